	.target	sm_103a

	.elftype	@"ET_EXEC"


//--------------------- .note.nv.tkinfo           --------------------------
	.section	.note.nv.tkinfo,"",@"SHT_NOTE"
	.sectionflags	@"SHF_NOTE_NV_TKINFO"
	.tkinfo
        /*0018*/ 	.word	0x00000002
        /*0030*/ 	.string	""
        /*0030*/ 	.string	"ptxas"
        /*0030*/ 	.string	"Cuda compilation tools, release 13.0, V13.0.88"
        /*0030*/ 	.string	"Build cuda_13.0.r13.0/compiler.36424714_0"
        /*0030*/ 	.string	"-arch sm_103a -m 64 "



//--------------------- .note.nv.cuinfo           --------------------------
	.section	.note.nv.cuinfo,"",@"SHT_NOTE"
	.sectionflags	@"SHF_NOTE_NV_CUINFO"
        /*0018*/ 	.short	0x0002
        /*001a*/ 	.short	0x0067
        /*001c*/ 	.short	0x0082
	.zero		2


//--------------------- .nv.info                  --------------------------
	.section	.nv.info,"",@"SHT_CUDA_INFO"
	.align	4


	//----- nvinfo : EIATTR_REGCOUNT
	.align		4
        /*0000*/ 	.byte	0x04, 0x2f
        /*0002*/ 	.short	(.L_45 - .L_44)
	.align		4
.L_44:
        /*0004*/ 	.word	index@(_ZN2at6native29vectorized_elementwise_kernelILi8EZZZNS0_17asinh_kernel_cudaERNS_18TensorIteratorBaseEENKUlvE_clEvENKUlvE_clEvEUlN3c107complexIdEEE_St5arrayIPcLm2EEEEviT0_T1_)
        /*0008*/ 	.word	0x00000004


	//----- nvinfo : EIATTR_FRAME_SIZE
	.align		4
.L_45:
        /*000c*/ 	.byte	0x04, 0x11
        /*000e*/ 	.short	(.L_47 - .L_46)
	.align		4
.L_46:
        /*0010*/ 	.word	index@(_ZN2at6native29vectorized_elementwise_kernelILi8EZZZNS0_17asinh_kernel_cudaERNS_18TensorIteratorBaseEENKUlvE_clEvENKUlvE_clEvEUlN3c107complexIdEEE_St5arrayIPcLm2EEEEviT0_T1_)
        /*0014*/ 	.word	0x00000000


	//----- nvinfo : EIATTR_REGCOUNT
	.align		4
.L_47:
        /*0018*/ 	.byte	0x04, 0x2f
        /*001a*/ 	.short	(.L_49 - .L_48)
	.align		4
.L_48:
        /*001c*/ 	.word	index@(_ZN2at6native29vectorized_elementwise_kernelILi4EZZZNS0_17asinh_kernel_cudaERNS_18TensorIteratorBaseEENKUlvE_clEvENKUlvE_clEvEUlN3c107complexIdEEE_St5arrayIPcLm2EEEEviT0_T1_)
        /*0020*/ 	.word	0x0000004a


	//----- nvinfo : EIATTR_FRAME_SIZE
	.align		4
.L_49:
        /*0024*/ 	.byte	0x04, 0x11
        /*0026*/ 	.short	(.L_51 - .L_50)
	.align		4
.L_50:
        /*0028*/ 	.word	index@($__internal_29_$__cuda_sm20_dsqrt_rn_f64_mediumpath_v1)
        /*002c*/ 	.word	0x00000000


	//----- nvinfo : EIATTR_FRAME_SIZE
	.align		4
.L_51:
        /*0030*/ 	.byte	0x04, 0x11
        /*0032*/ 	.short	(.L_53 - .L_52)
	.align		4
.L_52:
        /*0034*/ 	.word	index@($__internal_28_$__cuda_sm20_div_rn_f64_full)
        /*0038*/ 	.word	0x00000000


	//----- nvinfo : EIATTR_FRAME_SIZE
	.align		4
.L_53:
        /*003c*/ 	.byte	0x04, 0x11
        /*003e*/ 	.short	(.L_55 - .L_54)
	.align		4
.L_54:
        /*0040*/ 	.word	index@(_ZN2at6native29vectorized_elementwise_kernelILi4EZZZNS0_17asinh_kernel_cudaERNS_18TensorIteratorBaseEENKUlvE_clEvENKUlvE_clEvEUlN3c107complexIdEEE_St5arrayIPcLm2EEEEviT0_T1_)
        /*0044*/ 	.word	0x00000000


	//----- nvinfo : EIATTR_REGCOUNT
	.align		4
.L_55:
        /*0048*/ 	.byte	0x04, 0x2f
        /*004a*/ 	.short	(.L_57 - .L_56)
	.align		4
.L_56:
        /*004c*/ 	.word	index@(_ZN2at6native29vectorized_elementwise_kernelILi2EZZZNS0_17asinh_kernel_cudaERNS_18TensorIteratorBaseEENKUlvE_clEvENKUlvE_clEvEUlN3c107complexIdEEE_St5arrayIPcLm2EEEEviT0_T1_)
        /*0050*/ 	.word	0x0000004a


	//----- nvinfo : EIATTR_FRAME_SIZE
	.align		4
.L_57:
        /*0054*/ 	.byte	0x04, 0x11
        /*0056*/ 	.short	(.L_59 - .L_58)
	.align		4
.L_58:
        /*0058*/ 	.word	index@($__internal_27_$__cuda_sm20_dsqrt_rn_f64_mediumpath_v1)
        /*005c*/ 	.word	0x00000000


	//----- nvinfo : EIATTR_FRAME_SIZE
	.align		4
.L_59:
        /*0060*/ 	.byte	0x04, 0x11
        /*0062*/ 	.short	(.L_61 - .L_60)
	.align		4
.L_60:
        /*0064*/ 	.word	index@($__internal_26_$__cuda_sm20_div_rn_f64_full)
        /*0068*/ 	.word	0x00000000


	//----- nvinfo : EIATTR_FRAME_SIZE
	.align		4
.L_61:
        /*006c*/ 	.byte	0x04, 0x11
        /*006e*/ 	.short	(.L_63 - .L_62)
	.align		4
.L_62:
        /*0070*/ 	.word	index@(_ZN2at6native29vectorized_elementwise_kernelILi2EZZZNS0_17asinh_kernel_cudaERNS_18TensorIteratorBaseEENKUlvE_clEvENKUlvE_clEvEUlN3c107complexIdEEE_St5arrayIPcLm2EEEEviT0_T1_)
        /*0074*/ 	.word	0x00000000


	//----- nvinfo : EIATTR_REGCOUNT
	.align		4
.L_63:
        /*0078*/ 	.byte	0x04, 0x2f
        /*007a*/ 	.short	(.L_65 - .L_64)
	.align		4
.L_64:
        /*007c*/ 	.word	index@(_ZN2at6native27unrolled_elementwise_kernelIZZZNS0_17asinh_kernel_cudaERNS_18TensorIteratorBaseEENKUlvE_clEvENKUlvE_clEvEUlN3c107complexIdEEE_St5arrayIPcLm2EELi4E23TrivialOffsetCalculatorILi1EjESE_NS0_6memory15LoadWithoutCastENSF_16StoreWithoutCastEEEviT_T0_T2_T3_T4_T5_)
        /*0080*/ 	.word	0x00000038


	//----- nvinfo : EIATTR_FRAME_SIZE
	.align		4
.L_65:
        /*0084*/ 	.byte	0x04, 0x11
        /*0086*/ 	.short	(.L_67 - .L_66)
	.align		4
.L_66:
        /*0088*/ 	.word	index@($__internal_25_$__cuda_sm20_dsqrt_rn_f64_mediumpath_v1)
        /*008c*/ 	.word	0x00000000


	//----- nvinfo : EIATTR_FRAME_SIZE
	.align		4
.L_67:
        /*0090*/ 	.byte	0x04, 0x11
        /*0092*/ 	.short	(.L_69 - .L_68)
	.align		4
.L_68:
        /*0094*/ 	.word	index@($__internal_24_$__cuda_sm20_div_rn_f64_full)
        /*0098*/ 	.word	0x00000000


	//----- nvinfo : EIATTR_FRAME_SIZE
	.align		4
.L_69:
        /*009c*/ 	.byte	0x04, 0x11
        /*009e*/ 	.short	(.L_71 - .L_70)
	.align		4
.L_70:
        /*00a0*/ 	.word	index@(_ZN2at6native27unrolled_elementwise_kernelIZZZNS0_17asinh_kernel_cudaERNS_18TensorIteratorBaseEENKUlvE_clEvENKUlvE_clEvEUlN3c107complexIdEEE_St5arrayIPcLm2EELi4E23TrivialOffsetCalculatorILi1EjESE_NS0_6memory15LoadWithoutCastENSF_16StoreWithoutCastEEEviT_T0_T2_T3_T4_T5_)
        /*00a4*/ 	.word	0x00000000


	//----- nvinfo : EIATTR_REGCOUNT
	.align		4
.L_71:
        /*00a8*/ 	.byte	0x04, 0x2f
        /*00aa*/ 	.short	(.L_73 - .L_72)
	.align		4
.L_72:
        /*00ac*/ 	.word	index@(_ZN2at6native18elementwise_kernelILi128ELi2EZNS0_22gpu_kernel_impl_nocastIZZZNS0_17asinh_kernel_cudaERNS_18TensorIteratorBaseEENKUlvE_clEvENKUlvE_clEvEUlN3c107complexIdEEE_EEvS4_RKT_EUliE_EEviT1_)
        /*00b0*/ 	.word	0x00000032


	//----- nvinfo : EIATTR_FRAME_SIZE
	.align		4
.L_73:
        /*00b4*/ 	.byte	0x04, 0x11
        /*00b6*/ 	.short	(.L_75 - .L_74)
	.align		4
.L_74:
        /*00b8*/ 	.word	index@($__internal_23_$__cuda_sm20_dsqrt_rn_f64_mediumpath_v1)
        /*00bc*/ 	.word	0x00000000


	//----- nvinfo : EIATTR_FRAME_SIZE
	.align		4
.L_75:
        /*00c0*/ 	.byte	0x04, 0x11
        /*00c2*/ 	.short	(.L_77 - .L_76)
	.align		4
.L_76:
        /*00c4*/ 	.word	index@($__internal_22_$__cuda_sm20_div_rn_f64_full)
        /*00c8*/ 	.word	0x00000000


	//----- nvinfo : EIATTR_FRAME_SIZE
	.align		4
.L_77:
        /*00cc*/ 	.byte	0x04, 0x11
        /*00ce*/ 	.short	(.L_79 - .L_78)
	.align		4
.L_78:
        /*00d0*/ 	.word	index@(_ZN2at6native18elementwise_kernelILi128ELi2EZNS0_22gpu_kernel_impl_nocastIZZZNS0_17asinh_kernel_cudaERNS_18TensorIteratorBaseEENKUlvE_clEvENKUlvE_clEvEUlN3c107complexIdEEE_EEvS4_RKT_EUliE_EEviT1_)
        /*00d4*/ 	.word	0x00000000


	//----- nvinfo : EIATTR_REGCOUNT
	.align		4
.L_79:
        /*00d8*/ 	.byte	0x04, 0x2f
        /*00da*/ 	.short	(.L_81 - .L_80)
	.align		4
.L_80:
        /*00dc*/ 	.word	index@(_ZN2at6native27unrolled_elementwise_kernelIZZZNS0_17asinh_kernel_cudaERNS_18TensorIteratorBaseEENKUlvE_clEvENKUlvE_clEvEUlN3c107complexIdEEE_St5arrayIPcLm2EELi4E23TrivialOffsetCalculatorILi1EjESE_NS0_6memory12LoadWithCastILi1EEENSF_13StoreWithCastILi1EEEEEviT_T0_T2_T3_T4_T5_)
        /*00e0*/ 	.word	0x0000003d


	//----- nvinfo : EIATTR_FRAME_SIZE
	.align		4
.L_81:
        /*00e4*/ 	.byte	0x04, 0x11
        /*00e6*/ 	.short	(.L_83 - .L_82)
	.align		4
.L_82:
        /*00e8*/ 	.word	index@($__internal_21_$__cuda_sm20_dsqrt_rn_f64_mediumpath_v1)
        /*00ec*/ 	.word	0x00000000


	//----- nvinfo : EIATTR_FRAME_SIZE
	.align		4
.L_83:
        /*00f0*/ 	.byte	0x04, 0x11
        /*00f2*/ 	.short	(.L_85 - .L_84)
	.align		4
.L_84:
        /*00f4*/ 	.word	index@($__internal_20_$__cuda_sm20_div_rn_f64_full)
        /*00f8*/ 	.word	0x00000000


	//----- nvinfo : EIATTR_FRAME_SIZE
	.align		4
.L_85:
        /*00fc*/ 	.byte	0x04, 0x11
        /*00fe*/ 	.short	(.L_87 - .L_86)
	.align		4
.L_86:
        /*0100*/ 	.word	index@(_ZN2at6native27unrolled_elementwise_kernelIZZZNS0_17asinh_kernel_cudaERNS_18TensorIteratorBaseEENKUlvE_clEvENKUlvE_clEvEUlN3c107complexIdEEE_St5arrayIPcLm2EELi4E23TrivialOffsetCalculatorILi1EjESE_NS0_6memory12LoadWithCastILi1EEENSF_13StoreWithCastILi1EEEEEviT_T0_T2_T3_T4_T5_)
        /*0104*/ 	.word	0x00000000


	//----- nvinfo : EIATTR_REGCOUNT
	.align		4
.L_87:
        /*0108*/ 	.byte	0x04, 0x2f
        /*010a*/ 	.short	(.L_89 - .L_88)
	.align		4
.L_88:
        /*010c*/ 	.word	index@(_ZN2at6native18elementwise_kernelILi128ELi4EZNS0_15gpu_kernel_implIZZZNS0_17asinh_kernel_cudaERNS_18TensorIteratorBaseEENKUlvE_clEvENKUlvE_clEvEUlN3c107complexIdEEE_EEvS4_RKT_EUliE_EEviT1_)
        /*0110*/ 	.word	0x00000030


	//----- nvinfo : EIATTR_FRAME_SIZE
	.align		4
.L_89:
        /*0114*/ 	.byte	0x04, 0x11
        /*0116*/ 	.short	(.L_91 - .L_90)
	.align		4
.L_90:
        /*0118*/ 	.word	index@($__internal_19_$__cuda_sm20_dsqrt_rn_f64_mediumpath_v1)
        /*011c*/ 	.word	0x00000000


	//----- nvinfo : EIATTR_FRAME_SIZE
	.align		4
.L_91:
        /*0120*/ 	.byte	0x04, 0x11
        /*0122*/ 	.short	(.L_93 - .L_92)
	.align		4
.L_92:
        /*0124*/ 	.word	index@($__internal_18_$__cuda_sm20_div_rn_f64_full)
        /*0128*/ 	.word	0x00000000


	//----- nvinfo : EIATTR_FRAME_SIZE
	.align		4
.L_93:
        /*012c*/ 	.byte	0x04, 0x11
        /*012e*/ 	.short	(.L_95 - .L_94)
	.align		4
.L_94:
        /*0130*/ 	.word	index@(_ZN2at6native18elementwise_kernelILi128ELi4EZNS0_15gpu_kernel_implIZZZNS0_17asinh_kernel_cudaERNS_18TensorIteratorBaseEENKUlvE_clEvENKUlvE_clEvEUlN3c107complexIdEEE_EEvS4_RKT_EUliE_EEviT1_)
        /*0134*/ 	.word	0x00000000


	//----- nvinfo : EIATTR_REGCOUNT
	.align		4
.L_95:
        /*0138*/ 	.byte	0x04, 0x2f
        /*013a*/ 	.short	(.L_97 - .L_96)
	.align		4
.L_96:
        /*013c*/ 	.word	index@(_ZN2at6native29vectorized_elementwise_kernelILi8EZZZNS0_17asinh_kernel_cudaERNS_18TensorIteratorBaseEENKUlvE_clEvENKUlvE0_clEvEUlN3c107complexIfEEE_St5arrayIPcLm2EEEEviT0_T1_)
        /*0140*/ 	.word	0x00000004


	//----- nvinfo : EIATTR_FRAME_SIZE
	.align		4
.L_97:
        /*0144*/ 	.byte	0x04, 0x11
        /*0146*/ 	.short	(.L_99 - .L_98)
	.align		4
.L_98:
        /*0148*/ 	.word	index@(_ZN2at6native29vectorized_elementwise_kernelILi8EZZZNS0_17asinh_kernel_cudaERNS_18TensorIteratorBaseEENKUlvE_clEvENKUlvE0_clEvEUlN3c107complexIfEEE_St5arrayIPcLm2EEEEviT0_T1_)
        /*014c*/ 	.word	0x00000000


	//----- nvinfo : EIATTR_REGCOUNT
	.align		4
.L_99:
        /*0150*/ 	.byte	0x04, 0x2f
        /*0152*/ 	.short	(.L_101 - .L_100)
	.align		4
.L_100:
        /*0154*/ 	.word	index@(_ZN2at6native29vectorized_elementwise_kernelILi4EZZZNS0_17asinh_kernel_cudaERNS_18TensorIteratorBaseEENKUlvE_clEvENKUlvE0_clEvEUlN3c107complexIfEEE_St5arrayIPcLm2EEEEviT0_T1_)
        /*0158*/ 	.word	0x00000024


	//----- nvinfo : EIATTR_FRAME_SIZE
	.align		4
.L_101:
        /*015c*/ 	.byte	0x04, 0x11
        /*015e*/ 	.short	(.L_103 - .L_102)
	.align		4
.L_102:
        /*0160*/ 	.word	index@($__internal_17_$__cuda_sm3x_div_rn_ftz_f32_slowpath)
        /*0164*/ 	.word	0x00000000


	//----- nvinfo : EIATTR_FRAME_SIZE
	.align		4
.L_103:
        /*0168*/ 	.byte	0x04, 0x11
        /*016a*/ 	.short	(.L_105 - .L_104)
	.align		4
.L_104:
        /*016c*/ 	.word	index@(_ZN2at6native29vectorized_elementwise_kernelILi4EZZZNS0_17asinh_kernel_cudaERNS_18TensorIteratorBaseEENKUlvE_clEvENKUlvE0_clEvEUlN3c107complexIfEEE_St5arrayIPcLm2EEEEviT0_T1_)
        /*0170*/ 	.word	0x00000000


	//----- nvinfo : EIATTR_REGCOUNT
	.align		4
.L_105:
        /*0174*/ 	.byte	0x04, 0x2f
        /*0176*/ 	.short	(.L_107 - .L_106)
	.align		4
.L_106:
        /*0178*/ 	.word	index@(_ZN2at6native29vectorized_elementwise_kernelILi2EZZZNS0_17asinh_kernel_cudaERNS_18TensorIteratorBaseEENKUlvE_clEvENKUlvE0_clEvEUlN3c107complexIfEEE_St5arrayIPcLm2EEEEviT0_T1_)
        /*017c*/ 	.word	0x00000024


	//----- nvinfo : EIATTR_FRAME_SIZE
	.align		4
.L_107:
        /*0180*/ 	.byte	0x04, 0x11
        /*0182*/ 	.short	(.L_109 - .L_108)
	.align		4
.L_108:
        /*0184*/ 	.word	index@($__internal_16_$__cuda_sm3x_div_rn_ftz_f32_slowpath)
        /*0188*/ 	.word	0x00000000


	//----- nvinfo : EIATTR_FRAME_SIZE
	.align		4
.L_109:
        /*018c*/ 	.byte	0x04, 0x11
        /*018e*/ 	.short	(.L_111 - .L_110)
	.align		4
.L_110:
        /*0190*/ 	.word	index@(_ZN2at6native29vectorized_elementwise_kernelILi2EZZZNS0_17asinh_kernel_cudaERNS_18TensorIteratorBaseEENKUlvE_clEvENKUlvE0_clEvEUlN3c107complexIfEEE_St5arrayIPcLm2EEEEviT0_T1_)
        /*0194*/ 	.word	0x00000000


	//----- nvinfo : EIATTR_REGCOUNT
	.align		4
.L_111:
        /*0198*/ 	.byte	0x04, 0x2f
        /*019a*/ 	.short	(.L_113 - .L_112)
	.align		4
.L_112:
        /*019c*/ 	.word	index@(_ZN2at6native27unrolled_elementwise_kernelIZZZNS0_17asinh_kernel_cudaERNS_18TensorIteratorBaseEENKUlvE_clEvENKUlvE0_clEvEUlN3c107complexIfEEE_St5arrayIPcLm2EELi4E23TrivialOffsetCalculatorILi1EjESE_NS0_6memory15LoadWithoutCastENSF_16StoreWithoutCastEEEviT_T0_T2_T3_T4_T5_)
        /*01a0*/ 	.word	0x0000001e


	//----- nvinfo : EIATTR_FRAME_SIZE
	.align		4
.L_113:
        /*01a4*/ 	.byte	0x04, 0x11
        /*01a6*/ 	.short	(.L_115 - .L_114)
	.align		4
.L_114:
        /*01a8*/ 	.word	index@($__internal_15_$__cuda_sm3x_div_rn_ftz_f32_slowpath)
        /*01ac*/ 	.word	0x00000000


	//----- nvinfo : EIATTR_FRAME_SIZE
	.align		4
.L_115:
        /*01b0*/ 	.byte	0x04, 0x11
        /*01b2*/ 	.short	(.L_117 - .L_116)
	.align		4
.L_116:
        /*01b4*/ 	.word	index@(_ZN2at6native27unrolled_elementwise_kernelIZZZNS0_17asinh_kernel_cudaERNS_18TensorIteratorBaseEENKUlvE_clEvENKUlvE0_clEvEUlN3c107complexIfEEE_St5arrayIPcLm2EELi4E23TrivialOffsetCalculatorILi1EjESE_NS0_6memory15LoadWithoutCastENSF_16StoreWithoutCastEEEviT_T0_T2_T3_T4_T5_)
        /*01b8*/ 	.word	0x00000000


	//----- nvinfo : EIATTR_REGCOUNT
	.align		4
.L_117:
        /*01bc*/ 	.byte	0x04, 0x2f
        /*01be*/ 	.short	(.L_119 - .L_118)
	.align		4
.L_118:
        /*01c0*/ 	.word	index@(_ZN2at6native18elementwise_kernelILi128ELi2EZNS0_22gpu_kernel_impl_nocastIZZZNS0_17asinh_kernel_cudaERNS_18TensorIteratorBaseEENKUlvE_clEvENKUlvE0_clEvEUlN3c107complexIfEEE_EEvS4_RKT_EUliE_EEviT1_)
        /*01c4*/ 	.word	0x0000001a


	//----- nvinfo : EIATTR_FRAME_SIZE
	.align		4
.L_119:
        /*01c8*/ 	.byte	0x04, 0x11
        /*01ca*/ 	.short	(.L_121 - .L_120)
	.align		4
.L_120:
        /*01cc*/ 	.word	index@($__internal_14_$__cuda_sm3x_div_rn_ftz_f32_slowpath)
        /*01d0*/ 	.word	0x00000000


	//----- nvinfo : EIATTR_FRAME_SIZE
	.align		4
.L_121:
        /*01d4*/ 	.byte	0x04, 0x11
        /*01d6*/ 	.short	(.L_123 - .L_122)
	.align		4
.L_122:
        /*01d8*/ 	.word	index@(_ZN2at6native18elementwise_kernelILi128ELi2EZNS0_22gpu_kernel_impl_nocastIZZZNS0_17asinh_kernel_cudaERNS_18TensorIteratorBaseEENKUlvE_clEvENKUlvE0_clEvEUlN3c107complexIfEEE_EEvS4_RKT_EUliE_EEviT1_)
        /*01dc*/ 	.word	0x00000000


	//----- nvinfo : EIATTR_REGCOUNT
	.align		4
.L_123:
        /*01e0*/ 	.byte	0x04, 0x2f
        /*01e2*/ 	.short	(.L_125 - .L_124)
	.align		4
.L_124:
        /*01e4*/ 	.word	index@(_ZN2at6native27unrolled_elementwise_kernelIZZZNS0_17asinh_kernel_cudaERNS_18TensorIteratorBaseEENKUlvE_clEvENKUlvE0_clEvEUlN3c107complexIfEEE_St5arrayIPcLm2EELi4E23TrivialOffsetCalculatorILi1EjESE_NS0_6memory12LoadWithCastILi1EEENSF_13StoreWithCastILi1EEEEEviT_T0_T2_T3_T4_T5_)
        /*01e8*/ 	.word	0x00000020


	//----- nvinfo : EIATTR_FRAME_SIZE
	.align		4
.L_125:
        /*01ec*/ 	.byte	0x04, 0x11
        /*01ee*/ 	.short	(.L_127 - .L_126)
	.align		4
.L_126:
        /*01f0*/ 	.word	index@($__internal_13_$__cuda_sm3x_div_rn_ftz_f32_slowpath)
        /*01f4*/ 	.word	0x00000000


	//----- nvinfo : EIATTR_FRAME_SIZE
	.align		4
.L_127:
        /*01f8*/ 	.byte	0x04, 0x11
        /*01fa*/ 	.short	(.L_129 - .L_128)
	.align		4
.L_128:
        /*01fc*/ 	.word	index@(_ZN2at6native27unrolled_elementwise_kernelIZZZNS0_17asinh_kernel_cudaERNS_18TensorIteratorBaseEENKUlvE_clEvENKUlvE0_clEvEUlN3c107complexIfEEE_St5arrayIPcLm2EELi4E23TrivialOffsetCalculatorILi1EjESE_NS0_6memory12LoadWithCastILi1EEENSF_13StoreWithCastILi1EEEEEviT_T0_T2_T3_T4_T5_)
        /*0200*/ 	.word	0x00000000


	//----- nvinfo : EIATTR_REGCOUNT
	.align		4
.L_129:
        /*0204*/ 	.byte	0x04, 0x2f
        /*0206*/ 	.short	(.L_131 - .L_130)
	.align		4
.L_130:
        /*0208*/ 	.word	index@(_ZN2at6native18elementwise_kernelILi128ELi4EZNS0_15gpu_kernel_implIZZZNS0_17asinh_kernel_cudaERNS_18TensorIteratorBaseEENKUlvE_clEvENKUlvE0_clEvEUlN3c107complexIfEEE_EEvS4_RKT_EUliE_EEviT1_)
        /*020c*/ 	.word	0x00000018


	//----- nvinfo : EIATTR_FRAME_SIZE
	.align		4
.L_131:
        /*0210*/ 	.byte	0x04, 0x11
        /*0212*/ 	.short	(.L_133 - .L_132)
	.align		4
.L_132:
        /*0214*/ 	.word	index@($__internal_12_$__cuda_sm3x_div_rn_ftz_f32_slowpath)
        /*0218*/ 	.word	0x00000000


	//----- nvinfo : EIATTR_FRAME_SIZE
	.align		4
.L_133:
        /*021c*/ 	.byte	0x04, 0x11
        /*021e*/ 	.short	(.L_135 - .L_134)
	.align		4
.L_134:
        /*0220*/ 	.word	index@(_ZN2at6native18elementwise_kernelILi128ELi4EZNS0_15gpu_kernel_implIZZZNS0_17asinh_kernel_cudaERNS_18TensorIteratorBaseEENKUlvE_clEvENKUlvE0_clEvEUlN3c107complexIfEEE_EEvS4_RKT_EUliE_EEviT1_)
        /*0224*/ 	.word	0x00000000


	//----- nvinfo : EIATTR_REGCOUNT
	.align		4
.L_135:
        /*0228*/ 	.byte	0x04, 0x2f
        /*022a*/ 	.short	(.L_137 - .L_136)
	.align		4
.L_136:
        /*022c*/ 	.word	index@(_ZN2at6native29vectorized_elementwise_kernelILi8EZZZNS0_17asinh_kernel_cudaERNS_18TensorIteratorBaseEENKUlvE_clEvENKUlvE1_clEvEUlN3c107complexINS6_4HalfEEEE_St5arrayIPcLm2EEEEviT0_T1_)
        /*0230*/ 	.word	0x00000004


	//----- nvinfo : EIATTR_FRAME_SIZE
	.align		4
.L_137:
        /*0234*/ 	.byte	0x04, 0x11
        /*0236*/ 	.short	(.L_139 - .L_138)
	.align		4
.L_138:
        /*0238*/ 	.word	index@(_ZN2at6native29vectorized_elementwise_kernelILi8EZZZNS0_17asinh_kernel_cudaERNS_18TensorIteratorBaseEENKUlvE_clEvENKUlvE1_clEvEUlN3c107complexINS6_4HalfEEEE_St5arrayIPcLm2EEEEviT0_T1_)
        /*023c*/ 	.word	0x00000000


	//----- nvinfo : EIATTR_REGCOUNT
	.align		4
.L_139:
        /*0240*/ 	.byte	0x04, 0x2f
        /*0242*/ 	.short	(.L_141 - .L_140)
	.align		4
.L_140:
        /*0244*/ 	.word	index@(_ZN2at6native29vectorized_elementwise_kernelILi4EZZZNS0_17asinh_kernel_cudaERNS_18TensorIteratorBaseEENKUlvE_clEvENKUlvE1_clEvEUlN3c107complexINS6_4HalfEEEE_St5arrayIPcLm2EEEEviT0_T1_)
        /*0248*/ 	.word	0x00000027


	//----- nvinfo : EIATTR_FRAME_SIZE
	.align		4
.L_141:
        /*024c*/ 	.byte	0x04, 0x11
        /*024e*/ 	.short	(.L_143 - .L_142)
	.align		4
.L_142:
        /*0250*/ 	.word	index@($__internal_11_$__cuda_sm3x_div_rn_ftz_f32_slowpath)
        /*0254*/ 	.word	0x00000000


	//----- nvinfo : EIATTR_FRAME_SIZE
	.align		4
.L_143:
        /*0258*/ 	.byte	0x04, 0x11
        /*025a*/ 	.short	(.L_145 - .L_144)
	.align		4
.L_144:
        /*025c*/ 	.word	index@(_ZN2at6native29vectorized_elementwise_kernelILi4EZZZNS0_17asinh_kernel_cudaERNS_18TensorIteratorBaseEENKUlvE_clEvENKUlvE1_clEvEUlN3c107complexINS6_4HalfEEEE_St5arrayIPcLm2EEEEviT0_T1_)
        /*0260*/ 	.word	0x00000000


	//----- nvinfo : EIATTR_REGCOUNT
	.align		4
.L_145:
        /*0264*/ 	.byte	0x04, 0x2f
        /*0266*/ 	.short	(.L_147 - .L_146)
	.align		4
.L_146:
        /*0268*/ 	.word	index@(_ZN2at6native29vectorized_elementwise_kernelILi2EZZZNS0_17asinh_kernel_cudaERNS_18TensorIteratorBaseEENKUlvE_clEvENKUlvE1_clEvEUlN3c107complexINS6_4HalfEEEE_St5arrayIPcLm2EEEEviT0_T1_)
        /*026c*/ 	.word	0x00000028


	//----- nvinfo : EIATTR_FRAME_SIZE
	.align		4
.L_147:
        /*0270*/ 	.byte	0x04, 0x11
        /*0272*/ 	.short	(.L_149 - .L_148)
	.align		4
.L_148:
        /*0274*/ 	.word	index@($__internal_10_$__cuda_sm3x_div_rn_ftz_f32_slowpath)
        /*0278*/ 	.word	0x00000000


	//----- nvinfo : EIATTR_FRAME_SIZE
	.align		4
.L_149:
        /*027c*/ 	.byte	0x04, 0x11
        /*027e*/ 	.short	(.L_151 - .L_150)
	.align		4
.L_150:
        /*0280*/ 	.word	index@(_ZN2at6native29vectorized_elementwise_kernelILi2EZZZNS0_17asinh_kernel_cudaERNS_18TensorIteratorBaseEENKUlvE_clEvENKUlvE1_clEvEUlN3c107complexINS6_4HalfEEEE_St5arrayIPcLm2EEEEviT0_T1_)
        /*0284*/ 	.word	0x00000000


	//----- nvinfo : EIATTR_REGCOUNT
	.align		4
.L_151:
        /*0288*/ 	.byte	0x04, 0x2f
        /*028a*/ 	.short	(.L_153 - .L_152)
	.align		4
.L_152:
        /*028c*/ 	.word	index@(_ZN2at6native27unrolled_elementwise_kernelIZZZNS0_17asinh_kernel_cudaERNS_18TensorIteratorBaseEENKUlvE_clEvENKUlvE1_clEvEUlN3c107complexINS6_4HalfEEEE_St5arrayIPcLm2EELi4E23TrivialOffsetCalculatorILi1EjESF_NS0_6memory15LoadWithoutCastENSG_16StoreWithoutCastEEEviT_T0_T2_T3_T4_T5_)
        /*0290*/ 	.word	0x00000020


	//----- nvinfo : EIATTR_FRAME_SIZE
	.align		4
.L_153:
        /*0294*/ 	.byte	0x04, 0x11
        /*0296*/ 	.short	(.L_155 - .L_154)
	.align		4
.L_154:
        /*0298*/ 	.word	index@($__internal_9_$__cuda_sm3x_div_rn_ftz_f32_slowpath)
        /*029c*/ 	.word	0x00000000


	//----- nvinfo : EIATTR_FRAME_SIZE
	.align		4
.L_155:
        /*02a0*/ 	.byte	0x04, 0x11
        /*02a2*/ 	.short	(.L_157 - .L_156)
	.align		4
.L_156:
        /*02a4*/ 	.word	index@(_ZN2at6native27unrolled_elementwise_kernelIZZZNS0_17asinh_kernel_cudaERNS_18TensorIteratorBaseEENKUlvE_clEvENKUlvE1_clEvEUlN3c107complexINS6_4HalfEEEE_St5arrayIPcLm2EELi4E23TrivialOffsetCalculatorILi1EjESF_NS0_6memory15LoadWithoutCastENSG_16StoreWithoutCastEEEviT_T0_T2_T3_T4_T5_)
        /*02a8*/ 	.word	0x00000000


	//----- nvinfo : EIATTR_REGCOUNT
	.align		4
.L_157:
        /*02ac*/ 	.byte	0x04, 0x2f
        /*02ae*/ 	.short	(.L_159 - .L_158)
	.align		4
.L_158:
        /*02b0*/ 	.word	index@(_ZN2at6native18elementwise_kernelILi128ELi2EZNS0_22gpu_kernel_impl_nocastIZZZNS0_17asinh_kernel_cudaERNS_18TensorIteratorBaseEENKUlvE_clEvENKUlvE1_clEvEUlN3c107complexINS7_4HalfEEEE_EEvS4_RKT_EUliE_EEviT1_)
        /*02b4*/ 	.word	0x0000001c


	//----- nvinfo : EIATTR_FRAME_SIZE
	.align		4
.L_159:
        /*02b8*/ 	.byte	0x04, 0x11
        /*02ba*/ 	.short	(.L_161 - .L_160)
	.align		4
.L_160:
        /*02bc*/ 	.word	index@($__internal_8_$__cuda_sm3x_div_rn_ftz_f32_slowpath)
        /*02c0*/ 	.word	0x00000000


	//----- nvinfo : EIATTR_FRAME_SIZE
	.align		4
.L_161:
        /*02c4*/ 	.byte	0x04, 0x11
        /*02c6*/ 	.short	(.L_163 - .L_162)
	.align		4
.L_162:
        /*02c8*/ 	.word	index@(_ZN2at6native18elementwise_kernelILi128ELi2EZNS0_22gpu_kernel_impl_nocastIZZZNS0_17asinh_kernel_cudaERNS_18TensorIteratorBaseEENKUlvE_clEvENKUlvE1_clEvEUlN3c107complexINS7_4HalfEEEE_EEvS4_RKT_EUliE_EEviT1_)
        /*02cc*/ 	.word	0x00000000


	//----- nvinfo : EIATTR_REGCOUNT
	.align		4
.L_163:
        /*02d0*/ 	.byte	0x04, 0x2f
        /*02d2*/ 	.short	(.L_165 - .L_164)
	.align		4
.L_164:
        /*02d4*/ 	.word	index@(_ZN2at6native27unrolled_elementwise_kernelIZZZNS0_17asinh_kernel_cudaERNS_18TensorIteratorBaseEENKUlvE_clEvENKUlvE1_clEvEUlN3c107complexINS6_4HalfEEEE_St5arrayIPcLm2EELi4E23TrivialOffsetCalculatorILi1EjESF_NS0_6memory12LoadWithCastILi1EEENSG_13StoreWithCastILi1EEEEEviT_T0_T2_T3_T4_T5_)
        /*02d8*/ 	.word	0x0000001f


	//----- nvinfo : EIATTR_FRAME_SIZE
	.align		4
.L_165:
        /*02dc*/ 	.byte	0x04, 0x11
        /*02de*/ 	.short	(.L_167 - .L_166)
	.align		4
.L_166:
        /*02e0*/ 	.word	index@($__internal_7_$__cuda_sm3x_div_rn_ftz_f32_slowpath)
        /*02e4*/ 	.word	0x00000000


	//----- nvinfo : EIATTR_FRAME_SIZE
	.align		4
.L_167:
        /*02e8*/ 	.byte	0x04, 0x11
        /*02ea*/ 	.short	(.L_169 - .L_168)
	.align		4
.L_168:
        /*02ec*/ 	.word	index@(_ZN2at6native27unrolled_elementwise_kernelIZZZNS0_17asinh_kernel_cudaERNS_18TensorIteratorBaseEENKUlvE_clEvENKUlvE1_clEvEUlN3c107complexINS6_4HalfEEEE_St5arrayIPcLm2EELi4E23TrivialOffsetCalculatorILi1EjESF_NS0_6memory12LoadWithCastILi1EEENSG_13StoreWithCastILi1EEEEEviT_T0_T2_T3_T4_T5_)
        /*02f0*/ 	.word	0x00000000


	//----- nvinfo : EIATTR_REGCOUNT
	.align		4
.L_169:
        /*02f4*/ 	.byte	0x04, 0x2f
        /*02f6*/ 	.short	(.L_171 - .L_170)
	.align		4
.L_170:
        /*02f8*/ 	.word	index@(_ZN2at6native18elementwise_kernelILi128ELi4EZNS0_15gpu_kernel_implIZZZNS0_17asinh_kernel_cudaERNS_18TensorIteratorBaseEENKUlvE_clEvENKUlvE1_clEvEUlN3c107complexINS7_4HalfEEEE_EEvS4_RKT_EUliE_EEviT1_)
        /*02fc*/ 	.word	0x00000018


	//----- nvinfo : EIATTR_FRAME_SIZE
	.align		4
.L_171:
        /*0300*/ 	.byte	0x04, 0x11
        /*0302*/ 	.short	(.L_173 - .L_172)
	.align		4
.L_172:
        /*0304*/ 	.word	index@($__internal_6_$__cuda_sm3x_div_rn_ftz_f32_slowpath)
        /*0308*/ 	.word	0x00000000


	//----- nvinfo : EIATTR_FRAME_SIZE
	.align		4
.L_173:
        /*030c*/ 	.byte	0x04, 0x11
        /*030e*/ 	.short	(.L_175 - .L_174)
	.align		4
.L_174:
        /*0310*/ 	.word	index@(_ZN2at6native18elementwise_kernelILi128ELi4EZNS0_15gpu_kernel_implIZZZNS0_17asinh_kernel_cudaERNS_18TensorIteratorBaseEENKUlvE_clEvENKUlvE1_clEvEUlN3c107complexINS7_4HalfEEEE_EEvS4_RKT_EUliE_EEviT1_)
        /*0314*/ 	.word	0x00000000


	//----- nvinfo : EIATTR_REGCOUNT
	.align		4
.L_175:
        /*0318*/ 	.byte	0x04, 0x2f
        /*031a*/ 	.short	(.L_177 - .L_176)
	.align		4
.L_176:
        /*031c*/ 	.word	index@(_ZN2at6native29vectorized_elementwise_kernelILi8EZZZNS0_17asinh_kernel_cudaERNS_18TensorIteratorBaseEENKUlvE0_clEvENKUlvE_clEvEUldE_St5arrayIPcLm2EEEEviT0_T1_)
        /*0320*/ 	.word	0x00000004


	//----- nvinfo : EIATTR_FRAME_SIZE
	.align		4
.L_177:
        /*0324*/ 	.byte	0x04, 0x11
        /*0326*/ 	.short	(.L_179 - .L_178)
	.align		4
.L_178:
        /*0328*/ 	.word	index@(_ZN2at6native29vectorized_elementwise_kernelILi8EZZZNS0_17asinh_kernel_cudaERNS_18TensorIteratorBaseEENKUlvE0_clEvENKUlvE_clEvEUldE_St5arrayIPcLm2EEEEviT0_T1_)
        /*032c*/ 	.word	0x00000000


	//----- nvinfo : EIATTR_REGCOUNT
	.align		4
.L_179:
        /*0330*/ 	.byte	0x04, 0x2f
        /*0332*/ 	.short	(.L_181 - .L_180)
	.align		4
.L_180:
        /*0334*/ 	.word	index@(_ZN2at6native29vectorized_elementwise_kernelILi4EZZZNS0_17asinh_kernel_cudaERNS_18TensorIteratorBaseEENKUlvE0_clEvENKUlvE_clEvEUldE_St5arrayIPcLm2EEEEviT0_T1_)
        /*0338*/ 	.word	0x00000030


	//----- nvinfo : EIATTR_FRAME_SIZE
	.align		4
.L_181:
        /*033c*/ 	.byte	0x04, 0x11
        /*033e*/ 	.short	(.L_183 - .L_182)
	.align		4
.L_182:
        /*0340*/ 	.word	index@($__internal_5_$__cuda_sm20_div_rn_f64_full)
        /*0344*/ 	.word	0x00000000


	//----- nvinfo : EIATTR_FRAME_SIZE
	.align		4
.L_183:
        /*0348*/ 	.byte	0x04, 0x11
        /*034a*/ 	.short	(.L_185 - .L_184)
	.align		4
.L_184:
        /*034c*/ 	.word	index@(_ZN2at6native29vectorized_elementwise_kernelILi4EZZZNS0_17asinh_kernel_cudaERNS_18TensorIteratorBaseEENKUlvE0_clEvENKUlvE_clEvEUldE_St5arrayIPcLm2EEEEviT0_T1_)
        /*0350*/ 	.word	0x00000000


	//----- nvinfo : EIATTR_REGCOUNT
	.align		4
.L_185:
        /*0354*/ 	.byte	0x04, 0x2f
        /*0356*/ 	.short	(.L_187 - .L_186)
	.align		4
.L_186:
        /*0358*/ 	.word	index@(_ZN2at6native29vectorized_elementwise_kernelILi2EZZZNS0_17asinh_kernel_cudaERNS_18TensorIteratorBaseEENKUlvE0_clEvENKUlvE_clEvEUldE_St5arrayIPcLm2EEEEviT0_T1_)
        /*035c*/ 	.word	0x00000030


	//----- nvinfo : EIATTR_FRAME_SIZE
	.align		4
.L_187:
        /*0360*/ 	.byte	0x04, 0x11
        /*0362*/ 	.short	(.L_189 - .L_188)
	.align		4
.L_188:
        /*0364*/ 	.word	index@($__internal_4_$__cuda_sm20_div_rn_f64_full)
        /*0368*/ 	.word	0x00000000


	//----- nvinfo : EIATTR_FRAME_SIZE
	.align		4
.L_189:
        /*036c*/ 	.byte	0x04, 0x11
        /*036e*/ 	.short	(.L_191 - .L_190)
	.align		4
.L_190:
        /*0370*/ 	.word	index@(_ZN2at6native29vectorized_elementwise_kernelILi2EZZZNS0_17asinh_kernel_cudaERNS_18TensorIteratorBaseEENKUlvE0_clEvENKUlvE_clEvEUldE_St5arrayIPcLm2EEEEviT0_T1_)
        /*0374*/ 	.word	0x00000000


	//----- nvinfo : EIATTR_REGCOUNT
	.align		4
.L_191:
        /*0378*/ 	.byte	0x04, 0x2f
        /*037a*/ 	.short	(.L_193 - .L_192)
	.align		4
.L_192:
        /*037c*/ 	.word	index@(_ZN2at6native27unrolled_elementwise_kernelIZZZNS0_17asinh_kernel_cudaERNS_18TensorIteratorBaseEENKUlvE0_clEvENKUlvE_clEvEUldE_St5arrayIPcLm2EELi4E23TrivialOffsetCalculatorILi1EjESB_NS0_6memory15LoadWithoutCastENSC_16StoreWithoutCastEEEviT_T0_T2_T3_T4_T5_)
        /*0380*/ 	.word	0x00000026


	//----- nvinfo : EIATTR_FRAME_SIZE
	.align		4
.L_193:
        /*0384*/ 	.byte	0x04, 0x11
        /*0386*/ 	.short	(.L_195 - .L_194)
	.align		4
.L_194:
        /*0388*/ 	.word	index@($__internal_3_$__cuda_sm20_div_rn_f64_full)
        /*038c*/ 	.word	0x00000000


	//----- nvinfo : EIATTR_FRAME_SIZE
	.align		4
.L_195:
        /*0390*/ 	.byte	0x04, 0x11
        /*0392*/ 	.short	(.L_197 - .L_196)
	.align		4
.L_196:
        /*0394*/ 	.word	index@(_ZN2at6native27unrolled_elementwise_kernelIZZZNS0_17asinh_kernel_cudaERNS_18TensorIteratorBaseEENKUlvE0_clEvENKUlvE_clEvEUldE_St5arrayIPcLm2EELi4E23TrivialOffsetCalculatorILi1EjESB_NS0_6memory15LoadWithoutCastENSC_16StoreWithoutCastEEEviT_T0_T2_T3_T4_T5_)
        /*0398*/ 	.word	0x00000000


	//----- nvinfo : EIATTR_REGCOUNT
	.align		4
.L_197:
        /*039c*/ 	.byte	0x04, 0x2f
        /*039e*/ 	.short	(.L_199 - .L_198)
	.align		4
.L_198:
        /*03a0*/ 	.word	index@(_ZN2at6native18elementwise_kernelILi128ELi2EZNS0_22gpu_kernel_impl_nocastIZZZNS0_17asinh_kernel_cudaERNS_18TensorIteratorBaseEENKUlvE0_clEvENKUlvE_clEvEUldE_EEvS4_RKT_EUliE_EEviT1_)
        /*03a4*/ 	.word	0x00000022


	//----- nvinfo : EIATTR_FRAME_SIZE
	.align		4
.L_199:
        /*03a8*/ 	.byte	0x04, 0x11
        /*03aa*/ 	.short	(.L_201 - .L_200)
	.align		4
.L_200:
        /*03ac*/ 	.word	index@($__internal_2_$__cuda_sm20_div_rn_f64_full)
        /*03b0*/ 	.word	0x00000000


	//----- nvinfo : EIATTR_FRAME_SIZE
	.align		4
.L_201:
        /*03b4*/ 	.byte	0x04, 0x11
        /*03b6*/ 	.short	(.L_203 - .L_202)
	.align		4
.L_202:
        /*03b8*/ 	.word	index@(_ZN2at6native18elementwise_kernelILi128ELi2EZNS0_22gpu_kernel_impl_nocastIZZZNS0_17asinh_kernel_cudaERNS_18TensorIteratorBaseEENKUlvE0_clEvENKUlvE_clEvEUldE_EEvS4_RKT_EUliE_EEviT1_)
        /*03bc*/ 	.word	0x00000000


	//----- nvinfo : EIATTR_REGCOUNT
	.align		4
.L_203:
        /*03c0*/ 	.byte	0x04, 0x2f
        /*03c2*/ 	.short	(.L_205 - .L_204)
	.align		4
.L_204:
        /*03c4*/ 	.word	index@(_ZN2at6native27unrolled_elementwise_kernelIZZZNS0_17asinh_kernel_cudaERNS_18TensorIteratorBaseEENKUlvE0_clEvENKUlvE_clEvEUldE_St5arrayIPcLm2EELi4E23TrivialOffsetCalculatorILi1EjESB_NS0_6memory12LoadWithCastILi1EEENSC_13StoreWithCastILi1EEEEEviT_T0_T2_T3_T4_T5_)
        /*03c8*/ 	.word	0x00000028


	//----- nvinfo : EIATTR_FRAME_SIZE
	.align		4
.L_205:
        /*03cc*/ 	.byte	0x04, 0x11
        /*03ce*/ 	.short	(.L_207 - .L_206)
	.align		4
.L_206:
        /*03d0*/ 	.word	index@($__internal_1_$__cuda_sm20_div_rn_f64_full)
        /*03d4*/ 	.word	0x00000000


	//----- nvinfo : EIATTR_FRAME_SIZE
	.align		4
.L_207:
        /*03d8*/ 	.byte	0x04, 0x11
        /*03da*/ 	.short	(.L_209 - .L_208)
	.align		4
.L_208:
        /*03dc*/ 	.word	index@(_ZN2at6native27unrolled_elementwise_kernelIZZZNS0_17asinh_kernel_cudaERNS_18TensorIteratorBaseEENKUlvE0_clEvENKUlvE_clEvEUldE_St5arrayIPcLm2EELi4E23TrivialOffsetCalculatorILi1EjESB_NS0_6memory12LoadWithCastILi1EEENSC_13StoreWithCastILi1EEEEEviT_T0_T2_T3_T4_T5_)
        /*03e0*/ 	.word	0x00000000


	//----- nvinfo : EIATTR_REGCOUNT
	.align		4
.L_209:
        /*03e4*/ 	.byte	0x04, 0x2f
        /*03e6*/ 	.short	(.L_211 - .L_210)
	.align		4
.L_210:
        /*03e8*/ 	.word	index@(_ZN2at6native18elementwise_kernelILi128ELi4EZNS0_15gpu_kernel_implIZZZNS0_17asinh_kernel_cudaERNS_18TensorIteratorBaseEENKUlvE0_clEvENKUlvE_clEvEUldE_EEvS4_RKT_EUliE_EEviT1_)
        /*03ec*/ 	.word	0x00000021


	//----- nvinfo : EIATTR_FRAME_SIZE
	.align		4
.L_211:
        /*03f0*/ 	.byte	0x04, 0x11
        /*03f2*/ 	.short	(.L_213 - .L_212)
	.align		4
.L_212:
        /*03f4*/ 	.word	index@($__internal_0_$__cuda_sm20_div_rn_f64_full)
        /*03f8*/ 	.word	0x00000000


	//----- nvinfo : EIATTR_FRAME_SIZE
	.align		4
.L_213:
        /*03fc*/ 	.byte	0x04, 0x11
        /*03fe*/ 	.short	(.L_215 - .L_214)
	.align		4
.L_214:
        /*0400*/ 	.word	index@(_ZN2at6native18elementwise_kernelILi128ELi4EZNS0_15gpu_kernel_implIZZZNS0_17asinh_kernel_cudaERNS_18TensorIteratorBaseEENKUlvE0_clEvENKUlvE_clEvEUldE_EEvS4_RKT_EUliE_EEviT1_)
        /*0404*/ 	.word	0x00000000


	//----- nvinfo : EIATTR_REGCOUNT
	.align		4
.L_215:
        /*0408*/ 	.byte	0x04, 0x2f
        /*040a*/ 	.short	(.L_217 - .L_216)
	.align		4
.L_216:
        /*040c*/ 	.word	index@(_ZN2at6native29vectorized_elementwise_kernelILi8EZZZNS0_17asinh_kernel_cudaERNS_18TensorIteratorBaseEENKUlvE0_clEvENKUlvE0_clEvEUlfE_St5arrayIPcLm2EEEEviT0_T1_)
        /*0410*/ 	.word	0x00000004


	//----- nvinfo : EIATTR_FRAME_SIZE
	.align		4
.L_217:
        /*0414*/ 	.byte	0x04, 0x11
        /*0416*/ 	.short	(.L_219 - .L_218)
	.align		4
.L_218:
        /*0418*/ 	.word	index@(_ZN2at6native29vectorized_elementwise_kernelILi8EZZZNS0_17asinh_kernel_cudaERNS_18TensorIteratorBaseEENKUlvE0_clEvENKUlvE0_clEvEUlfE_St5arrayIPcLm2EEEEviT0_T1_)
        /*041c*/ 	.word	0x00000000


	//----- nvinfo : EIATTR_REGCOUNT
	.align		4
.L_219:
        /*0420*/ 	.byte	0x04, 0x2f
        /*0422*/ 	.short	(.L_221 - .L_220)
	.align		4
.L_220:
        /*0424*/ 	.word	index@(_ZN2at6native29vectorized_elementwise_kernelILi4EZZZNS0_17asinh_kernel_cudaERNS_18TensorIteratorBaseEENKUlvE0_clEvENKUlvE0_clEvEUlfE_St5arrayIPcLm2EEEEviT0_T1_)
        /*0428*/ 	.word	0x00000020


	//----- nvinfo : EIATTR_FRAME_SIZE
	.align		4
.L_221:
        /*042c*/ 	.byte	0x04, 0x11
        /*042e*/ 	.short	(.L_223 - .L_222)
	.align		4
.L_222:
        /*0430*/ 	.word	index@(_ZN2at6native29vectorized_elementwise_kernelILi4EZZZNS0_17asinh_kernel_cudaERNS_18TensorIteratorBaseEENKUlvE0_clEvENKUlvE0_clEvEUlfE_St5arrayIPcLm2EEEEviT0_T1_)
        /*0434*/ 	.word	0x00000000


	//----- nvinfo : EIATTR_REGCOUNT
	.align		4
.L_223:
        /*0438*/ 	.byte	0x04, 0x2f
        /*043a*/ 	.short	(.L_225 - .L_224)
	.align		4
.L_224:
        /*043c*/ 	.word	index@(_ZN2at6native29vectorized_elementwise_kernelILi2EZZZNS0_17asinh_kernel_cudaERNS_18TensorIteratorBaseEENKUlvE0_clEvENKUlvE0_clEvEUlfE_St5arrayIPcLm2EEEEviT0_T1_)
        /*0440*/ 	.word	0x00000020


	//----- nvinfo : EIATTR_FRAME_SIZE
	.align		4
.L_225:
        /*0444*/ 	.byte	0x04, 0x11
        /*0446*/ 	.short	(.L_227 - .L_226)
	.align		4
.L_226:
        /*0448*/ 	.word	index@(_ZN2at6native29vectorized_elementwise_kernelILi2EZZZNS0_17asinh_kernel_cudaERNS_18TensorIteratorBaseEENKUlvE0_clEvENKUlvE0_clEvEUlfE_St5arrayIPcLm2EEEEviT0_T1_)
        /*044c*/ 	.word	0x00000000


	//----- nvinfo : EIATTR_REGCOUNT
	.align		4
.L_227:
        /*0450*/ 	.byte	0x04, 0x2f
        /*0452*/ 	.short	(.L_229 - .L_228)
	.align		4
.L_228:
        /*0454*/ 	.word	index@(_ZN2at6native27unrolled_elementwise_kernelIZZZNS0_17asinh_kernel_cudaERNS_18TensorIteratorBaseEENKUlvE0_clEvENKUlvE0_clEvEUlfE_St5arrayIPcLm2EELi4E23TrivialOffsetCalculatorILi1EjESB_NS0_6memory15LoadWithoutCastENSC_16StoreWithoutCastEEEviT_T0_T2_T3_T4_T5_)
        /*0458*/ 	.word	0x00000016


	//----- nvinfo : EIATTR_FRAME_SIZE
	.align		4
.L_229:
        /*045c*/ 	.byte	0x04, 0x11
        /*045e*/ 	.short	(.L_231 - .L_230)
	.align		4
.L_230:
        /*0460*/ 	.word	index@(_ZN2at6native27unrolled_elementwise_kernelIZZZNS0_17asinh_kernel_cudaERNS_18TensorIteratorBaseEENKUlvE0_clEvENKUlvE0_clEvEUlfE_St5arrayIPcLm2EELi4E23TrivialOffsetCalculatorILi1EjESB_NS0_6memory15LoadWithoutCastENSC_16StoreWithoutCastEEEviT_T0_T2_T3_T4_T5_)
        /*0464*/ 	.word	0x00000000


	//----- nvinfo : EIATTR_REGCOUNT
	.align		4
.L_231:
        /*0468*/ 	.byte	0x04, 0x2f
        /*046a*/ 	.short	(.L_233 - .L_232)
	.align		4
.L_232:
        /*046c*/ 	.word	index@(_ZN2at6native18elementwise_kernelILi128ELi2EZNS0_22gpu_kernel_impl_nocastIZZZNS0_17asinh_kernel_cudaERNS_18TensorIteratorBaseEENKUlvE0_clEvENKUlvE0_clEvEUlfE_EEvS4_RKT_EUliE_EEviT1_)
        /*0470*/ 	.word	0x00000014


	//----- nvinfo : EIATTR_FRAME_SIZE
	.align		4
.L_233:
        /*0474*/ 	.byte	0x04, 0x11
        /*0476*/ 	.short	(.L_235 - .L_234)
	.align		4
.L_234:
        /*0478*/ 	.word	index@(_ZN2at6native18elementwise_kernelILi128ELi2EZNS0_22gpu_kernel_impl_nocastIZZZNS0_17asinh_kernel_cudaERNS_18TensorIteratorBaseEENKUlvE0_clEvENKUlvE0_clEvEUlfE_EEvS4_RKT_EUliE_EEviT1_)
        /*047c*/ 	.word	0x00000000


	//----- nvinfo : EIATTR_REGCOUNT
	.align		4
.L_235:
        /*0480*/ 	.byte	0x04, 0x2f
        /*0482*/ 	.short	(.L_237 - .L_236)
	.align		4
.L_236:
        /*0484*/ 	.word	index@(_ZN2at6native27unrolled_elementwise_kernelIZZZNS0_17asinh_kernel_cudaERNS_18TensorIteratorBaseEENKUlvE0_clEvENKUlvE0_clEvEUlfE_St5arrayIPcLm2EELi4E23TrivialOffsetCalculatorILi1EjESB_NS0_6memory12LoadWithCastILi1EEENSC_13StoreWithCastILi1EEEEEviT_T0_T2_T3_T4_T5_)
        /*0488*/ 	.word	0x0000001d


	//----- nvinfo : EIATTR_FRAME_SIZE
	.align		4
.L_237:
        /*048c*/ 	.byte	0x04, 0x11
        /*048e*/ 	.short	(.L_239 - .L_238)
	.align		4
.L_238:
        /*0490*/ 	.word	index@(_ZN2at6native27unrolled_elementwise_kernelIZZZNS0_17asinh_kernel_cudaERNS_18TensorIteratorBaseEENKUlvE0_clEvENKUlvE0_clEvEUlfE_St5arrayIPcLm2EELi4E23TrivialOffsetCalculatorILi1EjESB_NS0_6memory12LoadWithCastILi1EEENSC_13StoreWithCastILi1EEEEEviT_T0_T2_T3_T4_T5_)
        /*0494*/ 	.word	0x00000000


	//----- nvinfo : EIATTR_REGCOUNT
	.align		4
.L_239:
        /*0498*/ 	.byte	0x04, 0x2f
        /*049a*/ 	.short	(.L_241 - .L_240)
	.align		4
.L_240:
        /*049c*/ 	.word	index@(_ZN2at6native18elementwise_kernelILi128ELi4EZNS0_15gpu_kernel_implIZZZNS0_17asinh_kernel_cudaERNS_18TensorIteratorBaseEENKUlvE0_clEvENKUlvE0_clEvEUlfE_EEvS4_RKT_EUliE_EEviT1_)
        /*04a0*/ 	.word	0x00000018


	//----- nvinfo : EIATTR_FRAME_SIZE
	.align		4
.L_241:
        /*04a4*/ 	.byte	0x04, 0x11
        /*04a6*/ 	.short	(.L_243 - .L_242)
	.align		4
.L_242:
        /*04a8*/ 	.word	index@(_ZN2at6native18elementwise_kernelILi128ELi4EZNS0_15gpu_kernel_implIZZZNS0_17asinh_kernel_cudaERNS_18TensorIteratorBaseEENKUlvE0_clEvENKUlvE0_clEvEUlfE_EEvS4_RKT_EUliE_EEviT1_)
        /*04ac*/ 	.word	0x00000000


	//----- nvinfo : EIATTR_REGCOUNT
	.align		4
.L_243:
        /*04b0*/ 	.byte	0x04, 0x2f
        /*04b2*/ 	.short	(.L_245 - .L_244)
	.align		4
.L_244:
        /*04b4*/ 	.word	index@(_ZN2at6native29vectorized_elementwise_kernelILi8EZZZNS0_17asinh_kernel_cudaERNS_18TensorIteratorBaseEENKUlvE0_clEvENKUlvE1_clEvEUlN3c104HalfEE_St5arrayIPcLm2EEEEviT0_T1_)
        /*04b8*/ 	.word	0x00000004


	//----- nvinfo : EIATTR_FRAME_SIZE
	.align		4
.L_245:
        /*04bc*/ 	.byte	0x04, 0x11
        /*04be*/ 	.short	(.L_247 - .L_246)
	.align		4
.L_246:
        /*04c0*/ 	.word	index@(_ZN2at6native29vectorized_elementwise_kernelILi8EZZZNS0_17asinh_kernel_cudaERNS_18TensorIteratorBaseEENKUlvE0_clEvENKUlvE1_clEvEUlN3c104HalfEE_St5arrayIPcLm2EEEEviT0_T1_)
        /*04c4*/ 	.word	0x00000000


	//----- nvinfo : EIATTR_REGCOUNT
	.align		4
.L_247:
        /*04c8*/ 	.byte	0x04, 0x2f
        /*04ca*/ 	.short	(.L_249 - .L_248)
	.align		4
.L_248:
        /*04cc*/ 	.word	index@(_ZN2at6native29vectorized_elementwise_kernelILi4EZZZNS0_17asinh_kernel_cudaERNS_18TensorIteratorBaseEENKUlvE0_clEvENKUlvE1_clEvEUlN3c104HalfEE_St5arrayIPcLm2EEEEviT0_T1_)
        /*04d0*/ 	.word	0x00000020


	//----- nvinfo : EIATTR_FRAME_SIZE
	.align		4
.L_249:
        /*04d4*/ 	.byte	0x04, 0x11
        /*04d6*/ 	.short	(.L_251 - .L_250)
	.align		4
.L_250:
        /*04d8*/ 	.word	index@(_ZN2at6native29vectorized_elementwise_kernelILi4EZZZNS0_17asinh_kernel_cudaERNS_18TensorIteratorBaseEENKUlvE0_clEvENKUlvE1_clEvEUlN3c104HalfEE_St5arrayIPcLm2EEEEviT0_T1_)
        /*04dc*/ 	.word	0x00000000


	//----- nvinfo : EIATTR_REGCOUNT
	.align		4
.L_251:
        /*04e0*/ 	.byte	0x04, 0x2f
        /*04e2*/ 	.short	(.L_253 - .L_252)
	.align		4
.L_252:
        /*04e4*/ 	.word	index@(_ZN2at6native29vectorized_elementwise_kernelILi2EZZZNS0_17asinh_kernel_cudaERNS_18TensorIteratorBaseEENKUlvE0_clEvENKUlvE1_clEvEUlN3c104HalfEE_St5arrayIPcLm2EEEEviT0_T1_)
        /*04e8*/ 	.word	0x00000020


	//----- nvinfo : EIATTR_FRAME_SIZE
	.align		4
.L_253:
        /*04ec*/ 	.byte	0x04, 0x11
        /*04ee*/ 	.short	(.L_255 - .L_254)
	.align		4
.L_254:
        /*04f0*/ 	.word	index@(_ZN2at6native29vectorized_elementwise_kernelILi2EZZZNS0_17asinh_kernel_cudaERNS_18TensorIteratorBaseEENKUlvE0_clEvENKUlvE1_clEvEUlN3c104HalfEE_St5arrayIPcLm2EEEEviT0_T1_)
        /*04f4*/ 	.word	0x00000000


	//----- nvinfo : EIATTR_REGCOUNT
	.align		4
.L_255:
        /*04f8*/ 	.byte	0x04, 0x2f
        /*04fa*/ 	.short	(.L_257 - .L_256)
	.align		4
.L_256:
        /*04fc*/ 	.word	index@(_ZN2at6native27unrolled_elementwise_kernelIZZZNS0_17asinh_kernel_cudaERNS_18TensorIteratorBaseEENKUlvE0_clEvENKUlvE1_clEvEUlN3c104HalfEE_St5arrayIPcLm2EELi4E23TrivialOffsetCalculatorILi1EjESD_NS0_6memory15LoadWithoutCastENSE_16StoreWithoutCastEEEviT_T0_T2_T3_T4_T5_)
        /*0500*/ 	.word	0x00000015


	//----- nvinfo : EIATTR_FRAME_SIZE
	.align		4
.L_257:
        /*0504*/ 	.byte	0x04, 0x11
        /*0506*/ 	.short	(.L_259 - .L_258)
	.align		4
.L_258:
        /*0508*/ 	.word	index@(_ZN2at6native27unrolled_elementwise_kernelIZZZNS0_17asinh_kernel_cudaERNS_18TensorIteratorBaseEENKUlvE0_clEvENKUlvE1_clEvEUlN3c104HalfEE_St5arrayIPcLm2EELi4E23TrivialOffsetCalculatorILi1EjESD_NS0_6memory15LoadWithoutCastENSE_16StoreWithoutCastEEEviT_T0_T2_T3_T4_T5_)
        /*050c*/ 	.word	0x00000000


	//----- nvinfo : EIATTR_REGCOUNT
	.align		4
.L_259:
        /*0510*/ 	.byte	0x04, 0x2f
        /*0512*/ 	.short	(.L_261 - .L_260)
	.align		4
.L_260:
        /*0514*/ 	.word	index@(_ZN2at6native18elementwise_kernelILi128ELi4EZNS0_22gpu_kernel_impl_nocastIZZZNS0_17asinh_kernel_cudaERNS_18TensorIteratorBaseEENKUlvE0_clEvENKUlvE1_clEvEUlN3c104HalfEE_EEvS4_RKT_EUliE_EEviT1_)
        /*0518*/ 	.word	0x00000014


	//----- nvinfo : EIATTR_FRAME_SIZE
	.align		4
.L_261:
        /*051c*/ 	.byte	0x04, 0x11
        /*051e*/ 	.short	(.L_263 - .L_262)
	.align		4
.L_262:
        /*0520*/ 	.word	index@(_ZN2at6native18elementwise_kernelILi128ELi4EZNS0_22gpu_kernel_impl_nocastIZZZNS0_17asinh_kernel_cudaERNS_18TensorIteratorBaseEENKUlvE0_clEvENKUlvE1_clEvEUlN3c104HalfEE_EEvS4_RKT_EUliE_EEviT1_)
        /*0524*/ 	.word	0x00000000


	//----- nvinfo : EIATTR_REGCOUNT
	.align		4
.L_263:
        /*0528*/ 	.byte	0x04, 0x2f
        /*052a*/ 	.short	(.L_265 - .L_264)
	.align		4
.L_264:
        /*052c*/ 	.word	index@(_ZN2at6native27unrolled_elementwise_kernelIZZZNS0_17asinh_kernel_cudaERNS_18TensorIteratorBaseEENKUlvE0_clEvENKUlvE1_clEvEUlN3c104HalfEE_St5arrayIPcLm2EELi4E23TrivialOffsetCalculatorILi1EjESD_NS0_6memory12LoadWithCastILi1EEENSE_13StoreWithCastILi1EEEEEviT_T0_T2_T3_T4_T5_)
        /*0530*/ 	.word	0x0000001e


	//----- nvinfo : EIATTR_FRAME_SIZE
	.align		4
.L_265:
        /*0534*/ 	.byte	0x04, 0x11
        /*0536*/ 	.short	(.L_267 - .L_266)
	.align		4
.L_266:
        /*0538*/ 	.word	index@(_ZN2at6native27unrolled_elementwise_kernelIZZZNS0_17asinh_kernel_cudaERNS_18TensorIteratorBaseEENKUlvE0_clEvENKUlvE1_clEvEUlN3c104HalfEE_St5arrayIPcLm2EELi4E23TrivialOffsetCalculatorILi1EjESD_NS0_6memory12LoadWithCastILi1EEENSE_13StoreWithCastILi1EEEEEviT_T0_T2_T3_T4_T5_)
        /*053c*/ 	.word	0x00000000


	//----- nvinfo : EIATTR_REGCOUNT
	.align		4
.L_267:
        /*0540*/ 	.byte	0x04, 0x2f
        /*0542*/ 	.short	(.L_269 - .L_268)
	.align		4
.L_268:
        /*0544*/ 	.word	index@(_ZN2at6native18elementwise_kernelILi128ELi4EZNS0_15gpu_kernel_implIZZZNS0_17asinh_kernel_cudaERNS_18TensorIteratorBaseEENKUlvE0_clEvENKUlvE1_clEvEUlN3c104HalfEE_EEvS4_RKT_EUliE_EEviT1_)
        /*0548*/ 	.word	0x00000018


	//----- nvinfo : EIATTR_FRAME_SIZE
	.align		4
.L_269:
        /*054c*/ 	.byte	0x04, 0x11
        /*054e*/ 	.short	(.L_271 - .L_270)
	.align		4
.L_270:
        /*0550*/ 	.word	index@(_ZN2at6native18elementwise_kernelILi128ELi4EZNS0_15gpu_kernel_implIZZZNS0_17asinh_kernel_cudaERNS_18TensorIteratorBaseEENKUlvE0_clEvENKUlvE1_clEvEUlN3c104HalfEE_EEvS4_RKT_EUliE_EEviT1_)
        /*0554*/ 	.word	0x00000000


	//----- nvinfo : EIATTR_REGCOUNT
	.align		4
.L_271:
        /*0558*/ 	.byte	0x04, 0x2f
        /*055a*/ 	.short	(.L_273 - .L_272)
	.align		4
.L_272:
        /*055c*/ 	.word	index@(_ZN2at6native29vectorized_elementwise_kernelILi8EZZZNS0_17asinh_kernel_cudaERNS_18TensorIteratorBaseEENKUlvE0_clEvENKUlvE2_clEvEUlN3c108BFloat16EE_St5arrayIPcLm2EEEEviT0_T1_)
        /*0560*/ 	.word	0x00000004


	//----- nvinfo : EIATTR_FRAME_SIZE
	.align		4
.L_273:
        /*0564*/ 	.byte	0x04, 0x11
        /*0566*/ 	.short	(.L_275 - .L_274)
	.align		4
.L_274:
        /*0568*/ 	.word	index@(_ZN2at6native29vectorized_elementwise_kernelILi8EZZZNS0_17asinh_kernel_cudaERNS_18TensorIteratorBaseEENKUlvE0_clEvENKUlvE2_clEvEUlN3c108BFloat16EE_St5arrayIPcLm2EEEEviT0_T1_)
        /*056c*/ 	.word	0x00000000


	//----- nvinfo : EIATTR_REGCOUNT
	.align		4
.L_275:
        /*0570*/ 	.byte	0x04, 0x2f
        /*0572*/ 	.short	(.L_277 - .L_276)
	.align		4
.L_276:
        /*0574*/ 	.word	index@(_ZN2at6native29vectorized_elementwise_kernelILi4EZZZNS0_17asinh_kernel_cudaERNS_18TensorIteratorBaseEENKUlvE0_clEvENKUlvE2_clEvEUlN3c108BFloat16EE_St5arrayIPcLm2EEEEviT0_T1_)
        /*0578*/ 	.word	0x00000020


	//----- nvinfo : EIATTR_FRAME_SIZE
	.align		4
.L_277:
        /*057c*/ 	.byte	0x04, 0x11
        /*057e*/ 	.short	(.L_279 - .L_278)
	.align		4
.L_278:
        /*0580*/ 	.word	index@(_ZN2at6native29vectorized_elementwise_kernelILi4EZZZNS0_17asinh_kernel_cudaERNS_18TensorIteratorBaseEENKUlvE0_clEvENKUlvE2_clEvEUlN3c108BFloat16EE_St5arrayIPcLm2EEEEviT0_T1_)
        /*0584*/ 	.word	0x00000000


	//----- nvinfo : EIATTR_REGCOUNT
	.align		4
.L_279:
        /*0588*/ 	.byte	0x04, 0x2f
        /*058a*/ 	.short	(.L_281 - .L_280)
	.align		4
.L_280:
        /*058c*/ 	.word	index@(_ZN2at6native29vectorized_elementwise_kernelILi2EZZZNS0_17asinh_kernel_cudaERNS_18TensorIteratorBaseEENKUlvE0_clEvENKUlvE2_clEvEUlN3c108BFloat16EE_St5arrayIPcLm2EEEEviT0_T1_)
        /*0590*/ 	.word	0x00000020


	//----- nvinfo : EIATTR_FRAME_SIZE
	.align		4
.L_281:
        /*0594*/ 	.byte	0x04, 0x11
        /*0596*/ 	.short	(.L_283 - .L_282)
	.align		4
.L_282:
        /*0598*/ 	.word	index@(_ZN2at6native29vectorized_elementwise_kernelILi2EZZZNS0_17asinh_kernel_cudaERNS_18TensorIteratorBaseEENKUlvE0_clEvENKUlvE2_clEvEUlN3c108BFloat16EE_St5arrayIPcLm2EEEEviT0_T1_)
        /*059c*/ 	.word	0x00000000


	//----- nvinfo : EIATTR_REGCOUNT
	.align		4
.L_283:
        /*05a0*/ 	.byte	0x04, 0x2f
        /*05a2*/ 	.short	(.L_285 - .L_284)
	.align		4
.L_284:
        /*05a4*/ 	.word	index@(_ZN2at6native27unrolled_elementwise_kernelIZZZNS0_17asinh_kernel_cudaERNS_18TensorIteratorBaseEENKUlvE0_clEvENKUlvE2_clEvEUlN3c108BFloat16EE_St5arrayIPcLm2EELi4E23TrivialOffsetCalculatorILi1EjESD_NS0_6memory15LoadWithoutCastENSE_16StoreWithoutCastEEEviT_T0_T2_T3_T4_T5_)
        /*05a8*/ 	.word	0x00000015


	//----- nvinfo : EIATTR_FRAME_SIZE
	.align		4
.L_285:
        /*05ac*/ 	.byte	0x04, 0x11
        /*05ae*/ 	.short	(.L_287 - .L_286)
	.align		4
.L_286:
        /*05b0*/ 	.word	index@(_ZN2at6native27unrolled_elementwise_kernelIZZZNS0_17asinh_kernel_cudaERNS_18TensorIteratorBaseEENKUlvE0_clEvENKUlvE2_clEvEUlN3c108BFloat16EE_St5arrayIPcLm2EELi4E23TrivialOffsetCalculatorILi1EjESD_NS0_6memory15LoadWithoutCastENSE_16StoreWithoutCastEEEviT_T0_T2_T3_T4_T5_)
        /*05b4*/ 	.word	0x00000000


	//----- nvinfo : EIATTR_REGCOUNT
	.align		4
.L_287:
        /*05b8*/ 	.byte	0x04, 0x2f
        /*05ba*/ 	.short	(.L_289 - .L_288)
	.align		4
.L_288:
        /*05bc*/ 	.word	index@(_ZN2at6native18elementwise_kernelILi128ELi4EZNS0_22gpu_kernel_impl_nocastIZZZNS0_17asinh_kernel_cudaERNS_18TensorIteratorBaseEENKUlvE0_clEvENKUlvE2_clEvEUlN3c108BFloat16EE_EEvS4_RKT_EUliE_EEviT1_)
        /*05c0*/ 	.word	0x00000014


	//----- nvinfo : EIATTR_FRAME_SIZE
	.align		4
.L_289:
        /*05c4*/ 	.byte	0x04, 0x11
        /*05c6*/ 	.short	(.L_291 - .L_290)
	.align		4
.L_290:
        /*05c8*/ 	.word	index@(_ZN2at6native18elementwise_kernelILi128ELi4EZNS0_22gpu_kernel_impl_nocastIZZZNS0_17asinh_kernel_cudaERNS_18TensorIteratorBaseEENKUlvE0_clEvENKUlvE2_clEvEUlN3c108BFloat16EE_EEvS4_RKT_EUliE_EEviT1_)
        /*05cc*/ 	.word	0x00000000


	//----- nvinfo : EIATTR_REGCOUNT
	.align		4
.L_291:
        /*05d0*/ 	.byte	0x04, 0x2f
        /*05d2*/ 	.short	(.L_293 - .L_292)
	.align		4
.L_292:
        /*05d4*/ 	.word	index@(_ZN2at6native27unrolled_elementwise_kernelIZZZNS0_17asinh_kernel_cudaERNS_18TensorIteratorBaseEENKUlvE0_clEvENKUlvE2_clEvEUlN3c108BFloat16EE_St5arrayIPcLm2EELi4E23TrivialOffsetCalculatorILi1EjESD_NS0_6memory12LoadWithCastILi1EEENSE_13StoreWithCastILi1EEEEEviT_T0_T2_T3_T4_T5_)
        /*05d8*/ 	.word	0x0000001c


	//----- nvinfo : EIATTR_FRAME_SIZE
	.align		4
.L_293:
        /*05dc*/ 	.byte	0x04, 0x11
        /*05de*/ 	.short	(.L_295 - .L_294)
	.align		4
.L_294:
        /*05e0*/ 	.word	index@(_ZN2at6native27unrolled_elementwise_kernelIZZZNS0_17asinh_kernel_cudaERNS_18TensorIteratorBaseEENKUlvE0_clEvENKUlvE2_clEvEUlN3c108BFloat16EE_St5arrayIPcLm2EELi4E23TrivialOffsetCalculatorILi1EjESD_NS0_6memory12LoadWithCastILi1EEENSE_13StoreWithCastILi1EEEEEviT_T0_T2_T3_T4_T5_)
        /*05e4*/ 	.word	0x00000000


	//----- nvinfo : EIATTR_REGCOUNT
	.align		4
.L_295:
        /*05e8*/ 	.byte	0x04, 0x2f
        /*05ea*/ 	.short	(.L_297 - .L_296)
	.align		4
.L_296:
        /*05ec*/ 	.word	index@(_ZN2at6native18elementwise_kernelILi128ELi4EZNS0_15gpu_kernel_implIZZZNS0_17asinh_kernel_cudaERNS_18TensorIteratorBaseEENKUlvE0_clEvENKUlvE2_clEvEUlN3c108BFloat16EE_EEvS4_RKT_EUliE_EEviT1_)
        /*05f0*/ 	.word	0x00000018


	//----- nvinfo : EIATTR_FRAME_SIZE
	.align		4
.L_297:
        /*05f4*/ 	.byte	0x04, 0x11
        /*05f6*/ 	.short	(.L_299 - .L_298)
	.align		4
.L_298:
        /*05f8*/ 	.word	index@(_ZN2at6native18elementwise_kernelILi128ELi4EZNS0_15gpu_kernel_implIZZZNS0_17asinh_kernel_cudaERNS_18TensorIteratorBaseEENKUlvE0_clEvENKUlvE2_clEvEUlN3c108BFloat16EE_EEvS4_RKT_EUliE_EEviT1_)
        /*05fc*/ 	.word	0x00000000


	//----- nvinfo : EIATTR_MIN_STACK_SIZE
	.align		4
.L_299:
        /*0600*/ 	.byte	0x04, 0x12
        /*0602*/ 	.short	(.L_301 - .L_300)
	.align		4
.L_300:
        /*0604*/ 	.word	index@(_ZN2at6native18elementwise_kernelILi128ELi4EZNS0_15gpu_kernel_implIZZZNS0_17asinh_kernel_cudaERNS_18TensorIteratorBaseEENKUlvE0_clEvENKUlvE2_clEvEUlN3c108BFloat16EE_EEvS4_RKT_EUliE_EEviT1_)
        /*0608*/ 	.word	0x00000000


	//----- nvinfo : EIATTR_MIN_STACK_SIZE
	.align		4
.L_301:
        /*060c*/ 	.byte	0x04, 0x12
        /*060e*/ 	.short	(.L_303 - .L_302)
	.align		4
.L_302:
        /*0610*/ 	.word	index@(_ZN2at6native27unrolled_elementwise_kernelIZZZNS0_17asinh_kernel_cudaERNS_18TensorIteratorBaseEENKUlvE0_clEvENKUlvE2_clEvEUlN3c108BFloat16EE_St5arrayIPcLm2EELi4E23TrivialOffsetCalculatorILi1EjESD_NS0_6memory12LoadWithCastILi1EEENSE_13StoreWithCastILi1EEEEEviT_T0_T2_T3_T4_T5_)
        /*0614*/ 	.word	0x00000000


	//----- nvinfo : EIATTR_MIN_STACK_SIZE
	.align		4
.L_303:
        /*0618*/ 	.byte	0x04, 0x12
        /*061a*/ 	.short	(.L_305 - .L_304)
	.align		4
.L_304:
        /*061c*/ 	.word	index@(_ZN2at6native18elementwise_kernelILi128ELi4EZNS0_22gpu_kernel_impl_nocastIZZZNS0_17asinh_kernel_cudaERNS_18TensorIteratorBaseEENKUlvE0_clEvENKUlvE2_clEvEUlN3c108BFloat16EE_EEvS4_RKT_EUliE_EEviT1_)
        /*0620*/ 	.word	0x00000000


	//----- nvinfo : EIATTR_MIN_STACK_SIZE
	.align		4
.L_305:
        /*0624*/ 	.byte	0x04, 0x12
        /*0626*/ 	.short	(.L_307 - .L_306)
	.align		4
.L_306:
        /*0628*/ 	.word	index@(_ZN2at6native27unrolled_elementwise_kernelIZZZNS0_17asinh_kernel_cudaERNS_18TensorIteratorBaseEENKUlvE0_clEvENKUlvE2_clEvEUlN3c108BFloat16EE_St5arrayIPcLm2EELi4E23TrivialOffsetCalculatorILi1EjESD_NS0_6memory15LoadWithoutCastENSE_16StoreWithoutCastEEEviT_T0_T2_T3_T4_T5_)
        /*062c*/ 	.word	0x00000000


	//----- nvinfo : EIATTR_MIN_STACK_SIZE
	.align		4
.L_307:
        /*0630*/ 	.byte	0x04, 0x12
        /*0632*/ 	.short	(.L_309 - .L_308)
	.align		4
.L_308:
        /*0634*/ 	.word	index@(_ZN2at6native29vectorized_elementwise_kernelILi2EZZZNS0_17asinh_kernel_cudaERNS_18TensorIteratorBaseEENKUlvE0_clEvENKUlvE2_clEvEUlN3c108BFloat16EE_St5arrayIPcLm2EEEEviT0_T1_)
        /*0638*/ 	.word	0x00000000


	//----- nvinfo : EIATTR_MIN_STACK_SIZE
	.align		4
.L_309:
        /*063c*/ 	.byte	0x04, 0x12
        /*063e*/ 	.short	(.L_311 - .L_310)
	.align		4
.L_310:
        /*0640*/ 	.word	index@(_ZN2at6native29vectorized_elementwise_kernelILi4EZZZNS0_17asinh_kernel_cudaERNS_18TensorIteratorBaseEENKUlvE0_clEvENKUlvE2_clEvEUlN3c108BFloat16EE_St5arrayIPcLm2EEEEviT0_T1_)
        /*0644*/ 	.word	0x00000000


	//----- nvinfo : EIATTR_MIN_STACK_SIZE
	.align		4
.L_311:
        /*0648*/ 	.byte	0x04, 0x12
        /*064a*/ 	.short	(.L_313 - .L_312)
	.align		4
.L_312:
        /*064c*/ 	.word	index@(_ZN2at6native29vectorized_elementwise_kernelILi8EZZZNS0_17asinh_kernel_cudaERNS_18TensorIteratorBaseEENKUlvE0_clEvENKUlvE2_clEvEUlN3c108BFloat16EE_St5arrayIPcLm2EEEEviT0_T1_)
        /*0650*/ 	.word	0x00000000


	//----- nvinfo : EIATTR_MIN_STACK_SIZE
	.align		4
.L_313:
        /*0654*/ 	.byte	0x04, 0x12
        /*0656*/ 	.short	(.L_315 - .L_314)
	.align		4
.L_314:
        /*0658*/ 	.word	index@(_ZN2at6native18elementwise_kernelILi128ELi4EZNS0_15gpu_kernel_implIZZZNS0_17asinh_kernel_cudaERNS_18TensorIteratorBaseEENKUlvE0_clEvENKUlvE1_clEvEUlN3c104HalfEE_EEvS4_RKT_EUliE_EEviT1_)
        /*065c*/ 	.word	0x00000000


	//----- nvinfo : EIATTR_MIN_STACK_SIZE
	.align		4
.L_315:
        /*0660*/ 	.byte	0x04, 0x12
        /*0662*/ 	.short	(.L_317 - .L_316)
	.align		4
.L_316:
        /*0664*/ 	.word	index@(_ZN2at6native27unrolled_elementwise_kernelIZZZNS0_17asinh_kernel_cudaERNS_18TensorIteratorBaseEENKUlvE0_clEvENKUlvE1_clEvEUlN3c104HalfEE_St5arrayIPcLm2EELi4E23TrivialOffsetCalculatorILi1EjESD_NS0_6memory12LoadWithCastILi1EEENSE_13StoreWithCastILi1EEEEEviT_T0_T2_T3_T4_T5_)
        /*0668*/ 	.word	0x00000000


	//----- nvinfo : EIATTR_MIN_STACK_SIZE
	.align		4
.L_317:
        /*066c*/ 	.byte	0x04, 0x12
        /*066e*/ 	.short	(.L_319 - .L_318)
	.align		4
.L_318:
        /*0670*/ 	.word	index@(_ZN2at6native18elementwise_kernelILi128ELi4EZNS0_22gpu_kernel_impl_nocastIZZZNS0_17asinh_kernel_cudaERNS_18TensorIteratorBaseEENKUlvE0_clEvENKUlvE1_clEvEUlN3c104HalfEE_EEvS4_RKT_EUliE_EEviT1_)
        /*0674*/ 	.word	0x00000000


	//----- nvinfo : EIATTR_MIN_STACK_SIZE
	.align		4
.L_319:
        /*0678*/ 	.byte	0x04, 0x12
        /*067a*/ 	.short	(.L_321 - .L_320)
	.align		4
.L_320:
        /*067c*/ 	.word	index@(_ZN2at6native27unrolled_elementwise_kernelIZZZNS0_17asinh_kernel_cudaERNS_18TensorIteratorBaseEENKUlvE0_clEvENKUlvE1_clEvEUlN3c104HalfEE_St5arrayIPcLm2EELi4E23TrivialOffsetCalculatorILi1EjESD_NS0_6memory15LoadWithoutCastENSE_16StoreWithoutCastEEEviT_T0_T2_T3_T4_T5_)
        /*0680*/ 	.word	0x00000000


	//----- nvinfo : EIATTR_MIN_STACK_SIZE
	.align		4
.L_321:
        /*0684*/ 	.byte	0x04, 0x12
        /*0686*/ 	.short	(.L_323 - .L_322)
	.align		4
.L_322:
        /*0688*/ 	.word	index@(_ZN2at6native29vectorized_elementwise_kernelILi2EZZZNS0_17asinh_kernel_cudaERNS_18TensorIteratorBaseEENKUlvE0_clEvENKUlvE1_clEvEUlN3c104HalfEE_St5arrayIPcLm2EEEEviT0_T1_)
        /*068c*/ 	.word	0x00000000


	//----- nvinfo : EIATTR_MIN_STACK_SIZE
	.align		4
.L_323:
        /*0690*/ 	.byte	0x04, 0x12
        /*0692*/ 	.short	(.L_325 - .L_324)
	.align		4
.L_324:
        /*0694*/ 	.word	index@(_ZN2at6native29vectorized_elementwise_kernelILi4EZZZNS0_17asinh_kernel_cudaERNS_18TensorIteratorBaseEENKUlvE0_clEvENKUlvE1_clEvEUlN3c104HalfEE_St5arrayIPcLm2EEEEviT0_T1_)
        /*0698*/ 	.word	0x00000000


	//----- nvinfo : EIATTR_MIN_STACK_SIZE
	.align		4
.L_325:
        /*069c*/ 	.byte	0x04, 0x12
        /*069e*/ 	.short	(.L_327 - .L_326)
	.align		4
.L_326:
        /*06a0*/ 	.word	index@(_ZN2at6native29vectorized_elementwise_kernelILi8EZZZNS0_17asinh_kernel_cudaERNS_18TensorIteratorBaseEENKUlvE0_clEvENKUlvE1_clEvEUlN3c104HalfEE_St5arrayIPcLm2EEEEviT0_T1_)
        /*06a4*/ 	.word	0x00000000


	//----- nvinfo : EIATTR_MIN_STACK_SIZE
	.align		4
.L_327:
        /*06a8*/ 	.byte	0x04, 0x12
        /*06aa*/ 	.short	(.L_329 - .L_328)
	.align		4
.L_328:
        /*06ac*/ 	.word	index@(_ZN2at6native18elementwise_kernelILi128ELi4EZNS0_15gpu_kernel_implIZZZNS0_17asinh_kernel_cudaERNS_18TensorIteratorBaseEENKUlvE0_clEvENKUlvE0_clEvEUlfE_EEvS4_RKT_EUliE_EEviT1_)
        /*06b0*/ 	.word	0x00000000


	//----- nvinfo : EIATTR_MIN_STACK_SIZE
	.align		4
.L_329:
        /*06b4*/ 	.byte	0x04, 0x12
        /*06b6*/ 	.short	(.L_331 - .L_330)
	.align		4
.L_330:
        /*06b8*/ 	.word	index@(_ZN2at6native27unrolled_elementwise_kernelIZZZNS0_17asinh_kernel_cudaERNS_18TensorIteratorBaseEENKUlvE0_clEvENKUlvE0_clEvEUlfE_St5arrayIPcLm2EELi4E23TrivialOffsetCalculatorILi1EjESB_NS0_6memory12LoadWithCastILi1EEENSC_13StoreWithCastILi1EEEEEviT_T0_T2_T3_T4_T5_)
        /*06bc*/ 	.word	0x00000000


	//----- nvinfo : EIATTR_MIN_STACK_SIZE
	.align		4
.L_331:
        /*06c0*/ 	.byte	0x04, 0x12
        /*06c2*/ 	.short	(.L_333 - .L_332)
	.align		4
.L_332:
        /*06c4*/ 	.word	index@(_ZN2at6native18elementwise_kernelILi128ELi2EZNS0_22gpu_kernel_impl_nocastIZZZNS0_17asinh_kernel_cudaERNS_18TensorIteratorBaseEENKUlvE0_clEvENKUlvE0_clEvEUlfE_EEvS4_RKT_EUliE_EEviT1_)
        /*06c8*/ 	.word	0x00000000


	//----- nvinfo : EIATTR_MIN_STACK_SIZE
	.align		4
.L_333:
        /*06cc*/ 	.byte	0x04, 0x12
        /*06ce*/ 	.short	(.L_335 - .L_334)
	.align		4
.L_334:
        /*06d0*/ 	.word	index@(_ZN2at6native27unrolled_elementwise_kernelIZZZNS0_17asinh_kernel_cudaERNS_18TensorIteratorBaseEENKUlvE0_clEvENKUlvE0_clEvEUlfE_St5arrayIPcLm2EELi4E23TrivialOffsetCalculatorILi1EjESB_NS0_6memory15LoadWithoutCastENSC_16StoreWithoutCastEEEviT_T0_T2_T3_T4_T5_)
        /*06d4*/ 	.word	0x00000000


	//----- nvinfo : EIATTR_MIN_STACK_SIZE
	.align		4
.L_335:
        /*06d8*/ 	.byte	0x04, 0x12
        /*06da*/ 	.short	(.L_337 - .L_336)
	.align		4
.L_336:
        /*06dc*/ 	.word	index@(_ZN2at6native29vectorized_elementwise_kernelILi2EZZZNS0_17asinh_kernel_cudaERNS_18TensorIteratorBaseEENKUlvE0_clEvENKUlvE0_clEvEUlfE_St5arrayIPcLm2EEEEviT0_T1_)
        /*06e0*/ 	.word	0x00000000


	//----- nvinfo : EIATTR_MIN_STACK_SIZE
	.align		4
.L_337:
        /*06e4*/ 	.byte	0x04, 0x12
        /*06e6*/ 	.short	(.L_339 - .L_338)
	.align		4
.L_338:
        /*06e8*/ 	.word	index@(_ZN2at6native29vectorized_elementwise_kernelILi4EZZZNS0_17asinh_kernel_cudaERNS_18TensorIteratorBaseEENKUlvE0_clEvENKUlvE0_clEvEUlfE_St5arrayIPcLm2EEEEviT0_T1_)
        /*06ec*/ 	.word	0x00000000


	//----- nvinfo : EIATTR_MIN_STACK_SIZE
	.align		4
.L_339:
        /*06f0*/ 	.byte	0x04, 0x12
        /*06f2*/ 	.short	(.L_341 - .L_340)
	.align		4
.L_340:
        /*06f4*/ 	.word	index@(_ZN2at6native29vectorized_elementwise_kernelILi8EZZZNS0_17asinh_kernel_cudaERNS_18TensorIteratorBaseEENKUlvE0_clEvENKUlvE0_clEvEUlfE_St5arrayIPcLm2EEEEviT0_T1_)
        /*06f8*/ 	.word	0x00000000


	//----- nvinfo : EIATTR_MIN_STACK_SIZE
	.align		4
.L_341:
        /*06fc*/ 	.byte	0x04, 0x12
        /*06fe*/ 	.short	(.L_343 - .L_342)
	.align		4
.L_342:
        /*0700*/ 	.word	index@(_ZN2at6native18elementwise_kernelILi128ELi4EZNS0_15gpu_kernel_implIZZZNS0_17asinh_kernel_cudaERNS_18TensorIteratorBaseEENKUlvE0_clEvENKUlvE_clEvEUldE_EEvS4_RKT_EUliE_EEviT1_)
        /*0704*/ 	.word	0x00000000


	//----- nvinfo : EIATTR_MIN_STACK_SIZE
	.align		4
.L_343:
        /*0708*/ 	.byte	0x04, 0x12
        /*070a*/ 	.short	(.L_345 - .L_344)
	.align		4
.L_344:
        /*070c*/ 	.word	index@(_ZN2at6native27unrolled_elementwise_kernelIZZZNS0_17asinh_kernel_cudaERNS_18TensorIteratorBaseEENKUlvE0_clEvENKUlvE_clEvEUldE_St5arrayIPcLm2EELi4E23TrivialOffsetCalculatorILi1EjESB_NS0_6memory12LoadWithCastILi1EEENSC_13StoreWithCastILi1EEEEEviT_T0_T2_T3_T4_T5_)
        /*0710*/ 	.word	0x00000000


	//----- nvinfo : EIATTR_MIN_STACK_SIZE
	.align		4
.L_345:
        /*0714*/ 	.byte	0x04, 0x12
        /*0716*/ 	.short	(.L_347 - .L_346)
	.align		4
.L_346:
        /*0718*/ 	.word	index@(_ZN2at6native18elementwise_kernelILi128ELi2EZNS0_22gpu_kernel_impl_nocastIZZZNS0_17asinh_kernel_cudaERNS_18TensorIteratorBaseEENKUlvE0_clEvENKUlvE_clEvEUldE_EEvS4_RKT_EUliE_EEviT1_)
        /*071c*/ 	.word	0x00000000


	//----- nvinfo : EIATTR_MIN_STACK_SIZE
	.align		4
.L_347:
        /*0720*/ 	.byte	0x04, 0x12
        /*0722*/ 	.short	(.L_349 - .L_348)
	.align		4
.L_348:
        /*0724*/ 	.word	index@(_ZN2at6native27unrolled_elementwise_kernelIZZZNS0_17asinh_kernel_cudaERNS_18TensorIteratorBaseEENKUlvE0_clEvENKUlvE_clEvEUldE_St5arrayIPcLm2EELi4E23TrivialOffsetCalculatorILi1EjESB_NS0_6memory15LoadWithoutCastENSC_16StoreWithoutCastEEEviT_T0_T2_T3_T4_T5_)
        /*0728*/ 	.word	0x00000000


	//----- nvinfo : EIATTR_MIN_STACK_SIZE
	.align		4
.L_349:
        /*072c*/ 	.byte	0x04, 0x12
        /*072e*/ 	.short	(.L_351 - .L_350)
	.align		4
.L_350:
        /*0730*/ 	.word	index@(_ZN2at6native29vectorized_elementwise_kernelILi2EZZZNS0_17asinh_kernel_cudaERNS_18TensorIteratorBaseEENKUlvE0_clEvENKUlvE_clEvEUldE_St5arrayIPcLm2EEEEviT0_T1_)
        /*0734*/ 	.word	0x00000000


	//----- nvinfo : EIATTR_MIN_STACK_SIZE
	.align		4
.L_351:
        /*0738*/ 	.byte	0x04, 0x12
        /*073a*/ 	.short	(.L_353 - .L_352)
	.align		4
.L_352:
        /*073c*/ 	.word	index@(_ZN2at6native29vectorized_elementwise_kernelILi4EZZZNS0_17asinh_kernel_cudaERNS_18TensorIteratorBaseEENKUlvE0_clEvENKUlvE_clEvEUldE_St5arrayIPcLm2EEEEviT0_T1_)
        /*0740*/ 	.word	0x00000000


	//----- nvinfo : EIATTR_MIN_STACK_SIZE
	.align		4
.L_353:
        /*0744*/ 	.byte	0x04, 0x12
        /*0746*/ 	.short	(.L_355 - .L_354)
	.align		4
.L_354:
        /*0748*/ 	.word	index@(_ZN2at6native29vectorized_elementwise_kernelILi8EZZZNS0_17asinh_kernel_cudaERNS_18TensorIteratorBaseEENKUlvE0_clEvENKUlvE_clEvEUldE_St5arrayIPcLm2EEEEviT0_T1_)
        /*074c*/ 	.word	0x00000000


	//----- nvinfo : EIATTR_MIN_STACK_SIZE
	.align		4
.L_355:
        /*0750*/ 	.byte	0x04, 0x12
        /*0752*/ 	.short	(.L_357 - .L_356)
	.align		4
.L_356:
        /*0754*/ 	.word	index@(_ZN2at6native18elementwise_kernelILi128ELi4EZNS0_15gpu_kernel_implIZZZNS0_17asinh_kernel_cudaERNS_18TensorIteratorBaseEENKUlvE_clEvENKUlvE1_clEvEUlN3c107complexINS7_4HalfEEEE_EEvS4_RKT_EUliE_EEviT1_)
        /*0758*/ 	.word	0x00000000


	//----- nvinfo : EIATTR_MIN_STACK_SIZE
	.align		4
.L_357:
        /*075c*/ 	.byte	0x04, 0x12
        /*075e*/ 	.short	(.L_359 - .L_358)
	.align		4
.L_358:
        /*0760*/ 	.word	index@(_ZN2at6native27unrolled_elementwise_kernelIZZZNS0_17asinh_kernel_cudaERNS_18TensorIteratorBaseEENKUlvE_clEvENKUlvE1_clEvEUlN3c107complexINS6_4HalfEEEE_St5arrayIPcLm2EELi4E23TrivialOffsetCalculatorILi1EjESF_NS0_6memory12LoadWithCastILi1EEENSG_13StoreWithCastILi1EEEEEviT_T0_T2_T3_T4_T5_)
        /*0764*/ 	.word	0x00000000


	//----- nvinfo : EIATTR_MIN_STACK_SIZE
	.align		4
.L_359:
        /*0768*/ 	.byte	0x04, 0x12
        /*076a*/ 	.short	(.L_361 - .L_360)
	.align		4
.L_360:
        /*076c*/ 	.word	index@(_ZN2at6native18elementwise_kernelILi128ELi2EZNS0_22gpu_kernel_impl_nocastIZZZNS0_17asinh_kernel_cudaERNS_18TensorIteratorBaseEENKUlvE_clEvENKUlvE1_clEvEUlN3c107complexINS7_4HalfEEEE_EEvS4_RKT_EUliE_EEviT1_)
        /*0770*/ 	.word	0x00000000


	//----- nvinfo : EIATTR_MIN_STACK_SIZE
	.align		4
.L_361:
        /*0774*/ 	.byte	0x04, 0x12
        /*0776*/ 	.short	(.L_363 - .L_362)
	.align		4
.L_362:
        /*0778*/ 	.word	index@(_ZN2at6native27unrolled_elementwise_kernelIZZZNS0_17asinh_kernel_cudaERNS_18TensorIteratorBaseEENKUlvE_clEvENKUlvE1_clEvEUlN3c107complexINS6_4HalfEEEE_St5arrayIPcLm2EELi4E23TrivialOffsetCalculatorILi1EjESF_NS0_6memory15LoadWithoutCastENSG_16StoreWithoutCastEEEviT_T0_T2_T3_T4_T5_)
        /*077c*/ 	.word	0x00000000


	//----- nvinfo : EIATTR_MIN_STACK_SIZE
	.align		4
.L_363:
        /*0780*/ 	.byte	0x04, 0x12
        /*0782*/ 	.short	(.L_365 - .L_364)
	.align		4
.L_364:
        /*0784*/ 	.word	index@(_ZN2at6native29vectorized_elementwise_kernelILi2EZZZNS0_17asinh_kernel_cudaERNS_18TensorIteratorBaseEENKUlvE_clEvENKUlvE1_clEvEUlN3c107complexINS6_4HalfEEEE_St5arrayIPcLm2EEEEviT0_T1_)
        /*0788*/ 	.word	0x00000000


	//----- nvinfo : EIATTR_MIN_STACK_SIZE
	.align		4
.L_365:
        /*078c*/ 	.byte	0x04, 0x12
        /*078e*/ 	.short	(.L_367 - .L_366)
	.align		4
.L_366:
        /*0790*/ 	.word	index@(_ZN2at6native29vectorized_elementwise_kernelILi4EZZZNS0_17asinh_kernel_cudaERNS_18TensorIteratorBaseEENKUlvE_clEvENKUlvE1_clEvEUlN3c107complexINS6_4HalfEEEE_St5arrayIPcLm2EEEEviT0_T1_)
        /*0794*/ 	.word	0x00000000


	//----- nvinfo : EIATTR_MIN_STACK_SIZE
	.align		4
.L_367:
        /*0798*/ 	.byte	0x04, 0x12
        /*079a*/ 	.short	(.L_369 - .L_368)
	.align		4
.L_368:
        /*079c*/ 	.word	index@(_ZN2at6native29vectorized_elementwise_kernelILi8EZZZNS0_17asinh_kernel_cudaERNS_18TensorIteratorBaseEENKUlvE_clEvENKUlvE1_clEvEUlN3c107complexINS6_4HalfEEEE_St5arrayIPcLm2EEEEviT0_T1_)
        /*07a0*/ 	.word	0x00000000


	//----- nvinfo : EIATTR_MIN_STACK_SIZE
	.align		4
.L_369:
        /*07a4*/ 	.byte	0x04, 0x12
        /*07a6*/ 	.short	(.L_371 - .L_370)
	.align		4
.L_370:
        /*07a8*/ 	.word	index@(_ZN2at6native18elementwise_kernelILi128ELi4EZNS0_15gpu_kernel_implIZZZNS0_17asinh_kernel_cudaERNS_18TensorIteratorBaseEENKUlvE_clEvENKUlvE0_clEvEUlN3c107complexIfEEE_EEvS4_RKT_EUliE_EEviT1_)
        /*07ac*/ 	.word	0x00000000


	//----- nvinfo : EIATTR_MIN_STACK_SIZE
	.align		4
.L_371:
        /*07b0*/ 	.byte	0x04, 0x12
        /*07b2*/ 	.short	(.L_373 - .L_372)
	.align		4
.L_372:
        /*07b4*/ 	.word	index@(_ZN2at6native27unrolled_elementwise_kernelIZZZNS0_17asinh_kernel_cudaERNS_18TensorIteratorBaseEENKUlvE_clEvENKUlvE0_clEvEUlN3c107complexIfEEE_St5arrayIPcLm2EELi4E23TrivialOffsetCalculatorILi1EjESE_NS0_6memory12LoadWithCastILi1EEENSF_13StoreWithCastILi1EEEEEviT_T0_T2_T3_T4_T5_)
        /*07b8*/ 	.word	0x00000000


	//----- nvinfo : EIATTR_MIN_STACK_SIZE
	.align		4
.L_373:
        /*07bc*/ 	.byte	0x04, 0x12
        /*07be*/ 	.short	(.L_375 - .L_374)
	.align		4
.L_374:
        /*07c0*/ 	.word	index@(_ZN2at6native18elementwise_kernelILi128ELi2EZNS0_22gpu_kernel_impl_nocastIZZZNS0_17asinh_kernel_cudaERNS_18TensorIteratorBaseEENKUlvE_clEvENKUlvE0_clEvEUlN3c107complexIfEEE_EEvS4_RKT_EUliE_EEviT1_)
        /*07c4*/ 	.word	0x00000000


	//----- nvinfo : EIATTR_MIN_STACK_SIZE
	.align		4
.L_375:
        /*07c8*/ 	.byte	0x04, 0x12
        /*07ca*/ 	.short	(.L_377 - .L_376)
	.align		4
.L_376:
        /*07cc*/ 	.word	index@(_ZN2at6native27unrolled_elementwise_kernelIZZZNS0_17asinh_kernel_cudaERNS_18TensorIteratorBaseEENKUlvE_clEvENKUlvE0_clEvEUlN3c107complexIfEEE_St5arrayIPcLm2EELi4E23TrivialOffsetCalculatorILi1EjESE_NS0_6memory15LoadWithoutCastENSF_16StoreWithoutCastEEEviT_T0_T2_T3_T4_T5_)
        /*07d0*/ 	.word	0x00000000


	//----- nvinfo : EIATTR_MIN_STACK_SIZE
	.align		4
.L_377:
        /*07d4*/ 	.byte	0x04, 0x12
        /*07d6*/ 	.short	(.L_379 - .L_378)
	.align		4
.L_378:
        /*07d8*/ 	.word	index@(_ZN2at6native29vectorized_elementwise_kernelILi2EZZZNS0_17asinh_kernel_cudaERNS_18TensorIteratorBaseEENKUlvE_clEvENKUlvE0_clEvEUlN3c107complexIfEEE_St5arrayIPcLm2EEEEviT0_T1_)
        /*07dc*/ 	.word	0x00000000


	//----- nvinfo : EIATTR_MIN_STACK_SIZE
	.align		4
.L_379:
        /*07e0*/ 	.byte	0x04, 0x12
        /*07e2*/ 	.short	(.L_381 - .L_380)
	.align		4
.L_380:
        /*07e4*/ 	.word	index@(_ZN2at6native29vectorized_elementwise_kernelILi4EZZZNS0_17asinh_kernel_cudaERNS_18TensorIteratorBaseEENKUlvE_clEvENKUlvE0_clEvEUlN3c107complexIfEEE_St5arrayIPcLm2EEEEviT0_T1_)
        /*07e8*/ 	.word	0x00000000


	//----- nvinfo : EIATTR_MIN_STACK_SIZE
	.align		4
.L_381:
        /*07ec*/ 	.byte	0x04, 0x12
        /*07ee*/ 	.short	(.L_383 - .L_382)
	.align		4
.L_382:
        /*07f0*/ 	.word	index@(_ZN2at6native29vectorized_elementwise_kernelILi8EZZZNS0_17asinh_kernel_cudaERNS_18TensorIteratorBaseEENKUlvE_clEvENKUlvE0_clEvEUlN3c107complexIfEEE_St5arrayIPcLm2EEEEviT0_T1_)
        /*07f4*/ 	.word	0x00000000


	//----- nvinfo : EIATTR_MIN_STACK_SIZE
	.align		4
.L_383:
        /*07f8*/ 	.byte	0x04, 0x12
        /*07fa*/ 	.short	(.L_385 - .L_384)
	.align		4
.L_384:
        /*07fc*/ 	.word	index@(_ZN2at6native18elementwise_kernelILi128ELi4EZNS0_15gpu_kernel_implIZZZNS0_17asinh_kernel_cudaERNS_18TensorIteratorBaseEENKUlvE_clEvENKUlvE_clEvEUlN3c107complexIdEEE_EEvS4_RKT_EUliE_EEviT1_)
        /*0800*/ 	.word	0x00000000


	//----- nvinfo : EIATTR_MIN_STACK_SIZE
	.align		4
.L_385:
        /*0804*/ 	.byte	0x04, 0x12
        /*0806*/ 	.short	(.L_387 - .L_386)
	.align		4
.L_386:
        /*0808*/ 	.word	index@(_ZN2at6native27unrolled_elementwise_kernelIZZZNS0_17asinh_kernel_cudaERNS_18TensorIteratorBaseEENKUlvE_clEvENKUlvE_clEvEUlN3c107complexIdEEE_St5arrayIPcLm2EELi4E23TrivialOffsetCalculatorILi1EjESE_NS0_6memory12LoadWithCastILi1EEENSF_13StoreWithCastILi1EEEEEviT_T0_T2_T3_T4_T5_)
        /*080c*/ 	.word	0x00000000


	//----- nvinfo : EIATTR_MIN_STACK_SIZE
	.align		4
.L_387:
        /*0810*/ 	.byte	0x04, 0x12
        /*0812*/ 	.short	(.L_389 - .L_388)
	.align		4
.L_388:
        /*0814*/ 	.word	index@(_ZN2at6native18elementwise_kernelILi128ELi2EZNS0_22gpu_kernel_impl_nocastIZZZNS0_17asinh_kernel_cudaERNS_18TensorIteratorBaseEENKUlvE_clEvENKUlvE_clEvEUlN3c107complexIdEEE_EEvS4_RKT_EUliE_EEviT1_)
        /*0818*/ 	.word	0x00000000


	//----- nvinfo : EIATTR_MIN_STACK_SIZE
	.align		4
.L_389:
        /*081c*/ 	.byte	0x04, 0x12
        /*081e*/ 	.short	(.L_391 - .L_390)
	.align		4
.L_390:
        /*0820*/ 	.word	index@(_ZN2at6native27unrolled_elementwise_kernelIZZZNS0_17asinh_kernel_cudaERNS_18TensorIteratorBaseEENKUlvE_clEvENKUlvE_clEvEUlN3c107complexIdEEE_St5arrayIPcLm2EELi4E23TrivialOffsetCalculatorILi1EjESE_NS0_6memory15LoadWithoutCastENSF_16StoreWithoutCastEEEviT_T0_T2_T3_T4_T5_)
        /*0824*/ 	.word	0x00000000


	//----- nvinfo : EIATTR_MIN_STACK_SIZE
	.align		4
.L_391:
        /*0828*/ 	.byte	0x04, 0x12
        /*082a*/ 	.short	(.L_393 - .L_392)
	.align		4
.L_392:
        /*082c*/ 	.word	index@(_ZN2at6native29vectorized_elementwise_kernelILi2EZZZNS0_17asinh_kernel_cudaERNS_18TensorIteratorBaseEENKUlvE_clEvENKUlvE_clEvEUlN3c107complexIdEEE_St5arrayIPcLm2EEEEviT0_T1_)
        /*0830*/ 	.word	0x00000000


	//----- nvinfo : EIATTR_MIN_STACK_SIZE
	.align		4
.L_393:
        /*0834*/ 	.byte	0x04, 0x12
        /*0836*/ 	.short	(.L_395 - .L_394)
	.align		4
.L_394:
        /*0838*/ 	.word	index@(_ZN2at6native29vectorized_elementwise_kernelILi4EZZZNS0_17asinh_kernel_cudaERNS_18TensorIteratorBaseEENKUlvE_clEvENKUlvE_clEvEUlN3c107complexIdEEE_St5arrayIPcLm2EEEEviT0_T1_)
        /*083c*/ 	.word	0x00000000


	//----- nvinfo : EIATTR_MIN_STACK_SIZE
	.align		4
.L_395:
        /*0840*/ 	.byte	0x04, 0x12
        /*0842*/ 	.short	(.L_397 - .L_396)
	.align		4
.L_396:
        /*0844*/ 	.word	index@(_ZN2at6native29vectorized_elementwise_kernelILi8EZZZNS0_17asinh_kernel_cudaERNS_18TensorIteratorBaseEENKUlvE_clEvENKUlvE_clEvEUlN3c107complexIdEEE_St5arrayIPcLm2EEEEviT0_T1_)
        /*0848*/ 	.word	0x00000000
.L_397:


//--------------------- .nv.compat                --------------------------
	.section	.nv.compat,"",@"SHT_CUDA_COMPAT_INFO"
	.align	4
        /*0000*/ 	.byte	0x02, 0x09, 0x01, 0x00, 0x02, 0x02, 0x01, 0x00, 0x02, 0x05, 0x05, 0x00, 0x03, 0x07, 0x01, 0x01
        /*0010*/ 	.byte	0x02, 0x03, 0x00, 0x00, 0x02, 0x06, 0x01, 0x00, 0x04, 0x0b, 0x08, 0x00, 0x00, 0x00, 0x00, 0x00
        /*0020*/ 	.byte	0x00, 0x00, 0x00, 0x00


//--------------------- .nv.info._ZN2at6native18elementwise_kernelILi128ELi4EZNS0_15gpu_kernel_implIZZZNS0_17asinh_kernel_cudaERNS_18TensorIteratorBaseEENKUlvE0_clEvENKUlvE2_clEvEUlN3c108BFloat16EE_EEvS4_RKT_EUliE_EEviT1_ --------------------------
	.section	.nv.info._ZN2at6native18elementwise_kernelILi128ELi4EZNS0_15gpu_kernel_implIZZZNS0_17asinh_kernel_cudaERNS_18TensorIteratorBaseEENKUlvE0_clEvENKUlvE2_clEvEUlN3c108BFloat16EE_EEvS4_RKT_EUliE_EEviT1_,"",@"SHT_CUDA_INFO"
	.sectionflags	@""
	.align	4


	//----- nvinfo : EIATTR_CUDA_API_VERSION
	.align		4
        /*0000*/ 	.byte	0x04, 0x37
        /*0002*/ 	.short	(.L_399 - .L_398)
.L_398:
        /*0004*/ 	.word	0x00000082


	//----- nvinfo : EIATTR_KPARAM_INFO
	.align		4
.L_399:
        /*0008*/ 	.byte	0x04, 0x17
        /*000a*/ 	.short	(.L_401 - .L_400)
.L_400:
        /*000c*/ 	.word	0x00000000
        /*0010*/ 	.short	0x0001
        /*0012*/ 	.short	0x0008
        /*0014*/ 	.byte	0x00, 0xf0, 0x61, 0x08


	//----- nvinfo : EIATTR_KPARAM_INFO
	.align		4
.L_401:
        /*0018*/ 	.byte	0x04, 0x17
        /*001a*/ 	.short	(.L_403 - .L_402)
.L_402:
        /*001c*/ 	.word	0x00000000
        /*0020*/ 	.short	0x0000
        /*0022*/ 	.short	0x0000
        /*0024*/ 	.byte	0x00, 0xf0, 0x11, 0x00


	//----- nvinfo : EIATTR_SPARSE_MMA_MASK
	.align		4
.L_403:
        /*0028*/ 	.byte	0x03, 0x50
        /*002a*/ 	.short	0x0000


	//----- nvinfo : EIATTR_MAXREG_COUNT
	.align		4
        /*002c*/ 	.byte	0x03, 0x1b
        /*002e*/ 	.short	0x0080


	//----- nvinfo : EIATTR_EXTERNS
	.align		4
        /*0030*/ 	.byte	0x04, 0x0f
        /*0032*/ 	.short	(.L_405 - .L_404)


	//   ....[0]....
	.align		4
.L_404:
        /*0034*/ 	.word	index@(__assertfail)


	//----- nvinfo : EIATTR_MERCURY_ISA_VERSION
	.align		4
.L_405:
        /*0038*/ 	.byte	0x03, 0x5f
        /*003a*/ 	.short	0x0101


	//----- nvinfo : EIATTR_VRC_CTA_INIT_COUNT
	.align		4
        /*003c*/ 	.byte	0x02, 0x4a
	.zero		1
	.zero		1


	//----- nvinfo : EIATTR_SYSCALL_OFFSETS
	.align		4
        /*0040*/ 	.byte	0x04, 0x46
        /*0042*/ 	.short	(.L_407 - .L_406)


	//   ....[0]....
.L_406:
        /*0044*/ 	.word	0x00002290


	//   ....[1]....
        /*0048*/ 	.word	0x00003410


	//   ....[2]....
        /*004c*/ 	.word	0x00005840


	//   ....[3]....
        /*0050*/ 	.word	0x00006810


	//   ....[4]....
        /*0054*/ 	.word	0x00008d30


	//   ....[5]....
        /*0058*/ 	.word	0x00009d00


	//   ....[6]....
        /*005c*/ 	.word	0x0000c230


	//   ....[7]....
        /*0060*/ 	.word	0x0000d1d0


	//----- nvinfo : EIATTR_EXIT_INSTR_OFFSETS
	.align		4
.L_407:
        /*0064*/ 	.byte	0x04, 0x1c
        /*0066*/ 	.short	(.L_409 - .L_408)


	//   ....[0]....
.L_408:
        /*0068*/ 	.word	0x00009fc0


	//   ....[1]....
        /*006c*/ 	.word	0x0000c650


	//   ....[2]....
        /*0070*/ 	.word	0x0000c690


	//   ....[3]....
        /*0074*/ 	.word	0x0000c730


	//   ....[4]....
        /*0078*/ 	.word	0x0000c770


	//   ....[5]....
        /*007c*/ 	.word	0x0000c7b0


	//   ....[6]....
        /*0080*/ 	.word	0x0000c840


	//   ....[7]....
        /*0084*/ 	.word	0x0000c880


	//   ....[8]....
        /*0088*/ 	.word	0x0000c920


	//   ....[9]....
        /*008c*/ 	.word	0x0000c970


	//   ....[10]....
        /*0090*/ 	.word	0x0000c9c0


	//   ....[11]....
        /*0094*/ 	.word	0x0000caa0


	//   ....[12]....
        /*0098*/ 	.word	0x0000cc10


	//   ....[13]....
        /*009c*/ 	.word	0x0000cd80


	//   ....[14]....
        /*00a0*/ 	.word	0x0000cee0


	//   ....[15]....
        /*00a4*/ 	.word	0x0000cf20


	//   ....[16]....
        /*00a8*/ 	.word	0x0000cf60


	//   ....[17]....
        /*00ac*/ 	.word	0x0000d010


	//   ....[18]....
        /*00b0*/ 	.word	0x0000d070


	//   ....[19]....
        /*00b4*/ 	.word	0x0000d1e0


	//   ....[20]....
        /*00b8*/ 	.word	0x0000d2f0


	//   ....[21]....
        /*00bc*/ 	.word	0x0000d430


	//   ....[22]....
        /*00c0*/ 	.word	0x0000d450


	//----- nvinfo : EIATTR_MAX_THREADS
	.align		4
.L_409:
        /*00c4*/ 	.byte	0x04, 0x05
        /*00c6*/ 	.short	(.L_411 - .L_410)
.L_410:
        /*00c8*/ 	.word	0x00000080
        /*00cc*/ 	.word	0x00000001
        /*00d0*/ 	.word	0x00000001


	//----- nvinfo : EIATTR_CRS_STACK_SIZE
	.align		4
.L_411:
        /*00d4*/ 	.byte	0x04, 0x1e
        /*00d6*/ 	.short	(.L_413 - .L_412)
.L_412:
        /*00d8*/ 	.word	0x00000000


	//----- nvinfo : EIATTR_CBANK_PARAM_SIZE
	.align		4
.L_413:
        /*00dc*/ 	.byte	0x03, 0x19
        /*00de*/ 	.short	0x0220


	//----- nvinfo : EIATTR_PARAM_CBANK
	.align		4
        /*00e0*/ 	.byte	0x04, 0x0a
        /*00e2*/ 	.short	(.L_415 - .L_414)
	.align		4
.L_414:
        /*00e4*/ 	.word	index@(.nv.constant0._ZN2at6native18elementwise_kernelILi128ELi4EZNS0_15gpu_kernel_implIZZZNS0_17asinh_kernel_cudaERNS_18TensorIteratorBaseEENKUlvE0_clEvENKUlvE2_clEvEUlN3c108BFloat16EE_EEvS4_RKT_EUliE_EEviT1_)
        /*00e8*/ 	.short	0x0380
        /*00ea*/ 	.short	0x0220


	//----- nvinfo : EIATTR_SW_WAR
	.align		4
.L_415:
        /*00ec*/ 	.byte	0x04, 0x36
        /*00ee*/ 	.short	(.L_417 - .L_416)
.L_416:
        /*00f0*/ 	.word	0x00000008
.L_417:


//--------------------- .nv.info._ZN2at6native27unrolled_elementwise_kernelIZZZNS0_17asinh_kernel_cudaERNS_18TensorIteratorBaseEENKUlvE0_clEvENKUlvE2_clEvEUlN3c108BFloat16EE_St5arrayIPcLm2EELi4E23TrivialOffsetCalculatorILi1EjESD_NS0_6memory12LoadWithCastILi1EEENSE_13StoreWithCastILi1EEEEEviT_T0_T2_T3_T4_T5_ --------------------------
	.section	.nv.info._ZN2at6native27unrolled_elementwise_kernelIZZZNS0_17asinh_kernel_cudaERNS_18TensorIteratorBaseEENKUlvE0_clEvENKUlvE2_clEvEUlN3c108BFloat16EE_St5arrayIPcLm2EELi4E23TrivialOffsetCalculatorILi1EjESD_NS0_6memory12LoadWithCastILi1EEENSE_13StoreWithCastILi1EEEEEviT_T0_T2_T3_T4_T5_,"",@"SHT_CUDA_INFO"
	.sectionflags	@""
	.align	4


	//----- nvinfo : EIATTR_CUDA_API_VERSION
	.align		4
        /*0000*/ 	.byte	0x04, 0x37
        /*0002*/ 	.short	(.L_419 - .L_418)
.L_418:
        /*0004*/ 	.word	0x00000082


	//----- nvinfo : EIATTR_KPARAM_INFO
	.align		4
.L_419:
        /*0008*/ 	.byte	0x04, 0x17
        /*000a*/ 	.short	(.L_421 - .L_420)
.L_420:
        /*000c*/ 	.word	0x00000000
        /*0010*/ 	.short	0x0006
        /*0012*/ 	.short	0x0024
        /*0014*/ 	.byte	0x00, 0xf0, 0x21, 0x00


	//----- nvinfo : EIATTR_KPARAM_INFO
	.align		4
.L_421:
        /*0018*/ 	.byte	0x04, 0x17
        /*001a*/ 	.short	(.L_423 - .L_422)
.L_422:
        /*001c*/ 	.word	0x00000000
        /*0020*/ 	.short	0x0005
        /*0022*/ 	.short	0x001c
        /*0024*/ 	.byte	0x00, 0xf0, 0x21, 0x00


	//----- nvinfo : EIATTR_KPARAM_INFO
	.align		4
.L_423:
        /*0028*/ 	.byte	0x04, 0x17
        /*002a*/ 	.short	(.L_425 - .L_424)
.L_424:
        /*002c*/ 	.word	0x00000000
        /*0030*/ 	.short	0x0004
        /*0032*/ 	.short	0x0019
        /*0034*/ 	.byte	0x00, 0xf0, 0x05, 0x00


	//----- nvinfo : EIATTR_KPARAM_INFO
	.align		4
.L_425:
        /*0038*/ 	.byte	0x04, 0x17
        /*003a*/ 	.short	(.L_427 - .L_426)
.L_426:
        /*003c*/ 	.word	0x00000000
        /*0040*/ 	.short	0x0003
        /*0042*/ 	.short	0x0018
        /*0044*/ 	.byte	0x00, 0xf0, 0x05, 0x00


	//----- nvinfo : EIATTR_KPARAM_INFO
	.align		4
.L_427:
        /*0048*/ 	.byte	0x04, 0x17
        /*004a*/ 	.short	(.L_429 - .L_428)
.L_428:
        /*004c*/ 	.word	0x00000000
        /*0050*/ 	.short	0x0002
        /*0052*/ 	.short	0x0008
        /*0054*/ 	.byte	0x00, 0xf0, 0x41, 0x00


	//----- nvinfo : EIATTR_KPARAM_INFO
	.align		4
.L_429:
        /*0058*/ 	.byte	0x04, 0x17
        /*005a*/ 	.short	(.L_431 - .L_430)
.L_430:
        /*005c*/ 	.word	0x00000000
        /*0060*/ 	.short	0x0001
        /*0062*/ 	.short	0x0004
        /*0064*/ 	.byte	0x00, 0xf0, 0x05, 0x00


	//----- nvinfo : EIATTR_KPARAM_INFO
	.align		4
.L_431:
        /*0068*/ 	.byte	0x04, 0x17
        /*006a*/ 	.short	(.L_433 - .L_432)
.L_432:
        /*006c*/ 	.word	0x00000000
        /*0070*/ 	.short	0x0000
        /*0072*/ 	.short	0x0000
        /*0074*/ 	.byte	0x00, 0xf0, 0x11, 0x00


	//----- nvinfo : EIATTR_SPARSE_MMA_MASK
	.align		4
.L_433:
        /*0078*/ 	.byte	0x03, 0x50
        /*007a*/ 	.short	0x0000


	//----- nvinfo : EIATTR_MAXREG_COUNT
	.align		4
        /*007c*/ 	.byte	0x03, 0x1b
        /*007e*/ 	.short	0x00ff


	//----- nvinfo : EIATTR_EXTERNS
	.align		4
        /*0080*/ 	.byte	0x04, 0x0f
        /*0082*/ 	.short	(.L_435 - .L_434)


	//   ....[0]....
	.align		4
.L_434:
        /*0084*/ 	.word	index@(__assertfail)


	//----- nvinfo : EIATTR_MERCURY_ISA_VERSION
	.align		4
.L_435:
        /*0088*/ 	.byte	0x03, 0x5f
        /*008a*/ 	.short	0x0101


	//----- nvinfo : EIATTR_VRC_CTA_INIT_COUNT
	.align		4
        /*008c*/ 	.byte	0x02, 0x4a
	.zero		1
	.zero		1


	//----- nvinfo : EIATTR_SYSCALL_OFFSETS
	.align		4
        /*0090*/ 	.byte	0x04, 0x46
        /*0092*/ 	.short	(.L_437 - .L_436)


	//   ....[0]....
.L_436:
        /*0094*/ 	.word	0x00001080


	//   ....[1]....
        /*0098*/ 	.word	0x000022e0


	//   ....[2]....
        /*009c*/ 	.word	0x00003480


	//   ....[3]....
        /*00a0*/ 	.word	0x00004530


	//   ....[4]....
        /*00a4*/ 	.word	0x000060b0


	//   ....[5]....
        /*00a8*/ 	.word	0x00006f90


	//   ....[6]....
        /*00ac*/ 	.word	0x00007f10


	//   ....[7]....
        /*00b0*/ 	.word	0x00008e90


	//----- nvinfo : EIATTR_EXIT_INSTR_OFFSETS
	.align		4
.L_437:
        /*00b4*/ 	.byte	0x04, 0x1c
        /*00b6*/ 	.short	(.L_439 - .L_438)


	//   ....[0]....
.L_438:
        /*00b8*/ 	.word	0x000081c0


	//   ....[1]....
        /*00bc*/ 	.word	0x00008310


	//   ....[2]....
        /*00c0*/ 	.word	0x00008350


	//   ....[3]....
        /*00c4*/ 	.word	0x000083f0


	//   ....[4]....
        /*00c8*/ 	.word	0x00008430


	//   ....[5]....
        /*00cc*/ 	.word	0x00008470


	//   ....[6]....
        /*00d0*/ 	.word	0x00008500


	//   ....[7]....
        /*00d4*/ 	.word	0x00008540


	//   ....[8]....
        /*00d8*/ 	.word	0x000085e0


	//   ....[9]....
        /*00dc*/ 	.word	0x00008630


	//   ....[10]....
        /*00e0*/ 	.word	0x00008680


	//   ....[11]....
        /*00e4*/ 	.word	0x00008760


	//   ....[12]....
        /*00e8*/ 	.word	0x000088d0


	//   ....[13]....
        /*00ec*/ 	.word	0x00008a40


	//   ....[14]....
        /*00f0*/ 	.word	0x00008ba0


	//   ....[15]....
        /*00f4*/ 	.word	0x00008be0


	//   ....[16]....
        /*00f8*/ 	.word	0x00008c20


	//   ....[17]....
        /*00fc*/ 	.word	0x00008cd0


	//   ....[18]....
        /*0100*/ 	.word	0x00008d30


	//   ....[19]....
        /*0104*/ 	.word	0x00008ea0


	//   ....[20]....
        /*0108*/ 	.word	0x00008fb0


	//   ....[21]....
        /*010c*/ 	.word	0x000090f0


	//   ....[22]....
        /*0110*/ 	.word	0x00009110


	//----- nvinfo : EIATTR_MAX_THREADS
	.align		4
.L_439:
        /*0114*/ 	.byte	0x04, 0x05
        /*0116*/ 	.short	(.L_441 - .L_440)
.L_440:
        /*0118*/ 	.word	0x00000080
        /*011c*/ 	.word	0x00000001
        /*0120*/ 	.word	0x00000001


	//----- nvinfo : EIATTR_CRS_STACK_SIZE
	.align		4
.L_441:
        /*0124*/ 	.byte	0x04, 0x1e
        /*0126*/ 	.short	(.L_443 - .L_442)
.L_442:
        /*0128*/ 	.word	0x00000000


	//----- nvinfo : EIATTR_CBANK_PARAM_SIZE
	.align		4
.L_443:
        /*012c*/ 	.byte	0x03, 0x19
        /*012e*/ 	.short	0x002c


	//----- nvinfo : EIATTR_PARAM_CBANK
	.align		4
        /*0130*/ 	.byte	0x04, 0x0a
        /*0132*/ 	.short	(.L_445 - .L_444)
	.align		4
.L_444:
        /*0134*/ 	.word	index@(.nv.constant0._ZN2at6native27unrolled_elementwise_kernelIZZZNS0_17asinh_kernel_cudaERNS_18TensorIteratorBaseEENKUlvE0_clEvENKUlvE2_clEvEUlN3c108BFloat16EE_St5arrayIPcLm2EELi4E23TrivialOffsetCalculatorILi1EjESD_NS0_6memory12LoadWithCastILi1EEENSE_13StoreWithCastILi1EEEEEviT_T0_T2_T3_T4_T5_)
        /*0138*/ 	.short	0x0380
        /*013a*/ 	.short	0x002c


	//----- nvinfo : EIATTR_SW_WAR
	.align		4
.L_445:
        /*013c*/ 	.byte	0x04, 0x36
        /*013e*/ 	.short	(.L_447 - .L_446)
.L_446:
        /*0140*/ 	.word	0x00000008
.L_447:


//--------------------- .nv.info._ZN2at6native18elementwise_kernelILi128ELi4EZNS0_22gpu_kernel_impl_nocastIZZZNS0_17asinh_kernel_cudaERNS_18TensorIteratorBaseEENKUlvE0_clEvENKUlvE2_clEvEUlN3c108BFloat16EE_EEvS4_RKT_EUliE_EEviT1_ --------------------------
	.section	.nv.info._ZN2at6native18elementwise_kernelILi128ELi4EZNS0_22gpu_kernel_impl_nocastIZZZNS0_17asinh_kernel_cudaERNS_18TensorIteratorBaseEENKUlvE0_clEvENKUlvE2_clEvEUlN3c108BFloat16EE_EEvS4_RKT_EUliE_EEviT1_,"",@"SHT_CUDA_INFO"
	.sectionflags	@""
	.align	4


	//----- nvinfo : EIATTR_CUDA_API_VERSION
	.align		4
        /*0000*/ 	.byte	0x04, 0x37
        /*0002*/ 	.short	(.L_449 - .L_448)
.L_448:
        /*0004*/ 	.word	0x00000082


	//----- nvinfo : EIATTR_KPARAM_INFO
	.align		4
.L_449:
        /*0008*/ 	.byte	0x04, 0x17
        /*000a*/ 	.short	(.L_451 - .L_450)
.L_450:
        /*000c*/ 	.word	0x00000000
        /*0010*/ 	.short	0x0001
        /*0012*/ 	.short	0x0008
        /*0014*/ 	.byte	0x00, 0xf0, 0x61, 0x08


	//----- nvinfo : EIATTR_KPARAM_INFO
	.align		4
.L_451:
        /*0018*/ 	.byte	0x04, 0x17
        /*001a*/ 	.short	(.L_453 - .L_452)
.L_452:
        /*001c*/ 	.word	0x00000000
        /*0020*/ 	.short	0x0000
        /*0022*/ 	.short	0x0000
        /*0024*/ 	.byte	0x00, 0xf0, 0x11, 0x00


	//----- nvinfo : EIATTR_SPARSE_MMA_MASK
	.align		4
.L_453:
        /*0028*/ 	.byte	0x03, 0x50
        /*002a*/ 	.short	0x0000


	//----- nvinfo : EIATTR_MAXREG_COUNT
	.align		4
        /*002c*/ 	.byte	0x03, 0x1b
        /*002e*/ 	.short	0x0080


	//----- nvinfo : EIATTR_MERCURY_ISA_VERSION
	.align		4
        /*0030*/ 	.byte	0x03, 0x5f
        /*0032*/ 	.short	0x0101


	//----- nvinfo : EIATTR_VRC_CTA_INIT_COUNT
	.align		4
        /*0034*/ 	.byte	0x02, 0x4a
	.zero		1
	.zero		1


	//----- nvinfo : EIATTR_EXIT_INSTR_OFFSETS
	.align		4
        /*0038*/ 	.byte	0x04, 0x1c
        /*003a*/ 	.short	(.L_455 - .L_454)


	//   ....[0]....
.L_454:
        /*003c*/ 	.word	0x00000ab0


	//   ....[1]....
        /*0040*/ 	.word	0x00000dd0


	//   ....[2]....
        /*0044*/ 	.word	0x00005070


	//   ....[3]....
        /*0048*/ 	.word	0x00006630


	//----- nvinfo : EIATTR_MAX_THREADS
	.align		4
.L_455:
        /*004c*/ 	.byte	0x04, 0x05
        /*004e*/ 	.short	(.L_457 - .L_456)
.L_456:
        /*0050*/ 	.word	0x00000080
        /*0054*/ 	.word	0x00000001
        /*0058*/ 	.word	0x00000001


	//----- nvinfo : EIATTR_CRS_STACK_SIZE
	.align		4
.L_457:
        /*005c*/ 	.byte	0x04, 0x1e
        /*005e*/ 	.short	(.L_459 - .L_458)
.L_458:
        /*0060*/ 	.word	0x00000000


	//----- nvinfo : EIATTR_CBANK_PARAM_SIZE
	.align		4
.L_459:
        /*0064*/ 	.byte	0x03, 0x19
        /*0066*/ 	.short	0x0220


	//----- nvinfo : EIATTR_PARAM_CBANK
	.align		4
        /*0068*/ 	.byte	0x04, 0x0a
        /*006a*/ 	.short	(.L_461 - .L_460)
	.align		4
.L_460:
        /*006c*/ 	.word	index@(.nv.constant0._ZN2at6native18elementwise_kernelILi128ELi4EZNS0_22gpu_kernel_impl_nocastIZZZNS0_17asinh_kernel_cudaERNS_18TensorIteratorBaseEENKUlvE0_clEvENKUlvE2_clEvEUlN3c108BFloat16EE_EEvS4_RKT_EUliE_EEviT1_)
        /*0070*/ 	.short	0x0380
        /*0072*/ 	.short	0x0220


	//----- nvinfo : EIATTR_SW_WAR
	.align		4
.L_461:
        /*0074*/ 	.byte	0x04, 0x36
        /*0076*/ 	.short	(.L_463 - .L_462)
.L_462:
        /*0078*/ 	.word	0x00000008
.L_463:


//--------------------- .nv.info._ZN2at6native27unrolled_elementwise_kernelIZZZNS0_17asinh_kernel_cudaERNS_18TensorIteratorBaseEENKUlvE0_clEvENKUlvE2_clEvEUlN3c108BFloat16EE_St5arrayIPcLm2EELi4E23TrivialOffsetCalculatorILi1EjESD_NS0_6memory15LoadWithoutCastENSE_16StoreWithoutCastEEEviT_T0_T2_T3_T4_T5_ --------------------------
	.section	.nv.info._ZN2at6native27unrolled_elementwise_kernelIZZZNS0_17asinh_kernel_cudaERNS_18TensorIteratorBaseEENKUlvE0_clEvENKUlvE2_clEvEUlN3c108BFloat16EE_St5arrayIPcLm2EELi4E23TrivialOffsetCalculatorILi1EjESD_NS0_6memory15LoadWithoutCastENSE_16StoreWithoutCastEEEviT_T0_T2_T3_T4_T5_,"",@"SHT_CUDA_INFO"
	.sectionflags	@""
	.align	4


	//----- nvinfo : EIATTR_CUDA_API_VERSION
	.align		4
        /*0000*/ 	.byte	0x04, 0x37
        /*0002*/ 	.short	(.L_465 - .L_464)
.L_464:
        /*0004*/ 	.word	0x00000082


	//----- nvinfo : EIATTR_KPARAM_INFO
	.align		4
.L_465:
        /*0008*/ 	.byte	0x04, 0x17
        /*000a*/ 	.short	(.L_467 - .L_466)
.L_466:
        /*000c*/ 	.word	0x00000000
        /*0010*/ 	.short	0x0006
        /*0012*/ 	.short	0x001b
        /*0014*/ 	.byte	0x00, 0xf0, 0x05, 0x00


	//----- nvinfo : EIATTR_KPARAM_INFO
	.align		4
.L_467:
        /*0018*/ 	.byte	0x04, 0x17
        /*001a*/ 	.short	(.L_469 - .L_468)
.L_468:
        /*001c*/ 	.word	0x00000000
        /*0020*/ 	.short	0x0005
        /*0022*/ 	.short	0x001a
        /*0024*/ 	.byte	0x00, 0xf0, 0x05, 0x00


	//----- nvinfo : EIATTR_KPARAM_INFO
	.align		4
.L_469:
        /*0028*/ 	.byte	0x04, 0x17
        /*002a*/ 	.short	(.L_471 - .L_470)
.L_470:
        /*002c*/ 	.word	0x00000000
        /*0030*/ 	.short	0x0004
        /*0032*/ 	.short	0x0019
        /*0034*/ 	.byte	0x00, 0xf0, 0x05, 0x00


	//----- nvinfo : EIATTR_KPARAM_INFO
	.align		4
.L_471:
        /*0038*/ 	.byte	0x04, 0x17
        /*003a*/ 	.short	(.L_473 - .L_472)
.L_472:
        /*003c*/ 	.word	0x00000000
        /*0040*/ 	.short	0x0003
        /*0042*/ 	.short	0x0018
        /*0044*/ 	.byte	0x00, 0xf0, 0x05, 0x00


	//----- nvinfo : EIATTR_KPARAM_INFO
	.align		4
.L_473:
        /*0048*/ 	.byte	0x04, 0x17
        /*004a*/ 	.short	(.L_475 - .L_474)
.L_474:
        /*004c*/ 	.word	0x00000000
        /*0050*/ 	.short	0x0002
        /*0052*/ 	.short	0x0008
        /*0054*/ 	.byte	0x00, 0xf0, 0x41, 0x00


	//----- nvinfo : EIATTR_KPARAM_INFO
	.align		4
.L_475:
        /*0058*/ 	.byte	0x04, 0x17
        /*005a*/ 	.short	(.L_477 - .L_476)
.L_476:
        /*005c*/ 	.word	0x00000000
        /*0060*/ 	.short	0x0001
        /*0062*/ 	.short	0x0004
        /*0064*/ 	.byte	0x00, 0xf0, 0x05, 0x00


	//----- nvinfo : EIATTR_KPARAM_INFO
	.align		4
.L_477:
        /*0068*/ 	.byte	0x04, 0x17
        /*006a*/ 	.short	(.L_479 - .L_478)
.L_478:
        /*006c*/ 	.word	0x00000000
        /*0070*/ 	.short	0x0000
        /*0072*/ 	.short	0x0000
        /*0074*/ 	.byte	0x00, 0xf0, 0x11, 0x00


	//----- nvinfo : EIATTR_SPARSE_MMA_MASK
	.align		4
.L_479:
        /*0078*/ 	.byte	0x03, 0x50
        /*007a*/ 	.short	0x0000


	//----- nvinfo : EIATTR_MAXREG_COUNT
	.align		4
        /*007c*/ 	.byte	0x03, 0x1b
        /*007e*/ 	.short	0x00ff


	//----- nvinfo : EIATTR_MERCURY_ISA_VERSION
	.align		4
        /*0080*/ 	.byte	0x03, 0x5f
        /*0082*/ 	.short	0x0101


	//----- nvinfo : EIATTR_VRC_CTA_INIT_COUNT
	.align		4
        /*0084*/ 	.byte	0x02, 0x4a
	.zero		1
	.zero		1


	//----- nvinfo : EIATTR_EXIT_INSTR_OFFSETS
	.align		4
        /*0088*/ 	.byte	0x04, 0x1c
        /*008a*/ 	.short	(.L_481 - .L_480)


	//   ....[0]....
.L_480:
        /*008c*/ 	.word	0x00000f20


	//   ....[1]....
        /*0090*/ 	.word	0x00000f70


	//----- nvinfo : EIATTR_MAX_THREADS
	.align		4
.L_481:
        /*0094*/ 	.byte	0x04, 0x05
        /*0096*/ 	.short	(.L_483 - .L_482)
.L_482:
        /*0098*/ 	.word	0x00000080
        /*009c*/ 	.word	0x00000001
        /*00a0*/ 	.word	0x00000001


	//----- nvinfo : EIATTR_CRS_STACK_SIZE
	.align		4
.L_483:
        /*00a4*/ 	.byte	0x04, 0x1e
        /*00a6*/ 	.short	(.L_485 - .L_484)
.L_484:
        /*00a8*/ 	.word	0x00000000


	//----- nvinfo : EIATTR_CBANK_PARAM_SIZE
	.align		4
.L_485:
        /*00ac*/ 	.byte	0x03, 0x19
        /*00ae*/ 	.short	0x001c


	//----- nvinfo : EIATTR_PARAM_CBANK
	.align		4
        /*00b0*/ 	.byte	0x04, 0x0a
        /*00b2*/ 	.short	(.L_487 - .L_486)
	.align		4
.L_486:
        /*00b4*/ 	.word	index@(.nv.constant0._ZN2at6native27unrolled_elementwise_kernelIZZZNS0_17asinh_kernel_cudaERNS_18TensorIteratorBaseEENKUlvE0_clEvENKUlvE2_clEvEUlN3c108BFloat16EE_St5arrayIPcLm2EELi4E23TrivialOffsetCalculatorILi1EjESD_NS0_6memory15LoadWithoutCastENSE_16StoreWithoutCastEEEviT_T0_T2_T3_T4_T5_)
        /*00b8*/ 	.short	0x0380
        /*00ba*/ 	.short	0x001c


	//----- nvinfo : EIATTR_SW_WAR
	.align		4
.L_487:
        /*00bc*/ 	.byte	0x04, 0x36
        /*00be*/ 	.short	(.L_489 - .L_488)
.L_488:
        /*00c0*/ 	.word	0x00000008
.L_489:


//--------------------- .nv.info._ZN2at6native29vectorized_elementwise_kernelILi2EZZZNS0_17asinh_kernel_cudaERNS_18TensorIteratorBaseEENKUlvE0_clEvENKUlvE2_clEvEUlN3c108BFloat16EE_St5arrayIPcLm2EEEEviT0_T1_ --------------------------
	.section	.nv.info._ZN2at6native29vectorized_elementwise_kernelILi2EZZZNS0_17asinh_kernel_cudaERNS_18TensorIteratorBaseEENKUlvE0_clEvENKUlvE2_clEvEUlN3c108BFloat16EE_St5arrayIPcLm2EEEEviT0_T1_,"",@"SHT_CUDA_INFO"
	.sectionflags	@""
	.align	4


	//----- nvinfo : EIATTR_CUDA_API_VERSION
	.align		4
        /*0000*/ 	.byte	0x04, 0x37
        /*0002*/ 	.short	(.L_491 - .L_490)
.L_490:
        /*0004*/ 	.word	0x00000082


	//----- nvinfo : EIATTR_KPARAM_INFO
	.align		4
.L_491:
        /*0008*/ 	.byte	0x04, 0x17
        /*000a*/ 	.short	(.L_493 - .L_492)
.L_492:
        /*000c*/ 	.word	0x00000000
        /*0010*/ 	.short	0x0002
        /*0012*/ 	.short	0x0008
        /*0014*/ 	.byte	0x00, 0xf0, 0x41, 0x00


	//----- nvinfo : EIATTR_KPARAM_INFO
	.align		4
.L_493:
        /*0018*/ 	.byte	0x04, 0x17
        /*001a*/ 	.short	(.L_495 - .L_494)
.L_494:
        /*001c*/ 	.word	0x00000000
        /*0020*/ 	.short	0x0001
        /*0022*/ 	.short	0x0004
        /*0024*/ 	.byte	0x00, 0xf0, 0x05, 0x00


	//----- nvinfo : EIATTR_KPARAM_INFO
	.align		4
.L_495:
        /*0028*/ 	.byte	0x04, 0x17
        /*002a*/ 	.short	(.L_497 - .L_496)
.L_496:
        /*002c*/ 	.word	0x00000000
        /*0030*/ 	.short	0x0000
        /*0032*/ 	.short	0x0000
        /*0034*/ 	.byte	0x00, 0xf0, 0x11, 0x00


	//----- nvinfo : EIATTR_SPARSE_MMA_MASK
	.align		4
.L_497:
        /*0038*/ 	.byte	0x03, 0x50
        /*003a*/ 	.short	0x0000


	//----- nvinfo : EIATTR_MAXREG_COUNT
	.align		4
        /*003c*/ 	.byte	0x03, 0x1b
        /*003e*/ 	.short	0x00ff


	//----- nvinfo : EIATTR_MERCURY_ISA_VERSION
	.align		4
        /*0040*/ 	.byte	0x03, 0x5f
        /*0042*/ 	.short	0x0101


	//----- nvinfo : EIATTR_VRC_CTA_INIT_COUNT
	.align		4
        /*0044*/ 	.byte	0x02, 0x4a
	.zero		1
	.zero		1


	//----- nvinfo : EIATTR_EXIT_INSTR_OFFSETS
	.align		4
        /*0048*/ 	.byte	0x04, 0x1c
        /*004a*/ 	.short	(.L_499 - .L_498)


	//   ....[0]....
.L_498:
        /*004c*/ 	.word	0x00001ed0


	//   ....[1]....
        /*0050*/ 	.word	0x00001f20


	//   ....[2]....
        /*0054*/ 	.word	0x00003580


	//----- nvinfo : EIATTR_MAX_THREADS
	.align		4
.L_499:
        /*0058*/ 	.byte	0x04, 0x05
        /*005a*/ 	.short	(.L_501 - .L_500)
.L_500:
        /*005c*/ 	.word	0x00000080
        /*0060*/ 	.word	0x00000001
        /*0064*/ 	.word	0x00000001


	//----- nvinfo : EIATTR_CRS_STACK_SIZE
	.align		4
.L_501:
        /*0068*/ 	.byte	0x04, 0x1e
        /*006a*/ 	.short	(.L_503 - .L_502)
.L_502:
        /*006c*/ 	.word	0x00000000


	//----- nvinfo : EIATTR_CBANK_PARAM_SIZE
	.align		4
.L_503:
        /*0070*/ 	.byte	0x03, 0x19
        /*0072*/ 	.short	0x0018


	//----- nvinfo : EIATTR_PARAM_CBANK
	.align		4
        /*0074*/ 	.byte	0x04, 0x0a
        /*0076*/ 	.short	(.L_505 - .L_504)
	.align		4
.L_504:
        /*0078*/ 	.word	index@(.nv.constant0._ZN2at6native29vectorized_elementwise_kernelILi2EZZZNS0_17asinh_kernel_cudaERNS_18TensorIteratorBaseEENKUlvE0_clEvENKUlvE2_clEvEUlN3c108BFloat16EE_St5arrayIPcLm2EEEEviT0_T1_)
        /*007c*/ 	.short	0x0380
        /*007e*/ 	.short	0x0018


	//----- nvinfo : EIATTR_SW_WAR
	.align		4
.L_505:
        /*0080*/ 	.byte	0x04, 0x36
        /*0082*/ 	.short	(.L_507 - .L_506)
.L_506:
        /*0084*/ 	.word	0x00000008
.L_507:


//--------------------- .nv.info._ZN2at6native29vectorized_elementwise_kernelILi4EZZZNS0_17asinh_kernel_cudaERNS_18TensorIteratorBaseEENKUlvE0_clEvENKUlvE2_clEvEUlN3c108BFloat16EE_St5arrayIPcLm2EEEEviT0_T1_ --------------------------
	.section	.nv.info._ZN2at6native29vectorized_elementwise_kernelILi4EZZZNS0_17asinh_kernel_cudaERNS_18TensorIteratorBaseEENKUlvE0_clEvENKUlvE2_clEvEUlN3c108BFloat16EE_St5arrayIPcLm2EEEEviT0_T1_,"",@"SHT_CUDA_INFO"
	.sectionflags	@""
	.align	4


	//----- nvinfo : EIATTR_CUDA_API_VERSION
	.align		4
        /*0000*/ 	.byte	0x04, 0x37
        /*0002*/ 	.short	(.L_509 - .L_508)
.L_508:
        /*0004*/ 	.word	0x00000082


	//----- nvinfo : EIATTR_KPARAM_INFO
	.align		4
.L_509:
        /*0008*/ 	.byte	0x04, 0x17
        /*000a*/ 	.short	(.L_511 - .L_510)
.L_510:
        /*000c*/ 	.word	0x00000000
        /*0010*/ 	.short	0x0002
        /*0012*/ 	.short	0x0008
        /*0014*/ 	.byte	0x00, 0xf0, 0x41, 0x00


	//----- nvinfo : EIATTR_KPARAM_INFO
	.align		4
.L_511:
        /*0018*/ 	.byte	0x04, 0x17
        /*001a*/ 	.short	(.L_513 - .L_512)
.L_512:
        /*001c*/ 	.word	0x00000000
        /*0020*/ 	.short	0x0001
        /*0022*/ 	.short	0x0004
        /*0024*/ 	.byte	0x00, 0xf0, 0x05, 0x00


	//----- nvinfo : EIATTR_KPARAM_INFO
	.align		4
.L_513:
        /*0028*/ 	.byte	0x04, 0x17
        /*002a*/ 	.short	(.L_515 - .L_514)
.L_514:
        /*002c*/ 	.word	0x00000000
        /*0030*/ 	.short	0x0000
        /*0032*/ 	.short	0x0000
        /*0034*/ 	.byte	0x00, 0xf0, 0x11, 0x00


	//----- nvinfo : EIATTR_SPARSE_MMA_MASK
	.align		4
.L_515:
        /*0038*/ 	.byte	0x03, 0x50
        /*003a*/ 	.short	0x0000


	//----- nvinfo : EIATTR_MAXREG_COUNT
	.align		4
        /*003c*/ 	.byte	0x03, 0x1b
        /*003e*/ 	.short	0x00ff


	//----- nvinfo : EIATTR_MERCURY_ISA_VERSION
	.align		4
        /*0040*/ 	.byte	0x03, 0x5f
        /*0042*/ 	.short	0x0101


	//----- nvinfo : EIATTR_VRC_CTA_INIT_COUNT
	.align		4
        /*0044*/ 	.byte	0x02, 0x4a
	.zero		1
	.zero		1


	//----- nvinfo : EIATTR_EXIT_INSTR_OFFSETS
	.align		4
        /*0048*/ 	.byte	0x04, 0x1c
        /*004a*/ 	.short	(.L_517 - .L_516)


	//   ....[0]....
.L_516:
        /*004c*/ 	.word	0x00001ed0


	//   ....[1]....
        /*0050*/ 	.word	0x00001f20


	//   ....[2]....
        /*0054*/ 	.word	0x00003540


	//----- nvinfo : EIATTR_MAX_THREADS
	.align		4
.L_517:
        /*0058*/ 	.byte	0x04, 0x05
        /*005a*/ 	.short	(.L_519 - .L_518)
.L_518:
        /*005c*/ 	.word	0x00000080
        /*0060*/ 	.word	0x00000001
        /*0064*/ 	.word	0x00000001


	//----- nvinfo : EIATTR_CRS_STACK_SIZE
	.align		4
.L_519:
        /*0068*/ 	.byte	0x04, 0x1e
        /*006a*/ 	.short	(.L_521 - .L_520)
.L_520:
        /*006c*/ 	.word	0x00000000


	//----- nvinfo : EIATTR_CBANK_PARAM_SIZE
	.align		4
.L_521:
        /*0070*/ 	.byte	0x03, 0x19
        /*0072*/ 	.short	0x0018


	//----- nvinfo : EIATTR_PARAM_CBANK
	.align		4
        /*0074*/ 	.byte	0x04, 0x0a
        /*0076*/ 	.short	(.L_523 - .L_522)
	.align		4
.L_522:
        /*0078*/ 	.word	index@(.nv.constant0._ZN2at6native29vectorized_elementwise_kernelILi4EZZZNS0_17asinh_kernel_cudaERNS_18TensorIteratorBaseEENKUlvE0_clEvENKUlvE2_clEvEUlN3c108BFloat16EE_St5arrayIPcLm2EEEEviT0_T1_)
        /*007c*/ 	.short	0x0380
        /*007e*/ 	.short	0x0018


	//----- nvinfo : EIATTR_SW_WAR
	.align		4
.L_523:
        /*0080*/ 	.byte	0x04, 0x36
        /*0082*/ 	.short	(.L_525 - .L_524)
.L_524:
        /*0084*/ 	.word	0x00000008
.L_525:


//--------------------- .nv.info._ZN2at6native29vectorized_elementwise_kernelILi8EZZZNS0_17asinh_kernel_cudaERNS_18TensorIteratorBaseEENKUlvE0_clEvENKUlvE2_clEvEUlN3c108BFloat16EE_St5arrayIPcLm2EEEEviT0_T1_ --------------------------
	.section	.nv.info._ZN2at6native29vectorized_elementwise_kernelILi8EZZZNS0_17asinh_kernel_cudaERNS_18TensorIteratorBaseEENKUlvE0_clEvENKUlvE2_clEvEUlN3c108BFloat16EE_St5arrayIPcLm2EEEEviT0_T1_,"",@"SHT_CUDA_INFO"
	.sectionflags	@""
	.align	4


	//----- nvinfo : EIATTR_CUDA_API_VERSION
	.align		4
        /*0000*/ 	.byte	0x04, 0x37
        /*0002*/ 	.short	(.L_527 - .L_526)
.L_526:
        /*0004*/ 	.word	0x00000082


	//----- nvinfo : EIATTR_KPARAM_INFO
	.align		4
.L_527:
        /*0008*/ 	.byte	0x04, 0x17
        /*000a*/ 	.short	(.L_529 - .L_528)
.L_528:
        /*000c*/ 	.word	0x00000000
        /*0010*/ 	.short	0x0002
        /*0012*/ 	.short	0x0008
        /*0014*/ 	.byte	0x00, 0xf0, 0x41, 0x00


	//----- nvinfo : EIATTR_KPARAM_INFO
	.align		4
.L_529:
        /*0018*/ 	.byte	0x04, 0x17
        /*001a*/ 	.short	(.L_531 - .L_530)
.L_530:
        /*001c*/ 	.word	0x00000000
        /*0020*/ 	.short	0x0001
        /*0022*/ 	.short	0x0004
        /*0024*/ 	.byte	0x00, 0xf0, 0x05, 0x00


	//----- nvinfo : EIATTR_KPARAM_INFO
	.align		4
.L_531:
        /*0028*/ 	.byte	0x04, 0x17
        /*002a*/ 	.short	(.L_533 - .L_532)
.L_532:
        /*002c*/ 	.word	0x00000000
        /*0030*/ 	.short	0x0000
        /*0032*/ 	.short	0x0000
        /*0034*/ 	.byte	0x00, 0xf0, 0x11, 0x00


	//----- nvinfo : EIATTR_SPARSE_MMA_MASK
	.align		4
.L_533:
        /*0038*/ 	.byte	0x03, 0x50
        /*003a*/ 	.short	0x0000


	//----- nvinfo : EIATTR_MAXREG_COUNT
	.align		4
        /*003c*/ 	.byte	0x03, 0x1b
        /*003e*/ 	.short	0x00ff


	//----- nvinfo : EIATTR_MERCURY_ISA_VERSION
	.align		4
        /*0040*/ 	.byte	0x03, 0x5f
        /*0042*/ 	.short	0x0101


	//----- nvinfo : EIATTR_VRC_CTA_INIT_COUNT
	.align		4
        /*0044*/ 	.byte	0x02, 0x4a
	.zero		1
	.zero		1


	//----- nvinfo : EIATTR_EXIT_INSTR_OFFSETS
	.align		4
        /*0048*/ 	.byte	0x04, 0x1c
        /*004a*/ 	.short	(.L_535 - .L_534)


	//   ....[0]....
.L_534:
        /*004c*/ 	.word	0x00000010


	//----- nvinfo : EIATTR_MAX_THREADS
	.align		4
.L_535:
        /*0050*/ 	.byte	0x04, 0x05
        /*0052*/ 	.short	(.L_537 - .L_536)
.L_536:
        /*0054*/ 	.word	0x00000080
        /*0058*/ 	.word	0x00000001
        /*005c*/ 	.word	0x00000001


	//----- nvinfo : EIATTR_CBANK_PARAM_SIZE
	.align		4
.L_537:
        /*0060*/ 	.byte	0x03, 0x19
        /*0062*/ 	.short	0x0018


	//----- nvinfo : EIATTR_PARAM_CBANK
	.align		4
        /*0064*/ 	.byte	0x04, 0x0a
        /*0066*/ 	.short	(.L_539 - .L_538)
	.align		4
.L_538:
        /*0068*/ 	.word	index@(.nv.constant0._ZN2at6native29vectorized_elementwise_kernelILi8EZZZNS0_17asinh_kernel_cudaERNS_18TensorIteratorBaseEENKUlvE0_clEvENKUlvE2_clEvEUlN3c108BFloat16EE_St5arrayIPcLm2EEEEviT0_T1_)
        /*006c*/ 	.short	0x0380
        /*006e*/ 	.short	0x0018


	//----- nvinfo : EIATTR_SW_WAR
	.align		4
.L_539:
        /*0070*/ 	.byte	0x04, 0x36
        /*0072*/ 	.short	(.L_541 - .L_540)
.L_540:
        /*0074*/ 	.word	0x00000008
.L_541:


//--------------------- .nv.info._ZN2at6native18elementwise_kernelILi128ELi4EZNS0_15gpu_kernel_implIZZZNS0_17asinh_kernel_cudaERNS_18TensorIteratorBaseEENKUlvE0_clEvENKUlvE1_clEvEUlN3c104HalfEE_EEvS4_RKT_EUliE_EEviT1_ --------------------------
	.section	.nv.info._ZN2at6native18elementwise_kernelILi128ELi4EZNS0_15gpu_kernel_implIZZZNS0_17asinh_kernel_cudaERNS_18TensorIteratorBaseEENKUlvE0_clEvENKUlvE1_clEvEUlN3c104HalfEE_EEvS4_RKT_EUliE_EEviT1_,"",@"SHT_CUDA_INFO"
	.sectionflags	@""
	.align	4


	//----- nvinfo : EIATTR_CUDA_API_VERSION
	.align		4
        /*0000*/ 	.byte	0x04, 0x37
        /*0002*/ 	.short	(.L_543 - .L_542)
.L_542:
        /*0004*/ 	.word	0x00000082


	//----- nvinfo : EIATTR_KPARAM_INFO
	.align		4
.L_543:
        /*0008*/ 	.byte	0x04, 0x17
        /*000a*/ 	.short	(.L_545 - .L_544)
.L_544:
        /*000c*/ 	.word	0x00000000
        /*0010*/ 	.short	0x0001
        /*0012*/ 	.short	0x0008
        /*0014*/ 	.byte	0x00, 0xf0, 0x61, 0x08


	//----- nvinfo : EIATTR_KPARAM_INFO
	.align		4
.L_545:
        /*0018*/ 	.byte	0x04, 0x17
        /*001a*/ 	.short	(.L_547 - .L_546)
.L_546:
        /*001c*/ 	.word	0x00000000
        /*0020*/ 	.short	0x0000
        /*0022*/ 	.short	0x0000
        /*0024*/ 	.byte	0x00, 0xf0, 0x11, 0x00


	//----- nvinfo : EIATTR_SPARSE_MMA_MASK
	.align		4
.L_547:
        /*0028*/ 	.byte	0x03, 0x50
        /*002a*/ 	.short	0x0000


	//----- nvinfo : EIATTR_MAXREG_COUNT
	.align		4
        /*002c*/ 	.byte	0x03, 0x1b
        /*002e*/ 	.short	0x0080


	//----- nvinfo : EIATTR_EXTERNS
	.align		4
        /*0030*/ 	.byte	0x04, 0x0f
        /*0032*/ 	.short	(.L_549 - .L_548)


	//   ....[0]....
	.align		4
.L_548:
        /*0034*/ 	.word	index@(__assertfail)


	//----- nvinfo : EIATTR_MERCURY_ISA_VERSION
	.align		4
.L_549:
        /*0038*/ 	.byte	0x03, 0x5f
        /*003a*/ 	.short	0x0101


	//----- nvinfo : EIATTR_VRC_CTA_INIT_COUNT
	.align		4
        /*003c*/ 	.byte	0x02, 0x4a
	.zero		1
	.zero		1


	//----- nvinfo : EIATTR_SYSCALL_OFFSETS
	.align		4
        /*0040*/ 	.byte	0x04, 0x46
        /*0042*/ 	.short	(.L_551 - .L_550)


	//   ....[0]....
.L_550:
        /*0044*/ 	.word	0x00002270


	//   ....[1]....
        /*0048*/ 	.word	0x000033f0


	//   ....[2]....
        /*004c*/ 	.word	0x00005800


	//   ....[3]....
        /*0050*/ 	.word	0x000067b0


	//   ....[4]....
        /*0054*/ 	.word	0x00008cd0


	//   ....[5]....
        /*0058*/ 	.word	0x00009c80


	//   ....[6]....
        /*005c*/ 	.word	0x0000c1b0


	//   ....[7]....
        /*0060*/ 	.word	0x0000d130


	//----- nvinfo : EIATTR_EXIT_INSTR_OFFSETS
	.align		4
.L_551:
        /*0064*/ 	.byte	0x04, 0x1c
        /*0066*/ 	.short	(.L_553 - .L_552)


	//   ....[0]....
.L_552:
        /*0068*/ 	.word	0x00009f60


	//   ....[1]....
        /*006c*/ 	.word	0x0000c5d0


	//   ....[2]....
        /*0070*/ 	.word	0x0000c610


	//   ....[3]....
        /*0074*/ 	.word	0x0000c6b0


	//   ....[4]....
        /*0078*/ 	.word	0x0000c6f0


	//   ....[5]....
        /*007c*/ 	.word	0x0000c730


	//   ....[6]....
        /*0080*/ 	.word	0x0000c7c0


	//   ....[7]....
        /*0084*/ 	.word	0x0000c7e0


	//   ....[8]....
        /*0088*/ 	.word	0x0000c880


	//   ....[9]....
        /*008c*/ 	.word	0x0000c8d0


	//   ....[10]....
        /*0090*/ 	.word	0x0000c920


	//   ....[11]....
        /*0094*/ 	.word	0x0000ca00


	//   ....[12]....
        /*0098*/ 	.word	0x0000cb70


	//   ....[13]....
        /*009c*/ 	.word	0x0000cce0


	//   ....[14]....
        /*00a0*/ 	.word	0x0000ce40


	//   ....[15]....
        /*00a4*/ 	.word	0x0000ce80


	//   ....[16]....
        /*00a8*/ 	.word	0x0000cec0


	//   ....[17]....
        /*00ac*/ 	.word	0x0000cf70


	//   ....[18]....
        /*00b0*/ 	.word	0x0000cfd0


	//   ....[19]....
        /*00b4*/ 	.word	0x0000d140


	//   ....[20]....
        /*00b8*/ 	.word	0x0000d250


	//   ....[21]....
        /*00bc*/ 	.word	0x0000d390


	//   ....[22]....
        /*00c0*/ 	.word	0x0000d3d0


	//----- nvinfo : EIATTR_MAX_THREADS
	.align		4
.L_553:
        /*00c4*/ 	.byte	0x04, 0x05
        /*00c6*/ 	.short	(.L_555 - .L_554)
.L_554:
        /*00c8*/ 	.word	0x00000080
        /*00cc*/ 	.word	0x00000001
        /*00d0*/ 	.word	0x00000001


	//----- nvinfo : EIATTR_CRS_STACK_SIZE
	.align		4
.L_555:
        /*00d4*/ 	.byte	0x04, 0x1e
        /*00d6*/ 	.short	(.L_557 - .L_556)
.L_556:
        /*00d8*/ 	.word	0x00000000


	//----- nvinfo : EIATTR_CBANK_PARAM_SIZE
	.align		4
.L_557:
        /*00dc*/ 	.byte	0x03, 0x19
        /*00de*/ 	.short	0x0220


	//----- nvinfo : EIATTR_PARAM_CBANK
	.align		4
        /*00e0*/ 	.byte	0x04, 0x0a
        /*00e2*/ 	.short	(.L_559 - .L_558)
	.align		4
.L_558:
        /*00e4*/ 	.word	index@(.nv.constant0._ZN2at6native18elementwise_kernelILi128ELi4EZNS0_15gpu_kernel_implIZZZNS0_17asinh_kernel_cudaERNS_18TensorIteratorBaseEENKUlvE0_clEvENKUlvE1_clEvEUlN3c104HalfEE_EEvS4_RKT_EUliE_EEviT1_)
        /*00e8*/ 	.short	0x0380
        /*00ea*/ 	.short	0x0220


	//----- nvinfo : EIATTR_SW_WAR
	.align		4
.L_559:
        /*00ec*/ 	.byte	0x04, 0x36
        /*00ee*/ 	.short	(.L_561 - .L_560)
.L_560:
        /*00f0*/ 	.word	0x00000008
.L_561:


//--------------------- .nv.info._ZN2at6native27unrolled_elementwise_kernelIZZZNS0_17asinh_kernel_cudaERNS_18TensorIteratorBaseEENKUlvE0_clEvENKUlvE1_clEvEUlN3c104HalfEE_St5arrayIPcLm2EELi4E23TrivialOffsetCalculatorILi1EjESD_NS0_6memory12LoadWithCastILi1EEENSE_13StoreWithCastILi1EEEEEviT_T0_T2_T3_T4_T5_ --------------------------
	.section	.nv.info._ZN2at6native27unrolled_elementwise_kernelIZZZNS0_17asinh_kernel_cudaERNS_18TensorIteratorBaseEENKUlvE0_clEvENKUlvE1_clEvEUlN3c104HalfEE_St5arrayIPcLm2EELi4E23TrivialOffsetCalculatorILi1EjESD_NS0_6memory12LoadWithCastILi1EEENSE_13StoreWithCastILi1EEEEEviT_T0_T2_T3_T4_T5_,"",@"SHT_CUDA_INFO"
	.sectionflags	@""
	.align	4


	//----- nvinfo : EIATTR_CUDA_API_VERSION
	.align		4
        /*0000*/ 	.byte	0x04, 0x37
        /*0002*/ 	.short	(.L_563 - .L_562)
.L_562:
        /*0004*/ 	.word	0x00000082


	//----- nvinfo : EIATTR_KPARAM_INFO
	.align		4
.L_563:
        /*0008*/ 	.byte	0x04, 0x17
        /*000a*/ 	.short	(.L_565 - .L_564)
.L_564:
        /*000c*/ 	.word	0x00000000
        /*0010*/ 	.short	0x0006
        /*0012*/ 	.short	0x0024
        /*0014*/ 	.byte	0x00, 0xf0, 0x21, 0x00


	//----- nvinfo : EIATTR_KPARAM_INFO
	.align		4
.L_565:
        /*0018*/ 	.byte	0x04, 0x17
        /*001a*/ 	.short	(.L_567 - .L_566)
.L_566:
        /*001c*/ 	.word	0x00000000
        /*0020*/ 	.short	0x0005
        /*0022*/ 	.short	0x001c
        /*0024*/ 	.byte	0x00, 0xf0, 0x21, 0x00


	//----- nvinfo : EIATTR_KPARAM_INFO
	.align		4
.L_567:
        /*0028*/ 	.byte	0x04, 0x17
        /*002a*/ 	.short	(.L_569 - .L_568)
.L_568:
        /*002c*/ 	.word	0x00000000
        /*0030*/ 	.short	0x0004
        /*0032*/ 	.short	0x0019
        /*0034*/ 	.byte	0x00, 0xf0, 0x05, 0x00


	//----- nvinfo : EIATTR_KPARAM_INFO
	.align		4
.L_569:
        /*0038*/ 	.byte	0x04, 0x17
        /*003a*/ 	.short	(.L_571 - .L_570)
.L_570:
        /*003c*/ 	.word	0x00000000
        /*0040*/ 	.short	0x0003
        /*0042*/ 	.short	0x0018
        /*0044*/ 	.byte	0x00, 0xf0, 0x05, 0x00


	//----- nvinfo : EIATTR_KPARAM_INFO
	.align		4
.L_571:
        /*0048*/ 	.byte	0x04, 0x17
        /*004a*/ 	.short	(.L_573 - .L_572)
.L_572:
        /*004c*/ 	.word	0x00000000
        /*0050*/ 	.short	0x0002
        /*0052*/ 	.short	0x0008
        /*0054*/ 	.byte	0x00, 0xf0, 0x41, 0x00


	//----- nvinfo : EIATTR_KPARAM_INFO
	.align		4
.L_573:
        /*0058*/ 	.byte	0x04, 0x17
        /*005a*/ 	.short	(.L_575 - .L_574)
.L_574:
        /*005c*/ 	.word	0x00000000
        /*0060*/ 	.short	0x0001
        /*0062*/ 	.short	0x0004
        /*0064*/ 	.byte	0x00, 0xf0, 0x05, 0x00


	//----- nvinfo : EIATTR_KPARAM_INFO
	.align		4
.L_575:
        /*0068*/ 	.byte	0x04, 0x17
        /*006a*/ 	.short	(.L_577 - .L_576)
.L_576:
        /*006c*/ 	.word	0x00000000
        /*0070*/ 	.short	0x0000
        /*0072*/ 	.short	0x0000
        /*0074*/ 	.byte	0x00, 0xf0, 0x11, 0x00


	//----- nvinfo : EIATTR_SPARSE_MMA_MASK
	.align		4
.L_577:
        /*0078*/ 	.byte	0x03, 0x50
        /*007a*/ 	.short	0x0000


	//----- nvinfo : EIATTR_MAXREG_COUNT
	.align		4
        /*007c*/ 	.byte	0x03, 0x1b
        /*007e*/ 	.short	0x00ff


	//----- nvinfo : EIATTR_EXTERNS
	.align		4
        /*0080*/ 	.byte	0x04, 0x0f
        /*0082*/ 	.short	(.L_579 - .L_578)


	//   ....[0]....
	.align		4
.L_578:
        /*0084*/ 	.word	index@(__assertfail)


	//----- nvinfo : EIATTR_MERCURY_ISA_VERSION
	.align		4
.L_579:
        /*0088*/ 	.byte	0x03, 0x5f
        /*008a*/ 	.short	0x0101


	//----- nvinfo : EIATTR_VRC_CTA_INIT_COUNT
	.align		4
        /*008c*/ 	.byte	0x02, 0x4a
	.zero		1
	.zero		1


	//----- nvinfo : EIATTR_SYSCALL_OFFSETS
	.align		4
        /*0090*/ 	.byte	0x04, 0x46
        /*0092*/ 	.short	(.L_581 - .L_580)


	//   ....[0]....
.L_580:
        /*0094*/ 	.word	0x00001040


	//   ....[1]....
        /*0098*/ 	.word	0x00002260


	//   ....[2]....
        /*009c*/ 	.word	0x000033c0


	//   ....[3]....
        /*00a0*/ 	.word	0x00004440


	//   ....[4]....
        /*00a4*/ 	.word	0x00005fc0


	//   ....[5]....
        /*00a8*/ 	.word	0x00006e80


	//   ....[6]....
        /*00ac*/ 	.word	0x00007e00


	//   ....[7]....
        /*00b0*/ 	.word	0x00008d80


	//----- nvinfo : EIATTR_EXIT_INSTR_OFFSETS
	.align		4
.L_581:
        /*00b4*/ 	.byte	0x04, 0x1c
        /*00b6*/ 	.short	(.L_583 - .L_582)


	//   ....[0]....
.L_582:
        /*00b8*/ 	.word	0x000080d0


	//   ....[1]....
        /*00bc*/ 	.word	0x00008220


	//   ....[2]....
        /*00c0*/ 	.word	0x00008260


	//   ....[3]....
        /*00c4*/ 	.word	0x00008300


	//   ....[4]....
        /*00c8*/ 	.word	0x00008340


	//   ....[5]....
        /*00cc*/ 	.word	0x00008380


	//   ....[6]....
        /*00d0*/ 	.word	0x00008410


	//   ....[7]....
        /*00d4*/ 	.word	0x00008430


	//   ....[8]....
        /*00d8*/ 	.word	0x000084d0


	//   ....[9]....
        /*00dc*/ 	.word	0x00008520


	//   ....[10]....
        /*00e0*/ 	.word	0x00008570


	//   ....[11]....
        /*00e4*/ 	.word	0x00008650


	//   ....[12]....
        /*00e8*/ 	.word	0x000087c0


	//   ....[13]....
        /*00ec*/ 	.word	0x00008930


	//   ....[14]....
        /*00f0*/ 	.word	0x00008a90


	//   ....[15]....
        /*00f4*/ 	.word	0x00008ad0


	//   ....[16]....
        /*00f8*/ 	.word	0x00008b10


	//   ....[17]....
        /*00fc*/ 	.word	0x00008bc0


	//   ....[18]....
        /*0100*/ 	.word	0x00008c20


	//   ....[19]....
        /*0104*/ 	.word	0x00008d90


	//   ....[20]....
        /*0108*/ 	.word	0x00008ea0


	//   ....[21]....
        /*010c*/ 	.word	0x00008fe0


	//   ....[22]....
        /*0110*/ 	.word	0x00009020


	//----- nvinfo : EIATTR_MAX_THREADS
	.align		4
.L_583:
        /*0114*/ 	.byte	0x04, 0x05
        /*0116*/ 	.short	(.L_585 - .L_584)
.L_584:
        /*0118*/ 	.word	0x00000080
        /*011c*/ 	.word	0x00000001
        /*0120*/ 	.word	0x00000001


	//----- nvinfo : EIATTR_CRS_STACK_SIZE
	.align		4
.L_585:
        /*0124*/ 	.byte	0x04, 0x1e
        /*0126*/ 	.short	(.L_587 - .L_586)
.L_586:
        /*0128*/ 	.word	0x00000000


	//----- nvinfo : EIATTR_CBANK_PARAM_SIZE
	.align		4
.L_587:
        /*012c*/ 	.byte	0x03, 0x19
        /*012e*/ 	.short	0x002c


	//----- nvinfo : EIATTR_PARAM_CBANK
	.align		4
        /*0130*/ 	.byte	0x04, 0x0a
        /*0132*/ 	.short	(.L_589 - .L_588)
	.align		4
.L_588:
        /*0134*/ 	.word	index@(.nv.constant0._ZN2at6native27unrolled_elementwise_kernelIZZZNS0_17asinh_kernel_cudaERNS_18TensorIteratorBaseEENKUlvE0_clEvENKUlvE1_clEvEUlN3c104HalfEE_St5arrayIPcLm2EELi4E23TrivialOffsetCalculatorILi1EjESD_NS0_6memory12LoadWithCastILi1EEENSE_13StoreWithCastILi1EEEEEviT_T0_T2_T3_T4_T5_)
        /*0138*/ 	.short	0x0380
        /*013a*/ 	.short	0x002c


	//----- nvinfo : EIATTR_SW_WAR
	.align		4
.L_589:
        /*013c*/ 	.byte	0x04, 0x36
        /*013e*/ 	.short	(.L_591 - .L_590)
.L_590:
        /*0140*/ 	.word	0x00000008
.L_591:


//--------------------- .nv.info._ZN2at6native18elementwise_kernelILi128ELi4EZNS0_22gpu_kernel_impl_nocastIZZZNS0_17asinh_kernel_cudaERNS_18TensorIteratorBaseEENKUlvE0_clEvENKUlvE1_clEvEUlN3c104HalfEE_EEvS4_RKT_EUliE_EEviT1_ --------------------------
	.section	.nv.info._ZN2at6native18elementwise_kernelILi128ELi4EZNS0_22gpu_kernel_impl_nocastIZZZNS0_17asinh_kernel_cudaERNS_18TensorIteratorBaseEENKUlvE0_clEvENKUlvE1_clEvEUlN3c104HalfEE_EEvS4_RKT_EUliE_EEviT1_,"",@"SHT_CUDA_INFO"
	.sectionflags	@""
	.align	4


	//----- nvinfo : EIATTR_CUDA_API_VERSION
	.align		4
        /*0000*/ 	.byte	0x04, 0x37
        /*0002*/ 	.short	(.L_593 - .L_592)
.L_592:
        /*0004*/ 	.word	0x00000082


	//----- nvinfo : EIATTR_KPARAM_INFO
	.align		4
.L_593:
        /*0008*/ 	.byte	0x04, 0x17
        /*000a*/ 	.short	(.L_595 - .L_594)
.L_594:
        /*000c*/ 	.word	0x00000000
        /*0010*/ 	.short	0x0001
        /*0012*/ 	.short	0x0008
        /*0014*/ 	.byte	0x00, 0xf0, 0x61, 0x08


	//----- nvinfo : EIATTR_KPARAM_INFO
	.align		4
.L_595:
        /*0018*/ 	.byte	0x04, 0x17
        /*001a*/ 	.short	(.L_597 - .L_596)
.L_596:
        /*001c*/ 	.word	0x00000000
        /*0020*/ 	.short	0x0000
        /*0022*/ 	.short	0x0000
        /*0024*/ 	.byte	0x00, 0xf0, 0x11, 0x00


	//----- nvinfo : EIATTR_SPARSE_MMA_MASK
	.align		4
.L_597:
        /*0028*/ 	.byte	0x03, 0x50
        /*002a*/ 	.short	0x0000


	//----- nvinfo : EIATTR_MAXREG_COUNT
	.align		4
        /*002c*/ 	.byte	0x03, 0x1b
        /*002e*/ 	.short	0x0080


	//----- nvinfo : EIATTR_MERCURY_ISA_VERSION
	.align		4
        /*0030*/ 	.byte	0x03, 0x5f
        /*0032*/ 	.short	0x0101


	//----- nvinfo : EIATTR_VRC_CTA_INIT_COUNT
	.align		4
        /*0034*/ 	.byte	0x02, 0x4a
	.zero		1
	.zero		1


	//----- nvinfo : EIATTR_EXIT_INSTR_OFFSETS
	.align		4
        /*0038*/ 	.byte	0x04, 0x1c
        /*003a*/ 	.short	(.L_599 - .L_598)


	//   ....[0]....
.L_598:
        /*003c*/ 	.word	0x00000ab0


	//   ....[1]....
        /*0040*/ 	.word	0x00000dd0


	//   ....[2]....
        /*0044*/ 	.word	0x00005070


	//   ....[3]....
        /*0048*/ 	.word	0x00006630


	//----- nvinfo : EIATTR_MAX_THREADS
	.align		4
.L_599:
        /*004c*/ 	.byte	0x04, 0x05
        /*004e*/ 	.short	(.L_601 - .L_600)
.L_600:
        /*0050*/ 	.word	0x00000080
        /*0054*/ 	.word	0x00000001
        /*0058*/ 	.word	0x00000001


	//----- nvinfo : EIATTR_CRS_STACK_SIZE
	.align		4
.L_601:
        /*005c*/ 	.byte	0x04, 0x1e
        /*005e*/ 	.short	(.L_603 - .L_602)
.L_602:
        /*0060*/ 	.word	0x00000000


	//----- nvinfo : EIATTR_CBANK_PARAM_SIZE
	.align		4
.L_603:
        /*0064*/ 	.byte	0x03, 0x19
        /*0066*/ 	.short	0x0220


	//----- nvinfo : EIATTR_PARAM_CBANK
	.align		4
        /*0068*/ 	.byte	0x04, 0x0a
        /*006a*/ 	.short	(.L_605 - .L_604)
	.align		4
.L_604:
        /*006c*/ 	.word	index@(.nv.constant0._ZN2at6native18elementwise_kernelILi128ELi4EZNS0_22gpu_kernel_impl_nocastIZZZNS0_17asinh_kernel_cudaERNS_18TensorIteratorBaseEENKUlvE0_clEvENKUlvE1_clEvEUlN3c104HalfEE_EEvS4_RKT_EUliE_EEviT1_)
        /*0070*/ 	.short	0x0380
        /*0072*/ 	.short	0x0220


	//----- nvinfo : EIATTR_SW_WAR
	.align		4
.L_605:
        /*0074*/ 	.byte	0x04, 0x36
        /*0076*/ 	.short	(.L_607 - .L_606)
.L_606:
        /*0078*/ 	.word	0x00000008
.L_607:


//--------------------- .nv.info._ZN2at6native27unrolled_elementwise_kernelIZZZNS0_17asinh_kernel_cudaERNS_18TensorIteratorBaseEENKUlvE0_clEvENKUlvE1_clEvEUlN3c104HalfEE_St5arrayIPcLm2EELi4E23TrivialOffsetCalculatorILi1EjESD_NS0_6memory15LoadWithoutCastENSE_16StoreWithoutCastEEEviT_T0_T2_T3_T4_T5_ --------------------------
	.section	.nv.info._ZN2at6native27unrolled_elementwise_kernelIZZZNS0_17asinh_kernel_cudaERNS_18TensorIteratorBaseEENKUlvE0_clEvENKUlvE1_clEvEUlN3c104HalfEE_St5arrayIPcLm2EELi4E23TrivialOffsetCalculatorILi1EjESD_NS0_6memory15LoadWithoutCastENSE_16StoreWithoutCastEEEviT_T0_T2_T3_T4_T5_,"",@"SHT_CUDA_INFO"
	.sectionflags	@""
	.align	4


	//----- nvinfo : EIATTR_CUDA_API_VERSION
	.align		4
        /*0000*/ 	.byte	0x04, 0x37
        /*0002*/ 	.short	(.L_609 - .L_608)
.L_608:
        /*0004*/ 	.word	0x00000082


	//----- nvinfo : EIATTR_KPARAM_INFO
	.align		4
.L_609:
        /*0008*/ 	.byte	0x04, 0x17
        /*000a*/ 	.short	(.L_611 - .L_610)
.L_610:
        /*000c*/ 	.word	0x00000000
        /*0010*/ 	.short	0x0006
        /*0012*/ 	.short	0x001b
        /*0014*/ 	.byte	0x00, 0xf0, 0x05, 0x00


	//----- nvinfo : EIATTR_KPARAM_INFO
	.align		4
.L_611:
        /*0018*/ 	.byte	0x04, 0x17
        /*001a*/ 	.short	(.L_613 - .L_612)
.L_612:
        /*001c*/ 	.word	0x00000000
        /*0020*/ 	.short	0x0005
        /*0022*/ 	.short	0x001a
        /*0024*/ 	.byte	0x00, 0xf0, 0x05, 0x00


	//----- nvinfo : EIATTR_KPARAM_INFO
	.align		4
.L_613:
        /*0028*/ 	.byte	0x04, 0x17
        /*002a*/ 	.short	(.L_615 - .L_614)
.L_614:
        /*002c*/ 	.word	0x00000000
        /*0030*/ 	.short	0x0004
        /*0032*/ 	.short	0x0019
        /*0034*/ 	.byte	0x00, 0xf0, 0x05, 0x00


	//----- nvinfo : EIATTR_KPARAM_INFO
	.align		4
.L_615:
        /*0038*/ 	.byte	0x04, 0x17
        /*003a*/ 	.short	(.L_617 - .L_616)
.L_616:
        /*003c*/ 	.word	0x00000000
        /*0040*/ 	.short	0x0003
        /*0042*/ 	.short	0x0018
        /*0044*/ 	.byte	0x00, 0xf0, 0x05, 0x00


	//----- nvinfo : EIATTR_KPARAM_INFO
	.align		4
.L_617:
        /*0048*/ 	.byte	0x04, 0x17
        /*004a*/ 	.short	(.L_619 - .L_618)
.L_618:
        /*004c*/ 	.word	0x00000000
        /*0050*/ 	.short	0x0002
        /*0052*/ 	.short	0x0008
        /*0054*/ 	.byte	0x00, 0xf0, 0x41, 0x00


	//----- nvinfo : EIATTR_KPARAM_INFO
	.align		4
.L_619:
        /*0058*/ 	.byte	0x04, 0x17
        /*005a*/ 	.short	(.L_621 - .L_620)
.L_620:
        /*005c*/ 	.word	0x00000000
        /*0060*/ 	.short	0x0001
        /*0062*/ 	.short	0x0004
        /*0064*/ 	.byte	0x00, 0xf0, 0x05, 0x00


	//----- nvinfo : EIATTR_KPARAM_INFO
	.align		4
.L_621:
        /*0068*/ 	.byte	0x04, 0x17
        /*006a*/ 	.short	(.L_623 - .L_622)
.L_622:
        /*006c*/ 	.word	0x00000000
        /*0070*/ 	.short	0x0000
        /*0072*/ 	.short	0x0000
        /*0074*/ 	.byte	0x00, 0xf0, 0x11, 0x00


	//----- nvinfo : EIATTR_SPARSE_MMA_MASK
	.align		4
.L_623:
        /*0078*/ 	.byte	0x03, 0x50
        /*007a*/ 	.short	0x0000


	//----- nvinfo : EIATTR_MAXREG_COUNT
	.align		4
        /*007c*/ 	.byte	0x03, 0x1b
        /*007e*/ 	.short	0x00ff


	//----- nvinfo : EIATTR_MERCURY_ISA_VERSION
	.align		4
        /*0080*/ 	.byte	0x03, 0x5f
        /*0082*/ 	.short	0x0101


	//----- nvinfo : EIATTR_VRC_CTA_INIT_COUNT
	.align		4
        /*0084*/ 	.byte	0x02, 0x4a
	.zero		1
	.zero		1


	//----- nvinfo : EIATTR_EXIT_INSTR_OFFSETS
	.align		4
        /*0088*/ 	.byte	0x04, 0x1c
        /*008a*/ 	.short	(.L_625 - .L_624)


	//   ....[0]....
.L_624:
        /*008c*/ 	.word	0x00000f20


	//   ....[1]....
        /*0090*/ 	.word	0x00000f70


	//----- nvinfo : EIATTR_MAX_THREADS
	.align		4
.L_625:
        /*0094*/ 	.byte	0x04, 0x05
        /*0096*/ 	.short	(.L_627 - .L_626)
.L_626:
        /*0098*/ 	.word	0x00000080
        /*009c*/ 	.word	0x00000001
        /*00a0*/ 	.word	0x00000001


	//----- nvinfo : EIATTR_CRS_STACK_SIZE
	.align		4
.L_627:
        /*00a4*/ 	.byte	0x04, 0x1e
        /*00a6*/ 	.short	(.L_629 - .L_628)
.L_628:
        /*00a8*/ 	.word	0x00000000


	//----- nvinfo : EIATTR_CBANK_PARAM_SIZE
	.align		4
.L_629:
        /*00ac*/ 	.byte	0x03, 0x19
        /*00ae*/ 	.short	0x001c


	//----- nvinfo : EIATTR_PARAM_CBANK
	.align		4
        /*00b0*/ 	.byte	0x04, 0x0a
        /*00b2*/ 	.short	(.L_631 - .L_630)
	.align		4
.L_630:
        /*00b4*/ 	.word	index@(.nv.constant0._ZN2at6native27unrolled_elementwise_kernelIZZZNS0_17asinh_kernel_cudaERNS_18TensorIteratorBaseEENKUlvE0_clEvENKUlvE1_clEvEUlN3c104HalfEE_St5arrayIPcLm2EELi4E23TrivialOffsetCalculatorILi1EjESD_NS0_6memory15LoadWithoutCastENSE_16StoreWithoutCastEEEviT_T0_T2_T3_T4_T5_)
        /*00b8*/ 	.short	0x0380
        /*00ba*/ 	.short	0x001c


	//----- nvinfo : EIATTR_SW_WAR
	.align		4
.L_631:
        /*00bc*/ 	.byte	0x04, 0x36
        /*00be*/ 	.short	(.L_633 - .L_632)
.L_632:
        /*00c0*/ 	.word	0x00000008
.L_633:


//--------------------- .nv.info._ZN2at6native29vectorized_elementwise_kernelILi2EZZZNS0_17asinh_kernel_cudaERNS_18TensorIteratorBaseEENKUlvE0_clEvENKUlvE1_clEvEUlN3c104HalfEE_St5arrayIPcLm2EEEEviT0_T1_ --------------------------
	.section	.nv.info._ZN2at6native29vectorized_elementwise_kernelILi2EZZZNS0_17asinh_kernel_cudaERNS_18TensorIteratorBaseEENKUlvE0_clEvENKUlvE1_clEvEUlN3c104HalfEE_St5arrayIPcLm2EEEEviT0_T1_,"",@"SHT_CUDA_INFO"
	.sectionflags	@""
	.align	4


	//----- nvinfo : EIATTR_CUDA_API_VERSION
	.align		4
        /*0000*/ 	.byte	0x04, 0x37
        /*0002*/ 	.short	(.L_635 - .L_634)
.L_634:
        /*0004*/ 	.word	0x00000082


	//----- nvinfo : EIATTR_KPARAM_INFO
	.align		4
.L_635:
        /*0008*/ 	.byte	0x04, 0x17
        /*000a*/ 	.short	(.L_637 - .L_636)
.L_636:
        /*000c*/ 	.word	0x00000000
        /*0010*/ 	.short	0x0002
        /*0012*/ 	.short	0x0008
        /*0014*/ 	.byte	0x00, 0xf0, 0x41, 0x00


	//----- nvinfo : EIATTR_KPARAM_INFO
	.align		4
.L_637:
        /*0018*/ 	.byte	0x04, 0x17
        /*001a*/ 	.short	(.L_639 - .L_638)
.L_638:
        /*001c*/ 	.word	0x00000000
        /*0020*/ 	.short	0x0001
        /*0022*/ 	.short	0x0004
        /*0024*/ 	.byte	0x00, 0xf0, 0x05, 0x00


	//----- nvinfo : EIATTR_KPARAM_INFO
	.align		4
.L_639:
        /*0028*/ 	.byte	0x04, 0x17
        /*002a*/ 	.short	(.L_641 - .L_640)
.L_640:
        /*002c*/ 	.word	0x00000000
        /*0030*/ 	.short	0x0000
        /*0032*/ 	.short	0x0000
        /*0034*/ 	.byte	0x00, 0xf0, 0x11, 0x00


	//----- nvinfo : EIATTR_SPARSE_MMA_MASK
	.align		4
.L_641:
        /*0038*/ 	.byte	0x03, 0x50
        /*003a*/ 	.short	0x0000


	//----- nvinfo : EIATTR_MAXREG_COUNT
	.align		4
        /*003c*/ 	.byte	0x03, 0x1b
        /*003e*/ 	.short	0x00ff


	//----- nvinfo : EIATTR_MERCURY_ISA_VERSION
	.align		4
        /*0040*/ 	.byte	0x03, 0x5f
        /*0042*/ 	.short	0x0101


	//----- nvinfo : EIATTR_VRC_CTA_INIT_COUNT
	.align		4
        /*0044*/ 	.byte	0x02, 0x4a
	.zero		1
	.zero		1


	//----- nvinfo : EIATTR_EXIT_INSTR_OFFSETS
	.align		4
        /*0048*/ 	.byte	0x04, 0x1c
        /*004a*/ 	.short	(.L_643 - .L_642)


	//   ....[0]....
.L_642:
        /*004c*/ 	.word	0x00001ed0


	//   ....[1]....
        /*0050*/ 	.word	0x00001f20


	//   ....[2]....
        /*0054*/ 	.word	0x00003540


	//----- nvinfo : EIATTR_MAX_THREADS
	.align		4
.L_643:
        /*0058*/ 	.byte	0x04, 0x05
        /*005a*/ 	.short	(.L_645 - .L_644)
.L_644:
        /*005c*/ 	.word	0x00000080
        /*0060*/ 	.word	0x00000001
        /*0064*/ 	.word	0x00000001


	//----- nvinfo : EIATTR_CRS_STACK_SIZE
	.align		4
.L_645:
        /*0068*/ 	.byte	0x04, 0x1e
        /*006a*/ 	.short	(.L_647 - .L_646)
.L_646:
        /*006c*/ 	.word	0x00000000


	//----- nvinfo : EIATTR_CBANK_PARAM_SIZE
	.align		4
.L_647:
        /*0070*/ 	.byte	0x03, 0x19
        /*0072*/ 	.short	0x0018


	//----- nvinfo : EIATTR_PARAM_CBANK
	.align		4
        /*0074*/ 	.byte	0x04, 0x0a
        /*0076*/ 	.short	(.L_649 - .L_648)
	.align		4
.L_648:
        /*0078*/ 	.word	index@(.nv.constant0._ZN2at6native29vectorized_elementwise_kernelILi2EZZZNS0_17asinh_kernel_cudaERNS_18TensorIteratorBaseEENKUlvE0_clEvENKUlvE1_clEvEUlN3c104HalfEE_St5arrayIPcLm2EEEEviT0_T1_)
        /*007c*/ 	.short	0x0380
        /*007e*/ 	.short	0x0018


	//----- nvinfo : EIATTR_SW_WAR
	.align		4
.L_649:
        /*0080*/ 	.byte	0x04, 0x36
        /*0082*/ 	.short	(.L_651 - .L_650)
.L_650:
        /*0084*/ 	.word	0x00000008
.L_651:


//--------------------- .nv.info._ZN2at6native29vectorized_elementwise_kernelILi4EZZZNS0_17asinh_kernel_cudaERNS_18TensorIteratorBaseEENKUlvE0_clEvENKUlvE1_clEvEUlN3c104HalfEE_St5arrayIPcLm2EEEEviT0_T1_ --------------------------
	.section	.nv.info._ZN2at6native29vectorized_elementwise_kernelILi4EZZZNS0_17asinh_kernel_cudaERNS_18TensorIteratorBaseEENKUlvE0_clEvENKUlvE1_clEvEUlN3c104HalfEE_St5arrayIPcLm2EEEEviT0_T1_,"",@"SHT_CUDA_INFO"
	.sectionflags	@""
	.align	4


	//----- nvinfo : EIATTR_CUDA_API_VERSION
	.align		4
        /*0000*/ 	.byte	0x04, 0x37
        /*0002*/ 	.short	(.L_653 - .L_652)
.L_652:
        /*0004*/ 	.word	0x00000082


	//----- nvinfo : EIATTR_KPARAM_INFO
	.align		4
.L_653:
        /*0008*/ 	.byte	0x04, 0x17
        /*000a*/ 	.short	(.L_655 - .L_654)
.L_654:
        /*000c*/ 	.word	0x00000000
        /*0010*/ 	.short	0x0002
        /*0012*/ 	.short	0x0008
        /*0014*/ 	.byte	0x00, 0xf0, 0x41, 0x00


	//----- nvinfo : EIATTR_KPARAM_INFO
	.align		4
.L_655:
        /*0018*/ 	.byte	0x04, 0x17
        /*001a*/ 	.short	(.L_657 - .L_656)
.L_656:
        /*001c*/ 	.word	0x00000000
        /*0020*/ 	.short	0x0001
        /*0022*/ 	.short	0x0004
        /*0024*/ 	.byte	0x00, 0xf0, 0x05, 0x00


	//----- nvinfo : EIATTR_KPARAM_INFO
	.align		4
.L_657:
        /*0028*/ 	.byte	0x04, 0x17
        /*002a*/ 	.short	(.L_659 - .L_658)
.L_658:
        /*002c*/ 	.word	0x00000000
        /*0030*/ 	.short	0x0000
        /*0032*/ 	.short	0x0000
        /*0034*/ 	.byte	0x00, 0xf0, 0x11, 0x00


	//----- nvinfo : EIATTR_SPARSE_MMA_MASK
	.align		4
.L_659:
        /*0038*/ 	.byte	0x03, 0x50
        /*003a*/ 	.short	0x0000


	//----- nvinfo : EIATTR_MAXREG_COUNT
	.align		4
        /*003c*/ 	.byte	0x03, 0x1b
        /*003e*/ 	.short	0x00ff


	//----- nvinfo : EIATTR_MERCURY_ISA_VERSION
	.align		4
        /*0040*/ 	.byte	0x03, 0x5f
        /*0042*/ 	.short	0x0101


	//----- nvinfo : EIATTR_VRC_CTA_INIT_COUNT
	.align		4
        /*0044*/ 	.byte	0x02, 0x4a
	.zero		1
	.zero		1


	//----- nvinfo : EIATTR_EXIT_INSTR_OFFSETS
	.align		4
        /*0048*/ 	.byte	0x04, 0x1c
        /*004a*/ 	.short	(.L_661 - .L_660)


	//   ....[0]....
.L_660:
        /*004c*/ 	.word	0x00001ed0


	//   ....[1]....
        /*0050*/ 	.word	0x00001f20


	//   ....[2]....
        /*0054*/ 	.word	0x00003500


	//----- nvinfo : EIATTR_MAX_THREADS
	.align		4
.L_661:
        /*0058*/ 	.byte	0x04, 0x05
        /*005a*/ 	.short	(.L_663 - .L_662)
.L_662:
        /*005c*/ 	.word	0x00000080
        /*0060*/ 	.word	0x00000001
        /*0064*/ 	.word	0x00000001


	//----- nvinfo : EIATTR_CRS_STACK_SIZE
	.align		4
.L_663:
        /*0068*/ 	.byte	0x04, 0x1e
        /*006a*/ 	.short	(.L_665 - .L_664)
.L_664:
        /*006c*/ 	.word	0x00000000


	//----- nvinfo : EIATTR_CBANK_PARAM_SIZE
	.align		4
.L_665:
        /*0070*/ 	.byte	0x03, 0x19
        /*0072*/ 	.short	0x0018


	//----- nvinfo : EIATTR_PARAM_CBANK
	.align		4
        /*0074*/ 	.byte	0x04, 0x0a
        /*0076*/ 	.short	(.L_667 - .L_666)
	.align		4
.L_666:
        /*0078*/ 	.word	index@(.nv.constant0._ZN2at6native29vectorized_elementwise_kernelILi4EZZZNS0_17asinh_kernel_cudaERNS_18TensorIteratorBaseEENKUlvE0_clEvENKUlvE1_clEvEUlN3c104HalfEE_St5arrayIPcLm2EEEEviT0_T1_)
        /*007c*/ 	.short	0x0380
        /*007e*/ 	.short	0x0018


	//----- nvinfo : EIATTR_SW_WAR
	.align		4
.L_667:
        /*0080*/ 	.byte	0x04, 0x36
        /*0082*/ 	.short	(.L_669 - .L_668)
.L_668:
        /*0084*/ 	.word	0x00000008
.L_669:


//--------------------- .nv.info._ZN2at6native29vectorized_elementwise_kernelILi8EZZZNS0_17asinh_kernel_cudaERNS_18TensorIteratorBaseEENKUlvE0_clEvENKUlvE1_clEvEUlN3c104HalfEE_St5arrayIPcLm2EEEEviT0_T1_ --------------------------
	.section	.nv.info._ZN2at6native29vectorized_elementwise_kernelILi8EZZZNS0_17asinh_kernel_cudaERNS_18TensorIteratorBaseEENKUlvE0_clEvENKUlvE1_clEvEUlN3c104HalfEE_St5arrayIPcLm2EEEEviT0_T1_,"",@"SHT_CUDA_INFO"
	.sectionflags	@""
	.align	4


	//----- nvinfo : EIATTR_CUDA_API_VERSION
	.align		4
        /*0000*/ 	.byte	0x04, 0x37
        /*0002*/ 	.short	(.L_671 - .L_670)
.L_670:
        /*0004*/ 	.word	0x00000082


	//----- nvinfo : EIATTR_KPARAM_INFO
	.align		4
.L_671:
        /*0008*/ 	.byte	0x04, 0x17
        /*000a*/ 	.short	(.L_673 - .L_672)
.L_672:
        /*000c*/ 	.word	0x00000000
        /*0010*/ 	.short	0x0002
        /*0012*/ 	.short	0x0008
        /*0014*/ 	.byte	0x00, 0xf0, 0x41, 0x00


	//----- nvinfo : EIATTR_KPARAM_INFO
	.align		4
.L_673:
        /*0018*/ 	.byte	0x04, 0x17
        /*001a*/ 	.short	(.L_675 - .L_674)
.L_674:
        /*001c*/ 	.word	0x00000000
        /*0020*/ 	.short	0x0001
        /*0022*/ 	.short	0x0004
        /*0024*/ 	.byte	0x00, 0xf0, 0x05, 0x00


	//----- nvinfo : EIATTR_KPARAM_INFO
	.align		4
.L_675:
        /*0028*/ 	.byte	0x04, 0x17
        /*002a*/ 	.short	(.L_677 - .L_676)
.L_676:
        /*002c*/ 	.word	0x00000000
        /*0030*/ 	.short	0x0000
        /*0032*/ 	.short	0x0000
        /*0034*/ 	.byte	0x00, 0xf0, 0x11, 0x00


	//----- nvinfo : EIATTR_SPARSE_MMA_MASK
	.align		4
.L_677:
        /*0038*/ 	.byte	0x03, 0x50
        /*003a*/ 	.short	0x0000


	//----- nvinfo : EIATTR_MAXREG_COUNT
	.align		4
        /*003c*/ 	.byte	0x03, 0x1b
        /*003e*/ 	.short	0x00ff


	//----- nvinfo : EIATTR_MERCURY_ISA_VERSION
	.align		4
        /*0040*/ 	.byte	0x03, 0x5f
        /*0042*/ 	.short	0x0101


	//----- nvinfo : EIATTR_VRC_CTA_INIT_COUNT
	.align		4
        /*0044*/ 	.byte	0x02, 0x4a
	.zero		1
	.zero		1


	//----- nvinfo : EIATTR_EXIT_INSTR_OFFSETS
	.align		4
        /*0048*/ 	.byte	0x04, 0x1c
        /*004a*/ 	.short	(.L_679 - .L_678)


	//   ....[0]....
.L_678:
        /*004c*/ 	.word	0x00000010


	//----- nvinfo : EIATTR_MAX_THREADS
	.align		4
.L_679:
        /*0050*/ 	.byte	0x04, 0x05
        /*0052*/ 	.short	(.L_681 - .L_680)
.L_680:
        /*0054*/ 	.word	0x00000080
        /*0058*/ 	.word	0x00000001
        /*005c*/ 	.word	0x00000001


	//----- nvinfo : EIATTR_CBANK_PARAM_SIZE
	.align		4
.L_681:
        /*0060*/ 	.byte	0x03, 0x19
        /*0062*/ 	.short	0x0018


	//----- nvinfo : EIATTR_PARAM_CBANK
	.align		4
        /*0064*/ 	.byte	0x04, 0x0a
        /*0066*/ 	.short	(.L_683 - .L_682)
	.align		4
.L_682:
        /*0068*/ 	.word	index@(.nv.constant0._ZN2at6native29vectorized_elementwise_kernelILi8EZZZNS0_17asinh_kernel_cudaERNS_18TensorIteratorBaseEENKUlvE0_clEvENKUlvE1_clEvEUlN3c104HalfEE_St5arrayIPcLm2EEEEviT0_T1_)
        /*006c*/ 	.short	0x0380
        /*006e*/ 	.short	0x0018


	//----- nvinfo : EIATTR_SW_WAR
	.align		4
.L_683:
        /*0070*/ 	.byte	0x04, 0x36
        /*0072*/ 	.short	(.L_685 - .L_684)
.L_684:
        /*0074*/ 	.word	0x00000008
.L_685:


//--------------------- .nv.info._ZN2at6native18elementwise_kernelILi128ELi4EZNS0_15gpu_kernel_implIZZZNS0_17asinh_kernel_cudaERNS_18TensorIteratorBaseEENKUlvE0_clEvENKUlvE0_clEvEUlfE_EEvS4_RKT_EUliE_EEviT1_ --------------------------
	.section	.nv.info._ZN2at6native18elementwise_kernelILi128ELi4EZNS0_15gpu_kernel_implIZZZNS0_17asinh_kernel_cudaERNS_18TensorIteratorBaseEENKUlvE0_clEvENKUlvE0_clEvEUlfE_EEvS4_RKT_EUliE_EEviT1_,"",@"SHT_CUDA_INFO"
	.sectionflags	@""
	.align	4


	//----- nvinfo : EIATTR_CUDA_API_VERSION
	.align		4
        /*0000*/ 	.byte	0x04, 0x37
        /*0002*/ 	.short	(.L_687 - .L_686)
.L_686:
        /*0004*/ 	.word	0x00000082


	//----- nvinfo : EIATTR_KPARAM_INFO
	.align		4
.L_687:
        /*0008*/ 	.byte	0x04, 0x17
        /*000a*/ 	.short	(.L_689 - .L_688)
.L_688:
        /*000c*/ 	.word	0x00000000
        /*0010*/ 	.short	0x0001
        /*0012*/ 	.short	0x0008
        /*0014*/ 	.byte	0x00, 0xf0, 0x61, 0x08


	//----- nvinfo : EIATTR_KPARAM_INFO
	.align		4
.L_689:
        /*0018*/ 	.byte	0x04, 0x17
        /*001a*/ 	.short	(.L_691 - .L_690)
.L_690:
        /*001c*/ 	.word	0x00000000
        /*0020*/ 	.short	0x0000
        /*0022*/ 	.short	0x0000
        /*0024*/ 	.byte	0x00, 0xf0, 0x11, 0x00


	//----- nvinfo : EIATTR_SPARSE_MMA_MASK
	.align		4
.L_691:
        /*0028*/ 	.byte	0x03, 0x50
        /*002a*/ 	.short	0x0000


	//----- nvinfo : EIATTR_MAXREG_COUNT
	.align		4
        /*002c*/ 	.byte	0x03, 0x1b
        /*002e*/ 	.short	0x0080


	//----- nvinfo : EIATTR_EXTERNS
	.align		4
        /*0030*/ 	.byte	0x04, 0x0f
        /*0032*/ 	.short	(.L_693 - .L_692)


	//   ....[0]....
	.align		4
.L_692:
        /*0034*/ 	.word	index@(__assertfail)


	//----- nvinfo : EIATTR_MERCURY_ISA_VERSION
	.align		4
.L_693:
        /*0038*/ 	.byte	0x03, 0x5f
        /*003a*/ 	.short	0x0101


	//----- nvinfo : EIATTR_VRC_CTA_INIT_COUNT
	.align		4
        /*003c*/ 	.byte	0x02, 0x4a
	.zero		1
	.zero		1


	//----- nvinfo : EIATTR_SYSCALL_OFFSETS
	.align		4
        /*0040*/ 	.byte	0x04, 0x46
        /*0042*/ 	.short	(.L_695 - .L_694)


	//   ....[0]....
.L_694:
        /*0044*/ 	.word	0x00002150


	//   ....[1]....
        /*0048*/ 	.word	0x00003190


	//   ....[2]....
        /*004c*/ 	.word	0x00005420


	//   ....[3]....
        /*0050*/ 	.word	0x000062c0


	//   ....[4]....
        /*0054*/ 	.word	0x00008660


	//   ....[5]....
        /*0058*/ 	.word	0x00009500


	//   ....[6]....
        /*005c*/ 	.word	0x0000b8b0


	//   ....[7]....
        /*0060*/ 	.word	0x0000c710


	//----- nvinfo : EIATTR_EXIT_INSTR_OFFSETS
	.align		4
.L_695:
        /*0064*/ 	.byte	0x04, 0x1c
        /*0066*/ 	.short	(.L_697 - .L_696)


	//   ....[0]....
.L_696:
        /*0068*/ 	.word	0x000097b0


	//   ....[1]....
        /*006c*/ 	.word	0x0000bc90


	//   ....[2]....
        /*0070*/ 	.word	0x0000bcd0


	//   ....[3]....
        /*0074*/ 	.word	0x0000bd60


	//   ....[4]....
        /*0078*/ 	.word	0x0000bd90


	//   ....[5]....
        /*007c*/ 	.word	0x0000bdc0


	//   ....[6]....
        /*0080*/ 	.word	0x0000be40


	//   ....[7]....
        /*0084*/ 	.word	0x0000be70


	//   ....[8]....
        /*0088*/ 	.word	0x0000bf00


	//   ....[9]....
        /*008c*/ 	.word	0x0000bf40


	//   ....[10]....
        /*0090*/ 	.word	0x0000bf80


	//   ....[11]....
        /*0094*/ 	.word	0x0000c050


	//   ....[12]....
        /*0098*/ 	.word	0x0000c1b0


	//   ....[13]....
        /*009c*/ 	.word	0x0000c310


	//   ....[14]....
        /*00a0*/ 	.word	0x0000c460


	//   ....[15]....
        /*00a4*/ 	.word	0x0000c490


	//   ....[16]....
        /*00a8*/ 	.word	0x0000c4c0


	//   ....[17]....
        /*00ac*/ 	.word	0x0000c560


	//   ....[18]....
        /*00b0*/ 	.word	0x0000c5b0


	//   ....[19]....
        /*00b4*/ 	.word	0x0000c720


	//   ....[20]....
        /*00b8*/ 	.word	0x0000c820


	//   ....[21]....
        /*00bc*/ 	.word	0x0000c950


	//   ....[22]....
        /*00c0*/ 	.word	0x0000c980


	//----- nvinfo : EIATTR_MAX_THREADS
	.align		4
.L_697:
        /*00c4*/ 	.byte	0x04, 0x05
        /*00c6*/ 	.short	(.L_699 - .L_698)
.L_698:
        /*00c8*/ 	.word	0x00000080
        /*00cc*/ 	.word	0x00000001
        /*00d0*/ 	.word	0x00000001


	//----- nvinfo : EIATTR_CRS_STACK_SIZE
	.align		4
.L_699:
        /*00d4*/ 	.byte	0x04, 0x1e
        /*00d6*/ 	.short	(.L_701 - .L_700)
.L_700:
        /*00d8*/ 	.word	0x00000000


	//----- nvinfo : EIATTR_CBANK_PARAM_SIZE
	.align		4
.L_701:
        /*00dc*/ 	.byte	0x03, 0x19
        /*00de*/ 	.short	0x0220


	//----- nvinfo : EIATTR_PARAM_CBANK
	.align		4
        /*00e0*/ 	.byte	0x04, 0x0a
        /*00e2*/ 	.short	(.L_703 - .L_702)
	.align		4
.L_702:
        /*00e4*/ 	.word	index@(.nv.constant0._ZN2at6native18elementwise_kernelILi128ELi4EZNS0_15gpu_kernel_implIZZZNS0_17asinh_kernel_cudaERNS_18TensorIteratorBaseEENKUlvE0_clEvENKUlvE0_clEvEUlfE_EEvS4_RKT_EUliE_EEviT1_)
        /*00e8*/ 	.short	0x0380
        /*00ea*/ 	.short	0x0220


	//----- nvinfo : EIATTR_SW_WAR
	.align		4
.L_703:
        /*00ec*/ 	.byte	0x04, 0x36
        /*00ee*/ 	.short	(.L_705 - .L_704)
.L_704:
        /*00f0*/ 	.word	0x00000008
.L_705:


//--------------------- .nv.info._ZN2at6native27unrolled_elementwise_kernelIZZZNS0_17asinh_kernel_cudaERNS_18TensorIteratorBaseEENKUlvE0_clEvENKUlvE0_clEvEUlfE_St5arrayIPcLm2EELi4E23TrivialOffsetCalculatorILi1EjESB_NS0_6memory12LoadWithCastILi1EEENSC_13StoreWithCastILi1EEEEEviT_T0_T2_T3_T4_T5_ --------------------------
	.section	.nv.info._ZN2at6native27unrolled_elementwise_kernelIZZZNS0_17asinh_kernel_cudaERNS_18TensorIteratorBaseEENKUlvE0_clEvENKUlvE0_clEvEUlfE_St5arrayIPcLm2EELi4E23TrivialOffsetCalculatorILi1EjESB_NS0_6memory12LoadWithCastILi1EEENSC_13StoreWithCastILi1EEEEEviT_T0_T2_T3_T4_T5_,"",@"SHT_CUDA_INFO"
	.sectionflags	@""
	.align	4


	//----- nvinfo : EIATTR_CUDA_API_VERSION
	.align		4
        /*0000*/ 	.byte	0x04, 0x37
        /*0002*/ 	.short	(.L_707 - .L_706)
.L_706:
        /*0004*/ 	.word	0x00000082


	//----- nvinfo : EIATTR_KPARAM_INFO
	.align		4
.L_707:
        /*0008*/ 	.byte	0x04, 0x17
        /*000a*/ 	.short	(.L_709 - .L_708)
.L_708:
        /*000c*/ 	.word	0x00000000
        /*0010*/ 	.short	0x0006
        /*0012*/ 	.short	0x0024
        /*0014*/ 	.byte	0x00, 0xf0, 0x21, 0x00


	//----- nvinfo : EIATTR_KPARAM_INFO
	.align		4
.L_709:
        /*0018*/ 	.byte	0x04, 0x17
        /*001a*/ 	.short	(.L_711 - .L_710)
.L_710:
        /*001c*/ 	.word	0x00000000
        /*0020*/ 	.short	0x0005
        /*0022*/ 	.short	0x001c
        /*0024*/ 	.byte	0x00, 0xf0, 0x21, 0x00


	//----- nvinfo : EIATTR_KPARAM_INFO
	.align		4
.L_711:
        /*0028*/ 	.byte	0x04, 0x17
        /*002a*/ 	.short	(.L_713 - .L_712)
.L_712:
        /*002c*/ 	.word	0x00000000
        /*0030*/ 	.short	0x0004
        /*0032*/ 	.short	0x0019
        /*0034*/ 	.byte	0x00, 0xf0, 0x05, 0x00


	//----- nvinfo : EIATTR_KPARAM_INFO
	.align		4
.L_713:
        /*0038*/ 	.byte	0x04, 0x17
        /*003a*/ 	.short	(.L_715 - .L_714)
.L_714:
        /*003c*/ 	.word	0x00000000
        /*0040*/ 	.short	0x0003
        /*0042*/ 	.short	0x0018
        /*0044*/ 	.byte	0x00, 0xf0, 0x05, 0x00


	//----- nvinfo : EIATTR_KPARAM_INFO
	.align		4
.L_715:
        /*0048*/ 	.byte	0x04, 0x17
        /*004a*/ 	.short	(.L_717 - .L_716)
.L_716:
        /*004c*/ 	.word	0x00000000
        /*0050*/ 	.short	0x0002
        /*0052*/ 	.short	0x0008
        /*0054*/ 	.byte	0x00, 0xf0, 0x41, 0x00


	//----- nvinfo : EIATTR_KPARAM_INFO
	.align		4
.L_717:
        /*0058*/ 	.byte	0x04, 0x17
        /*005a*/ 	.short	(.L_719 - .L_718)
.L_718:
        /*005c*/ 	.word	0x00000000
        /*0060*/ 	.short	0x0001
        /*0062*/ 	.short	0x0004
        /*0064*/ 	.byte	0x00, 0xf0, 0x05, 0x00


	//----- nvinfo : EIATTR_KPARAM_INFO
	.align		4
.L_719:
        /*0068*/ 	.byte	0x04, 0x17
        /*006a*/ 	.short	(.L_721 - .L_720)
.L_720:
        /*006c*/ 	.word	0x00000000
        /*0070*/ 	.short	0x0000
        /*0072*/ 	.short	0x0000
        /*0074*/ 	.byte	0x00, 0xf0, 0x11, 0x00


	//----- nvinfo : EIATTR_SPARSE_MMA_MASK
	.align		4
.L_721:
        /*0078*/ 	.byte	0x03, 0x50
        /*007a*/ 	.short	0x0000


	//----- nvinfo : EIATTR_MAXREG_COUNT
	.align		4
        /*007c*/ 	.byte	0x03, 0x1b
        /*007e*/ 	.short	0x00ff


	//----- nvinfo : EIATTR_EXTERNS
	.align		4
        /*0080*/ 	.byte	0x04, 0x0f
        /*0082*/ 	.short	(.L_723 - .L_722)


	//   ....[0]....
	.align		4
.L_722:
        /*0084*/ 	.word	index@(__assertfail)


	//----- nvinfo : EIATTR_MERCURY_ISA_VERSION
	.align		4
.L_723:
        /*0088*/ 	.byte	0x03, 0x5f
        /*008a*/ 	.short	0x0101


	//----- nvinfo : EIATTR_VRC_CTA_INIT_COUNT
	.align		4
        /*008c*/ 	.byte	0x02, 0x4a
	.zero		1
	.zero		1


	//----- nvinfo : EIATTR_SYSCALL_OFFSETS
	.align		4
        /*0090*/ 	.byte	0x04, 0x46
        /*0092*/ 	.short	(.L_725 - .L_724)


	//   ....[0]....
.L_724:
        /*0094*/ 	.word	0x00000e60


	//   ....[1]....
        /*0098*/ 	.word	0x00001df0


	//   ....[2]....
        /*009c*/ 	.word	0x00002cf0


	//   ....[3]....
        /*00a0*/ 	.word	0x00003bd0


	//   ....[4]....
        /*00a4*/ 	.word	0x000055b0


	//   ....[5]....
        /*00a8*/ 	.word	0x00006350


	//   ....[6]....
        /*00ac*/ 	.word	0x000071b0


	//   ....[7]....
        /*00b0*/ 	.word	0x00008010


	//----- nvinfo : EIATTR_EXIT_INSTR_OFFSETS
	.align		4
.L_725:
        /*00b4*/ 	.byte	0x04, 0x1c
        /*00b6*/ 	.short	(.L_727 - .L_726)


	//   ....[0]....
.L_726:
        /*00b8*/ 	.word	0x00007450


	//   ....[1]....
        /*00bc*/ 	.word	0x00007590


	//   ....[2]....
        /*00c0*/ 	.word	0x000075d0


	//   ....[3]....
        /*00c4*/ 	.word	0x00007660


	//   ....[4]....
        /*00c8*/ 	.word	0x00007690


	//   ....[5]....
        /*00cc*/ 	.word	0x000076c0


	//   ....[6]....
        /*00d0*/ 	.word	0x00007740


	//   ....[7]....
        /*00d4*/ 	.word	0x00007770


	//   ....[8]....
        /*00d8*/ 	.word	0x00007800


	//   ....[9]....
        /*00dc*/ 	.word	0x00007840


	//   ....[10]....
        /*00e0*/ 	.word	0x00007880


	//   ....[11]....
        /*00e4*/ 	.word	0x00007950


	//   ....[12]....
        /*00e8*/ 	.word	0x00007ab0


	//   ....[13]....
        /*00ec*/ 	.word	0x00007c10


	//   ....[14]....
        /*00f0*/ 	.word	0x00007d60


	//   ....[15]....
        /*00f4*/ 	.word	0x00007d90


	//   ....[16]....
        /*00f8*/ 	.word	0x00007dc0


	//   ....[17]....
        /*00fc*/ 	.word	0x00007e60


	//   ....[18]....
        /*0100*/ 	.word	0x00007eb0


	//   ....[19]....
        /*0104*/ 	.word	0x00008020


	//   ....[20]....
        /*0108*/ 	.word	0x00008120


	//   ....[21]....
        /*010c*/ 	.word	0x00008250


	//   ....[22]....
        /*0110*/ 	.word	0x00008280


	//----- nvinfo : EIATTR_MAX_THREADS
	.align		4
.L_727:
        /*0114*/ 	.byte	0x04, 0x05
        /*0116*/ 	.short	(.L_729 - .L_728)
.L_728:
        /*0118*/ 	.word	0x00000080
        /*011c*/ 	.word	0x00000001
        /*0120*/ 	.word	0x00000001


	//----- nvinfo : EIATTR_CRS_STACK_SIZE
	.align		4
.L_729:
        /*0124*/ 	.byte	0x04, 0x1e
        /*0126*/ 	.short	(.L_731 - .L_730)
.L_730:
        /*0128*/ 	.word	0x00000000


	//----- nvinfo : EIATTR_CBANK_PARAM_SIZE
	.align		4
.L_731:
        /*012c*/ 	.byte	0x03, 0x19
        /*012e*/ 	.short	0x002c


	//----- nvinfo : EIATTR_PARAM_CBANK
	.align		4
        /*0130*/ 	.byte	0x04, 0x0a
        /*0132*/ 	.short	(.L_733 - .L_732)
	.align		4
.L_732:
        /*0134*/ 	.word	index@(.nv.constant0._ZN2at6native27unrolled_elementwise_kernelIZZZNS0_17asinh_kernel_cudaERNS_18TensorIteratorBaseEENKUlvE0_clEvENKUlvE0_clEvEUlfE_St5arrayIPcLm2EELi4E23TrivialOffsetCalculatorILi1EjESB_NS0_6memory12LoadWithCastILi1EEENSC_13StoreWithCastILi1EEEEEviT_T0_T2_T3_T4_T5_)
        /*0138*/ 	.short	0x0380
        /*013a*/ 	.short	0x002c


	//----- nvinfo : EIATTR_SW_WAR
	.align		4
.L_733:
        /*013c*/ 	.byte	0x04, 0x36
        /*013e*/ 	.short	(.L_735 - .L_734)
.L_734:
        /*0140*/ 	.word	0x00000008
.L_735:


//--------------------- .nv.info._ZN2at6native18elementwise_kernelILi128ELi2EZNS0_22gpu_kernel_impl_nocastIZZZNS0_17asinh_kernel_cudaERNS_18TensorIteratorBaseEENKUlvE0_clEvENKUlvE0_clEvEUlfE_EEvS4_RKT_EUliE_EEviT1_ --------------------------
	.section	.nv.info._ZN2at6native18elementwise_kernelILi128ELi2EZNS0_22gpu_kernel_impl_nocastIZZZNS0_17asinh_kernel_cudaERNS_18TensorIteratorBaseEENKUlvE0_clEvENKUlvE0_clEvEUlfE_EEvS4_RKT_EUliE_EEviT1_,"",@"SHT_CUDA_INFO"
	.sectionflags	@""
	.align	4


	//----- nvinfo : EIATTR_CUDA_API_VERSION
	.align		4
        /*0000*/ 	.byte	0x04, 0x37
        /*0002*/ 	.short	(.L_737 - .L_736)
.L_736:
        /*0004*/ 	.word	0x00000082


	//----- nvinfo : EIATTR_KPARAM_INFO
	.align		4
.L_737:
        /*0008*/ 	.byte	0x04, 0x17
        /*000a*/ 	.short	(.L_739 - .L_738)
.L_738:
        /*000c*/ 	.word	0x00000000
        /*0010*/ 	.short	0x0001
        /*0012*/ 	.short	0x0008
        /*0014*/ 	.byte	0x00, 0xf0, 0x61, 0x08


	//----- nvinfo : EIATTR_KPARAM_INFO
	.align		4
.L_739:
        /*0018*/ 	.byte	0x04, 0x17
        /*001a*/ 	.short	(.L_741 - .L_740)
.L_740:
        /*001c*/ 	.word	0x00000000
        /*0020*/ 	.short	0x0000
        /*0022*/ 	.short	0x0000
        /*0024*/ 	.byte	0x00, 0xf0, 0x11, 0x00


	//----- nvinfo : EIATTR_SPARSE_MMA_MASK
	.align		4
.L_741:
        /*0028*/ 	.byte	0x03, 0x50
        /*002a*/ 	.short	0x0000


	//----- nvinfo : EIATTR_MAXREG_COUNT
	.align		4
        /*002c*/ 	.byte	0x03, 0x1b
        /*002e*/ 	.short	0x0080


	//----- nvinfo : EIATTR_MERCURY_ISA_VERSION
	.align		4
        /*0030*/ 	.byte	0x03, 0x5f
        /*0032*/ 	.short	0x0101


	//----- nvinfo : EIATTR_VRC_CTA_INIT_COUNT
	.align		4
        /*0034*/ 	.byte	0x02, 0x4a
	.zero		1
	.zero		1


	//----- nvinfo : EIATTR_EXIT_INSTR_OFFSETS
	.align		4
        /*0038*/ 	.byte	0x04, 0x1c
        /*003a*/ 	.short	(.L_743 - .L_742)


	//   ....[0]....
.L_742:
        /*003c*/ 	.word	0x000003e0


	//   ....[1]....
        /*0040*/ 	.word	0x000006d0


	//   ....[2]....
        /*0044*/ 	.word	0x00001d20


	//   ....[3]....
        /*0048*/ 	.word	0x000032c0


	//----- nvinfo : EIATTR_MAX_THREADS
	.align		4
.L_743:
        /*004c*/ 	.byte	0x04, 0x05
        /*004e*/ 	.short	(.L_745 - .L_744)
.L_744:
        /*0050*/ 	.word	0x00000080
        /*0054*/ 	.word	0x00000001
        /*0058*/ 	.word	0x00000001


	//----- nvinfo : EIATTR_CRS_STACK_SIZE
	.align		4
.L_745:
        /*005c*/ 	.byte	0x04, 0x1e
        /*005e*/ 	.short	(.L_747 - .L_746)
.L_746:
        /*0060*/ 	.word	0x00000000


	//----- nvinfo : EIATTR_CBANK_PARAM_SIZE
	.align		4
.L_747:
        /*0064*/ 	.byte	0x03, 0x19
        /*0066*/ 	.short	0x0220


	//----- nvinfo : EIATTR_PARAM_CBANK
	.align		4
        /*0068*/ 	.byte	0x04, 0x0a
        /*006a*/ 	.short	(.L_749 - .L_748)
	.align		4
.L_748:
        /*006c*/ 	.word	index@(.nv.constant0._ZN2at6native18elementwise_kernelILi128ELi2EZNS0_22gpu_kernel_impl_nocastIZZZNS0_17asinh_kernel_cudaERNS_18TensorIteratorBaseEENKUlvE0_clEvENKUlvE0_clEvEUlfE_EEvS4_RKT_EUliE_EEviT1_)
        /*0070*/ 	.short	0x0380
        /*0072*/ 	.short	0x0220


	//----- nvinfo : EIATTR_SW_WAR
	.align		4
.L_749:
        /*0074*/ 	.byte	0x04, 0x36
        /*0076*/ 	.short	(.L_751 - .L_750)
.L_750:
        /*0078*/ 	.word	0x00000008
.L_751:


//--------------------- .nv.info._ZN2at6native27unrolled_elementwise_kernelIZZZNS0_17asinh_kernel_cudaERNS_18TensorIteratorBaseEENKUlvE0_clEvENKUlvE0_clEvEUlfE_St5arrayIPcLm2EELi4E23TrivialOffsetCalculatorILi1EjESB_NS0_6memory15LoadWithoutCastENSC_16StoreWithoutCastEEEviT_T0_T2_T3_T4_T5_ --------------------------
	.section	.nv.info._ZN2at6native27unrolled_elementwise_kernelIZZZNS0_17asinh_kernel_cudaERNS_18TensorIteratorBaseEENKUlvE0_clEvENKUlvE0_clEvEUlfE_St5arrayIPcLm2EELi4E23TrivialOffsetCalculatorILi1EjESB_NS0_6memory15LoadWithoutCastENSC_16StoreWithoutCastEEEviT_T0_T2_T3_T4_T5_,"",@"SHT_CUDA_INFO"
	.sectionflags	@""
	.align	4


	//----- nvinfo : EIATTR_CUDA_API_VERSION
	.align		4
        /*0000*/ 	.byte	0x04, 0x37
        /*0002*/ 	.short	(.L_753 - .L_752)
.L_752:
        /*0004*/ 	.word	0x00000082


	//----- nvinfo : EIATTR_KPARAM_INFO
	.align		4
.L_753:
        /*0008*/ 	.byte	0x04, 0x17
        /*000a*/ 	.short	(.L_755 - .L_754)
.L_754:
        /*000c*/ 	.word	0x00000000
        /*0010*/ 	.short	0x0006
        /*0012*/ 	.short	0x001b
        /*0014*/ 	.byte	0x00, 0xf0, 0x05, 0x00


	//----- nvinfo : EIATTR_KPARAM_INFO
	.align		4
.L_755:
        /*0018*/ 	.byte	0x04, 0x17
        /*001a*/ 	.short	(.L_757 - .L_756)
.L_756:
        /*001c*/ 	.word	0x00000000
        /*0020*/ 	.short	0x0005
        /*0022*/ 	.short	0x001a
        /*0024*/ 	.byte	0x00, 0xf0, 0x05, 0x00


	//----- nvinfo : EIATTR_KPARAM_INFO
	.align		4
.L_757:
        /*0028*/ 	.byte	0x04, 0x17
        /*002a*/ 	.short	(.L_759 - .L_758)
.L_758:
        /*002c*/ 	.word	0x00000000
        /*0030*/ 	.short	0x0004
        /*0032*/ 	.short	0x0019
        /*0034*/ 	.byte	0x00, 0xf0, 0x05, 0x00


	//----- nvinfo : EIATTR_KPARAM_INFO
	.align		4
.L_759:
        /*0038*/ 	.byte	0x04, 0x17
        /*003a*/ 	.short	(.L_761 - .L_760)
.L_760:
        /*003c*/ 	.word	0x00000000
        /*0040*/ 	.short	0x0003
        /*0042*/ 	.short	0x0018
        /*0044*/ 	.byte	0x00, 0xf0, 0x05, 0x00


	//----- nvinfo : EIATTR_KPARAM_INFO
	.align		4
.L_761:
        /*0048*/ 	.byte	0x04, 0x17
        /*004a*/ 	.short	(.L_763 - .L_762)
.L_762:
        /*004c*/ 	.word	0x00000000
        /*0050*/ 	.short	0x0002
        /*0052*/ 	.short	0x0008
        /*0054*/ 	.byte	0x00, 0xf0, 0x41, 0x00


	//----- nvinfo : EIATTR_KPARAM_INFO
	.align		4
.L_763:
        /*0058*/ 	.byte	0x04, 0x17
        /*005a*/ 	.short	(.L_765 - .L_764)
.L_764:
        /*005c*/ 	.word	0x00000000
        /*0060*/ 	.short	0x0001
        /*0062*/ 	.short	0x0004
        /*0064*/ 	.byte	0x00, 0xf0, 0x05, 0x00


	//----- nvinfo : EIATTR_KPARAM_INFO
	.align		4
.L_765:
        /*0068*/ 	.byte	0x04, 0x17
        /*006a*/ 	.short	(.L_767 - .L_766)
.L_766:
        /*006c*/ 	.word	0x00000000
        /*0070*/ 	.short	0x0000
        /*0072*/ 	.short	0x0000
        /*0074*/ 	.byte	0x00, 0xf0, 0x11, 0x00


	//----- nvinfo : EIATTR_SPARSE_MMA_MASK
	.align		4
.L_767:
        /*0078*/ 	.byte	0x03, 0x50
        /*007a*/ 	.short	0x0000


	//----- nvinfo : EIATTR_MAXREG_COUNT
	.align		4
        /*007c*/ 	.byte	0x03, 0x1b
        /*007e*/ 	.short	0x00ff


	//----- nvinfo : EIATTR_MERCURY_ISA_VERSION
	.align		4
        /*0080*/ 	.byte	0x03, 0x5f
        /*0082*/ 	.short	0x0101


	//----- nvinfo : EIATTR_VRC_CTA_INIT_COUNT
	.align		4
        /*0084*/ 	.byte	0x02, 0x4a
	.zero		1
	.zero		1


	//----- nvinfo : EIATTR_EXIT_INSTR_OFFSETS
	.align		4
        /*0088*/ 	.byte	0x04, 0x1c
        /*008a*/ 	.short	(.L_769 - .L_768)


	//   ....[0]....
.L_768:
        /*008c*/ 	.word	0x00000e80


	//   ....[1]....
        /*0090*/ 	.word	0x00000ed0


	//----- nvinfo : EIATTR_MAX_THREADS
	.align		4
.L_769:
        /*0094*/ 	.byte	0x04, 0x05
        /*0096*/ 	.short	(.L_771 - .L_770)
.L_770:
        /*0098*/ 	.word	0x00000080
        /*009c*/ 	.word	0x00000001
        /*00a0*/ 	.word	0x00000001


	//----- nvinfo : EIATTR_CRS_STACK_SIZE
	.align		4
.L_771:
        /*00a4*/ 	.byte	0x04, 0x1e
        /*00a6*/ 	.short	(.L_773 - .L_772)
.L_772:
        /*00a8*/ 	.word	0x00000000


	//----- nvinfo : EIATTR_CBANK_PARAM_SIZE
	.align		4
.L_773:
        /*00ac*/ 	.byte	0x03, 0x19
        /*00ae*/ 	.short	0x001c


	//----- nvinfo : EIATTR_PARAM_CBANK
	.align		4
        /*00b0*/ 	.byte	0x04, 0x0a
        /*00b2*/ 	.short	(.L_775 - .L_774)
	.align		4
.L_774:
        /*00b4*/ 	.word	index@(.nv.constant0._ZN2at6native27unrolled_elementwise_kernelIZZZNS0_17asinh_kernel_cudaERNS_18TensorIteratorBaseEENKUlvE0_clEvENKUlvE0_clEvEUlfE_St5arrayIPcLm2EELi4E23TrivialOffsetCalculatorILi1EjESB_NS0_6memory15LoadWithoutCastENSC_16StoreWithoutCastEEEviT_T0_T2_T3_T4_T5_)
        /*00b8*/ 	.short	0x0380
        /*00ba*/ 	.short	0x001c


	//----- nvinfo : EIATTR_SW_WAR
	.align		4
.L_775:
        /*00bc*/ 	.byte	0x04, 0x36
        /*00be*/ 	.short	(.L_777 - .L_776)
.L_776:
        /*00c0*/ 	.word	0x00000008
.L_777:


//--------------------- .nv.info._ZN2at6native29vectorized_elementwise_kernelILi2EZZZNS0_17asinh_kernel_cudaERNS_18TensorIteratorBaseEENKUlvE0_clEvENKUlvE0_clEvEUlfE_St5arrayIPcLm2EEEEviT0_T1_ --------------------------
	.section	.nv.info._ZN2at6native29vectorized_elementwise_kernelILi2EZZZNS0_17asinh_kernel_cudaERNS_18TensorIteratorBaseEENKUlvE0_clEvENKUlvE0_clEvEUlfE_St5arrayIPcLm2EEEEviT0_T1_,"",@"SHT_CUDA_INFO"
	.sectionflags	@""
	.align	4


	//----- nvinfo : EIATTR_CUDA_API_VERSION
	.align		4
        /*0000*/ 	.byte	0x04, 0x37
        /*0002*/ 	.short	(.L_779 - .L_778)
.L_778:
        /*0004*/ 	.word	0x00000082


	//----- nvinfo : EIATTR_KPARAM_INFO
	.align		4
.L_779:
        /*0008*/ 	.byte	0x04, 0x17
        /*000a*/ 	.short	(.L_781 - .L_780)
.L_780:
        /*000c*/ 	.word	0x00000000
        /*0010*/ 	.short	0x0002
        /*0012*/ 	.short	0x0008
        /*0014*/ 	.byte	0x00, 0xf0, 0x41, 0x00


	//----- nvinfo : EIATTR_KPARAM_INFO
	.align		4
.L_781:
        /*0018*/ 	.byte	0x04, 0x17
        /*001a*/ 	.short	(.L_783 - .L_782)
.L_782:
        /*001c*/ 	.word	0x00000000
        /*0020*/ 	.short	0x0001
        /*0022*/ 	.short	0x0004
        /*0024*/ 	.byte	0x00, 0xf0, 0x05, 0x00


	//----- nvinfo : EIATTR_KPARAM_INFO
	.align		4
.L_783:
        /*0028*/ 	.byte	0x04, 0x17
        /*002a*/ 	.short	(.L_785 - .L_784)
.L_784:
        /*002c*/ 	.word	0x00000000
        /*0030*/ 	.short	0x0000
        /*0032*/ 	.short	0x0000
        /*0034*/ 	.byte	0x00, 0xf0, 0x11, 0x00


	//----- nvinfo : EIATTR_SPARSE_MMA_MASK
	.align		4
.L_785:
        /*0038*/ 	.byte	0x03, 0x50
        /*003a*/ 	.short	0x0000


	//----- nvinfo : EIATTR_MAXREG_COUNT
	.align		4
        /*003c*/ 	.byte	0x03, 0x1b
        /*003e*/ 	.short	0x00ff


	//----- nvinfo : EIATTR_MERCURY_ISA_VERSION
	.align		4
        /*0040*/ 	.byte	0x03, 0x5f
        /*0042*/ 	.short	0x0101


	//----- nvinfo : EIATTR_VRC_CTA_INIT_COUNT
	.align		4
        /*0044*/ 	.byte	0x02, 0x4a
	.zero		1
	.zero		1


	//----- nvinfo : EIATTR_EXIT_INSTR_OFFSETS
	.align		4
        /*0048*/ 	.byte	0x04, 0x1c
        /*004a*/ 	.short	(.L_787 - .L_786)


	//   ....[0]....
.L_786:
        /*004c*/ 	.word	0x00001db0


	//   ....[1]....
        /*0050*/ 	.word	0x00001e00


	//   ....[2]....
        /*0054*/ 	.word	0x000033d0


	//----- nvinfo : EIATTR_MAX_THREADS
	.align		4
.L_787:
        /*0058*/ 	.byte	0x04, 0x05
        /*005a*/ 	.short	(.L_789 - .L_788)
.L_788:
        /*005c*/ 	.word	0x00000080
        /*0060*/ 	.word	0x00000001
        /*0064*/ 	.word	0x00000001


	//----- nvinfo : EIATTR_CRS_STACK_SIZE
	.align		4
.L_789:
        /*0068*/ 	.byte	0x04, 0x1e
        /*006a*/ 	.short	(.L_791 - .L_790)
.L_790:
        /*006c*/ 	.word	0x00000000


	//----- nvinfo : EIATTR_CBANK_PARAM_SIZE
	.align		4
.L_791:
        /*0070*/ 	.byte	0x03, 0x19
        /*0072*/ 	.short	0x0018


	//----- nvinfo : EIATTR_PARAM_CBANK
	.align		4
        /*0074*/ 	.byte	0x04, 0x0a
        /*0076*/ 	.short	(.L_793 - .L_792)
	.align		4
.L_792:
        /*0078*/ 	.word	index@(.nv.constant0._ZN2at6native29vectorized_elementwise_kernelILi2EZZZNS0_17asinh_kernel_cudaERNS_18TensorIteratorBaseEENKUlvE0_clEvENKUlvE0_clEvEUlfE_St5arrayIPcLm2EEEEviT0_T1_)
        /*007c*/ 	.short	0x0380
        /*007e*/ 	.short	0x0018


	//----- nvinfo : EIATTR_SW_WAR
	.align		4
.L_793:
        /*0080*/ 	.byte	0x04, 0x36
        /*0082*/ 	.short	(.L_795 - .L_794)
.L_794:
        /*0084*/ 	.word	0x00000008
.L_795:


//--------------------- .nv.info._ZN2at6native29vectorized_elementwise_kernelILi4EZZZNS0_17asinh_kernel_cudaERNS_18TensorIteratorBaseEENKUlvE0_clEvENKUlvE0_clEvEUlfE_St5arrayIPcLm2EEEEviT0_T1_ --------------------------
	.section	.nv.info._ZN2at6native29vectorized_elementwise_kernelILi4EZZZNS0_17asinh_kernel_cudaERNS_18TensorIteratorBaseEENKUlvE0_clEvENKUlvE0_clEvEUlfE_St5arrayIPcLm2EEEEviT0_T1_,"",@"SHT_CUDA_INFO"
	.sectionflags	@""
	.align	4


	//----- nvinfo : EIATTR_CUDA_API_VERSION
	.align		4
        /*0000*/ 	.byte	0x04, 0x37
        /*0002*/ 	.short	(.L_797 - .L_796)
.L_796:
        /*0004*/ 	.word	0x00000082


	//----- nvinfo : EIATTR_KPARAM_INFO
	.align		4
.L_797:
        /*0008*/ 	.byte	0x04, 0x17
        /*000a*/ 	.short	(.L_799 - .L_798)
.L_798:
        /*000c*/ 	.word	0x00000000
        /*0010*/ 	.short	0x0002
        /*0012*/ 	.short	0x0008
        /*0014*/ 	.byte	0x00, 0xf0, 0x41, 0x00


	//----- nvinfo : EIATTR_KPARAM_INFO
	.align		4
.L_799:
        /*0018*/ 	.byte	0x04, 0x17
        /*001a*/ 	.short	(.L_801 - .L_800)
.L_800:
        /*001c*/ 	.word	0x00000000
        /*0020*/ 	.short	0x0001
        /*0022*/ 	.short	0x0004
        /*0024*/ 	.byte	0x00, 0xf0, 0x05, 0x00


	//----- nvinfo : EIATTR_KPARAM_INFO
	.align		4
.L_801:
        /*0028*/ 	.byte	0x04, 0x17
        /*002a*/ 	.short	(.L_803 - .L_802)
.L_802:
        /*002c*/ 	.word	0x00000000
        /*0030*/ 	.short	0x0000
        /*0032*/ 	.short	0x0000
        /*0034*/ 	.byte	0x00, 0xf0, 0x11, 0x00


	//----- nvinfo : EIATTR_SPARSE_MMA_MASK
	.align		4
.L_803:
        /*0038*/ 	.byte	0x03, 0x50
        /*003a*/ 	.short	0x0000


	//----- nvinfo : EIATTR_MAXREG_COUNT
	.align		4
        /*003c*/ 	.byte	0x03, 0x1b
        /*003e*/ 	.short	0x00ff


	//----- nvinfo : EIATTR_MERCURY_ISA_VERSION
	.align		4
        /*0040*/ 	.byte	0x03, 0x5f
        /*0042*/ 	.short	0x0101


	//----- nvinfo : EIATTR_VRC_CTA_INIT_COUNT
	.align		4
        /*0044*/ 	.byte	0x02, 0x4a
	.zero		1
	.zero		1


	//----- nvinfo : EIATTR_EXIT_INSTR_OFFSETS
	.align		4
        /*0048*/ 	.byte	0x04, 0x1c
        /*004a*/ 	.short	(.L_805 - .L_804)


	//   ....[0]....
.L_804:
        /*004c*/ 	.word	0x00001da0


	//   ....[1]....
        /*0050*/ 	.word	0x00001df0


	//   ....[2]....
        /*0054*/ 	.word	0x00003360


	//----- nvinfo : EIATTR_MAX_THREADS
	.align		4
.L_805:
        /*0058*/ 	.byte	0x04, 0x05
        /*005a*/ 	.short	(.L_807 - .L_806)
.L_806:
        /*005c*/ 	.word	0x00000080
        /*0060*/ 	.word	0x00000001
        /*0064*/ 	.word	0x00000001


	//----- nvinfo : EIATTR_CRS_STACK_SIZE
	.align		4
.L_807:
        /*0068*/ 	.byte	0x04, 0x1e
        /*006a*/ 	.short	(.L_809 - .L_808)
.L_808:
        /*006c*/ 	.word	0x00000000


	//----- nvinfo : EIATTR_CBANK_PARAM_SIZE
	.align		4
.L_809:
        /*0070*/ 	.byte	0x03, 0x19
        /*0072*/ 	.short	0x0018


	//----- nvinfo : EIATTR_PARAM_CBANK
	.align		4
        /*0074*/ 	.byte	0x04, 0x0a
        /*0076*/ 	.short	(.L_811 - .L_810)
	.align		4
.L_810:
        /*0078*/ 	.word	index@(.nv.constant0._ZN2at6native29vectorized_elementwise_kernelILi4EZZZNS0_17asinh_kernel_cudaERNS_18TensorIteratorBaseEENKUlvE0_clEvENKUlvE0_clEvEUlfE_St5arrayIPcLm2EEEEviT0_T1_)
        /*007c*/ 	.short	0x0380
        /*007e*/ 	.short	0x0018


	//----- nvinfo : EIATTR_SW_WAR
	.align		4
.L_811:
        /*0080*/ 	.byte	0x04, 0x36
        /*0082*/ 	.short	(.L_813 - .L_812)
.L_812:
        /*0084*/ 	.word	0x00000008
.L_813:


//--------------------- .nv.info._ZN2at6native29vectorized_elementwise_kernelILi8EZZZNS0_17asinh_kernel_cudaERNS_18TensorIteratorBaseEENKUlvE0_clEvENKUlvE0_clEvEUlfE_St5arrayIPcLm2EEEEviT0_T1_ --------------------------
	.section	.nv.info._ZN2at6native29vectorized_elementwise_kernelILi8EZZZNS0_17asinh_kernel_cudaERNS_18TensorIteratorBaseEENKUlvE0_clEvENKUlvE0_clEvEUlfE_St5arrayIPcLm2EEEEviT0_T1_,"",@"SHT_CUDA_INFO"
	.sectionflags	@""
	.align	4


	//----- nvinfo : EIATTR_CUDA_API_VERSION
	.align		4
        /*0000*/ 	.byte	0x04, 0x37
        /*0002*/ 	.short	(.L_815 - .L_814)
.L_814:
        /*0004*/ 	.word	0x00000082


	//----- nvinfo : EIATTR_KPARAM_INFO
	.align		4
.L_815:
        /*0008*/ 	.byte	0x04, 0x17
        /*000a*/ 	.short	(.L_817 - .L_816)
.L_816:
        /*000c*/ 	.word	0x00000000
        /*0010*/ 	.short	0x0002
        /*0012*/ 	.short	0x0008
        /*0014*/ 	.byte	0x00, 0xf0, 0x41, 0x00


	//----- nvinfo : EIATTR_KPARAM_INFO
	.align		4
.L_817:
        /*0018*/ 	.byte	0x04, 0x17
        /*001a*/ 	.short	(.L_819 - .L_818)
.L_818:
        /*001c*/ 	.word	0x00000000
        /*0020*/ 	.short	0x0001
        /*0022*/ 	.short	0x0004
        /*0024*/ 	.byte	0x00, 0xf0, 0x05, 0x00


	//----- nvinfo : EIATTR_KPARAM_INFO
	.align		4
.L_819:
        /*0028*/ 	.byte	0x04, 0x17
        /*002a*/ 	.short	(.L_821 - .L_820)
.L_820:
        /*002c*/ 	.word	0x00000000
        /*0030*/ 	.short	0x0000
        /*0032*/ 	.short	0x0000
        /*0034*/ 	.byte	0x00, 0xf0, 0x11, 0x00


	//----- nvinfo : EIATTR_SPARSE_MMA_MASK
	.align		4
.L_821:
        /*0038*/ 	.byte	0x03, 0x50
        /*003a*/ 	.short	0x0000


	//----- nvinfo : EIATTR_MAXREG_COUNT
	.align		4
        /*003c*/ 	.byte	0x03, 0x1b
        /*003e*/ 	.short	0x00ff


	//----- nvinfo : EIATTR_MERCURY_ISA_VERSION
	.align		4
        /*0040*/ 	.byte	0x03, 0x5f
        /*0042*/ 	.short	0x0101


	//----- nvinfo : EIATTR_VRC_CTA_INIT_COUNT
	.align		4
        /*0044*/ 	.byte	0x02, 0x4a
	.zero		1
	.zero		1


	//----- nvinfo : EIATTR_EXIT_INSTR_OFFSETS
	.align		4
        /*0048*/ 	.byte	0x04, 0x1c
        /*004a*/ 	.short	(.L_823 - .L_822)


	//   ....[0]....
.L_822:
        /*004c*/ 	.word	0x00000010


	//----- nvinfo : EIATTR_MAX_THREADS
	.align		4
.L_823:
        /*0050*/ 	.byte	0x04, 0x05
        /*0052*/ 	.short	(.L_825 - .L_824)
.L_824:
        /*0054*/ 	.word	0x00000080
        /*0058*/ 	.word	0x00000001
        /*005c*/ 	.word	0x00000001


	//----- nvinfo : EIATTR_CBANK_PARAM_SIZE
	.align		4
.L_825:
        /*0060*/ 	.byte	0x03, 0x19
        /*0062*/ 	.short	0x0018


	//----- nvinfo : EIATTR_PARAM_CBANK
	.align		4
        /*0064*/ 	.byte	0x04, 0x0a
        /*0066*/ 	.short	(.L_827 - .L_826)
	.align		4
.L_826:
        /*0068*/ 	.word	index@(.nv.constant0._ZN2at6native29vectorized_elementwise_kernelILi8EZZZNS0_17asinh_kernel_cudaERNS_18TensorIteratorBaseEENKUlvE0_clEvENKUlvE0_clEvEUlfE_St5arrayIPcLm2EEEEviT0_T1_)
        /*006c*/ 	.short	0x0380
        /*006e*/ 	.short	0x0018


	//----- nvinfo : EIATTR_SW_WAR
	.align		4
.L_827:
        /*0070*/ 	.byte	0x04, 0x36
        /*0072*/ 	.short	(.L_829 - .L_828)
.L_828:
        /*0074*/ 	.word	0x00000008
.L_829:


//--------------------- .nv.info._ZN2at6native18elementwise_kernelILi128ELi4EZNS0_15gpu_kernel_implIZZZNS0_17asinh_kernel_cudaERNS_18TensorIteratorBaseEENKUlvE0_clEvENKUlvE_clEvEUldE_EEvS4_RKT_EUliE_EEviT1_ --------------------------
	.section	.nv.info._ZN2at6native18elementwise_kernelILi128ELi4EZNS0_15gpu_kernel_implIZZZNS0_17asinh_kernel_cudaERNS_18TensorIteratorBaseEENKUlvE0_clEvENKUlvE_clEvEUldE_EEvS4_RKT_EUliE_EEviT1_,"",@"SHT_CUDA_INFO"
	.sectionflags	@""
	.align	4


	//----- nvinfo : EIATTR_CUDA_API_VERSION
	.align		4
        /*0000*/ 	.byte	0x04, 0x37
        /*0002*/ 	.short	(.L_831 - .L_830)
.L_830:
        /*0004*/ 	.word	0x00000082


	//----- nvinfo : EIATTR_KPARAM_INFO
	.align		4
.L_831:
        /*0008*/ 	.byte	0x04, 0x17
        /*000a*/ 	.short	(.L_833 - .L_832)
.L_832:
        /*000c*/ 	.word	0x00000000
        /*0010*/ 	.short	0x0001
        /*0012*/ 	.short	0x0008
        /*0014*/ 	.byte	0x00, 0xf0, 0x61, 0x08


	//----- nvinfo : EIATTR_KPARAM_INFO
	.align		4
.L_833:
        /*0018*/ 	.byte	0x04, 0x17
        /*001a*/ 	.short	(.L_835 - .L_834)
.L_834:
        /*001c*/ 	.word	0x00000000
        /*0020*/ 	.short	0x0000
        /*0022*/ 	.short	0x0000
        /*0024*/ 	.byte	0x00, 0xf0, 0x11, 0x00


	//----- nvinfo : EIATTR_SPARSE_MMA_MASK
	.align		4
.L_835:
        /*0028*/ 	.byte	0x03, 0x50
        /*002a*/ 	.short	0x0000


	//----- nvinfo : EIATTR_MAXREG_COUNT
	.align		4
        /*002c*/ 	.byte	0x03, 0x1b
        /*002e*/ 	.short	0x0080


	//----- nvinfo : EIATTR_EXTERNS
	.align		4
        /*0030*/ 	.byte	0x04, 0x0f
        /*0032*/ 	.short	(.L_837 - .L_836)


	//   ....[0]....
	.align		4
.L_836:
        /*0034*/ 	.word	index@(__assertfail)


	//----- nvinfo : EIATTR_MERCURY_ISA_VERSION
	.align		4
.L_837:
        /*0038*/ 	.byte	0x03, 0x5f
        /*003a*/ 	.short	0x0101


	//----- nvinfo : EIATTR_VRC_CTA_INIT_COUNT
	.align		4
        /*003c*/ 	.byte	0x02, 0x4a
	.zero		1
	.zero		1


	//----- nvinfo : EIATTR_SYSCALL_OFFSETS
	.align		4
        /*0040*/ 	.byte	0x04, 0x46
        /*0042*/ 	.short	(.L_839 - .L_838)


	//   ....[0]....
.L_838:
        /*0044*/ 	.word	0x00002190


	//   ....[1]....
        /*0048*/ 	.word	0x00004d90


	//   ....[2]....
        /*004c*/ 	.word	0x00007130


	//   ....[3]....
        /*0050*/ 	.word	0x00009a20


	//   ....[4]....
        /*0054*/ 	.word	0x0000bff0


	//   ....[5]....
        /*0058*/ 	.word	0x0000e8f0


	//   ....[6]....
        /*005c*/ 	.word	0x00010ec0


	//   ....[7]....
        /*0060*/ 	.word	0x00013790


	//----- nvinfo : EIATTR_EXIT_INSTR_OFFSETS
	.align		4
.L_839:
        /*0064*/ 	.byte	0x04, 0x1c
        /*0066*/ 	.short	(.L_841 - .L_840)


	//   ....[0]....
.L_840:
        /*0068*/ 	.word	0x0000ed50


	//   ....[1]....
        /*006c*/ 	.word	0x00012960


	//   ....[2]....
        /*0070*/ 	.word	0x000129a0


	//   ....[3]....
        /*0074*/ 	.word	0x00012a30


	//   ....[4]....
        /*0078*/ 	.word	0x00012a60


	//   ....[5]....
        /*007c*/ 	.word	0x00012a90


	//   ....[6]....
        /*0080*/ 	.word	0x00012ba0


	//   ....[7]....
        /*0084*/ 	.word	0x00012c60


	//   ....[8]....
        /*0088*/ 	.word	0x00012d80


	//   ....[9]....
        /*008c*/ 	.word	0x00012e50


	//   ....[10]....
        /*0090*/ 	.word	0x00012e70


	//   ....[11]....
        /*0094*/ 	.word	0x00012f40


	//   ....[12]....
        /*0098*/ 	.word	0x00013130


	//   ....[13]....
        /*009c*/ 	.word	0x00013320


	//   ....[14]....
        /*00a0*/ 	.word	0x00013500


	//   ....[15]....
        /*00a4*/ 	.word	0x00013530


	//   ....[16]....
        /*00a8*/ 	.word	0x00013560


	//   ....[17]....
        /*00ac*/ 	.word	0x00013600


	//   ....[18]....
        /*00b0*/ 	.word	0x00013630


	//   ....[19]....
        /*00b4*/ 	.word	0x000137a0


	//   ....[20]....
        /*00b8*/ 	.word	0x00013930


	//   ....[21]....
        /*00bc*/ 	.word	0x00013af0


	//   ....[22]....
        /*00c0*/ 	.word	0x00013bb0


	//----- nvinfo : EIATTR_MAX_THREADS
	.align		4
.L_841:
        /*00c4*/ 	.byte	0x04, 0x05
        /*00c6*/ 	.short	(.L_843 - .L_842)
.L_842:
        /*00c8*/ 	.word	0x00000080
        /*00cc*/ 	.word	0x00000001
        /*00d0*/ 	.word	0x00000001


	//----- nvinfo : EIATTR_CRS_STACK_SIZE
	.align		4
.L_843:
        /*00d4*/ 	.byte	0x04, 0x1e
        /*00d6*/ 	.short	(.L_845 - .L_844)
.L_844:
        /*00d8*/ 	.word	0x00000000


	//----- nvinfo : EIATTR_CBANK_PARAM_SIZE
	.align		4
.L_845:
        /*00dc*/ 	.byte	0x03, 0x19
        /*00de*/ 	.short	0x0220


	//----- nvinfo : EIATTR_PARAM_CBANK
	.align		4
        /*00e0*/ 	.byte	0x04, 0x0a
        /*00e2*/ 	.short	(.L_847 - .L_846)
	.align		4
.L_846:
        /*00e4*/ 	.word	index@(.nv.constant0._ZN2at6native18elementwise_kernelILi128ELi4EZNS0_15gpu_kernel_implIZZZNS0_17asinh_kernel_cudaERNS_18TensorIteratorBaseEENKUlvE0_clEvENKUlvE_clEvEUldE_EEvS4_RKT_EUliE_EEviT1_)
        /*00e8*/ 	.short	0x0380
        /*00ea*/ 	.short	0x0220


	//----- nvinfo : EIATTR_SW_WAR
	.align		4
.L_847:
        /*00ec*/ 	.byte	0x04, 0x36
        /*00ee*/ 	.short	(.L_849 - .L_848)
.L_848:
        /*00f0*/ 	.word	0x00000008
.L_849:


//--------------------- .nv.info._ZN2at6native27unrolled_elementwise_kernelIZZZNS0_17asinh_kernel_cudaERNS_18TensorIteratorBaseEENKUlvE0_clEvENKUlvE_clEvEUldE_St5arrayIPcLm2EELi4E23TrivialOffsetCalculatorILi1EjESB_NS0_6memory12LoadWithCastILi1EEENSC_13StoreWithCastILi1EEEEEviT_T0_T2_T3_T4_T5_ --------------------------
	.section	.nv.info._ZN2at6native27unrolled_elementwise_kernelIZZZNS0_17asinh_kernel_cudaERNS_18TensorIteratorBaseEENKUlvE0_clEvENKUlvE_clEvEUldE_St5arrayIPcLm2EELi4E23TrivialOffsetCalculatorILi1EjESB_NS0_6memory12LoadWithCastILi1EEENSC_13StoreWithCastILi1EEEEEviT_T0_T2_T3_T4_T5_,"",@"SHT_CUDA_INFO"
	.sectionflags	@""
	.align	4


	//----- nvinfo : EIATTR_CUDA_API_VERSION
	.align		4
        /*0000*/ 	.byte	0x04, 0x37
        /*0002*/ 	.short	(.L_851 - .L_850)
.L_850:
        /*0004*/ 	.word	0x00000082


	//----- nvinfo : EIATTR_KPARAM_INFO
	.align		4
.L_851:
        /*0008*/ 	.byte	0x04, 0x17
        /*000a*/ 	.short	(.L_853 - .L_852)
.L_852:
        /*000c*/ 	.word	0x00000000
        /*0010*/ 	.short	0x0006
        /*0012*/ 	.short	0x0024
        /*0014*/ 	.byte	0x00, 0xf0, 0x21, 0x00


	//----- nvinfo : EIATTR_KPARAM_INFO
	.align		4
.L_853:
        /*0018*/ 	.byte	0x04, 0x17
        /*001a*/ 	.short	(.L_855 - .L_854)
.L_854:
        /*001c*/ 	.word	0x00000000
        /*0020*/ 	.short	0x0005
        /*0022*/ 	.short	0x001c
        /*0024*/ 	.byte	0x00, 0xf0, 0x21, 0x00


	//----- nvinfo : EIATTR_KPARAM_INFO
	.align		4
.L_855:
        /*0028*/ 	.byte	0x04, 0x17
        /*002a*/ 	.short	(.L_857 - .L_856)
.L_856:
        /*002c*/ 	.word	0x00000000
        /*0030*/ 	.short	0x0004
        /*0032*/ 	.short	0x0019
        /*0034*/ 	.byte	0x00, 0xf0, 0x05, 0x00


	//----- nvinfo : EIATTR_KPARAM_INFO
	.align		4
.L_857:
        /*0038*/ 	.byte	0x04, 0x17
        /*003a*/ 	.short	(.L_859 - .L_858)
.L_858:
        /*003c*/ 	.word	0x00000000
        /*0040*/ 	.short	0x0003
        /*0042*/ 	.short	0x0018
        /*0044*/ 	.byte	0x00, 0xf0, 0x05, 0x00


	//----- nvinfo : EIATTR_KPARAM_INFO
	.align		4
.L_859:
        /*0048*/ 	.byte	0x04, 0x17
        /*004a*/ 	.short	(.L_861 - .L_860)
.L_860:
        /*004c*/ 	.word	0x00000000
        /*0050*/ 	.short	0x0002
        /*0052*/ 	.short	0x0008
        /*0054*/ 	.byte	0x00, 0xf0, 0x41, 0x00


	//----- nvinfo : EIATTR_KPARAM_INFO
	.align		4
.L_861:
        /*0058*/ 	.byte	0x04, 0x17
        /*005a*/ 	.short	(.L_863 - .L_862)
.L_862:
        /*005c*/ 	.word	0x00000000
        /*0060*/ 	.short	0x0001
        /*0062*/ 	.short	0x0004
        /*0064*/ 	.byte	0x00, 0xf0, 0x05, 0x00


	//----- nvinfo : EIATTR_KPARAM_INFO
	.align		4
.L_863:
        /*0068*/ 	.byte	0x04, 0x17
        /*006a*/ 	.short	(.L_865 - .L_864)
.L_864:
        /*006c*/ 	.word	0x00000000
        /*0070*/ 	.short	0x0000
        /*0072*/ 	.short	0x0000
        /*0074*/ 	.byte	0x00, 0xf0, 0x11, 0x00


	//----- nvinfo : EIATTR_SPARSE_MMA_MASK
	.align		4
.L_865:
        /*0078*/ 	.byte	0x03, 0x50
        /*007a*/ 	.short	0x0000


	//----- nvinfo : EIATTR_MAXREG_COUNT
	.align		4
        /*007c*/ 	.byte	0x03, 0x1b
        /*007e*/ 	.short	0x00ff


	//----- nvinfo : EIATTR_EXTERNS
	.align		4
        /*0080*/ 	.byte	0x04, 0x0f
        /*0082*/ 	.short	(.L_867 - .L_866)


	//   ....[0]....
	.align		4
.L_866:
        /*0084*/ 	.word	index@(__assertfail)


	//----- nvinfo : EIATTR_MERCURY_ISA_VERSION
	.align		4
.L_867:
        /*0088*/ 	.byte	0x03, 0x5f
        /*008a*/ 	.short	0x0101


	//----- nvinfo : EIATTR_VRC_CTA_INIT_COUNT
	.align		4
        /*008c*/ 	.byte	0x02, 0x4a
	.zero		1
	.zero		1


	//----- nvinfo : EIATTR_SYSCALL_OFFSETS
	.align		4
        /*0090*/ 	.byte	0x04, 0x46
        /*0092*/ 	.short	(.L_869 - .L_868)


	//   ....[0]....
.L_868:
        /*0094*/ 	.word	0x00000e90


	//   ....[1]....
        /*0098*/ 	.word	0x00001ed0


	//   ....[2]....
        /*009c*/ 	.word	0x00002e50


	//   ....[3]....
        /*00a0*/ 	.word	0x00003da0


	//   ....[4]....
        /*00a4*/ 	.word	0x0000b7e0


	//   ....[5]....
        /*00a8*/ 	.word	0x0000c9b0


	//   ....[6]....
        /*00ac*/ 	.word	0x0000dd90


	//   ....[7]....
        /*00b0*/ 	.word	0x0000f150


	//----- nvinfo : EIATTR_EXIT_INSTR_OFFSETS
	.align		4
.L_869:
        /*00b4*/ 	.byte	0x04, 0x1c
        /*00b6*/ 	.short	(.L_871 - .L_870)


	//   ....[0]....
.L_870:
        /*00b8*/ 	.word	0x0000e1e0


	//   ....[1]....
        /*00bc*/ 	.word	0x0000e320


	//   ....[2]....
        /*00c0*/ 	.word	0x0000e360


	//   ....[3]....
        /*00c4*/ 	.word	0x0000e3f0


	//   ....[4]....
        /*00c8*/ 	.word	0x0000e420


	//   ....[5]....
        /*00cc*/ 	.word	0x0000e450


	//   ....[6]....
        /*00d0*/ 	.word	0x0000e560


	//   ....[7]....
        /*00d4*/ 	.word	0x0000e620


	//   ....[8]....
        /*00d8*/ 	.word	0x0000e740


	//   ....[9]....
        /*00dc*/ 	.word	0x0000e810


	//   ....[10]....
        /*00e0*/ 	.word	0x0000e830


	//   ....[11]....
        /*00e4*/ 	.word	0x0000e900


	//   ....[12]....
        /*00e8*/ 	.word	0x0000eaf0


	//   ....[13]....
        /*00ec*/ 	.word	0x0000ece0


	//   ....[14]....
        /*00f0*/ 	.word	0x0000eec0


	//   ....[15]....
        /*00f4*/ 	.word	0x0000eef0


	//   ....[16]....
        /*00f8*/ 	.word	0x0000ef20


	//   ....[17]....
        /*00fc*/ 	.word	0x0000efc0


	//   ....[18]....
        /*0100*/ 	.word	0x0000eff0


	//   ....[19]....
        /*0104*/ 	.word	0x0000f160


	//   ....[20]....
        /*0108*/ 	.word	0x0000f2f0


	//   ....[21]....
        /*010c*/ 	.word	0x0000f4b0


	//   ....[22]....
        /*0110*/ 	.word	0x0000f570


	//----- nvinfo : EIATTR_MAX_THREADS
	.align		4
.L_871:
        /*0114*/ 	.byte	0x04, 0x05
        /*0116*/ 	.short	(.L_873 - .L_872)
.L_872:
        /*0118*/ 	.word	0x00000080
        /*011c*/ 	.word	0x00000001
        /*0120*/ 	.word	0x00000001


	//----- nvinfo : EIATTR_CRS_STACK_SIZE
	.align		4
.L_873:
        /*0124*/ 	.byte	0x04, 0x1e
        /*0126*/ 	.short	(.L_875 - .L_874)
.L_874:
        /*0128*/ 	.word	0x00000000


	//----- nvinfo : EIATTR_CBANK_PARAM_SIZE
	.align		4
.L_875:
        /*012c*/ 	.byte	0x03, 0x19
        /*012e*/ 	.short	0x002c


	//----- nvinfo : EIATTR_PARAM_CBANK
	.align		4
        /*0130*/ 	.byte	0x04, 0x0a
        /*0132*/ 	.short	(.L_877 - .L_876)
	.align		4
.L_876:
        /*0134*/ 	.word	index@(.nv.constant0._ZN2at6native27unrolled_elementwise_kernelIZZZNS0_17asinh_kernel_cudaERNS_18TensorIteratorBaseEENKUlvE0_clEvENKUlvE_clEvEUldE_St5arrayIPcLm2EELi4E23TrivialOffsetCalculatorILi1EjESB_NS0_6memory12LoadWithCastILi1EEENSC_13StoreWithCastILi1EEEEEviT_T0_T2_T3_T4_T5_)
        /*0138*/ 	.short	0x0380
        /*013a*/ 	.short	0x002c


	//----- nvinfo : EIATTR_SW_WAR
	.align		4
.L_877:
        /*013c*/ 	.byte	0x04, 0x36
        /*013e*/ 	.short	(.L_879 - .L_878)
.L_878:
        /*0140*/ 	.word	0x00000008
.L_879:


//--------------------- .nv.info._ZN2at6native18elementwise_kernelILi128ELi2EZNS0_22gpu_kernel_impl_nocastIZZZNS0_17asinh_kernel_cudaERNS_18TensorIteratorBaseEENKUlvE0_clEvENKUlvE_clEvEUldE_EEvS4_RKT_EUliE_EEviT1_ --------------------------
	.section	.nv.info._ZN2at6native18elementwise_kernelILi128ELi2EZNS0_22gpu_kernel_impl_nocastIZZZNS0_17asinh_kernel_cudaERNS_18TensorIteratorBaseEENKUlvE0_clEvENKUlvE_clEvEUldE_EEvS4_RKT_EUliE_EEviT1_,"",@"SHT_CUDA_INFO"
	.sectionflags	@""
	.align	4


	//----- nvinfo : EIATTR_CUDA_API_VERSION
	.align		4
        /*0000*/ 	.byte	0x04, 0x37
        /*0002*/ 	.short	(.L_881 - .L_880)
.L_880:
        /*0004*/ 	.word	0x00000082


	//----- nvinfo : EIATTR_KPARAM_INFO
	.align		4
.L_881:
        /*0008*/ 	.byte	0x04, 0x17
        /*000a*/ 	.short	(.L_883 - .L_882)
.L_882:
        /*000c*/ 	.word	0x00000000
        /*0010*/ 	.short	0x0001
        /*0012*/ 	.short	0x0008
        /*0014*/ 	.byte	0x00, 0xf0, 0x61, 0x08


	//----- nvinfo : EIATTR_KPARAM_INFO
	.align		4
.L_883:
        /*0018*/ 	.byte	0x04, 0x17
        /*001a*/ 	.short	(.L_885 - .L_884)
.L_884:
        /*001c*/ 	.word	0x00000000
        /*0020*/ 	.short	0x0000
        /*0022*/ 	.short	0x0000
        /*0024*/ 	.byte	0x00, 0xf0, 0x11, 0x00


	//----- nvinfo : EIATTR_SPARSE_MMA_MASK
	.align		4
.L_885:
        /*0028*/ 	.byte	0x03, 0x50
        /*002a*/ 	.short	0x0000


	//----- nvinfo : EIATTR_MAXREG_COUNT
	.align		4
        /*002c*/ 	.byte	0x03, 0x1b
        /*002e*/ 	.short	0x0080


	//----- nvinfo : EIATTR_MERCURY_ISA_VERSION
	.align		4
        /*0030*/ 	.byte	0x03, 0x5f
        /*0032*/ 	.short	0x0101


	//----- nvinfo : EIATTR_VRC_CTA_INIT_COUNT
	.align		4
        /*0034*/ 	.byte	0x02, 0x4a
	.zero		1
	.zero		1


	//----- nvinfo : EIATTR_EXIT_INSTR_OFFSETS
	.align		4
        /*0038*/ 	.byte	0x04, 0x1c
        /*003a*/ 	.short	(.L_887 - .L_886)


	//   ....[0]....
.L_886:
        /*003c*/ 	.word	0x00001a40


	//   ....[1]....
        /*0040*/ 	.word	0x00003380


	//   ....[2]....
        /*0044*/ 	.word	0x000060b0


	//   ....[3]....
        /*0048*/ 	.word	0x00008d10


	//----- nvinfo : EIATTR_MAX_THREADS
	.align		4
.L_887:
        /*004c*/ 	.byte	0x04, 0x05
        /*004e*/ 	.short	(.L_889 - .L_888)
.L_888:
        /*0050*/ 	.word	0x00000080
        /*0054*/ 	.word	0x00000001
        /*0058*/ 	.word	0x00000001


	//----- nvinfo : EIATTR_CRS_STACK_SIZE
	.align		4
.L_889:
        /*005c*/ 	.byte	0x04, 0x1e
        /*005e*/ 	.short	(.L_891 - .L_890)
.L_890:
        /*0060*/ 	.word	0x00000000


	//----- nvinfo : EIATTR_CBANK_PARAM_SIZE
	.align		4
.L_891:
        /*0064*/ 	.byte	0x03, 0x19
        /*0066*/ 	.short	0x0220


	//----- nvinfo : EIATTR_PARAM_CBANK
	.align		4
        /*0068*/ 	.byte	0x04, 0x0a
        /*006a*/ 	.short	(.L_893 - .L_892)
	.align		4
.L_892:
        /*006c*/ 	.word	index@(.nv.constant0._ZN2at6native18elementwise_kernelILi128ELi2EZNS0_22gpu_kernel_impl_nocastIZZZNS0_17asinh_kernel_cudaERNS_18TensorIteratorBaseEENKUlvE0_clEvENKUlvE_clEvEUldE_EEvS4_RKT_EUliE_EEviT1_)
        /*0070*/ 	.short	0x0380
        /*0072*/ 	.short	0x0220


	//----- nvinfo : EIATTR_SW_WAR
	.align		4
.L_893:
        /*0074*/ 	.byte	0x04, 0x36
        /*0076*/ 	.short	(.L_895 - .L_894)
.L_894:
        /*0078*/ 	.word	0x00000008
.L_895:


//--------------------- .nv.info._ZN2at6native27unrolled_elementwise_kernelIZZZNS0_17asinh_kernel_cudaERNS_18TensorIteratorBaseEENKUlvE0_clEvENKUlvE_clEvEUldE_St5arrayIPcLm2EELi4E23TrivialOffsetCalculatorILi1EjESB_NS0_6memory15LoadWithoutCastENSC_16StoreWithoutCastEEEviT_T0_T2_T3_T4_T5_ --------------------------
	.section	.nv.info._ZN2at6native27unrolled_elementwise_kernelIZZZNS0_17asinh_kernel_cudaERNS_18TensorIteratorBaseEENKUlvE0_clEvENKUlvE_clEvEUldE_St5arrayIPcLm2EELi4E23TrivialOffsetCalculatorILi1EjESB_NS0_6memory15LoadWithoutCastENSC_16StoreWithoutCastEEEviT_T0_T2_T3_T4_T5_,"",@"SHT_CUDA_INFO"
	.sectionflags	@""
	.align	4


	//----- nvinfo : EIATTR_CUDA_API_VERSION
	.align		4
        /*0000*/ 	.byte	0x04, 0x37
        /*0002*/ 	.short	(.L_897 - .L_896)
.L_896:
        /*0004*/ 	.word	0x00000082


	//----- nvinfo : EIATTR_KPARAM_INFO
	.align		4
.L_897:
        /*0008*/ 	.byte	0x04, 0x17
        /*000a*/ 	.short	(.L_899 - .L_898)
.L_898:
        /*000c*/ 	.word	0x00000000
        /*0010*/ 	.short	0x0006
        /*0012*/ 	.short	0x001b
        /*0014*/ 	.byte	0x00, 0xf0, 0x05, 0x00


	//----- nvinfo : EIATTR_KPARAM_INFO
	.align		4
.L_899:
        /*0018*/ 	.byte	0x04, 0x17
        /*001a*/ 	.short	(.L_901 - .L_900)
.L_900:
        /*001c*/ 	.word	0x00000000
        /*0020*/ 	.short	0x0005
        /*0022*/ 	.short	0x001a
        /*0024*/ 	.byte	0x00, 0xf0, 0x05, 0x00


	//----- nvinfo : EIATTR_KPARAM_INFO
	.align		4
.L_901:
        /*0028*/ 	.byte	0x04, 0x17
        /*002a*/ 	.short	(.L_903 - .L_902)
.L_902:
        /*002c*/ 	.word	0x00000000
        /*0030*/ 	.short	0x0004
        /*0032*/ 	.short	0x0019
        /*0034*/ 	.byte	0x00, 0xf0, 0x05, 0x00


	//----- nvinfo : EIATTR_KPARAM_INFO
	.align		4
.L_903:
        /*0038*/ 	.byte	0x04, 0x17
        /*003a*/ 	.short	(.L_905 - .L_904)
.L_904:
        /*003c*/ 	.word	0x00000000
        /*0040*/ 	.short	0x0003
        /*0042*/ 	.short	0x0018
        /*0044*/ 	.byte	0x00, 0xf0, 0x05, 0x00


	//----- nvinfo : EIATTR_KPARAM_INFO
	.align		4
.L_905:
        /*0048*/ 	.byte	0x04, 0x17
        /*004a*/ 	.short	(.L_907 - .L_906)
.L_906:
        /*004c*/ 	.word	0x00000000
        /*0050*/ 	.short	0x0002
        /*0052*/ 	.short	0x0008
        /*0054*/ 	.byte	0x00, 0xf0, 0x41, 0x00


	//----- nvinfo : EIATTR_KPARAM_INFO
	.align		4
.L_907:
        /*0058*/ 	.byte	0x04, 0x17
        /*005a*/ 	.short	(.L_909 - .L_908)
.L_908:
        /*005c*/ 	.word	0x00000000
        /*0060*/ 	.short	0x0001
        /*0062*/ 	.short	0x0004
        /*0064*/ 	.byte	0x00, 0xf0, 0x05, 0x00


	//----- nvinfo : EIATTR_KPARAM_INFO
	.align		4
.L_909:
        /*0068*/ 	.byte	0x04, 0x17
        /*006a*/ 	.short	(.L_911 - .L_910)
.L_910:
        /*006c*/ 	.word	0x00000000
        /*0070*/ 	.short	0x0000
        /*0072*/ 	.short	0x0000
        /*0074*/ 	.byte	0x00, 0xf0, 0x11, 0x00


	//----- nvinfo : EIATTR_SPARSE_MMA_MASK
	.align		4
.L_911:
        /*0078*/ 	.byte	0x03, 0x50
        /*007a*/ 	.short	0x0000


	//----- nvinfo : EIATTR_MAXREG_COUNT
	.align		4
        /*007c*/ 	.byte	0x03, 0x1b
        /*007e*/ 	.short	0x00ff


	//----- nvinfo : EIATTR_MERCURY_ISA_VERSION
	.align		4
        /*0080*/ 	.byte	0x03, 0x5f
        /*0082*/ 	.short	0x0101


	//----- nvinfo : EIATTR_VRC_CTA_INIT_COUNT
	.align		4
        /*0084*/ 	.byte	0x02, 0x4a
	.zero		1
	.zero		1


	//----- nvinfo : EIATTR_EXIT_INSTR_OFFSETS
	.align		4
        /*0088*/ 	.byte	0x04, 0x1c
        /*008a*/ 	.short	(.L_913 - .L_912)


	//   ....[0]....
.L_912:
        /*008c*/ 	.word	0x000069c0


	//   ....[1]....
        /*0090*/ 	.word	0x00006a10


	//----- nvinfo : EIATTR_MAX_THREADS
	.align		4
.L_913:
        /*0094*/ 	.byte	0x04, 0x05
        /*0096*/ 	.short	(.L_915 - .L_914)
.L_914:
        /*0098*/ 	.word	0x00000080
        /*009c*/ 	.word	0x00000001
        /*00a0*/ 	.word	0x00000001


	//----- nvinfo : EIATTR_CRS_STACK_SIZE
	.align		4
.L_915:
        /*00a4*/ 	.byte	0x04, 0x1e
        /*00a6*/ 	.short	(.L_917 - .L_916)
.L_916:
        /*00a8*/ 	.word	0x00000000


	//----- nvinfo : EIATTR_CBANK_PARAM_SIZE
	.align		4
.L_917:
        /*00ac*/ 	.byte	0x03, 0x19
        /*00ae*/ 	.short	0x001c


	//----- nvinfo : EIATTR_PARAM_CBANK
	.align		4
        /*00b0*/ 	.byte	0x04, 0x0a
        /*00b2*/ 	.short	(.L_919 - .L_918)
	.align		4
.L_918:
        /*00b4*/ 	.word	index@(.nv.constant0._ZN2at6native27unrolled_elementwise_kernelIZZZNS0_17asinh_kernel_cudaERNS_18TensorIteratorBaseEENKUlvE0_clEvENKUlvE_clEvEUldE_St5arrayIPcLm2EELi4E23TrivialOffsetCalculatorILi1EjESB_NS0_6memory15LoadWithoutCastENSC_16StoreWithoutCastEEEviT_T0_T2_T3_T4_T5_)
        /*00b8*/ 	.short	0x0380
        /*00ba*/ 	.short	0x001c


	//----- nvinfo : EIATTR_SW_WAR
	.align		4
.L_919:
        /*00bc*/ 	.byte	0x04, 0x36
        /*00be*/ 	.short	(.L_921 - .L_920)
.L_920:
        /*00c0*/ 	.word	0x00000008
.L_921:


//--------------------- .nv.info._ZN2at6native29vectorized_elementwise_kernelILi2EZZZNS0_17asinh_kernel_cudaERNS_18TensorIteratorBaseEENKUlvE0_clEvENKUlvE_clEvEUldE_St5arrayIPcLm2EEEEviT0_T1_ --------------------------
	.section	.nv.info._ZN2at6native29vectorized_elementwise_kernelILi2EZZZNS0_17asinh_kernel_cudaERNS_18TensorIteratorBaseEENKUlvE0_clEvENKUlvE_clEvEUldE_St5arrayIPcLm2EEEEviT0_T1_,"",@"SHT_CUDA_INFO"
	.sectionflags	@""
	.align	4


	//----- nvinfo : EIATTR_CUDA_API_VERSION
	.align		4
        /*0000*/ 	.byte	0x04, 0x37
        /*0002*/ 	.short	(.L_923 - .L_922)
.L_922:
        /*0004*/ 	.word	0x00000082


	//----- nvinfo : EIATTR_KPARAM_INFO
	.align		4
.L_923:
        /*0008*/ 	.byte	0x04, 0x17
        /*000a*/ 	.short	(.L_925 - .L_924)
.L_924:
        /*000c*/ 	.word	0x00000000
        /*0010*/ 	.short	0x0002
        /*0012*/ 	.short	0x0008
        /*0014*/ 	.byte	0x00, 0xf0, 0x41, 0x00


	//----- nvinfo : EIATTR_KPARAM_INFO
	.align		4
.L_925:
        /*0018*/ 	.byte	0x04, 0x17
        /*001a*/ 	.short	(.L_927 - .L_926)
.L_926:
        /*001c*/ 	.word	0x00000000
        /*0020*/ 	.short	0x0001
        /*0022*/ 	.short	0x0004
        /*0024*/ 	.byte	0x00, 0xf0, 0x05, 0x00


	//----- nvinfo : EIATTR_KPARAM_INFO
	.align		4
.L_927:
        /*0028*/ 	.byte	0x04, 0x17
        /*002a*/ 	.short	(.L_929 - .L_928)
.L_928:
        /*002c*/ 	.word	0x00000000
        /*0030*/ 	.short	0x0000
        /*0032*/ 	.short	0x0000
        /*0034*/ 	.byte	0x00, 0xf0, 0x11, 0x00


	//----- nvinfo : EIATTR_SPARSE_MMA_MASK
	.align		4
.L_929:
        /*0038*/ 	.byte	0x03, 0x50
        /*003a*/ 	.short	0x0000


	//----- nvinfo : EIATTR_MAXREG_COUNT
	.align		4
        /*003c*/ 	.byte	0x03, 0x1b
        /*003e*/ 	.short	0x00ff


	//----- nvinfo : EIATTR_MERCURY_ISA_VERSION
	.align		4
        /*0040*/ 	.byte	0x03, 0x5f
        /*0042*/ 	.short	0x0101


	//----- nvinfo : EIATTR_VRC_CTA_INIT_COUNT
	.align		4
        /*0044*/ 	.byte	0x02, 0x4a
	.zero		1
	.zero		1


	//----- nvinfo : EIATTR_EXIT_INSTR_OFFSETS
	.align		4
        /*0048*/ 	.byte	0x04, 0x1c
        /*004a*/ 	.short	(.L_931 - .L_930)


	//   ....[0]....
.L_930:
        /*004c*/ 	.word	0x0000d420


	//   ....[1]....
        /*0050*/ 	.word	0x0000d470


	//   ....[2]....
        /*0054*/ 	.word	0x00019ef0


	//----- nvinfo : EIATTR_MAX_THREADS
	.align		4
.L_931:
        /*0058*/ 	.byte	0x04, 0x05
        /*005a*/ 	.short	(.L_933 - .L_932)
.L_932:
        /*005c*/ 	.word	0x00000080
        /*0060*/ 	.word	0x00000001
        /*0064*/ 	.word	0x00000001


	//----- nvinfo : EIATTR_CRS_STACK_SIZE
	.align		4
.L_933:
        /*0068*/ 	.byte	0x04, 0x1e
        /*006a*/ 	.short	(.L_935 - .L_934)
.L_934:
        /*006c*/ 	.word	0x00000000


	//----- nvinfo : EIATTR_CBANK_PARAM_SIZE
	.align		4
.L_935:
        /*0070*/ 	.byte	0x03, 0x19
        /*0072*/ 	.short	0x0018


	//----- nvinfo : EIATTR_PARAM_CBANK
	.align		4
        /*0074*/ 	.byte	0x04, 0x0a
        /*0076*/ 	.short	(.L_937 - .L_936)
	.align		4
.L_936:
        /*0078*/ 	.word	index@(.nv.constant0._ZN2at6native29vectorized_elementwise_kernelILi2EZZZNS0_17asinh_kernel_cudaERNS_18TensorIteratorBaseEENKUlvE0_clEvENKUlvE_clEvEUldE_St5arrayIPcLm2EEEEviT0_T1_)
        /*007c*/ 	.short	0x0380
        /*007e*/ 	.short	0x0018


	//----- nvinfo : EIATTR_SW_WAR
	.align		4
.L_937:
        /*0080*/ 	.byte	0x04, 0x36
        /*0082*/ 	.short	(.L_939 - .L_938)
.L_938:
        /*0084*/ 	.word	0x00000008
.L_939:


//--------------------- .nv.info._ZN2at6native29vectorized_elementwise_kernelILi4EZZZNS0_17asinh_kernel_cudaERNS_18TensorIteratorBaseEENKUlvE0_clEvENKUlvE_clEvEUldE_St5arrayIPcLm2EEEEviT0_T1_ --------------------------
	.section	.nv.info._ZN2at6native29vectorized_elementwise_kernelILi4EZZZNS0_17asinh_kernel_cudaERNS_18TensorIteratorBaseEENKUlvE0_clEvENKUlvE_clEvEUldE_St5arrayIPcLm2EEEEviT0_T1_,"",@"SHT_CUDA_INFO"
	.sectionflags	@""
	.align	4


	//----- nvinfo : EIATTR_CUDA_API_VERSION
	.align		4
        /*0000*/ 	.byte	0x04, 0x37
        /*0002*/ 	.short	(.L_941 - .L_940)
.L_940:
        /*0004*/ 	.word	0x00000082


	//----- nvinfo : EIATTR_KPARAM_INFO
	.align		4
.L_941:
        /*0008*/ 	.byte	0x04, 0x17
        /*000a*/ 	.short	(.L_943 - .L_942)
.L_942:
        /*000c*/ 	.word	0x00000000
        /*0010*/ 	.short	0x0002
        /*0012*/ 	.short	0x0008
        /*0014*/ 	.byte	0x00, 0xf0, 0x41, 0x00


	//----- nvinfo : EIATTR_KPARAM_INFO
	.align		4
.L_943:
        /*0018*/ 	.byte	0x04, 0x17
        /*001a*/ 	.short	(.L_945 - .L_944)
.L_944:
        /*001c*/ 	.word	0x00000000
        /*0020*/ 	.short	0x0001
        /*0022*/ 	.short	0x0004
        /*0024*/ 	.byte	0x00, 0xf0, 0x05, 0x00


	//----- nvinfo : EIATTR_KPARAM_INFO
	.align		4
.L_945:
        /*0028*/ 	.byte	0x04, 0x17
        /*002a*/ 	.short	(.L_947 - .L_946)
.L_946:
        /*002c*/ 	.word	0x00000000
        /*0030*/ 	.short	0x0000
        /*0032*/ 	.short	0x0000
        /*0034*/ 	.byte	0x00, 0xf0, 0x11, 0x00


	//----- nvinfo : EIATTR_SPARSE_MMA_MASK
	.align		4
.L_947:
        /*0038*/ 	.byte	0x03, 0x50
        /*003a*/ 	.short	0x0000


	//----- nvinfo : EIATTR_MAXREG_COUNT
	.align		4
        /*003c*/ 	.byte	0x03, 0x1b
        /*003e*/ 	.short	0x00ff


	//----- nvinfo : EIATTR_MERCURY_ISA_VERSION
	.align		4
        /*0040*/ 	.byte	0x03, 0x5f
        /*0042*/ 	.short	0x0101


	//----- nvinfo : EIATTR_VRC_CTA_INIT_COUNT
	.align		4
        /*0044*/ 	.byte	0x02, 0x4a
	.zero		1
	.zero		1


	//----- nvinfo : EIATTR_EXIT_INSTR_OFFSETS
	.align		4
        /*0048*/ 	.byte	0x04, 0x1c
        /*004a*/ 	.short	(.L_949 - .L_948)


	//   ....[0]....
.L_948:
        /*004c*/ 	.word	0x0000d420


	//   ....[1]....
        /*0050*/ 	.word	0x0000d470


	//   ....[2]....
        /*0054*/ 	.word	0x00019eb0


	//----- nvinfo : EIATTR_MAX_THREADS
	.align		4
.L_949:
        /*0058*/ 	.byte	0x04, 0x05
        /*005a*/ 	.short	(.L_951 - .L_950)
.L_950:
        /*005c*/ 	.word	0x00000080
        /*0060*/ 	.word	0x00000001
        /*0064*/ 	.word	0x00000001


	//----- nvinfo : EIATTR_CRS_STACK_SIZE
	.align		4
.L_951:
        /*0068*/ 	.byte	0x04, 0x1e
        /*006a*/ 	.short	(.L_953 - .L_952)
.L_952:
        /*006c*/ 	.word	0x00000000


	//----- nvinfo : EIATTR_CBANK_PARAM_SIZE
	.align		4
.L_953:
        /*0070*/ 	.byte	0x03, 0x19
        /*0072*/ 	.short	0x0018


	//----- nvinfo : EIATTR_PARAM_CBANK
	.align		4
        /*0074*/ 	.byte	0x04, 0x0a
        /*0076*/ 	.short	(.L_955 - .L_954)
	.align		4
.L_954:
        /*0078*/ 	.word	index@(.nv.constant0._ZN2at6native29vectorized_elementwise_kernelILi4EZZZNS0_17asinh_kernel_cudaERNS_18TensorIteratorBaseEENKUlvE0_clEvENKUlvE_clEvEUldE_St5arrayIPcLm2EEEEviT0_T1_)
        /*007c*/ 	.short	0x0380
        /*007e*/ 	.short	0x0018


	//----- nvinfo : EIATTR_SW_WAR
	.align		4
.L_955:
        /*0080*/ 	.byte	0x04, 0x36
        /*0082*/ 	.short	(.L_957 - .L_956)
.L_956:
        /*0084*/ 	.word	0x00000008
.L_957:


//--------------------- .nv.info._ZN2at6native29vectorized_elementwise_kernelILi8EZZZNS0_17asinh_kernel_cudaERNS_18TensorIteratorBaseEENKUlvE0_clEvENKUlvE_clEvEUldE_St5arrayIPcLm2EEEEviT0_T1_ --------------------------
	.section	.nv.info._ZN2at6native29vectorized_elementwise_kernelILi8EZZZNS0_17asinh_kernel_cudaERNS_18TensorIteratorBaseEENKUlvE0_clEvENKUlvE_clEvEUldE_St5arrayIPcLm2EEEEviT0_T1_,"",@"SHT_CUDA_INFO"
	.sectionflags	@""
	.align	4


	//----- nvinfo : EIATTR_CUDA_API_VERSION
	.align		4
        /*0000*/ 	.byte	0x04, 0x37
        /*0002*/ 	.short	(.L_959 - .L_958)
.L_958:
        /*0004*/ 	.word	0x00000082


	//----- nvinfo : EIATTR_KPARAM_INFO
	.align		4
.L_959:
        /*0008*/ 	.byte	0x04, 0x17
        /*000a*/ 	.short	(.L_961 - .L_960)
.L_960:
        /*000c*/ 	.word	0x00000000
        /*0010*/ 	.short	0x0002
        /*0012*/ 	.short	0x0008
        /*0014*/ 	.byte	0x00, 0xf0, 0x41, 0x00


	//----- nvinfo : EIATTR_KPARAM_INFO
	.align		4
.L_961:
        /*0018*/ 	.byte	0x04, 0x17
        /*001a*/ 	.short	(.L_963 - .L_962)
.L_962:
        /*001c*/ 	.word	0x00000000
        /*0020*/ 	.short	0x0001
        /*0022*/ 	.short	0x0004
        /*0024*/ 	.byte	0x00, 0xf0, 0x05, 0x00


	//----- nvinfo : EIATTR_KPARAM_INFO
	.align		4
.L_963:
        /*0028*/ 	.byte	0x04, 0x17
        /*002a*/ 	.short	(.L_965 - .L_964)
.L_964:
        /*002c*/ 	.word	0x00000000
        /*0030*/ 	.short	0x0000
        /*0032*/ 	.short	0x0000
        /*0034*/ 	.byte	0x00, 0xf0, 0x11, 0x00


	//----- nvinfo : EIATTR_SPARSE_MMA_MASK
	.align		4
.L_965:
        /*0038*/ 	.byte	0x03, 0x50
        /*003a*/ 	.short	0x0000


	//----- nvinfo : EIATTR_MAXREG_COUNT
	.align		4
        /*003c*/ 	.byte	0x03, 0x1b
        /*003e*/ 	.short	0x00ff


	//----- nvinfo : EIATTR_MERCURY_ISA_VERSION
	.align		4
        /*0040*/ 	.byte	0x03, 0x5f
        /*0042*/ 	.short	0x0101


	//----- nvinfo : EIATTR_VRC_CTA_INIT_COUNT
	.align		4
        /*0044*/ 	.byte	0x02, 0x4a
	.zero		1
	.zero		1


	//----- nvinfo : EIATTR_EXIT_INSTR_OFFSETS
	.align		4
        /*0048*/ 	.byte	0x04, 0x1c
        /*004a*/ 	.short	(.L_967 - .L_966)


	//   ....[0]....
.L_966:
        /*004c*/ 	.word	0x00000010


	//----- nvinfo : EIATTR_MAX_THREADS
	.align		4
.L_967:
        /*0050*/ 	.byte	0x04, 0x05
        /*0052*/ 	.short	(.L_969 - .L_968)
.L_968:
        /*0054*/ 	.word	0x00000080
        /*0058*/ 	.word	0x00000001
        /*005c*/ 	.word	0x00000001


	//----- nvinfo : EIATTR_CBANK_PARAM_SIZE
	.align		4
.L_969:
        /*0060*/ 	.byte	0x03, 0x19
        /*0062*/ 	.short	0x0018


	//----- nvinfo : EIATTR_PARAM_CBANK
	.align		4
        /*0064*/ 	.byte	0x04, 0x0a
        /*0066*/ 	.short	(.L_971 - .L_970)
	.align		4
.L_970:
        /*0068*/ 	.word	index@(.nv.constant0._ZN2at6native29vectorized_elementwise_kernelILi8EZZZNS0_17asinh_kernel_cudaERNS_18TensorIteratorBaseEENKUlvE0_clEvENKUlvE_clEvEUldE_St5arrayIPcLm2EEEEviT0_T1_)
        /*006c*/ 	.short	0x0380
        /*006e*/ 	.short	0x0018


	//----- nvinfo : EIATTR_SW_WAR
	.align		4
.L_971:
        /*0070*/ 	.byte	0x04, 0x36
        /*0072*/ 	.short	(.L_973 - .L_972)
.L_972:
        /*0074*/ 	.word	0x00000008
.L_973:


//--------------------- .nv.info._ZN2at6native18elementwise_kernelILi128ELi4EZNS0_15gpu_kernel_implIZZZNS0_17asinh_kernel_cudaERNS_18TensorIteratorBaseEENKUlvE_clEvENKUlvE1_clEvEUlN3c107complexINS7_4HalfEEEE_EEvS4_RKT_EUliE_EEviT1_ --------------------------
	.section	.nv.info._ZN2at6native18elementwise_kernelILi128ELi4EZNS0_15gpu_kernel_implIZZZNS0_17asinh_kernel_cudaERNS_18TensorIteratorBaseEENKUlvE_clEvENKUlvE1_clEvEUlN3c107complexINS7_4HalfEEEE_EEvS4_RKT_EUliE_EEviT1_,"",@"SHT_CUDA_INFO"
	.sectionflags	@""
	.align	4


	//----- nvinfo : EIATTR_CUDA_API_VERSION
	.align		4
        /*0000*/ 	.byte	0x04, 0x37
        /*0002*/ 	.short	(.L_975 - .L_974)
.L_974:
        /*0004*/ 	.word	0x00000082


	//----- nvinfo : EIATTR_KPARAM_INFO
	.align		4
.L_975:
        /*0008*/ 	.byte	0x04, 0x17
        /*000a*/ 	.short	(.L_977 - .L_976)
.L_976:
        /*000c*/ 	.word	0x00000000
        /*0010*/ 	.short	0x0001
        /*0012*/ 	.short	0x0008
        /*0014*/ 	.byte	0x00, 0xf0, 0x61, 0x08


	//----- nvinfo : EIATTR_KPARAM_INFO
	.align		4
.L_977:
        /*0018*/ 	.byte	0x04, 0x17
        /*001a*/ 	.short	(.L_979 - .L_978)
.L_978:
        /*001c*/ 	.word	0x00000000
        /*0020*/ 	.short	0x0000
        /*0022*/ 	.short	0x0000
        /*0024*/ 	.byte	0x00, 0xf0, 0x11, 0x00


	//----- nvinfo : EIATTR_SPARSE_MMA_MASK
	.align		4
.L_979:
        /*0028*/ 	.byte	0x03, 0x50
        /*002a*/ 	.short	0x0000


	//----- nvinfo : EIATTR_MAXREG_COUNT
	.align		4
        /*002c*/ 	.byte	0x03, 0x1b
        /*002e*/ 	.short	0x0080


	//----- nvinfo : EIATTR_EXTERNS
	.align		4
        /*0030*/ 	.byte	0x04, 0x0f
        /*0032*/ 	.short	(.L_981 - .L_980)


	//   ....[0]....
	.align		4
.L_980:
        /*0034*/ 	.word	index@(__assertfail)


	//----- nvinfo : EIATTR_MERCURY_ISA_VERSION
	.align		4
.L_981:
        /*0038*/ 	.byte	0x03, 0x5f
        /*003a*/ 	.short	0x0101


	//----- nvinfo : EIATTR_VRC_CTA_INIT_COUNT
	.align		4
        /*003c*/ 	.byte	0x02, 0x4a
	.zero		1
	.zero		1


	//----- nvinfo : EIATTR_SYSCALL_OFFSETS
	.align		4
        /*0040*/ 	.byte	0x04, 0x46
        /*0042*/ 	.short	(.L_983 - .L_982)


	//   ....[0]....
.L_982:
        /*0044*/ 	.word	0x00002460


	//   ....[1]....
        /*0048*/ 	.word	0x00005c60


	//   ....[2]....
        /*004c*/ 	.word	0x00008270


	//   ....[3]....
        /*0050*/ 	.word	0x0000b900


	//   ....[4]....
        /*0054*/ 	.word	0x0000e020


	//   ....[5]....
        /*0058*/ 	.word	0x000116b0


	//   ....[6]....
        /*005c*/ 	.word	0x00013de0


	//   ....[7]....
        /*0060*/ 	.word	0x00017430


	//----- nvinfo : EIATTR_EXIT_INSTR_OFFSETS
	.align		4
.L_983:
        /*0064*/ 	.byte	0x04, 0x1c
        /*0066*/ 	.short	(.L_985 - .L_984)


	//   ....[0]....
.L_984:
        /*0068*/ 	.word	0x00011990


	//   ....[1]....
        /*006c*/ 	.word	0x00016880


	//   ....[2]....
        /*0070*/ 	.word	0x000168c0


	//   ....[3]....
        /*0074*/ 	.word	0x00016960


	//   ....[4]....
        /*0078*/ 	.word	0x000169a0


	//   ....[5]....
        /*007c*/ 	.word	0x000169e0


	//   ....[6]....
        /*0080*/ 	.word	0x00016a70


	//   ....[7]....
        /*0084*/ 	.word	0x00016a90


	//   ....[8]....
        /*0088*/ 	.word	0x00016b30


	//   ....[9]....
        /*008c*/ 	.word	0x00016b50


	//   ....[10]....
        /*0090*/ 	.word	0x00016ba0


	//   ....[11]....
        /*0094*/ 	.word	0x00016c80


	//   ....[12]....
        /*0098*/ 	.word	0x00016df0


	//   ....[13]....
        /*009c*/ 	.word	0x00016f60


	//   ....[14]....
        /*00a0*/ 	.word	0x000170c0


	//   ....[15]....
        /*00a4*/ 	.word	0x00017100


	//   ....[16]....
        /*00a8*/ 	.word	0x00017140


	//   ....[17]....
        /*00ac*/ 	.word	0x00017210


	//   ....[18]....
        /*00b0*/ 	.word	0x000172d0


	//   ....[19]....
        /*00b4*/ 	.word	0x00017440


	//   ....[20]....
        /*00b8*/ 	.word	0x00017550


	//   ....[21]....
        /*00bc*/ 	.word	0x00017690


	//   ....[22]....
        /*00c0*/ 	.word	0x000176d0


	//----- nvinfo : EIATTR_MAX_THREADS
	.align		4
.L_985:
        /*00c4*/ 	.byte	0x04, 0x05
        /*00c6*/ 	.short	(.L_987 - .L_986)
.L_986:
        /*00c8*/ 	.word	0x00000080
        /*00cc*/ 	.word	0x00000001
        /*00d0*/ 	.word	0x00000001


	//----- nvinfo : EIATTR_CRS_STACK_SIZE
	.align		4
.L_987:
        /*00d4*/ 	.byte	0x04, 0x1e
        /*00d6*/ 	.short	(.L_989 - .L_988)
.L_988:
        /*00d8*/ 	.word	0x00000000


	//----- nvinfo : EIATTR_CBANK_PARAM_SIZE
	.align		4
.L_989:
        /*00dc*/ 	.byte	0x03, 0x19
        /*00de*/ 	.short	0x0220


	//----- nvinfo : EIATTR_PARAM_CBANK
	.align		4
        /*00e0*/ 	.byte	0x04, 0x0a
        /*00e2*/ 	.short	(.L_991 - .L_990)
	.align		4
.L_990:
        /*00e4*/ 	.word	index@(.nv.constant0._ZN2at6native18elementwise_kernelILi128ELi4EZNS0_15gpu_kernel_implIZZZNS0_17asinh_kernel_cudaERNS_18TensorIteratorBaseEENKUlvE_clEvENKUlvE1_clEvEUlN3c107complexINS7_4HalfEEEE_EEvS4_RKT_EUliE_EEviT1_)
        /*00e8*/ 	.short	0x0380
        /*00ea*/ 	.short	0x0220


	//----- nvinfo : EIATTR_SW_WAR
	.align		4
.L_991:
        /*00ec*/ 	.byte	0x04, 0x36
        /*00ee*/ 	.short	(.L_993 - .L_992)
.L_992:
        /*00f0*/ 	.word	0x00000008
.L_993:


//--------------------- .nv.info._ZN2at6native27unrolled_elementwise_kernelIZZZNS0_17asinh_kernel_cudaERNS_18TensorIteratorBaseEENKUlvE_clEvENKUlvE1_clEvEUlN3c107complexINS6_4HalfEEEE_St5arrayIPcLm2EELi4E23TrivialOffsetCalculatorILi1EjESF_NS0_6memory12LoadWithCastILi1EEENSG_13StoreWithCastILi1EEEEEviT_T0_T2_T3_T4_T5_ --------------------------
	.section	.nv.info._ZN2at6native27unrolled_elementwise_kernelIZZZNS0_17asinh_kernel_cudaERNS_18TensorIteratorBaseEENKUlvE_clEvENKUlvE1_clEvEUlN3c107complexINS6_4HalfEEEE_St5arrayIPcLm2EELi4E23TrivialOffsetCalculatorILi1EjESF_NS0_6memory12LoadWithCastILi1EEENSG_13StoreWithCastILi1EEEEEviT_T0_T2_T3_T4_T5_,"",@"SHT_CUDA_INFO"
	.sectionflags	@""
	.align	4


	//----- nvinfo : EIATTR_CUDA_API_VERSION
	.align		4
        /*0000*/ 	.byte	0x04, 0x37
        /*0002*/ 	.short	(.L_995 - .L_994)
.L_994:
        /*0004*/ 	.word	0x00000082


	//----- nvinfo : EIATTR_KPARAM_INFO
	.align		4
.L_995:
        /*0008*/ 	.byte	0x04, 0x17
        /*000a*/ 	.short	(.L_997 - .L_996)
.L_996:
        /*000c*/ 	.word	0x00000000
        /*0010*/ 	.short	0x0006
        /*0012*/ 	.short	0x0024
        /*0014*/ 	.byte	0x00, 0xf0, 0x21, 0x00


	//----- nvinfo : EIATTR_KPARAM_INFO
	.align		4
.L_997:
        /*0018*/ 	.byte	0x04, 0x17
        /*001a*/ 	.short	(.L_999 - .L_998)
.L_998:
        /*001c*/ 	.word	0x00000000
        /*0020*/ 	.short	0x0005
        /*0022*/ 	.short	0x001c
        /*0024*/ 	.byte	0x00, 0xf0, 0x21, 0x00


	//----- nvinfo : EIATTR_KPARAM_INFO
	.align		4
.L_999:
        /*0028*/ 	.byte	0x04, 0x17
        /*002a*/ 	.short	(.L_1001 - .L_1000)
.L_1000:
        /*002c*/ 	.word	0x00000000
        /*0030*/ 	.short	0x0004
        /*0032*/ 	.short	0x0019
        /*0034*/ 	.byte	0x00, 0xf0, 0x05, 0x00


	//----- nvinfo : EIATTR_KPARAM_INFO
	.align		4
.L_1001:
        /*0038*/ 	.byte	0x04, 0x17
        /*003a*/ 	.short	(.L_1003 - .L_1002)
.L_1002:
        /*003c*/ 	.word	0x00000000
        /*0040*/ 	.short	0x0003
        /*0042*/ 	.short	0x0018
        /*0044*/ 	.byte	0x00, 0xf0, 0x05, 0x00


	//----- nvinfo : EIATTR_KPARAM_INFO
	.align		4
.L_1003:
        /*0048*/ 	.byte	0x04, 0x17
        /*004a*/ 	.short	(.L_1005 - .L_1004)
.L_1004:
        /*004c*/ 	.word	0x00000000
        /*0050*/ 	.short	0x0002
        /*0052*/ 	.short	0x0008
        /*0054*/ 	.byte	0x00, 0xf0, 0x41, 0x00


	//----- nvinfo : EIATTR_KPARAM_INFO
	.align		4
.L_1005:
        /*0058*/ 	.byte	0x04, 0x17
        /*005a*/ 	.short	(.L_1007 - .L_1006)
.L_1006:
        /*005c*/ 	.word	0x00000000
        /*0060*/ 	.short	0x0001
        /*0062*/ 	.short	0x0004
        /*0064*/ 	.byte	0x00, 0xf0, 0x05, 0x00


	//----- nvinfo : EIATTR_KPARAM_INFO
	.align		4
.L_1007:
        /*0068*/ 	.byte	0x04, 0x17
        /*006a*/ 	.short	(.L_1009 - .L_1008)
.L_1008:
        /*006c*/ 	.word	0x00000000
        /*0070*/ 	.short	0x0000
        /*0072*/ 	.short	0x0000
        /*0074*/ 	.byte	0x00, 0xf0, 0x11, 0x00


	//----- nvinfo : EIATTR_SPARSE_MMA_MASK
	.align		4
.L_1009:
        /*0078*/ 	.byte	0x03, 0x50
        /*007a*/ 	.short	0x0000


	//----- nvinfo : EIATTR_MAXREG_COUNT
	.align		4
        /*007c*/ 	.byte	0x03, 0x1b
        /*007e*/ 	.short	0x00ff


	//----- nvinfo : EIATTR_EXTERNS
	.align		4
        /*0080*/ 	.byte	0x04, 0x0f
        /*0082*/ 	.short	(.L_1011 - .L_1010)


	//   ....[0]....
	.align		4
.L_1010:
        /*0084*/ 	.word	index@(__assertfail)


	//----- nvinfo : EIATTR_MERCURY_ISA_VERSION
	.align		4
.L_1011:
        /*0088*/ 	.byte	0x03, 0x5f
        /*008a*/ 	.short	0x0101


	//----- nvinfo : EIATTR_VRC_CTA_INIT_COUNT
	.align		4
        /*008c*/ 	.byte	0x02, 0x4a
	.zero		1
	.zero		1


	//----- nvinfo : EIATTR_SYSCALL_OFFSETS
	.align		4
        /*0090*/ 	.byte	0x04, 0x46
        /*0092*/ 	.short	(.L_1013 - .L_1012)


	//   ....[0]....
.L_1012:
        /*0094*/ 	.word	0x00001180


	//   ....[1]....
        /*0098*/ 	.word	0x000024f0


	//   ....[2]....
        /*009c*/ 	.word	0x000037a0


	//   ....[3]....
        /*00a0*/ 	.word	0x00004a40


	//   ....[4]....
        /*00a4*/ 	.word	0x0000ff90


	//   ....[5]....
        /*00a8*/ 	.word	0x00010e90


	//   ....[6]....
        /*00ac*/ 	.word	0x00011e80


	//   ....[7]....
        /*00b0*/ 	.word	0x00012e50


	//----- nvinfo : EIATTR_EXIT_INSTR_OFFSETS
	.align		4
.L_1013:
        /*00b4*/ 	.byte	0x04, 0x1c
        /*00b6*/ 	.short	(.L_1015 - .L_1014)


	//   ....[0]....
.L_1014:
        /*00b8*/ 	.word	0x00012150


	//   ....[1]....
        /*00bc*/ 	.word	0x000122a0


	//   ....[2]....
        /*00c0*/ 	.word	0x000122e0


	//   ....[3]....
        /*00c4*/ 	.word	0x00012380


	//   ....[4]....
        /*00c8*/ 	.word	0x000123c0


	//   ....[5]....
        /*00cc*/ 	.word	0x00012400


	//   ....[6]....
        /*00d0*/ 	.word	0x00012490


	//   ....[7]....
        /*00d4*/ 	.word	0x000124b0


	//   ....[8]....
        /*00d8*/ 	.word	0x00012550


	//   ....[9]....
        /*00dc*/ 	.word	0x00012570


	//   ....[10]....
        /*00e0*/ 	.word	0x000125c0


	//   ....[11]....
        /*00e4*/ 	.word	0x000126a0


	//   ....[12]....
        /*00e8*/ 	.word	0x00012810


	//   ....[13]....
        /*00ec*/ 	.word	0x00012980


	//   ....[14]....
        /*00f0*/ 	.word	0x00012ae0


	//   ....[15]....
        /*00f4*/ 	.word	0x00012b20


	//   ....[16]....
        /*00f8*/ 	.word	0x00012b60


	//   ....[17]....
        /*00fc*/ 	.word	0x00012c30


	//   ....[18]....
        /*0100*/ 	.word	0x00012cf0


	//   ....[19]....
        /*0104*/ 	.word	0x00012e60


	//   ....[20]....
        /*0108*/ 	.word	0x00012f70


	//   ....[21]....
        /*010c*/ 	.word	0x000130b0


	//   ....[22]....
        /*0110*/ 	.word	0x000130f0


	//----- nvinfo : EIATTR_MAX_THREADS
	.align		4
.L_1015:
        /*0114*/ 	.byte	0x04, 0x05
        /*0116*/ 	.short	(.L_1017 - .L_1016)
.L_1016:
        /*0118*/ 	.word	0x00000080
        /*011c*/ 	.word	0x00000001
        /*0120*/ 	.word	0x00000001


	//----- nvinfo : EIATTR_CRS_STACK_SIZE
	.align		4
.L_1017:
        /*0124*/ 	.byte	0x04, 0x1e
        /*0126*/ 	.short	(.L_1019 - .L_1018)
.L_1018:
        /*0128*/ 	.word	0x00000000


	//----- nvinfo : EIATTR_CBANK_PARAM_SIZE
	.align		4
.L_1019:
        /*012c*/ 	.byte	0x03, 0x19
        /*012e*/ 	.short	0x002c


	//----- nvinfo : EIATTR_PARAM_CBANK
	.align		4
        /*0130*/ 	.byte	0x04, 0x0a
        /*0132*/ 	.short	(.L_1021 - .L_1020)
	.align		4
.L_1020:
        /*0134*/ 	.word	index@(.nv.constant0._ZN2at6native27unrolled_elementwise_kernelIZZZNS0_17asinh_kernel_cudaERNS_18TensorIteratorBaseEENKUlvE_clEvENKUlvE1_clEvEUlN3c107complexINS6_4HalfEEEE_St5arrayIPcLm2EELi4E23TrivialOffsetCalculatorILi1EjESF_NS0_6memory12LoadWithCastILi1EEENSG_13StoreWithCastILi1EEEEEviT_T0_T2_T3_T4_T5_)
        /*0138*/ 	.short	0x0380
        /*013a*/ 	.short	0x002c


	//----- nvinfo : EIATTR_SW_WAR
	.align		4
.L_1021:
        /*013c*/ 	.byte	0x04, 0x36
        /*013e*/ 	.short	(.L_1023 - .L_1022)
.L_1022:
        /*0140*/ 	.word	0x00000008
.L_1023:


//--------------------- .nv.info._ZN2at6native18elementwise_kernelILi128ELi2EZNS0_22gpu_kernel_impl_nocastIZZZNS0_17asinh_kernel_cudaERNS_18TensorIteratorBaseEENKUlvE_clEvENKUlvE1_clEvEUlN3c107complexINS7_4HalfEEEE_EEvS4_RKT_EUliE_EEviT1_ --------------------------
	.section	.nv.info._ZN2at6native18elementwise_kernelILi128ELi2EZNS0_22gpu_kernel_impl_nocastIZZZNS0_17asinh_kernel_cudaERNS_18TensorIteratorBaseEENKUlvE_clEvENKUlvE1_clEvEUlN3c107complexINS7_4HalfEEEE_EEvS4_RKT_EUliE_EEviT1_,"",@"SHT_CUDA_INFO"
	.sectionflags	@""
	.align	4


	//----- nvinfo : EIATTR_CUDA_API_VERSION
	.align		4
        /*0000*/ 	.byte	0x04, 0x37
        /*0002*/ 	.short	(.L_1025 - .L_1024)
.L_1024:
        /*0004*/ 	.word	0x00000082


	//----- nvinfo : EIATTR_KPARAM_INFO
	.align		4
.L_1025:
        /*0008*/ 	.byte	0x04, 0x17
        /*000a*/ 	.short	(.L_1027 - .L_1026)
.L_1026:
        /*000c*/ 	.word	0x00000000
        /*0010*/ 	.short	0x0001
        /*0012*/ 	.short	0x0008
        /*0014*/ 	.byte	0x00, 0xf0, 0x61, 0x08


	//----- nvinfo : EIATTR_KPARAM_INFO
	.align		4
.L_1027:
        /*0018*/ 	.byte	0x04, 0x17
        /*001a*/ 	.short	(.L_1029 - .L_1028)
.L_1028:
        /*001c*/ 	.word	0x00000000
        /*0020*/ 	.short	0x0000
        /*0022*/ 	.short	0x0000
        /*0024*/ 	.byte	0x00, 0xf0, 0x11, 0x00


	//----- nvinfo : EIATTR_SPARSE_MMA_MASK
	.align		4
.L_1029:
        /*0028*/ 	.byte	0x03, 0x50
        /*002a*/ 	.short	0x0000


	//----- nvinfo : EIATTR_MAXREG_COUNT
	.align		4
        /*002c*/ 	.byte	0x03, 0x1b
        /*002e*/ 	.short	0x0080


	//----- nvinfo : EIATTR_MERCURY_ISA_VERSION
	.align		4
        /*0030*/ 	.byte	0x03, 0x5f
        /*0032*/ 	.short	0x0101


	//----- nvinfo : EIATTR_VRC_CTA_INIT_COUNT
	.align		4
        /*0034*/ 	.byte	0x02, 0x4a
	.zero		1
	.zero		1


	//----- nvinfo : EIATTR_EXIT_INSTR_OFFSETS
	.align		4
        /*0038*/ 	.byte	0x04, 0x1c
        /*003a*/ 	.short	(.L_1031 - .L_1030)


	//   ....[0]....
.L_1030:
        /*003c*/ 	.word	0x00003c70


	//   ....[1]....
        /*0040*/ 	.word	0x00007890


	//----- nvinfo : EIATTR_MAX_THREADS
	.align		4
.L_1031:
        /*0044*/ 	.byte	0x04, 0x05
        /*0046*/ 	.short	(.L_1033 - .L_1032)
.L_1032:
        /*0048*/ 	.word	0x00000080
        /*004c*/ 	.word	0x00000001
        /*0050*/ 	.word	0x00000001


	//----- nvinfo : EIATTR_CRS_STACK_SIZE
	.align		4
.L_1033:
        /*0054*/ 	.byte	0x04, 0x1e
        /*0056*/ 	.short	(.L_1035 - .L_1034)
.L_1034:
        /*0058*/ 	.word	0x00000000


	//----- nvinfo : EIATTR_CBANK_PARAM_SIZE
	.align		4
.L_1035:
        /*005c*/ 	.byte	0x03, 0x19
        /*005e*/ 	.short	0x0220


	//----- nvinfo : EIATTR_PARAM_CBANK
	.align		4
        /*0060*/ 	.byte	0x04, 0x0a
        /*0062*/ 	.short	(.L_1037 - .L_1036)
	.align		4
.L_1036:
        /*0064*/ 	.word	index@(.nv.constant0._ZN2at6native18elementwise_kernelILi128ELi2EZNS0_22gpu_kernel_impl_nocastIZZZNS0_17asinh_kernel_cudaERNS_18TensorIteratorBaseEENKUlvE_clEvENKUlvE1_clEvEUlN3c107complexINS7_4HalfEEEE_EEvS4_RKT_EUliE_EEviT1_)
        /*0068*/ 	.short	0x0380
        /*006a*/ 	.short	0x0220


	//----- nvinfo : EIATTR_SW_WAR
	.align		4
.L_1037:
        /*006c*/ 	.byte	0x04, 0x36
        /*006e*/ 	.short	(.L_1039 - .L_1038)
.L_1038:
        /*0070*/ 	.word	0x00000008
.L_1039:


//--------------------- .nv.info._ZN2at6native27unrolled_elementwise_kernelIZZZNS0_17asinh_kernel_cudaERNS_18TensorIteratorBaseEENKUlvE_clEvENKUlvE1_clEvEUlN3c107complexINS6_4HalfEEEE_St5arrayIPcLm2EELi4E23TrivialOffsetCalculatorILi1EjESF_NS0_6memory15LoadWithoutCastENSG_16StoreWithoutCastEEEviT_T0_T2_T3_T4_T5_ --------------------------
	.section	.nv.info._ZN2at6native27unrolled_elementwise_kernelIZZZNS0_17asinh_kernel_cudaERNS_18TensorIteratorBaseEENKUlvE_clEvENKUlvE1_clEvEUlN3c107complexINS6_4HalfEEEE_St5arrayIPcLm2EELi4E23TrivialOffsetCalculatorILi1EjESF_NS0_6memory15LoadWithoutCastENSG_16StoreWithoutCastEEEviT_T0_T2_T3_T4_T5_,"",@"SHT_CUDA_INFO"
	.sectionflags	@""
	.align	4


	//----- nvinfo : EIATTR_CUDA_API_VERSION
	.align		4
        /*0000*/ 	.byte	0x04, 0x37
        /*0002*/ 	.short	(.L_1041 - .L_1040)
.L_1040:
        /*0004*/ 	.word	0x00000082


	//----- nvinfo : EIATTR_KPARAM_INFO
	.align		4
.L_1041:
        /*0008*/ 	.byte	0x04, 0x17
        /*000a*/ 	.short	(.L_1043 - .L_1042)
.L_1042:
        /*000c*/ 	.word	0x00000000
        /*0010*/ 	.short	0x0006
        /*0012*/ 	.short	0x001b
        /*0014*/ 	.byte	0x00, 0xf0, 0x05, 0x00


	//----- nvinfo : EIATTR_KPARAM_INFO
	.align		4
.L_1043:
        /*0018*/ 	.byte	0x04, 0x17
        /*001a*/ 	.short	(.L_1045 - .L_1044)
.L_1044:
        /*001c*/ 	.word	0x00000000
        /*0020*/ 	.short	0x0005
        /*0022*/ 	.short	0x001a
        /*0024*/ 	.byte	0x00, 0xf0, 0x05, 0x00


	//----- nvinfo : EIATTR_KPARAM_INFO
	.align		4
.L_1045:
        /*0028*/ 	.byte	0x04, 0x17
        /*002a*/ 	.short	(.L_1047 - .L_1046)
.L_1046:
        /*002c*/ 	.word	0x00000000
        /*0030*/ 	.short	0x0004
        /*0032*/ 	.short	0x0019
        /*0034*/ 	.byte	0x00, 0xf0, 0x05, 0x00


	//----- nvinfo : EIATTR_KPARAM_INFO
	.align		4
.L_1047:
        /*0038*/ 	.byte	0x04, 0x17
        /*003a*/ 	.short	(.L_1049 - .L_1048)
.L_1048:
        /*003c*/ 	.word	0x00000000
        /*0040*/ 	.short	0x0003
        /*0042*/ 	.short	0x0018
        /*0044*/ 	.byte	0x00, 0xf0, 0x05, 0x00


	//----- nvinfo : EIATTR_KPARAM_INFO
	.align		4
.L_1049:
        /*0048*/ 	.byte	0x04, 0x17
        /*004a*/ 	.short	(.L_1051 - .L_1050)
.L_1050:
        /*004c*/ 	.word	0x00000000
        /*0050*/ 	.short	0x0002
        /*0052*/ 	.short	0x0008
        /*0054*/ 	.byte	0x00, 0xf0, 0x41, 0x00


	//----- nvinfo : EIATTR_KPARAM_INFO
	.align		4
.L_1051:
        /*0058*/ 	.byte	0x04, 0x17
        /*005a*/ 	.short	(.L_1053 - .L_1052)
.L_1052:
        /*005c*/ 	.word	0x00000000
        /*0060*/ 	.short	0x0001
        /*0062*/ 	.short	0x0004
        /*0064*/ 	.byte	0x00, 0xf0, 0x05, 0x00


	//----- nvinfo : EIATTR_KPARAM_INFO
	.align		4
.L_1053:
        /*0068*/ 	.byte	0x04, 0x17
        /*006a*/ 	.short	(.L_1055 - .L_1054)
.L_1054:
        /*006c*/ 	.word	0x00000000
        /*0070*/ 	.short	0x0000
        /*0072*/ 	.short	0x0000
        /*0074*/ 	.byte	0x00, 0xf0, 0x11, 0x00


	//----- nvinfo : EIATTR_SPARSE_MMA_MASK
	.align		4
.L_1055:
        /*0078*/ 	.byte	0x03, 0x50
        /*007a*/ 	.short	0x0000


	//----- nvinfo : EIATTR_MAXREG_COUNT
	.align		4
        /*007c*/ 	.byte	0x03, 0x1b
        /*007e*/ 	.short	0x00ff


	//----- nvinfo : EIATTR_MERCURY_ISA_VERSION
	.align		4
        /*0080*/ 	.byte	0x03, 0x5f
        /*0082*/ 	.short	0x0101


	//----- nvinfo : EIATTR_VRC_CTA_INIT_COUNT
	.align		4
        /*0084*/ 	.byte	0x02, 0x4a
	.zero		1
	.zero		1


	//----- nvinfo : EIATTR_EXIT_INSTR_OFFSETS
	.align		4
        /*0088*/ 	.byte	0x04, 0x1c
        /*008a*/ 	.short	(.L_1057 - .L_1056)


	//   ....[0]....
.L_1056:
        /*008c*/ 	.word	0x0000a830


	//   ....[1]....
        /*0090*/ 	.word	0x0000a890


	//----- nvinfo : EIATTR_MAX_THREADS
	.align		4
.L_1057:
        /*0094*/ 	.byte	0x04, 0x05
        /*0096*/ 	.short	(.L_1059 - .L_1058)
.L_1058:
        /*0098*/ 	.word	0x00000080
        /*009c*/ 	.word	0x00000001
        /*00a0*/ 	.word	0x00000001


	//----- nvinfo : EIATTR_CRS_STACK_SIZE
	.align		4
.L_1059:
        /*00a4*/ 	.byte	0x04, 0x1e
        /*00a6*/ 	.short	(.L_1061 - .L_1060)
.L_1060:
        /*00a8*/ 	.word	0x00000000


	//----- nvinfo : EIATTR_CBANK_PARAM_SIZE
	.align		4
.L_1061:
        /*00ac*/ 	.byte	0x03, 0x19
        /*00ae*/ 	.short	0x001c


	//----- nvinfo : EIATTR_PARAM_CBANK
	.align		4
        /*00b0*/ 	.byte	0x04, 0x0a
        /*00b2*/ 	.short	(.L_1063 - .L_1062)
	.align		4
.L_1062:
        /*00b4*/ 	.word	index@(.nv.constant0._ZN2at6native27unrolled_elementwise_kernelIZZZNS0_17asinh_kernel_cudaERNS_18TensorIteratorBaseEENKUlvE_clEvENKUlvE1_clEvEUlN3c107complexINS6_4HalfEEEE_St5arrayIPcLm2EELi4E23TrivialOffsetCalculatorILi1EjESF_NS0_6memory15LoadWithoutCastENSG_16StoreWithoutCastEEEviT_T0_T2_T3_T4_T5_)
        /*00b8*/ 	.short	0x0380
        /*00ba*/ 	.short	0x001c


	//----- nvinfo : EIATTR_SW_WAR
	.align		4
.L_1063:
        /*00bc*/ 	.byte	0x04, 0x36
        /*00be*/ 	.short	(.L_1065 - .L_1064)
.L_1064:
        /*00c0*/ 	.word	0x00000008
.L_1065:


//--------------------- .nv.info._ZN2at6native29vectorized_elementwise_kernelILi2EZZZNS0_17asinh_kernel_cudaERNS_18TensorIteratorBaseEENKUlvE_clEvENKUlvE1_clEvEUlN3c107complexINS6_4HalfEEEE_St5arrayIPcLm2EEEEviT0_T1_ --------------------------
	.section	.nv.info._ZN2at6native29vectorized_elementwise_kernelILi2EZZZNS0_17asinh_kernel_cudaERNS_18TensorIteratorBaseEENKUlvE_clEvENKUlvE1_clEvEUlN3c107complexINS6_4HalfEEEE_St5arrayIPcLm2EEEEviT0_T1_,"",@"SHT_CUDA_INFO"
	.sectionflags	@""
	.align	4


	//----- nvinfo : EIATTR_CUDA_API_VERSION
	.align		4
        /*0000*/ 	.byte	0x04, 0x37
        /*0002*/ 	.short	(.L_1067 - .L_1066)
.L_1066:
        /*0004*/ 	.word	0x00000082


	//----- nvinfo : EIATTR_KPARAM_INFO
	.align		4
.L_1067:
        /*0008*/ 	.byte	0x04, 0x17
        /*000a*/ 	.short	(.L_1069 - .L_1068)
.L_1068:
        /*000c*/ 	.word	0x00000000
        /*0010*/ 	.short	0x0002
        /*0012*/ 	.short	0x0008
        /*0014*/ 	.byte	0x00, 0xf0, 0x41, 0x00


	//----- nvinfo : EIATTR_KPARAM_INFO
	.align		4
.L_1069:
        /*0018*/ 	.byte	0x04, 0x17
        /*001a*/ 	.short	(.L_1071 - .L_1070)
.L_1070:
        /*001c*/ 	.word	0x00000000
        /*0020*/ 	.short	0x0001
        /*0022*/ 	.short	0x0004
        /*0024*/ 	.byte	0x00, 0xf0, 0x05, 0x00


	//----- nvinfo : EIATTR_KPARAM_INFO
	.align		4
.L_1071:
        /*0028*/ 	.byte	0x04, 0x17
        /*002a*/ 	.short	(.L_1073 - .L_1072)
.L_1072:
        /*002c*/ 	.word	0x00000000
        /*0030*/ 	.short	0x0000
        /*0032*/ 	.short	0x0000
        /*0034*/ 	.byte	0x00, 0xf0, 0x11, 0x00


	//----- nvinfo : EIATTR_SPARSE_MMA_MASK
	.align		4
.L_1073:
        /*0038*/ 	.byte	0x03, 0x50
        /*003a*/ 	.short	0x0000


	//----- nvinfo : EIATTR_MAXREG_COUNT
	.align		4
        /*003c*/ 	.byte	0x03, 0x1b
        /*003e*/ 	.short	0x00ff


	//----- nvinfo : EIATTR_MERCURY_ISA_VERSION
	.align		4
        /*0040*/ 	.byte	0x03, 0x5f
        /*0042*/ 	.short	0x0101


	//----- nvinfo : EIATTR_VRC_CTA_INIT_COUNT
	.align		4
        /*0044*/ 	.byte	0x02, 0x4a
	.zero		1
	.zero		1


	//----- nvinfo : EIATTR_EXIT_INSTR_OFFSETS
	.align		4
        /*0048*/ 	.byte	0x04, 0x1c
        /*004a*/ 	.short	(.L_1075 - .L_1074)


	//   ....[0]....
.L_1074:
        /*004c*/ 	.word	0x00014f60


	//   ....[1]....
        /*0050*/ 	.word	0x00014fc0


	//   ....[2]....
        /*0054*/ 	.word	0x000295b0


	//----- nvinfo : EIATTR_MAX_THREADS
	.align		4
.L_1075:
        /*0058*/ 	.byte	0x04, 0x05
        /*005a*/ 	.short	(.L_1077 - .L_1076)
.L_1076:
        /*005c*/ 	.word	0x00000080
        /*0060*/ 	.word	0x00000001
        /*0064*/ 	.word	0x00000001


	//----- nvinfo : EIATTR_CRS_STACK_SIZE
	.align		4
.L_1077:
        /*0068*/ 	.byte	0x04, 0x1e
        /*006a*/ 	.short	(.L_1079 - .L_1078)
.L_1078:
        /*006c*/ 	.word	0x00000000


	//----- nvinfo : EIATTR_CBANK_PARAM_SIZE
	.align		4
.L_1079:
        /*0070*/ 	.byte	0x03, 0x19
        /*0072*/ 	.short	0x0018


	//----- nvinfo : EIATTR_PARAM_CBANK
	.align		4
        /*0074*/ 	.byte	0x04, 0x0a
        /*0076*/ 	.short	(.L_1081 - .L_1080)
	.align		4
.L_1080:
        /*0078*/ 	.word	index@(.nv.constant0._ZN2at6native29vectorized_elementwise_kernelILi2EZZZNS0_17asinh_kernel_cudaERNS_18TensorIteratorBaseEENKUlvE_clEvENKUlvE1_clEvEUlN3c107complexINS6_4HalfEEEE_St5arrayIPcLm2EEEEviT0_T1_)
        /*007c*/ 	.short	0x0380
        /*007e*/ 	.short	0x0018


	//----- nvinfo : EIATTR_SW_WAR
	.align		4
.L_1081:
        /*0080*/ 	.byte	0x04, 0x36
        /*0082*/ 	.short	(.L_1083 - .L_1082)
.L_1082:
        /*0084*/ 	.word	0x00000008
.L_1083:


//--------------------- .nv.info._ZN2at6native29vectorized_elementwise_kernelILi4EZZZNS0_17asinh_kernel_cudaERNS_18TensorIteratorBaseEENKUlvE_clEvENKUlvE1_clEvEUlN3c107complexINS6_4HalfEEEE_St5arrayIPcLm2EEEEviT0_T1_ --------------------------
	.section	.nv.info._ZN2at6native29vectorized_elementwise_kernelILi4EZZZNS0_17asinh_kernel_cudaERNS_18TensorIteratorBaseEENKUlvE_clEvENKUlvE1_clEvEUlN3c107complexINS6_4HalfEEEE_St5arrayIPcLm2EEEEviT0_T1_,"",@"SHT_CUDA_INFO"
	.sectionflags	@""
	.align	4


	//----- nvinfo : EIATTR_CUDA_API_VERSION
	.align		4
        /*0000*/ 	.byte	0x04, 0x37
        /*0002*/ 	.short	(.L_1085 - .L_1084)
.L_1084:
        /*0004*/ 	.word	0x00000082


	//----- nvinfo : EIATTR_KPARAM_INFO
	.align		4
.L_1085:
        /*0008*/ 	.byte	0x04, 0x17
        /*000a*/ 	.short	(.L_1087 - .L_1086)
.L_1086:
        /*000c*/ 	.word	0x00000000
        /*0010*/ 	.short	0x0002
        /*0012*/ 	.short	0x0008
        /*0014*/ 	.byte	0x00, 0xf0, 0x41, 0x00


	//----- nvinfo : EIATTR_KPARAM_INFO
	.align		4
.L_1087:
        /*0018*/ 	.byte	0x04, 0x17
        /*001a*/ 	.short	(.L_1089 - .L_1088)
.L_1088:
        /*001c*/ 	.word	0x00000000
        /*0020*/ 	.short	0x0001
        /*0022*/ 	.short	0x0004
        /*0024*/ 	.byte	0x00, 0xf0, 0x05, 0x00


	//----- nvinfo : EIATTR_KPARAM_INFO
	.align		4
.L_1089:
        /*0028*/ 	.byte	0x04, 0x17
        /*002a*/ 	.short	(.L_1091 - .L_1090)
.L_1090:
        /*002c*/ 	.word	0x00000000
        /*0030*/ 	.short	0x0000
        /*0032*/ 	.short	0x0000
        /*0034*/ 	.byte	0x00, 0xf0, 0x11, 0x00


	//----- nvinfo : EIATTR_SPARSE_MMA_MASK
	.align		4
.L_1091:
        /*0038*/ 	.byte	0x03, 0x50
        /*003a*/ 	.short	0x0000


	//----- nvinfo : EIATTR_MAXREG_COUNT
	.align		4
        /*003c*/ 	.byte	0x03, 0x1b
        /*003e*/ 	.short	0x00ff


	//----- nvinfo : EIATTR_MERCURY_ISA_VERSION
	.align		4
        /*0040*/ 	.byte	0x03, 0x5f
        /*0042*/ 	.short	0x0101


	//----- nvinfo : EIATTR_VRC_CTA_INIT_COUNT
	.align		4
        /*0044*/ 	.byte	0x02, 0x4a
	.zero		1
	.zero		1


	//----- nvinfo : EIATTR_EXIT_INSTR_OFFSETS
	.align		4
        /*0048*/ 	.byte	0x04, 0x1c
        /*004a*/ 	.short	(.L_1093 - .L_1092)


	//   ....[0]....
.L_1092:
        /*004c*/ 	.word	0x00014c70


	//   ....[1]....
        /*0050*/ 	.word	0x00014cd0


	//   ....[2]....
        /*0054*/ 	.word	0x00028f30


	//----- nvinfo : EIATTR_MAX_THREADS
	.align		4
.L_1093:
        /*0058*/ 	.byte	0x04, 0x05
        /*005a*/ 	.short	(.L_1095 - .L_1094)
.L_1094:
        /*005c*/ 	.word	0x00000080
        /*0060*/ 	.word	0x00000001
        /*0064*/ 	.word	0x00000001


	//----- nvinfo : EIATTR_CRS_STACK_SIZE
	.align		4
.L_1095:
        /*0068*/ 	.byte	0x04, 0x1e
        /*006a*/ 	.short	(.L_1097 - .L_1096)
.L_1096:
        /*006c*/ 	.word	0x00000000


	//----- nvinfo : EIATTR_CBANK_PARAM_SIZE
	.align		4
.L_1097:
        /*0070*/ 	.byte	0x03, 0x19
        /*0072*/ 	.short	0x0018


	//----- nvinfo : EIATTR_PARAM_CBANK
	.align		4
        /*0074*/ 	.byte	0x04, 0x0a
        /*0076*/ 	.short	(.L_1099 - .L_1098)
	.align		4
.L_1098:
        /*0078*/ 	.word	index@(.nv.constant0._ZN2at6native29vectorized_elementwise_kernelILi4EZZZNS0_17asinh_kernel_cudaERNS_18TensorIteratorBaseEENKUlvE_clEvENKUlvE1_clEvEUlN3c107complexINS6_4HalfEEEE_St5arrayIPcLm2EEEEviT0_T1_)
        /*007c*/ 	.short	0x0380
        /*007e*/ 	.short	0x0018


	//----- nvinfo : EIATTR_SW_WAR
	.align		4
.L_1099:
        /*0080*/ 	.byte	0x04, 0x36
        /*0082*/ 	.short	(.L_1101 - .L_1100)
.L_1100:
        /*0084*/ 	.word	0x00000008
.L_1101:


//--------------------- .nv.info._ZN2at6native29vectorized_elementwise_kernelILi8EZZZNS0_17asinh_kernel_cudaERNS_18TensorIteratorBaseEENKUlvE_clEvENKUlvE1_clEvEUlN3c107complexINS6_4HalfEEEE_St5arrayIPcLm2EEEEviT0_T1_ --------------------------
	.section	.nv.info._ZN2at6native29vectorized_elementwise_kernelILi8EZZZNS0_17asinh_kernel_cudaERNS_18TensorIteratorBaseEENKUlvE_clEvENKUlvE1_clEvEUlN3c107complexINS6_4HalfEEEE_St5arrayIPcLm2EEEEviT0_T1_,"",@"SHT_CUDA_INFO"
	.sectionflags	@""
	.align	4


	//----- nvinfo : EIATTR_CUDA_API_VERSION
	.align		4
        /*0000*/ 	.byte	0x04, 0x37
        /*0002*/ 	.short	(.L_1103 - .L_1102)
.L_1102:
        /*0004*/ 	.word	0x00000082


	//----- nvinfo : EIATTR_KPARAM_INFO
	.align		4
.L_1103:
        /*0008*/ 	.byte	0x04, 0x17
        /*000a*/ 	.short	(.L_1105 - .L_1104)
.L_1104:
        /*000c*/ 	.word	0x00000000
        /*0010*/ 	.short	0x0002
        /*0012*/ 	.short	0x0008
        /*0014*/ 	.byte	0x00, 0xf0, 0x41, 0x00


	//----- nvinfo : EIATTR_KPARAM_INFO
	.align		4
.L_1105:
        /*0018*/ 	.byte	0x04, 0x17
        /*001a*/ 	.short	(.L_1107 - .L_1106)
.L_1106:
        /*001c*/ 	.word	0x00000000
        /*0020*/ 	.short	0x0001
        /*0022*/ 	.short	0x0004
        /*0024*/ 	.byte	0x00, 0xf0, 0x05, 0x00


	//----- nvinfo : EIATTR_KPARAM_INFO
	.align		4
.L_1107:
        /*0028*/ 	.byte	0x04, 0x17
        /*002a*/ 	.short	(.L_1109 - .L_1108)
.L_1108:
        /*002c*/ 	.word	0x00000000
        /*0030*/ 	.short	0x0000
        /*0032*/ 	.short	0x0000
        /*0034*/ 	.byte	0x00, 0xf0, 0x11, 0x00


	//----- nvinfo : EIATTR_SPARSE_MMA_MASK
	.align		4
.L_1109:
        /*0038*/ 	.byte	0x03, 0x50
        /*003a*/ 	.short	0x0000


	//----- nvinfo : EIATTR_MAXREG_COUNT
	.align		4
        /*003c*/ 	.byte	0x03, 0x1b
        /*003e*/ 	.short	0x00ff


	//----- nvinfo : EIATTR_MERCURY_ISA_VERSION
	.align		4
        /*0040*/ 	.byte	0x03, 0x5f
        /*0042*/ 	.short	0x0101


	//----- nvinfo : EIATTR_VRC_CTA_INIT_COUNT
	.align		4
        /*0044*/ 	.byte	0x02, 0x4a
	.zero		1
	.zero		1


	//----- nvinfo : EIATTR_EXIT_INSTR_OFFSETS
	.align		4
        /*0048*/ 	.byte	0x04, 0x1c
        /*004a*/ 	.short	(.L_1111 - .L_1110)


	//   ....[0]....
.L_1110:
        /*004c*/ 	.word	0x00000010


	//----- nvinfo : EIATTR_MAX_THREADS
	.align		4
.L_1111:
        /*0050*/ 	.byte	0x04, 0x05
        /*0052*/ 	.short	(.L_1113 - .L_1112)
.L_1112:
        /*0054*/ 	.word	0x00000080
        /*0058*/ 	.word	0x00000001
        /*005c*/ 	.word	0x00000001


	//----- nvinfo : EIATTR_CBANK_PARAM_SIZE
	.align		4
.L_1113:
        /*0060*/ 	.byte	0x03, 0x19
        /*0062*/ 	.short	0x0018


	//----- nvinfo : EIATTR_PARAM_CBANK
	.align		4
        /*0064*/ 	.byte	0x04, 0x0a
        /*0066*/ 	.short	(.L_1115 - .L_1114)
	.align		4
.L_1114:
        /*0068*/ 	.word	index@(.nv.constant0._ZN2at6native29vectorized_elementwise_kernelILi8EZZZNS0_17asinh_kernel_cudaERNS_18TensorIteratorBaseEENKUlvE_clEvENKUlvE1_clEvEUlN3c107complexINS6_4HalfEEEE_St5arrayIPcLm2EEEEviT0_T1_)
        /*006c*/ 	.short	0x0380
        /*006e*/ 	.short	0x0018


	//----- nvinfo : EIATTR_SW_WAR
	.align		4
.L_1115:
        /*0070*/ 	.byte	0x04, 0x36
        /*0072*/ 	.short	(.L_1117 - .L_1116)
.L_1116:
        /*0074*/ 	.word	0x00000008
.L_1117:


//--------------------- .nv.info._ZN2at6native18elementwise_kernelILi128ELi4EZNS0_15gpu_kernel_implIZZZNS0_17asinh_kernel_cudaERNS_18TensorIteratorBaseEENKUlvE_clEvENKUlvE0_clEvEUlN3c107complexIfEEE_EEvS4_RKT_EUliE_EEviT1_ --------------------------
	.section	.nv.info._ZN2at6native18elementwise_kernelILi128ELi4EZNS0_15gpu_kernel_implIZZZNS0_17asinh_kernel_cudaERNS_18TensorIteratorBaseEENKUlvE_clEvENKUlvE0_clEvEUlN3c107complexIfEEE_EEvS4_RKT_EUliE_EEviT1_,"",@"SHT_CUDA_INFO"
	.sectionflags	@""
	.align	4


	//----- nvinfo : EIATTR_CUDA_API_VERSION
	.align		4
        /*0000*/ 	.byte	0x04, 0x37
        /*0002*/ 	.short	(.L_1119 - .L_1118)
.L_1118:
        /*0004*/ 	.word	0x00000082


	//----- nvinfo : EIATTR_KPARAM_INFO
	.align		4
.L_1119:
        /*0008*/ 	.byte	0x04, 0x17
        /*000a*/ 	.short	(.L_1121 - .L_1120)
.L_1120:
        /*000c*/ 	.word	0x00000000
        /*0010*/ 	.short	0x0001
        /*0012*/ 	.short	0x0008
        /*0014*/ 	.byte	0x00, 0xf0, 0x61, 0x08


	//----- nvinfo : EIATTR_KPARAM_INFO
	.align		4
.L_1121:
        /*0018*/ 	.byte	0x04, 0x17
        /*001a*/ 	.short	(.L_1123 - .L_1122)
.L_1122:
        /*001c*/ 	.word	0x00000000
        /*0020*/ 	.short	0x0000
        /*0022*/ 	.short	0x0000
        /*0024*/ 	.byte	0x00, 0xf0, 0x11, 0x00


	//----- nvinfo : EIATTR_SPARSE_MMA_MASK
	.align		4
.L_1123:
        /*0028*/ 	.byte	0x03, 0x50
        /*002a*/ 	.short	0x0000


	//----- nvinfo : EIATTR_MAXREG_COUNT
	.align		4
        /*002c*/ 	.byte	0x03, 0x1b
        /*002e*/ 	.short	0x0080


	//----- nvinfo : EIATTR_EXTERNS
	.align		4
        /*0030*/ 	.byte	0x04, 0x0f
        /*0032*/ 	.short	(.L_1125 - .L_1124)


	//   ....[0]....
	.align		4
.L_1124:
        /*0034*/ 	.word	index@(__assertfail)


	//----- nvinfo : EIATTR_MERCURY_ISA_VERSION
	.align		4
.L_1125:
        /*0038*/ 	.byte	0x03, 0x5f
        /*003a*/ 	.short	0x0101


	//----- nvinfo : EIATTR_VRC_CTA_INIT_COUNT
	.align		4
        /*003c*/ 	.byte	0x02, 0x4a
	.zero		1
	.zero		1


	//----- nvinfo : EIATTR_SYSCALL_OFFSETS
	.align		4
        /*0040*/ 	.byte	0x04, 0x46
        /*0042*/ 	.short	(.L_1127 - .L_1126)


	//   ....[0]....
.L_1126:
        /*0044*/ 	.word	0x000022e0


	//   ....[1]....
        /*0048*/ 	.word	0x00005960


	//   ....[2]....
        /*004c*/ 	.word	0x00007d90


	//   ....[3]....
        /*0050*/ 	.word	0x0000b2d0


	//   ....[4]....
        /*0054*/ 	.word	0x0000d810


	//   ....[5]....
        /*0058*/ 	.word	0x00010d50


	//   ....[6]....
        /*005c*/ 	.word	0x000132a0


	//   ....[7]....
        /*0060*/ 	.word	0x000167b0


	//----- nvinfo : EIATTR_EXIT_INSTR_OFFSETS
	.align		4
.L_1127:
        /*0064*/ 	.byte	0x04, 0x1c
        /*0066*/ 	.short	(.L_1129 - .L_1128)


	//   ....[0]....
.L_1128:
        /*0068*/ 	.word	0x00011000


	//   ....[1]....
        /*006c*/ 	.word	0x00015ce0


	//   ....[2]....
        /*0070*/ 	.word	0x00015d20


	//   ....[3]....
        /*0074*/ 	.word	0x00015db0


	//   ....[4]....
        /*0078*/ 	.word	0x00015de0


	//   ....[5]....
        /*007c*/ 	.word	0x00015e10


	//   ....[6]....
        /*0080*/ 	.word	0x00015e90


	//   ....[7]....
        /*0084*/ 	.word	0x00015ec0


	//   ....[8]....
        /*0088*/ 	.word	0x00015f40


	//   ....[9]....
        /*008c*/ 	.word	0x00015f70


	//   ....[10]....
        /*0090*/ 	.word	0x00015fb0


	//   ....[11]....
        /*0094*/ 	.word	0x00016080


	//   ....[12]....
        /*0098*/ 	.word	0x000161e0


	//   ....[13]....
        /*009c*/ 	.word	0x00016340


	//   ....[14]....
        /*00a0*/ 	.word	0x00016490


	//   ....[15]....
        /*00a4*/ 	.word	0x000164c0


	//   ....[16]....
        /*00a8*/ 	.word	0x000164f0


	//   ....[17]....
        /*00ac*/ 	.word	0x000165b0


	//   ....[18]....
        /*00b0*/ 	.word	0x00016650


	//   ....[19]....
        /*00b4*/ 	.word	0x000167c0


	//   ....[20]....
        /*00b8*/ 	.word	0x000168c0


	//   ....[21]....
        /*00bc*/ 	.word	0x000169f0


	//   ....[22]....
        /*00c0*/ 	.word	0x00016a20


	//----- nvinfo : EIATTR_MAX_THREADS
	.align		4
.L_1129:
        /*00c4*/ 	.byte	0x04, 0x05
        /*00c6*/ 	.short	(.L_1131 - .L_1130)
.L_1130:
        /*00c8*/ 	.word	0x00000080
        /*00cc*/ 	.word	0x00000001
        /*00d0*/ 	.word	0x00000001


	//----- nvinfo : EIATTR_CRS_STACK_SIZE
	.align		4
.L_1131:
        /*00d4*/ 	.byte	0x04, 0x1e
        /*00d6*/ 	.short	(.L_1133 - .L_1132)
.L_1132:
        /*00d8*/ 	.word	0x00000000


	//----- nvinfo : EIATTR_CBANK_PARAM_SIZE
	.align		4
.L_1133:
        /*00dc*/ 	.byte	0x03, 0x19
        /*00de*/ 	.short	0x0220


	//----- nvinfo : EIATTR_PARAM_CBANK
	.align		4
        /*00e0*/ 	.byte	0x04, 0x0a
        /*00e2*/ 	.short	(.L_1135 - .L_1134)
	.align		4
.L_1134:
        /*00e4*/ 	.word	index@(.nv.constant0._ZN2at6native18elementwise_kernelILi128ELi4EZNS0_15gpu_kernel_implIZZZNS0_17asinh_kernel_cudaERNS_18TensorIteratorBaseEENKUlvE_clEvENKUlvE0_clEvEUlN3c107complexIfEEE_EEvS4_RKT_EUliE_EEviT1_)
        /*00e8*/ 	.short	0x0380
        /*00ea*/ 	.short	0x0220


	//----- nvinfo : EIATTR_SW_WAR
	.align		4
.L_1135:
        /*00ec*/ 	.byte	0x04, 0x36
        /*00ee*/ 	.short	(.L_1137 - .L_1136)
.L_1136:
        /*00f0*/ 	.word	0x00000008
.L_1137:


//--------------------- .nv.info._ZN2at6native27unrolled_elementwise_kernelIZZZNS0_17asinh_kernel_cudaERNS_18TensorIteratorBaseEENKUlvE_clEvENKUlvE0_clEvEUlN3c107complexIfEEE_St5arrayIPcLm2EELi4E23TrivialOffsetCalculatorILi1EjESE_NS0_6memory12LoadWithCastILi1EEENSF_13StoreWithCastILi1EEEEEviT_T0_T2_T3_T4_T5_ --------------------------
	.section	.nv.info._ZN2at6native27unrolled_elementwise_kernelIZZZNS0_17asinh_kernel_cudaERNS_18TensorIteratorBaseEENKUlvE_clEvENKUlvE0_clEvEUlN3c107complexIfEEE_St5arrayIPcLm2EELi4E23TrivialOffsetCalculatorILi1EjESE_NS0_6memory12LoadWithCastILi1EEENSF_13StoreWithCastILi1EEEEEviT_T0_T2_T3_T4_T5_,"",@"SHT_CUDA_INFO"
	.sectionflags	@""
	.align	4


	//----- nvinfo : EIATTR_CUDA_API_VERSION
	.align		4
        /*0000*/ 	.byte	0x04, 0x37
        /*0002*/ 	.short	(.L_1139 - .L_1138)
.L_1138:
        /*0004*/ 	.word	0x00000082


	//----- nvinfo : EIATTR_KPARAM_INFO
	.align		4
.L_1139:
        /*0008*/ 	.byte	0x04, 0x17
        /*000a*/ 	.short	(.L_1141 - .L_1140)
.L_1140:
        /*000c*/ 	.word	0x00000000
        /*0010*/ 	.short	0x0006
        /*0012*/ 	.short	0x0024
        /*0014*/ 	.byte	0x00, 0xf0, 0x21, 0x00


	//----- nvinfo : EIATTR_KPARAM_INFO
	.align		4
.L_1141:
        /*0018*/ 	.byte	0x04, 0x17
        /*001a*/ 	.short	(.L_1143 - .L_1142)
.L_1142:
        /*001c*/ 	.word	0x00000000
        /*0020*/ 	.short	0x0005
        /*0022*/ 	.short	0x001c
        /*0024*/ 	.byte	0x00, 0xf0, 0x21, 0x00


	//----- nvinfo : EIATTR_KPARAM_INFO
	.align		4
.L_1143:
        /*0028*/ 	.byte	0x04, 0x17
        /*002a*/ 	.short	(.L_1145 - .L_1144)
.L_1144:
        /*002c*/ 	.word	0x00000000
        /*0030*/ 	.short	0x0004
        /*0032*/ 	.short	0x0019
        /*0034*/ 	.byte	0x00, 0xf0, 0x05, 0x00


	//----- nvinfo : EIATTR_KPARAM_INFO
	.align		4
.L_1145:
        /*0038*/ 	.byte	0x04, 0x17
        /*003a*/ 	.short	(.L_1147 - .L_1146)
.L_1146:
        /*003c*/ 	.word	0x00000000
        /*0040*/ 	.short	0x0003
        /*0042*/ 	.short	0x0018
        /*0044*/ 	.byte	0x00, 0xf0, 0x05, 0x00


	//----- nvinfo : EIATTR_KPARAM_INFO
	.align		4
.L_1147:
        /*0048*/ 	.byte	0x04, 0x17
        /*004a*/ 	.short	(.L_1149 - .L_1148)
.L_1148:
        /*004c*/ 	.word	0x00000000
        /*0050*/ 	.short	0x0002
        /*0052*/ 	.short	0x0008
        /*0054*/ 	.byte	0x00, 0xf0, 0x41, 0x00


	//----- nvinfo : EIATTR_KPARAM_INFO
	.align		4
.L_1149:
        /*0058*/ 	.byte	0x04, 0x17
        /*005a*/ 	.short	(.L_1151 - .L_1150)
.L_1150:
        /*005c*/ 	.word	0x00000000
        /*0060*/ 	.short	0x0001
        /*0062*/ 	.short	0x0004
        /*0064*/ 	.byte	0x00, 0xf0, 0x05, 0x00


	//----- nvinfo : EIATTR_KPARAM_INFO
	.align		4
.L_1151:
        /*0068*/ 	.byte	0x04, 0x17
        /*006a*/ 	.short	(.L_1153 - .L_1152)
.L_1152:
        /*006c*/ 	.word	0x00000000
        /*0070*/ 	.short	0x0000
        /*0072*/ 	.short	0x0000
        /*0074*/ 	.byte	0x00, 0xf0, 0x11, 0x00


	//----- nvinfo : EIATTR_SPARSE_MMA_MASK
	.align		4
.L_1153:
        /*0078*/ 	.byte	0x03, 0x50
        /*007a*/ 	.short	0x0000


	//----- nvinfo : EIATTR_MAXREG_COUNT
	.align		4
        /*007c*/ 	.byte	0x03, 0x1b
        /*007e*/ 	.short	0x00ff


	//----- nvinfo : EIATTR_EXTERNS
	.align		4
        /*0080*/ 	.byte	0x04, 0x0f
        /*0082*/ 	.short	(.L_1155 - .L_1154)


	//   ....[0]....
	.align		4
.L_1154:
        /*0084*/ 	.word	index@(__assertfail)


	//----- nvinfo : EIATTR_MERCURY_ISA_VERSION
	.align		4
.L_1155:
        /*0088*/ 	.byte	0x03, 0x5f
        /*008a*/ 	.short	0x0101


	//----- nvinfo : EIATTR_VRC_CTA_INIT_COUNT
	.align		4
        /*008c*/ 	.byte	0x02, 0x4a
	.zero		1
	.zero		1


	//----- nvinfo : EIATTR_SYSCALL_OFFSETS
	.align		4
        /*0090*/ 	.byte	0x04, 0x46
        /*0092*/ 	.short	(.L_1157 - .L_1156)


	//   ....[0]....
.L_1156:
        /*0094*/ 	.word	0x00000fe0


	//   ....[1]....
        /*0098*/ 	.word	0x00002130


	//   ....[2]....
        /*009c*/ 	.word	0x000031f0


	//   ....[3]....
        /*00a0*/ 	.word	0x000041c0


	//   ....[4]....
        /*00a4*/ 	.word	0x0000f5b0


	//   ....[5]....
        /*00a8*/ 	.word	0x00010390


	//   ....[6]....
        /*00ac*/ 	.word	0x00011260


	//   ....[7]....
        /*00b0*/ 	.word	0x00012110


	//----- nvinfo : EIATTR_EXIT_INSTR_OFFSETS
	.align		4
.L_1157:
        /*00b4*/ 	.byte	0x04, 0x1c
        /*00b6*/ 	.short	(.L_1159 - .L_1158)


	//   ....[0]....
.L_1158:
        /*00b8*/ 	.word	0x00011500


	//   ....[1]....
        /*00bc*/ 	.word	0x00011640


	//   ....[2]....
        /*00c0*/ 	.word	0x00011680


	//   ....[3]....
        /*00c4*/ 	.word	0x00011710


	//   ....[4]....
        /*00c8*/ 	.word	0x00011740


	//   ....[5]....
        /*00cc*/ 	.word	0x00011770


	//   ....[6]....
        /*00d0*/ 	.word	0x000117f0


	//   ....[7]....
        /*00d4*/ 	.word	0x00011820


	//   ....[8]....
        /*00d8*/ 	.word	0x000118a0


	//   ....[9]....
        /*00dc*/ 	.word	0x000118d0


	//   ....[10]....
        /*00e0*/ 	.word	0x00011910


	//   ....[11]....
        /*00e4*/ 	.word	0x000119e0


	//   ....[12]....
        /*00e8*/ 	.word	0x00011b40


	//   ....[13]....
        /*00ec*/ 	.word	0x00011ca0


	//   ....[14]....
        /*00f0*/ 	.word	0x00011df0


	//   ....[15]....
        /*00f4*/ 	.word	0x00011e20


	//   ....[16]....
        /*00f8*/ 	.word	0x00011e50


	//   ....[17]....
        /*00fc*/ 	.word	0x00011f10


	//   ....[18]....
        /*0100*/ 	.word	0x00011fb0


	//   ....[19]....
        /*0104*/ 	.word	0x00012120


	//   ....[20]....
        /*0108*/ 	.word	0x00012220


	//   ....[21]....
        /*010c*/ 	.word	0x00012350


	//   ....[22]....
        /*0110*/ 	.word	0x00012380


	//----- nvinfo : EIATTR_MAX_THREADS
	.align		4
.L_1159:
        /*0114*/ 	.byte	0x04, 0x05
        /*0116*/ 	.short	(.L_1161 - .L_1160)
.L_1160:
        /*0118*/ 	.word	0x00000080
        /*011c*/ 	.word	0x00000001
        /*0120*/ 	.word	0x00000001


	//----- nvinfo : EIATTR_CRS_STACK_SIZE
	.align		4
.L_1161:
        /*0124*/ 	.byte	0x04, 0x1e
        /*0126*/ 	.short	(.L_1163 - .L_1162)
.L_1162:
        /*0128*/ 	.word	0x00000000


	//----- nvinfo : EIATTR_CBANK_PARAM_SIZE
	.align		4
.L_1163:
        /*012c*/ 	.byte	0x03, 0x19
        /*012e*/ 	.short	0x002c


	//----- nvinfo : EIATTR_PARAM_CBANK
	.align		4
        /*0130*/ 	.byte	0x04, 0x0a
        /*0132*/ 	.short	(.L_1165 - .L_1164)
	.align		4
.L_1164:
        /*0134*/ 	.word	index@(.nv.constant0._ZN2at6native27unrolled_elementwise_kernelIZZZNS0_17asinh_kernel_cudaERNS_18TensorIteratorBaseEENKUlvE_clEvENKUlvE0_clEvEUlN3c107complexIfEEE_St5arrayIPcLm2EELi4E23TrivialOffsetCalculatorILi1EjESE_NS0_6memory12LoadWithCastILi1EEENSF_13StoreWithCastILi1EEEEEviT_T0_T2_T3_T4_T5_)
        /*0138*/ 	.short	0x0380
        /*013a*/ 	.short	0x002c


	//----- nvinfo : EIATTR_SW_WAR
	.align		4
.L_1165:
        /*013c*/ 	.byte	0x04, 0x36
        /*013e*/ 	.short	(.L_1167 - .L_1166)
.L_1166:
        /*0140*/ 	.word	0x00000008
.L_1167:


//--------------------- .nv.info._ZN2at6native18elementwise_kernelILi128ELi2EZNS0_22gpu_kernel_impl_nocastIZZZNS0_17asinh_kernel_cudaERNS_18TensorIteratorBaseEENKUlvE_clEvENKUlvE0_clEvEUlN3c107complexIfEEE_EEvS4_RKT_EUliE_EEviT1_ --------------------------
	.section	.nv.info._ZN2at6native18elementwise_kernelILi128ELi2EZNS0_22gpu_kernel_impl_nocastIZZZNS0_17asinh_kernel_cudaERNS_18TensorIteratorBaseEENKUlvE_clEvENKUlvE0_clEvEUlN3c107complexIfEEE_EEvS4_RKT_EUliE_EEviT1_,"",@"SHT_CUDA_INFO"
	.sectionflags	@""
	.align	4


	//----- nvinfo : EIATTR_CUDA_API_VERSION
	.align		4
        /*0000*/ 	.byte	0x04, 0x37
        /*0002*/ 	.short	(.L_1169 - .L_1168)
.L_1168:
        /*0004*/ 	.word	0x00000082


	//----- nvinfo : EIATTR_KPARAM_INFO
	.align		4
.L_1169:
        /*0008*/ 	.byte	0x04, 0x17
        /*000a*/ 	.short	(.L_1171 - .L_1170)
.L_1170:
        /*000c*/ 	.word	0x00000000
        /*0010*/ 	.short	0x0001
        /*0012*/ 	.short	0x0008
        /*0014*/ 	.byte	0x00, 0xf0, 0x61, 0x08


	//----- nvinfo : EIATTR_KPARAM_INFO
	.align		4
.L_1171:
        /*0018*/ 	.byte	0x04, 0x17
        /*001a*/ 	.short	(.L_1173 - .L_1172)
.L_1172:
        /*001c*/ 	.word	0x00000000
        /*0020*/ 	.short	0x0000
        /*0022*/ 	.short	0x0000
        /*0024*/ 	.byte	0x00, 0xf0, 0x11, 0x00


	//----- nvinfo : EIATTR_SPARSE_MMA_MASK
	.align		4
.L_1173:
        /*0028*/ 	.byte	0x03, 0x50
        /*002a*/ 	.short	0x0000


	//----- nvinfo : EIATTR_MAXREG_COUNT
	.align		4
        /*002c*/ 	.byte	0x03, 0x1b
        /*002e*/ 	.short	0x0080


	//----- nvinfo : EIATTR_MERCURY_ISA_VERSION
	.align		4
        /*0030*/ 	.byte	0x03, 0x5f
        /*0032*/ 	.short	0x0101


	//----- nvinfo : EIATTR_VRC_CTA_INIT_COUNT
	.align		4
        /*0034*/ 	.byte	0x02, 0x4a
	.zero		1
	.zero		1


	//----- nvinfo : EIATTR_EXIT_INSTR_OFFSETS
	.align		4
        /*0038*/ 	.byte	0x04, 0x1c
        /*003a*/ 	.short	(.L_1175 - .L_1174)


	//   ....[0]....
.L_1174:
        /*003c*/ 	.word	0x00003c70


	//   ....[1]....
        /*0040*/ 	.word	0x00007840


	//----- nvinfo : EIATTR_MAX_THREADS
	.align		4
.L_1175:
        /*0044*/ 	.byte	0x04, 0x05
        /*0046*/ 	.short	(.L_1177 - .L_1176)
.L_1176:
        /*0048*/ 	.word	0x00000080
        /*004c*/ 	.word	0x00000001
        /*0050*/ 	.word	0x00000001


	//----- nvinfo : EIATTR_CRS_STACK_SIZE
	.align		4
.L_1177:
        /*0054*/ 	.byte	0x04, 0x1e
        /*0056*/ 	.short	(.L_1179 - .L_1178)
.L_1178:
        /*0058*/ 	.word	0x00000000


	//----- nvinfo : EIATTR_CBANK_PARAM_SIZE
	.align		4
.L_1179:
        /*005c*/ 	.byte	0x03, 0x19
        /*005e*/ 	.short	0x0220


	//----- nvinfo : EIATTR_PARAM_CBANK
	.align		4
        /*0060*/ 	.byte	0x04, 0x0a
        /*0062*/ 	.short	(.L_1181 - .L_1180)
	.align		4
.L_1180:
        /*0064*/ 	.word	index@(.nv.constant0._ZN2at6native18elementwise_kernelILi128ELi2EZNS0_22gpu_kernel_impl_nocastIZZZNS0_17asinh_kernel_cudaERNS_18TensorIteratorBaseEENKUlvE_clEvENKUlvE0_clEvEUlN3c107complexIfEEE_EEvS4_RKT_EUliE_EEviT1_)
        /*0068*/ 	.short	0x0380
        /*006a*/ 	.short	0x0220


	//----- nvinfo : EIATTR_SW_WAR
	.align		4
.L_1181:
        /*006c*/ 	.byte	0x04, 0x36
        /*006e*/ 	.short	(.L_1183 - .L_1182)
.L_1182:
        /*0070*/ 	.word	0x00000008
.L_1183:


//--------------------- .nv.info._ZN2at6native27unrolled_elementwise_kernelIZZZNS0_17asinh_kernel_cudaERNS_18TensorIteratorBaseEENKUlvE_clEvENKUlvE0_clEvEUlN3c107complexIfEEE_St5arrayIPcLm2EELi4E23TrivialOffsetCalculatorILi1EjESE_NS0_6memory15LoadWithoutCastENSF_16StoreWithoutCastEEEviT_T0_T2_T3_T4_T5_ --------------------------
	.section	.nv.info._ZN2at6native27unrolled_elementwise_kernelIZZZNS0_17asinh_kernel_cudaERNS_18TensorIteratorBaseEENKUlvE_clEvENKUlvE0_clEvEUlN3c107complexIfEEE_St5arrayIPcLm2EELi4E23TrivialOffsetCalculatorILi1EjESE_NS0_6memory15LoadWithoutCastENSF_16StoreWithoutCastEEEviT_T0_T2_T3_T4_T5_,"",@"SHT_CUDA_INFO"
	.sectionflags	@""
	.align	4


	//----- nvinfo : EIATTR_CUDA_API_VERSION
	.align		4
        /*0000*/ 	.byte	0x04, 0x37
        /*0002*/ 	.short	(.L_1185 - .L_1184)
.L_1184:
        /*0004*/ 	.word	0x00000082


	//----- nvinfo : EIATTR_KPARAM_INFO
	.align		4
.L_1185:
        /*0008*/ 	.byte	0x04, 0x17
        /*000a*/ 	.short	(.L_1187 - .L_1186)
.L_1186:
        /*000c*/ 	.word	0x00000000
        /*0010*/ 	.short	0x0006
        /*0012*/ 	.short	0x001b
        /*0014*/ 	.byte	0x00, 0xf0, 0x05, 0x00


	//----- nvinfo : EIATTR_KPARAM_INFO
	.align		4
.L_1187:
        /*0018*/ 	.byte	0x04, 0x17
        /*001a*/ 	.short	(.L_1189 - .L_1188)
.L_1188:
        /*001c*/ 	.word	0x00000000
        /*0020*/ 	.short	0x0005
        /*0022*/ 	.short	0x001a
        /*0024*/ 	.byte	0x00, 0xf0, 0x05, 0x00


	//----- nvinfo : EIATTR_KPARAM_INFO
	.align		4
.L_1189:
        /*0028*/ 	.byte	0x04, 0x17
        /*002a*/ 	.short	(.L_1191 - .L_1190)
.L_1190:
        /*002c*/ 	.word	0x00000000
        /*0030*/ 	.short	0x0004
        /*0032*/ 	.short	0x0019
        /*0034*/ 	.byte	0x00, 0xf0, 0x05, 0x00


	//----- nvinfo : EIATTR_KPARAM_INFO
	.align		4
.L_1191:
        /*0038*/ 	.byte	0x04, 0x17
        /*003a*/ 	.short	(.L_1193 - .L_1192)
.L_1192:
        /*003c*/ 	.word	0x00000000
        /*0040*/ 	.short	0x0003
        /*0042*/ 	.short	0x0018
        /*0044*/ 	.byte	0x00, 0xf0, 0x05, 0x00


	//----- nvinfo : EIATTR_KPARAM_INFO
	.align		4
.L_1193:
        /*0048*/ 	.byte	0x04, 0x17
        /*004a*/ 	.short	(.L_1195 - .L_1194)
.L_1194:
        /*004c*/ 	.word	0x00000000
        /*0050*/ 	.short	0x0002
        /*0052*/ 	.short	0x0008
        /*0054*/ 	.byte	0x00, 0xf0, 0x41, 0x00


	//----- nvinfo : EIATTR_KPARAM_INFO
	.align		4
.L_1195:
        /*0058*/ 	.byte	0x04, 0x17
        /*005a*/ 	.short	(.L_1197 - .L_1196)
.L_1196:
        /*005c*/ 	.word	0x00000000
        /*0060*/ 	.short	0x0001
        /*0062*/ 	.short	0x0004
        /*0064*/ 	.byte	0x00, 0xf0, 0x05, 0x00


	//----- nvinfo : EIATTR_KPARAM_INFO
	.align		4
.L_1197:
        /*0068*/ 	.byte	0x04, 0x17
        /*006a*/ 	.short	(.L_1199 - .L_1198)
.L_1198:
        /*006c*/ 	.word	0x00000000
        /*0070*/ 	.short	0x0000
        /*0072*/ 	.short	0x0000
        /*0074*/ 	.byte	0x00, 0xf0, 0x11, 0x00


	//----- nvinfo : EIATTR_SPARSE_MMA_MASK
	.align		4
.L_1199:
        /*0078*/ 	.byte	0x03, 0x50
        /*007a*/ 	.short	0x0000


	//----- nvinfo : EIATTR_MAXREG_COUNT
	.align		4
        /*007c*/ 	.byte	0x03, 0x1b
        /*007e*/ 	.short	0x00ff


	//----- nvinfo : EIATTR_MERCURY_ISA_VERSION
	.align		4
        /*0080*/ 	.byte	0x03, 0x5f
        /*0082*/ 	.short	0x0101


	//----- nvinfo : EIATTR_VRC_CTA_INIT_COUNT
	.align		4
        /*0084*/ 	.byte	0x02, 0x4a
	.zero		1
	.zero		1


	//----- nvinfo : EIATTR_EXIT_INSTR_OFFSETS
	.align		4
        /*0088*/ 	.byte	0x04, 0x1c
        /*008a*/ 	.short	(.L_1201 - .L_1200)


	//   ....[0]....
.L_1200:
        /*008c*/ 	.word	0x0000a710


	//   ....[1]....
        /*0090*/ 	.word	0x0000a760


	//----- nvinfo : EIATTR_MAX_THREADS
	.align		4
.L_1201:
        /*0094*/ 	.byte	0x04, 0x05
        /*0096*/ 	.short	(.L_1203 - .L_1202)
.L_1202:
        /*0098*/ 	.word	0x00000080
        /*009c*/ 	.word	0x00000001
        /*00a0*/ 	.word	0x00000001


	//----- nvinfo : EIATTR_CRS_STACK_SIZE
	.align		4
.L_1203:
        /*00a4*/ 	.byte	0x04, 0x1e
        /*00a6*/ 	.short	(.L_1205 - .L_1204)
.L_1204:
        /*00a8*/ 	.word	0x00000000


	//----- nvinfo : EIATTR_CBANK_PARAM_SIZE
	.align		4
.L_1205:
        /*00ac*/ 	.byte	0x03, 0x19
        /*00ae*/ 	.short	0x001c


	//----- nvinfo : EIATTR_PARAM_CBANK
	.align		4
        /*00b0*/ 	.byte	0x04, 0x0a
        /*00b2*/ 	.short	(.L_1207 - .L_1206)
	.align		4
.L_1206:
        /*00b4*/ 	.word	index@(.nv.constant0._ZN2at6native27unrolled_elementwise_kernelIZZZNS0_17asinh_kernel_cudaERNS_18TensorIteratorBaseEENKUlvE_clEvENKUlvE0_clEvEUlN3c107complexIfEEE_St5arrayIPcLm2EELi4E23TrivialOffsetCalculatorILi1EjESE_NS0_6memory15LoadWithoutCastENSF_16StoreWithoutCastEEEviT_T0_T2_T3_T4_T5_)
        /*00b8*/ 	.short	0x0380
        /*00ba*/ 	.short	0x001c


	//----- nvinfo : EIATTR_SW_WAR
	.align		4
.L_1207:
        /*00bc*/ 	.byte	0x04, 0x36
        /*00be*/ 	.short	(.L_1209 - .L_1208)
.L_1208:
        /*00c0*/ 	.word	0x00000008
.L_1209:


//--------------------- .nv.info._ZN2at6native29vectorized_elementwise_kernelILi2EZZZNS0_17asinh_kernel_cudaERNS_18TensorIteratorBaseEENKUlvE_clEvENKUlvE0_clEvEUlN3c107complexIfEEE_St5arrayIPcLm2EEEEviT0_T1_ --------------------------
	.section	.nv.info._ZN2at6native29vectorized_elementwise_kernelILi2EZZZNS0_17asinh_kernel_cudaERNS_18TensorIteratorBaseEENKUlvE_clEvENKUlvE0_clEvEUlN3c107complexIfEEE_St5arrayIPcLm2EEEEviT0_T1_,"",@"SHT_CUDA_INFO"
	.sectionflags	@""
	.align	4


	//----- nvinfo : EIATTR_CUDA_API_VERSION
	.align		4
        /*0000*/ 	.byte	0x04, 0x37
        /*0002*/ 	.short	(.L_1211 - .L_1210)
.L_1210:
        /*0004*/ 	.word	0x00000082


	//----- nvinfo : EIATTR_KPARAM_INFO
	.align		4
.L_1211:
        /*0008*/ 	.byte	0x04, 0x17
        /*000a*/ 	.short	(.L_1213 - .L_1212)
.L_1212:
        /*000c*/ 	.word	0x00000000
        /*0010*/ 	.short	0x0002
        /*0012*/ 	.short	0x0008
        /*0014*/ 	.byte	0x00, 0xf0, 0x41, 0x00


	//----- nvinfo : EIATTR_KPARAM_INFO
	.align		4
.L_1213:
        /*0018*/ 	.byte	0x04, 0x17
        /*001a*/ 	.short	(.L_1215 - .L_1214)
.L_1214:
        /*001c*/ 	.word	0x00000000
        /*0020*/ 	.short	0x0001
        /*0022*/ 	.short	0x0004
        /*0024*/ 	.byte	0x00, 0xf0, 0x05, 0x00


	//----- nvinfo : EIATTR_KPARAM_INFO
	.align		4
.L_1215:
        /*0028*/ 	.byte	0x04, 0x17
        /*002a*/ 	.short	(.L_1217 - .L_1216)
.L_1216:
        /*002c*/ 	.word	0x00000000
        /*0030*/ 	.short	0x0000
        /*0032*/ 	.short	0x0000
        /*0034*/ 	.byte	0x00, 0xf0, 0x11, 0x00


	//----- nvinfo : EIATTR_SPARSE_MMA_MASK
	.align		4
.L_1217:
        /*0038*/ 	.byte	0x03, 0x50
        /*003a*/ 	.short	0x0000


	//----- nvinfo : EIATTR_MAXREG_COUNT
	.align		4
        /*003c*/ 	.byte	0x03, 0x1b
        /*003e*/ 	.short	0x00ff


	//----- nvinfo : EIATTR_MERCURY_ISA_VERSION
	.align		4
        /*0040*/ 	.byte	0x03, 0x5f
        /*0042*/ 	.short	0x0101


	//----- nvinfo : EIATTR_VRC_CTA_INIT_COUNT
	.align		4
        /*0044*/ 	.byte	0x02, 0x4a
	.zero		1
	.zero		1


	//----- nvinfo : EIATTR_EXIT_INSTR_OFFSETS
	.align		4
        /*0048*/ 	.byte	0x04, 0x1c
        /*004a*/ 	.short	(.L_1219 - .L_1218)


	//   ....[0]....
.L_1218:
        /*004c*/ 	.word	0x00014f50


	//   ....[1]....
        /*0050*/ 	.word	0x00014fa0


	//   ....[2]....
        /*0054*/ 	.word	0x00029500


	//----- nvinfo : EIATTR_MAX_THREADS
	.align		4
.L_1219:
        /*0058*/ 	.byte	0x04, 0x05
        /*005a*/ 	.short	(.L_1221 - .L_1220)
.L_1220:
        /*005c*/ 	.word	0x00000080
        /*0060*/ 	.word	0x00000001
        /*0064*/ 	.word	0x00000001


	//----- nvinfo : EIATTR_CRS_STACK_SIZE
	.align		4
.L_1221:
        /*0068*/ 	.byte	0x04, 0x1e
        /*006a*/ 	.short	(.L_1223 - .L_1222)
.L_1222:
        /*006c*/ 	.word	0x00000000


	//----- nvinfo : EIATTR_CBANK_PARAM_SIZE
	.align		4
.L_1223:
        /*0070*/ 	.byte	0x03, 0x19
        /*0072*/ 	.short	0x0018


	//----- nvinfo : EIATTR_PARAM_CBANK
	.align		4
        /*0074*/ 	.byte	0x04, 0x0a
        /*0076*/ 	.short	(.L_1225 - .L_1224)
	.align		4
.L_1224:
        /*0078*/ 	.word	index@(.nv.constant0._ZN2at6native29vectorized_elementwise_kernelILi2EZZZNS0_17asinh_kernel_cudaERNS_18TensorIteratorBaseEENKUlvE_clEvENKUlvE0_clEvEUlN3c107complexIfEEE_St5arrayIPcLm2EEEEviT0_T1_)
        /*007c*/ 	.short	0x0380
        /*007e*/ 	.short	0x0018


	//----- nvinfo : EIATTR_SW_WAR
	.align		4
.L_1225:
        /*0080*/ 	.byte	0x04, 0x36
        /*0082*/ 	.short	(.L_1227 - .L_1226)
.L_1226:
        /*0084*/ 	.word	0x00000008
.L_1227:


//--------------------- .nv.info._ZN2at6native29vectorized_elementwise_kernelILi4EZZZNS0_17asinh_kernel_cudaERNS_18TensorIteratorBaseEENKUlvE_clEvENKUlvE0_clEvEUlN3c107complexIfEEE_St5arrayIPcLm2EEEEviT0_T1_ --------------------------
	.section	.nv.info._ZN2at6native29vectorized_elementwise_kernelILi4EZZZNS0_17asinh_kernel_cudaERNS_18TensorIteratorBaseEENKUlvE_clEvENKUlvE0_clEvEUlN3c107complexIfEEE_St5arrayIPcLm2EEEEviT0_T1_,"",@"SHT_CUDA_INFO"
	.sectionflags	@""
	.align	4


	//----- nvinfo : EIATTR_CUDA_API_VERSION
	.align		4
        /*0000*/ 	.byte	0x04, 0x37
        /*0002*/ 	.short	(.L_1229 - .L_1228)
.L_1228:
        /*0004*/ 	.word	0x00000082


	//----- nvinfo : EIATTR_KPARAM_INFO
	.align		4
.L_1229:
        /*0008*/ 	.byte	0x04, 0x17
        /*000a*/ 	.short	(.L_1231 - .L_1230)
.L_1230:
        /*000c*/ 	.word	0x00000000
        /*0010*/ 	.short	0x0002
        /*0012*/ 	.short	0x0008
        /*0014*/ 	.byte	0x00, 0xf0, 0x41, 0x00


	//----- nvinfo : EIATTR_KPARAM_INFO
	.align		4
.L_1231:
        /*0018*/ 	.byte	0x04, 0x17
        /*001a*/ 	.short	(.L_1233 - .L_1232)
.L_1232:
        /*001c*/ 	.word	0x00000000
        /*0020*/ 	.short	0x0001
        /*0022*/ 	.short	0x0004
        /*0024*/ 	.byte	0x00, 0xf0, 0x05, 0x00


	//----- nvinfo : EIATTR_KPARAM_INFO
	.align		4
.L_1233:
        /*0028*/ 	.byte	0x04, 0x17
        /*002a*/ 	.short	(.L_1235 - .L_1234)
.L_1234:
        /*002c*/ 	.word	0x00000000
        /*0030*/ 	.short	0x0000
        /*0032*/ 	.short	0x0000
        /*0034*/ 	.byte	0x00, 0xf0, 0x11, 0x00


	//----- nvinfo : EIATTR_SPARSE_MMA_MASK
	.align		4
.L_1235:
        /*0038*/ 	.byte	0x03, 0x50
        /*003a*/ 	.short	0x0000


	//----- nvinfo : EIATTR_MAXREG_COUNT
	.align		4
        /*003c*/ 	.byte	0x03, 0x1b
        /*003e*/ 	.short	0x00ff


	//----- nvinfo : EIATTR_MERCURY_ISA_VERSION
	.align		4
        /*0040*/ 	.byte	0x03, 0x5f
        /*0042*/ 	.short	0x0101


	//----- nvinfo : EIATTR_VRC_CTA_INIT_COUNT
	.align		4
        /*0044*/ 	.byte	0x02, 0x4a
	.zero		1
	.zero		1


	//----- nvinfo : EIATTR_EXIT_INSTR_OFFSETS
	.align		4
        /*0048*/ 	.byte	0x04, 0x1c
        /*004a*/ 	.short	(.L_1237 - .L_1236)


	//   ....[0]....
.L_1236:
        /*004c*/ 	.word	0x00014f50


	//   ....[1]....
        /*0050*/ 	.word	0x00014fa0


	//   ....[2]....
        /*0054*/ 	.word	0x000294c0


	//----- nvinfo : EIATTR_MAX_THREADS
	.align		4
.L_1237:
        /*0058*/ 	.byte	0x04, 0x05
        /*005a*/ 	.short	(.L_1239 - .L_1238)
.L_1238:
        /*005c*/ 	.word	0x00000080
        /*0060*/ 	.word	0x00000001
        /*0064*/ 	.word	0x00000001


	//----- nvinfo : EIATTR_CRS_STACK_SIZE
	.align		4
.L_1239:
        /*0068*/ 	.byte	0x04, 0x1e
        /*006a*/ 	.short	(.L_1241 - .L_1240)
.L_1240:
        /*006c*/ 	.word	0x00000000


	//----- nvinfo : EIATTR_CBANK_PARAM_SIZE
	.align		4
.L_1241:
        /*0070*/ 	.byte	0x03, 0x19
        /*0072*/ 	.short	0x0018


	//----- nvinfo : EIATTR_PARAM_CBANK
	.align		4
        /*0074*/ 	.byte	0x04, 0x0a
        /*0076*/ 	.short	(.L_1243 - .L_1242)
	.align		4
.L_1242:
        /*0078*/ 	.word	index@(.nv.constant0._ZN2at6native29vectorized_elementwise_kernelILi4EZZZNS0_17asinh_kernel_cudaERNS_18TensorIteratorBaseEENKUlvE_clEvENKUlvE0_clEvEUlN3c107complexIfEEE_St5arrayIPcLm2EEEEviT0_T1_)
        /*007c*/ 	.short	0x0380
        /*007e*/ 	.short	0x0018


	//----- nvinfo : EIATTR_SW_WAR
	.align		4
.L_1243:
        /*0080*/ 	.byte	0x04, 0x36
        /*0082*/ 	.short	(.L_1245 - .L_1244)
.L_1244:
        /*0084*/ 	.word	0x00000008
.L_1245:


//--------------------- .nv.info._ZN2at6native29vectorized_elementwise_kernelILi8EZZZNS0_17asinh_kernel_cudaERNS_18TensorIteratorBaseEENKUlvE_clEvENKUlvE0_clEvEUlN3c107complexIfEEE_St5arrayIPcLm2EEEEviT0_T1_ --------------------------
	.section	.nv.info._ZN2at6native29vectorized_elementwise_kernelILi8EZZZNS0_17asinh_kernel_cudaERNS_18TensorIteratorBaseEENKUlvE_clEvENKUlvE0_clEvEUlN3c107complexIfEEE_St5arrayIPcLm2EEEEviT0_T1_,"",@"SHT_CUDA_INFO"
	.sectionflags	@""
	.align	4


	//----- nvinfo : EIATTR_CUDA_API_VERSION
	.align		4
        /*0000*/ 	.byte	0x04, 0x37
        /*0002*/ 	.short	(.L_1247 - .L_1246)
.L_1246:
        /*0004*/ 	.word	0x00000082


	//----- nvinfo : EIATTR_KPARAM_INFO
	.align		4
.L_1247:
        /*0008*/ 	.byte	0x04, 0x17
        /*000a*/ 	.short	(.L_1249 - .L_1248)
.L_1248:
        /*000c*/ 	.word	0x00000000
        /*0010*/ 	.short	0x0002
        /*0012*/ 	.short	0x0008
        /*0014*/ 	.byte	0x00, 0xf0, 0x41, 0x00


	//----- nvinfo : EIATTR_KPARAM_INFO
	.align		4
.L_1249:
        /*0018*/ 	.byte	0x04, 0x17
        /*001a*/ 	.short	(.L_1251 - .L_1250)
.L_1250:
        /*001c*/ 	.word	0x00000000
        /*0020*/ 	.short	0x0001
        /*0022*/ 	.short	0x0004
        /*0024*/ 	.byte	0x00, 0xf0, 0x05, 0x00


	//----- nvinfo : EIATTR_KPARAM_INFO
	.align		4
.L_1251:
        /*0028*/ 	.byte	0x04, 0x17
        /*002a*/ 	.short	(.L_1253 - .L_1252)
.L_1252:
        /*002c*/ 	.word	0x00000000
        /*0030*/ 	.short	0x0000
        /*0032*/ 	.short	0x0000
        /*0034*/ 	.byte	0x00, 0xf0, 0x11, 0x00


	//----- nvinfo : EIATTR_SPARSE_MMA_MASK
	.align		4
.L_1253:
        /*0038*/ 	.byte	0x03, 0x50
        /*003a*/ 	.short	0x0000


	//----- nvinfo : EIATTR_MAXREG_COUNT
	.align		4
        /*003c*/ 	.byte	0x03, 0x1b
        /*003e*/ 	.short	0x00ff


	//----- nvinfo : EIATTR_MERCURY_ISA_VERSION
	.align		4
        /*0040*/ 	.byte	0x03, 0x5f
        /*0042*/ 	.short	0x0101


	//----- nvinfo : EIATTR_VRC_CTA_INIT_COUNT
	.align		4
        /*0044*/ 	.byte	0x02, 0x4a
	.zero		1
	.zero		1


	//----- nvinfo : EIATTR_EXIT_INSTR_OFFSETS
	.align		4
        /*0048*/ 	.byte	0x04, 0x1c
        /*004a*/ 	.short	(.L_1255 - .L_1254)


	//   ....[0]....
.L_1254:
        /*004c*/ 	.word	0x00000010


	//----- nvinfo : EIATTR_MAX_THREADS
	.align		4
.L_1255:
        /*0050*/ 	.byte	0x04, 0x05
        /*0052*/ 	.short	(.L_1257 - .L_1256)
.L_1256:
        /*0054*/ 	.word	0x00000080
        /*0058*/ 	.word	0x00000001
        /*005c*/ 	.word	0x00000001


	//----- nvinfo : EIATTR_CBANK_PARAM_SIZE
	.align		4
.L_1257:
        /*0060*/ 	.byte	0x03, 0x19
        /*0062*/ 	.short	0x0018


	//----- nvinfo : EIATTR_PARAM_CBANK
	.align		4
        /*0064*/ 	.byte	0x04, 0x0a
        /*0066*/ 	.short	(.L_1259 - .L_1258)
	.align		4
.L_1258:
        /*0068*/ 	.word	index@(.nv.constant0._ZN2at6native29vectorized_elementwise_kernelILi8EZZZNS0_17asinh_kernel_cudaERNS_18TensorIteratorBaseEENKUlvE_clEvENKUlvE0_clEvEUlN3c107complexIfEEE_St5arrayIPcLm2EEEEviT0_T1_)
        /*006c*/ 	.short	0x0380
        /*006e*/ 	.short	0x0018


	//----- nvinfo : EIATTR_SW_WAR
	.align		4
.L_1259:
        /*0070*/ 	.byte	0x04, 0x36
        /*0072*/ 	.short	(.L_1261 - .L_1260)
.L_1260:
        /*0074*/ 	.word	0x00000008
.L_1261:


//--------------------- .nv.info._ZN2at6native18elementwise_kernelILi128ELi4EZNS0_15gpu_kernel_implIZZZNS0_17asinh_kernel_cudaERNS_18TensorIteratorBaseEENKUlvE_clEvENKUlvE_clEvEUlN3c107complexIdEEE_EEvS4_RKT_EUliE_EEviT1_ --------------------------
	.section	.nv.info._ZN2at6native18elementwise_kernelILi128ELi4EZNS0_15gpu_kernel_implIZZZNS0_17asinh_kernel_cudaERNS_18TensorIteratorBaseEENKUlvE_clEvENKUlvE_clEvEUlN3c107complexIdEEE_EEvS4_RKT_EUliE_EEviT1_,"",@"SHT_CUDA_INFO"
	.sectionflags	@""
	.align	4


	//----- nvinfo : EIATTR_CUDA_API_VERSION
	.align		4
        /*0000*/ 	.byte	0x04, 0x37
        /*0002*/ 	.short	(.L_1263 - .L_1262)
.L_1262:
        /*0004*/ 	.word	0x00000082


	//----- nvinfo : EIATTR_KPARAM_INFO
	.align		4
.L_1263:
        /*0008*/ 	.byte	0x04, 0x17
        /*000a*/ 	.short	(.L_1265 - .L_1264)
.L_1264:
        /*000c*/ 	.word	0x00000000
        /*0010*/ 	.short	0x0001
        /*0012*/ 	.short	0x0008
        /*0014*/ 	.byte	0x00, 0xf0, 0x61, 0x08


	//----- nvinfo : EIATTR_KPARAM_INFO
	.align		4
.L_1265:
        /*0018*/ 	.byte	0x04, 0x17
        /*001a*/ 	.short	(.L_1267 - .L_1266)
.L_1266:
        /*001c*/ 	.word	0x00000000
        /*0020*/ 	.short	0x0000
        /*0022*/ 	.short	0x0000
        /*0024*/ 	.byte	0x00, 0xf0, 0x11, 0x00


	//----- nvinfo : EIATTR_SPARSE_MMA_MASK
	.align		4
.L_1267:
        /*0028*/ 	.byte	0x03, 0x50
        /*002a*/ 	.short	0x0000


	//----- nvinfo : EIATTR_MAXREG_COUNT
	.align		4
        /*002c*/ 	.byte	0x03, 0x1b
        /*002e*/ 	.short	0x0080


	//----- nvinfo : EIATTR_EXTERNS
	.align		4
        /*0030*/ 	.byte	0x04, 0x0f
        /*0032*/ 	.short	(.L_1269 - .L_1268)


	//   ....[0]....
	.align		4
.L_1268:
        /*0034*/ 	.word	index@(__assertfail)


	//----- nvinfo : EIATTR_MERCURY_ISA_VERSION
	.align		4
.L_1269:
        /*0038*/ 	.byte	0x03, 0x5f
        /*003a*/ 	.short	0x0101


	//----- nvinfo : EIATTR_VRC_CTA_INIT_COUNT
	.align		4
        /*003c*/ 	.byte	0x02, 0x4a
	.zero		1
	.zero		1


	//----- nvinfo : EIATTR_SYSCALL_OFFSETS
	.align		4
        /*0040*/ 	.byte	0x04, 0x46
        /*0042*/ 	.short	(.L_1271 - .L_1270)


	//   ....[0]....
.L_1270:
        /*0044*/ 	.word	0x00002350


	//   ....[1]....
        /*0048*/ 	.word	0x0001b140


	//   ....[2]....
        /*004c*/ 	.word	0x0001d6b0


	//   ....[3]....
        /*0050*/ 	.word	0x00036180


	//   ....[4]....
        /*0054*/ 	.word	0x00038920


	//   ....[5]....
        /*0058*/ 	.word	0x00051410


	//   ....[6]....
        /*005c*/ 	.word	0x00053bc0


	//   ....[7]....
        /*0060*/ 	.word	0x0006c6a0


	//----- nvinfo : EIATTR_EXIT_INSTR_OFFSETS
	.align		4
.L_1271:
        /*0064*/ 	.byte	0x04, 0x1c
        /*0066*/ 	.short	(.L_1273 - .L_1272)


	//   ....[0]....
.L_1272:
        /*0068*/ 	.word	0x00051870


	//   ....[1]....
        /*006c*/ 	.word	0x0006b6f0


	//   ....[2]....
        /*0070*/ 	.word	0x0006b730


	//   ....[3]....
        /*0074*/ 	.word	0x0006b7c0


	//   ....[4]....
        /*0078*/ 	.word	0x0006b7f0


	//   ....[5]....
        /*007c*/ 	.word	0x0006b820


	//   ....[6]....
        /*0080*/ 	.word	0x0006b930


	//   ....[7]....
        /*0084*/ 	.word	0x0006b9f0


	//   ....[8]....
        /*0088*/ 	.word	0x0006bbb0


	//   ....[9]....
        /*008c*/ 	.word	0x0006bd20


	//   ....[10]....
        /*0090*/ 	.word	0x0006bd40


	//   ....[11]....
        /*0094*/ 	.word	0x0006be10


	//   ....[12]....
        /*0098*/ 	.word	0x0006c000


	//   ....[13]....
        /*009c*/ 	.word	0x0006c1f0


	//   ....[14]....
        /*00a0*/ 	.word	0x0006c3d0


	//   ....[15]....
        /*00a4*/ 	.word	0x0006c400


	//   ....[16]....
        /*00a8*/ 	.word	0x0006c430


	//   ....[17]....
        /*00ac*/ 	.word	0x0006c520


	//   ....[18]....
        /*00b0*/ 	.word	0x0006c540


	//   ....[19]....
        /*00b4*/ 	.word	0x0006c6b0


	//   ....[20]....
        /*00b8*/ 	.word	0x0006c840


	//   ....[21]....
        /*00bc*/ 	.word	0x0006ca00


	//   ....[22]....
        /*00c0*/ 	.word	0x0006cac0


	//----- nvinfo : EIATTR_MAX_THREADS
	.align		4
.L_1273:
        /*00c4*/ 	.byte	0x04, 0x05
        /*00c6*/ 	.short	(.L_1275 - .L_1274)
.L_1274:
        /*00c8*/ 	.word	0x00000080
        /*00cc*/ 	.word	0x00000001
        /*00d0*/ 	.word	0x00000001


	//----- nvinfo : EIATTR_CRS_STACK_SIZE
	.align		4
.L_1275:
        /*00d4*/ 	.byte	0x04, 0x1e
        /*00d6*/ 	.short	(.L_1277 - .L_1276)
.L_1276:
        /*00d8*/ 	.word	0x00000000


	//----- nvinfo : EIATTR_CBANK_PARAM_SIZE
	.align		4
.L_1277:
        /*00dc*/ 	.byte	0x03, 0x19
        /*00de*/ 	.short	0x0220


	//----- nvinfo : EIATTR_PARAM_CBANK
	.align		4
        /*00e0*/ 	.byte	0x04, 0x0a
        /*00e2*/ 	.short	(.L_1279 - .L_1278)
	.align		4
.L_1278:
        /*00e4*/ 	.word	index@(.nv.constant0._ZN2at6native18elementwise_kernelILi128ELi4EZNS0_15gpu_kernel_implIZZZNS0_17asinh_kernel_cudaERNS_18TensorIteratorBaseEENKUlvE_clEvENKUlvE_clEvEUlN3c107complexIdEEE_EEvS4_RKT_EUliE_EEviT1_)
        /*00e8*/ 	.short	0x0380
        /*00ea*/ 	.short	0x0220


	//----- nvinfo : EIATTR_SW_WAR
	.align		4
.L_1279:
        /*00ec*/ 	.byte	0x04, 0x36
        /*00ee*/ 	.short	(.L_1281 - .L_1280)
.L_1280:
        /*00f0*/ 	.word	0x00000008
.L_1281:


//--------------------- .nv.info._ZN2at6native27unrolled_elementwise_kernelIZZZNS0_17asinh_kernel_cudaERNS_18TensorIteratorBaseEENKUlvE_clEvENKUlvE_clEvEUlN3c107complexIdEEE_St5arrayIPcLm2EELi4E23TrivialOffsetCalculatorILi1EjESE_NS0_6memory12LoadWithCastILi1EEENSF_13StoreWithCastILi1EEEEEviT_T0_T2_T3_T4_T5_ --------------------------
	.section	.nv.info._ZN2at6native27unrolled_elementwise_kernelIZZZNS0_17asinh_kernel_cudaERNS_18TensorIteratorBaseEENKUlvE_clEvENKUlvE_clEvEUlN3c107complexIdEEE_St5arrayIPcLm2EELi4E23TrivialOffsetCalculatorILi1EjESE_NS0_6memory12LoadWithCastILi1EEENSF_13StoreWithCastILi1EEEEEviT_T0_T2_T3_T4_T5_,"",@"SHT_CUDA_INFO"
	.sectionflags	@""
	.align	4


	//----- nvinfo : EIATTR_CUDA_API_VERSION
	.align		4
        /*0000*/ 	.byte	0x04, 0x37
        /*0002*/ 	.short	(.L_1283 - .L_1282)
.L_1282:
        /*0004*/ 	.word	0x00000082


	//----- nvinfo : EIATTR_KPARAM_INFO
	.align		4
.L_1283:
        /*0008*/ 	.byte	0x04, 0x17
        /*000a*/ 	.short	(.L_1285 - .L_1284)
.L_1284:
        /*000c*/ 	.word	0x00000000
        /*0010*/ 	.short	0x0006
        /*0012*/ 	.short	0x0024
        /*0014*/ 	.byte	0x00, 0xf0, 0x21, 0x00


	//----- nvinfo : EIATTR_KPARAM_INFO
	.align		4
.L_1285:
        /*0018*/ 	.byte	0x04, 0x17
        /*001a*/ 	.short	(.L_1287 - .L_1286)
.L_1286:
        /*001c*/ 	.word	0x00000000
        /*0020*/ 	.short	0x0005
        /*0022*/ 	.short	0x001c
        /*0024*/ 	.byte	0x00, 0xf0, 0x21, 0x00


	//----- nvinfo : EIATTR_KPARAM_INFO
	.align		4
.L_1287:
        /*0028*/ 	.byte	0x04, 0x17
        /*002a*/ 	.short	(.L_1289 - .L_1288)
.L_1288:
        /*002c*/ 	.word	0x00000000
        /*0030*/ 	.short	0x0004
        /*0032*/ 	.short	0x0019
        /*0034*/ 	.byte	0x00, 0xf0, 0x05, 0x00


	//----- nvinfo : EIATTR_KPARAM_INFO
	.align		4
.L_1289:
        /*0038*/ 	.byte	0x04, 0x17
        /*003a*/ 	.short	(.L_1291 - .L_1290)
.L_1290:
        /*003c*/ 	.word	0x00000000
        /*0040*/ 	.short	0x0003
        /*0042*/ 	.short	0x0018
        /*0044*/ 	.byte	0x00, 0xf0, 0x05, 0x00


	//----- nvinfo : EIATTR_KPARAM_INFO
	.align		4
.L_1291:
        /*0048*/ 	.byte	0x04, 0x17
        /*004a*/ 	.short	(.L_1293 - .L_1292)
.L_1292:
        /*004c*/ 	.word	0x00000000
        /*0050*/ 	.short	0x0002
        /*0052*/ 	.short	0x0008
        /*0054*/ 	.byte	0x00, 0xf0, 0x41, 0x00


	//----- nvinfo : EIATTR_KPARAM_INFO
	.align		4
.L_1293:
        /*0058*/ 	.byte	0x04, 0x17
        /*005a*/ 	.short	(.L_1295 - .L_1294)
.L_1294:
        /*005c*/ 	.word	0x00000000
        /*0060*/ 	.short	0x0001
        /*0062*/ 	.short	0x0004
        /*0064*/ 	.byte	0x00, 0xf0, 0x05, 0x00


	//----- nvinfo : EIATTR_KPARAM_INFO
	.align		4
.L_1295:
        /*0068*/ 	.byte	0x04, 0x17
        /*006a*/ 	.short	(.L_1297 - .L_1296)
.L_1296:
        /*006c*/ 	.word	0x00000000
        /*0070*/ 	.short	0x0000
        /*0072*/ 	.short	0x0000
        /*0074*/ 	.byte	0x00, 0xf0, 0x11, 0x00


	//----- nvinfo : EIATTR_SPARSE_MMA_MASK
	.align		4
.L_1297:
        /*0078*/ 	.byte	0x03, 0x50
        /*007a*/ 	.short	0x0000


	//----- nvinfo : EIATTR_MAXREG_COUNT
	.align		4
        /*007c*/ 	.byte	0x03, 0x1b
        /*007e*/ 	.short	0x00ff


	//----- nvinfo : EIATTR_EXTERNS
	.align		4
        /*0080*/ 	.byte	0x04, 0x0f
        /*0082*/ 	.short	(.L_1299 - .L_1298)


	//   ....[0]....
	.align		4
.L_1298:
        /*0084*/ 	.word	index@(__assertfail)


	//----- nvinfo : EIATTR_MERCURY_ISA_VERSION
	.align		4
.L_1299:
        /*0088*/ 	.byte	0x03, 0x5f
        /*008a*/ 	.short	0x0101


	//----- nvinfo : EIATTR_VRC_CTA_INIT_COUNT
	.align		4
        /*008c*/ 	.byte	0x02, 0x4a
	.zero		1
	.zero		1


	//----- nvinfo : EIATTR_SYSCALL_OFFSETS
	.align		4
        /*0090*/ 	.byte	0x04, 0x46
        /*0092*/ 	.short	(.L_1301 - .L_1300)


	//   ....[0]....
.L_1300:
        /*0094*/ 	.word	0x00001050


	//   ....[1]....
        /*0098*/ 	.word	0x000022a0


	//   ....[2]....
        /*009c*/ 	.word	0x00003420


	//   ....[3]....
        /*00a0*/ 	.word	0x00004490


	//   ....[4]....
        /*00a4*/ 	.word	0x00065070


	//   ....[5]....
        /*00a8*/ 	.word	0x000663c0


	//   ....[6]....
        /*00ac*/ 	.word	0x00067920


	//   ....[7]....
        /*00b0*/ 	.word	0x00068e60


	//----- nvinfo : EIATTR_EXIT_INSTR_OFFSETS
	.align		4
.L_1301:
        /*00b4*/ 	.byte	0x04, 0x1c
        /*00b6*/ 	.short	(.L_1303 - .L_1302)


	//   ....[0]....
.L_1302:
        /*00b8*/ 	.word	0x00067d70


	//   ....[1]....
        /*00bc*/ 	.word	0x00067eb0


	//   ....[2]....
        /*00c0*/ 	.word	0x00067ef0


	//   ....[3]....
        /*00c4*/ 	.word	0x00067f80


	//   ....[4]....
        /*00c8*/ 	.word	0x00067fb0


	//   ....[5]....
        /*00cc*/ 	.word	0x00067fe0


	//   ....[6]....
        /*00d0*/ 	.word	0x000680f0


	//   ....[7]....
        /*00d4*/ 	.word	0x000681b0


	//   ....[8]....
        /*00d8*/ 	.word	0x00068370


	//   ....[9]....
        /*00dc*/ 	.word	0x000684e0


	//   ....[10]....
        /*00e0*/ 	.word	0x00068500


	//   ....[11]....
        /*00e4*/ 	.word	0x000685d0


	//   ....[12]....
        /*00e8*/ 	.word	0x000687c0


	//   ....[13]....
        /*00ec*/ 	.word	0x000689b0


	//   ....[14]....
        /*00f0*/ 	.word	0x00068b90


	//   ....[15]....
        /*00f4*/ 	.word	0x00068bc0


	//   ....[16]....
        /*00f8*/ 	.word	0x00068bf0


	//   ....[17]....
        /*00fc*/ 	.word	0x00068ce0


	//   ....[18]....
        /*0100*/ 	.word	0x00068d00


	//   ....[19]....
        /*0104*/ 	.word	0x00068e70


	//   ....[20]....
        /*0108*/ 	.word	0x00069000


	//   ....[21]....
        /*010c*/ 	.word	0x000691c0


	//   ....[22]....
        /*0110*/ 	.word	0x00069280


	//----- nvinfo : EIATTR_MAX_THREADS
	.align		4
.L_1303:
        /*0114*/ 	.byte	0x04, 0x05
        /*0116*/ 	.short	(.L_1305 - .L_1304)
.L_1304:
        /*0118*/ 	.word	0x00000080
        /*011c*/ 	.word	0x00000001
        /*0120*/ 	.word	0x00000001


	//----- nvinfo : EIATTR_CRS_STACK_SIZE
	.align		4
.L_1305:
        /*0124*/ 	.byte	0x04, 0x1e
        /*0126*/ 	.short	(.L_1307 - .L_1306)
.L_1306:
        /*0128*/ 	.word	0x00000000


	//----- nvinfo : EIATTR_CBANK_PARAM_SIZE
	.align		4
.L_1307:
        /*012c*/ 	.byte	0x03, 0x19
        /*012e*/ 	.short	0x002c


	//----- nvinfo : EIATTR_PARAM_CBANK
	.align		4
        /*0130*/ 	.byte	0x04, 0x0a
        /*0132*/ 	.short	(.L_1309 - .L_1308)
	.align		4
.L_1308:
        /*0134*/ 	.word	index@(.nv.constant0._ZN2at6native27unrolled_elementwise_kernelIZZZNS0_17asinh_kernel_cudaERNS_18TensorIteratorBaseEENKUlvE_clEvENKUlvE_clEvEUlN3c107complexIdEEE_St5arrayIPcLm2EELi4E23TrivialOffsetCalculatorILi1EjESE_NS0_6memory12LoadWithCastILi1EEENSF_13StoreWithCastILi1EEEEEviT_T0_T2_T3_T4_T5_)
        /*0138*/ 	.short	0x0380
        /*013a*/ 	.short	0x002c


	//----- nvinfo : EIATTR_SW_WAR
	.align		4
.L_1309:
        /*013c*/ 	.byte	0x04, 0x36
        /*013e*/ 	.short	(.L_1311 - .L_1310)
.L_1310:
        /*0140*/ 	.word	0x00000008
.L_1311:


//--------------------- .nv.info._ZN2at6native18elementwise_kernelILi128ELi2EZNS0_22gpu_kernel_impl_nocastIZZZNS0_17asinh_kernel_cudaERNS_18TensorIteratorBaseEENKUlvE_clEvENKUlvE_clEvEUlN3c107complexIdEEE_EEvS4_RKT_EUliE_EEviT1_ --------------------------
	.section	.nv.info._ZN2at6native18elementwise_kernelILi128ELi2EZNS0_22gpu_kernel_impl_nocastIZZZNS0_17asinh_kernel_cudaERNS_18TensorIteratorBaseEENKUlvE_clEvENKUlvE_clEvEUlN3c107complexIdEEE_EEvS4_RKT_EUliE_EEviT1_,"",@"SHT_CUDA_INFO"
	.sectionflags	@""
	.align	4


	//----- nvinfo : EIATTR_CUDA_API_VERSION
	.align		4
        /*0000*/ 	.byte	0x04, 0x37
        /*0002*/ 	.short	(.L_1313 - .L_1312)
.L_1312:
        /*0004*/ 	.word	0x00000082


	//----- nvinfo : EIATTR_KPARAM_INFO
	.align		4
.L_1313:
        /*0008*/ 	.byte	0x04, 0x17
        /*000a*/ 	.short	(.L_1315 - .L_1314)
.L_1314:
        /*000c*/ 	.word	0x00000000
        /*0010*/ 	.short	0x0001
        /*0012*/ 	.short	0x0008
        /*0014*/ 	.byte	0x00, 0xf0, 0x61, 0x08


	//----- nvinfo : EIATTR_KPARAM_INFO
	.align		4
.L_1315:
        /*0018*/ 	.byte	0x04, 0x17
        /*001a*/ 	.short	(.L_1317 - .L_1316)
.L_1316:
        /*001c*/ 	.word	0x00000000
        /*0020*/ 	.short	0x0000
        /*0022*/ 	.short	0x0000
        /*0024*/ 	.byte	0x00, 0xf0, 0x11, 0x00


	//----- nvinfo : EIATTR_SPARSE_MMA_MASK
	.align		4
.L_1317:
        /*0028*/ 	.byte	0x03, 0x50
        /*002a*/ 	.short	0x0000


	//----- nvinfo : EIATTR_MAXREG_COUNT
	.align		4
        /*002c*/ 	.byte	0x03, 0x1b
        /*002e*/ 	.short	0x0080


	//----- nvinfo : EIATTR_MERCURY_ISA_VERSION
	.align		4
        /*0030*/ 	.byte	0x03, 0x5f
        /*0032*/ 	.short	0x0101


	//----- nvinfo : EIATTR_VRC_CTA_INIT_COUNT
	.align		4
        /*0034*/ 	.byte	0x02, 0x4a
	.zero		1
	.zero		1


	//----- nvinfo : EIATTR_EXIT_INSTR_OFFSETS
	.align		4
        /*0038*/ 	.byte	0x04, 0x1c
        /*003a*/ 	.short	(.L_1319 - .L_1318)


	//   ....[0]....
.L_1318:
        /*003c*/ 	.word	0x000192f0


	//   ....[1]....
        /*0040*/ 	.word	0x00032370


	//----- nvinfo : EIATTR_MAX_THREADS
	.align		4
.L_1319:
        /*0044*/ 	.byte	0x04, 0x05
        /*0046*/ 	.short	(.L_1321 - .L_1320)
.L_1320:
        /*0048*/ 	.word	0x00000080
        /*004c*/ 	.word	0x00000001
        /*0050*/ 	.word	0x00000001


	//----- nvinfo : EIATTR_CRS_STACK_SIZE
	.align		4
.L_1321:
        /*0054*/ 	.byte	0x04, 0x1e
        /*0056*/ 	.short	(.L_1323 - .L_1322)
.L_1322:
        /*0058*/ 	.word	0x00000000


	//----- nvinfo : EIATTR_CBANK_PARAM_SIZE
	.align		4
.L_1323:
        /*005c*/ 	.byte	0x03, 0x19
        /*005e*/ 	.short	0x0220


	//----- nvinfo : EIATTR_PARAM_CBANK
	.align		4
        /*0060*/ 	.byte	0x04, 0x0a
        /*0062*/ 	.short	(.L_1325 - .L_1324)
	.align		4
.L_1324:
        /*0064*/ 	.word	index@(.nv.constant0._ZN2at6native18elementwise_kernelILi128ELi2EZNS0_22gpu_kernel_impl_nocastIZZZNS0_17asinh_kernel_cudaERNS_18TensorIteratorBaseEENKUlvE_clEvENKUlvE_clEvEUlN3c107complexIdEEE_EEvS4_RKT_EUliE_EEviT1_)
        /*0068*/ 	.short	0x0380
        /*006a*/ 	.short	0x0220


	//----- nvinfo : EIATTR_SW_WAR
	.align		4
.L_1325:
        /*006c*/ 	.byte	0x04, 0x36
        /*006e*/ 	.short	(.L_1327 - .L_1326)
.L_1326:
        /*0070*/ 	.word	0x00000008
.L_1327:


//--------------------- .nv.info._ZN2at6native27unrolled_elementwise_kernelIZZZNS0_17asinh_kernel_cudaERNS_18TensorIteratorBaseEENKUlvE_clEvENKUlvE_clEvEUlN3c107complexIdEEE_St5arrayIPcLm2EELi4E23TrivialOffsetCalculatorILi1EjESE_NS0_6memory15LoadWithoutCastENSF_16StoreWithoutCastEEEviT_T0_T2_T3_T4_T5_ --------------------------
	.section	.nv.info._ZN2at6native27unrolled_elementwise_kernelIZZZNS0_17asinh_kernel_cudaERNS_18TensorIteratorBaseEENKUlvE_clEvENKUlvE_clEvEUlN3c107complexIdEEE_St5arrayIPcLm2EELi4E23TrivialOffsetCalculatorILi1EjESE_NS0_6memory15LoadWithoutCastENSF_16StoreWithoutCastEEEviT_T0_T2_T3_T4_T5_,"",@"SHT_CUDA_INFO"
	.sectionflags	@""
	.align	4


	//----- nvinfo : EIATTR_CUDA_API_VERSION
	.align		4
        /*0000*/ 	.byte	0x04, 0x37
        /*0002*/ 	.short	(.L_1329 - .L_1328)
.L_1328:
        /*0004*/ 	.word	0x00000082


	//----- nvinfo : EIATTR_KPARAM_INFO
	.align		4
.L_1329:
        /*0008*/ 	.byte	0x04, 0x17
        /*000a*/ 	.short	(.L_1331 - .L_1330)
.L_1330:
        /*000c*/ 	.word	0x00000000
        /*0010*/ 	.short	0x0006
        /*0012*/ 	.short	0x001b
        /*0014*/ 	.byte	0x00, 0xf0, 0x05, 0x00


	//----- nvinfo : EIATTR_KPARAM_INFO
	.align		4
.L_1331:
        /*0018*/ 	.byte	0x04, 0x17
        /*001a*/ 	.short	(.L_1333 - .L_1332)
.L_1332:
        /*001c*/ 	.word	0x00000000
        /*0020*/ 	.short	0x0005
        /*0022*/ 	.short	0x001a
        /*0024*/ 	.byte	0x00, 0xf0, 0x05, 0x00


	//----- nvinfo : EIATTR_KPARAM_INFO
	.align		4
.L_1333:
        /*0028*/ 	.byte	0x04, 0x17
        /*002a*/ 	.short	(.L_1335 - .L_1334)
.L_1334:
        /*002c*/ 	.word	0x00000000
        /*0030*/ 	.short	0x0004
        /*0032*/ 	.short	0x0019
        /*0034*/ 	.byte	0x00, 0xf0, 0x05, 0x00


	//----- nvinfo : EIATTR_KPARAM_INFO
	.align		4
.L_1335:
        /*0038*/ 	.byte	0x04, 0x17
        /*003a*/ 	.short	(.L_1337 - .L_1336)
.L_1336:
        /*003c*/ 	.word	0x00000000
        /*0040*/ 	.short	0x0003
        /*0042*/ 	.short	0x0018
        /*0044*/ 	.byte	0x00, 0xf0, 0x05, 0x00


	//----- nvinfo : EIATTR_KPARAM_INFO
	.align		4
.L_1337:
        /*0048*/ 	.byte	0x04, 0x17
        /*004a*/ 	.short	(.L_1339 - .L_1338)
.L_1338:
        /*004c*/ 	.word	0x00000000
        /*0050*/ 	.short	0x0002
        /*0052*/ 	.short	0x0008
        /*0054*/ 	.byte	0x00, 0xf0, 0x41, 0x00


	//----- nvinfo : EIATTR_KPARAM_INFO
	.align		4
.L_1339:
        /*0058*/ 	.byte	0x04, 0x17
        /*005a*/ 	.short	(.L_1341 - .L_1340)
.L_1340:
        /*005c*/ 	.word	0x00000000
        /*0060*/ 	.short	0x0001
        /*0062*/ 	.short	0x0004
        /*0064*/ 	.byte	0x00, 0xf0, 0x05, 0x00


	//----- nvinfo : EIATTR_KPARAM_INFO
	.align		4
.L_1341:
        /*0068*/ 	.byte	0x04, 0x17
        /*006a*/ 	.short	(.L_1343 - .L_1342)
.L_1342:
        /*006c*/ 	.word	0x00000000
        /*0070*/ 	.short	0x0000
        /*0072*/ 	.short	0x0000
        /*0074*/ 	.byte	0x00, 0xf0, 0x11, 0x00


	//----- nvinfo : EIATTR_SPARSE_MMA_MASK
	.align		4
.L_1343:
        /*0078*/ 	.byte	0x03, 0x50
        /*007a*/ 	.short	0x0000


	//----- nvinfo : EIATTR_MAXREG_COUNT
	.align		4
        /*007c*/ 	.byte	0x03, 0x1b
        /*007e*/ 	.short	0x00ff


	//----- nvinfo : EIATTR_MERCURY_ISA_VERSION
	.align		4
        /*0080*/ 	.byte	0x03, 0x5f
        /*0082*/ 	.short	0x0101


	//----- nvinfo : EIATTR_VRC_CTA_INIT_COUNT
	.align		4
        /*0084*/ 	.byte	0x02, 0x4a
	.zero		1
	.zero		1


	//----- nvinfo : EIATTR_EXIT_INSTR_OFFSETS
	.align		4
        /*0088*/ 	.byte	0x04, 0x1c
        /*008a*/ 	.short	(.L_1345 - .L_1344)


	//   ....[0]....
.L_1344:
        /*008c*/ 	.word	0x0005f230


	//   ....[1]....
        /*0090*/ 	.word	0x0005f280


	//----- nvinfo : EIATTR_MAX_THREADS
	.align		4
.L_1345:
        /*0094*/ 	.byte	0x04, 0x05
        /*0096*/ 	.short	(.L_1347 - .L_1346)
.L_1346:
        /*0098*/ 	.word	0x00000080
        /*009c*/ 	.word	0x00000001
        /*00a0*/ 	.word	0x00000001


	//----- nvinfo : EIATTR_CRS_STACK_SIZE
	.align		4
.L_1347:
        /*00a4*/ 	.byte	0x04, 0x1e
        /*00a6*/ 	.short	(.L_1349 - .L_1348)
.L_1348:
        /*00a8*/ 	.word	0x00000000


	//----- nvinfo : EIATTR_CBANK_PARAM_SIZE
	.align		4
.L_1349:
        /*00ac*/ 	.byte	0x03, 0x19
        /*00ae*/ 	.short	0x001c


	//----- nvinfo : EIATTR_PARAM_CBANK
	.align		4
        /*00b0*/ 	.byte	0x04, 0x0a
        /*00b2*/ 	.short	(.L_1351 - .L_1350)
	.align		4
.L_1350:
        /*00b4*/ 	.word	index@(.nv.constant0._ZN2at6native27unrolled_elementwise_kernelIZZZNS0_17asinh_kernel_cudaERNS_18TensorIteratorBaseEENKUlvE_clEvENKUlvE_clEvEUlN3c107complexIdEEE_St5arrayIPcLm2EELi4E23TrivialOffsetCalculatorILi1EjESE_NS0_6memory15LoadWithoutCastENSF_16StoreWithoutCastEEEviT_T0_T2_T3_T4_T5_)
        /*00b8*/ 	.short	0x0380
        /*00ba*/ 	.short	0x001c


	//----- nvinfo : EIATTR_SW_WAR
	.align		4
.L_1351:
        /*00bc*/ 	.byte	0x04, 0x36
        /*00be*/ 	.short	(.L_1353 - .L_1352)
.L_1352:
        /*00c0*/ 	.word	0x00000008
.L_1353:


//--------------------- .nv.info._ZN2at6native29vectorized_elementwise_kernelILi2EZZZNS0_17asinh_kernel_cudaERNS_18TensorIteratorBaseEENKUlvE_clEvENKUlvE_clEvEUlN3c107complexIdEEE_St5arrayIPcLm2EEEEviT0_T1_ --------------------------
	.section	.nv.info._ZN2at6native29vectorized_elementwise_kernelILi2EZZZNS0_17asinh_kernel_cudaERNS_18TensorIteratorBaseEENKUlvE_clEvENKUlvE_clEvEUlN3c107complexIdEEE_St5arrayIPcLm2EEEEviT0_T1_,"",@"SHT_CUDA_INFO"
	.sectionflags	@""
	.align	4


	//----- nvinfo : EIATTR_CUDA_API_VERSION
	.align		4
        /*0000*/ 	.byte	0x04, 0x37
        /*0002*/ 	.short	(.L_1355 - .L_1354)
.L_1354:
        /*0004*/ 	.word	0x00000082


	//----- nvinfo : EIATTR_KPARAM_INFO
	.align		4
.L_1355:
        /*0008*/ 	.byte	0x04, 0x17
        /*000a*/ 	.short	(.L_1357 - .L_1356)
.L_1356:
        /*000c*/ 	.word	0x00000000
        /*0010*/ 	.short	0x0002
        /*0012*/ 	.short	0x0008
        /*0014*/ 	.byte	0x00, 0xf0, 0x41, 0x00


	//----- nvinfo : EIATTR_KPARAM_INFO
	.align		4
.L_1357:
        /*0018*/ 	.byte	0x04, 0x17
        /*001a*/ 	.short	(.L_1359 - .L_1358)
.L_1358:
        /*001c*/ 	.word	0x00000000
        /*0020*/ 	.short	0x0001
        /*0022*/ 	.short	0x0004
        /*0024*/ 	.byte	0x00, 0xf0, 0x05, 0x00


	//----- nvinfo : EIATTR_KPARAM_INFO
	.align		4
.L_1359:
        /*0028*/ 	.byte	0x04, 0x17
        /*002a*/ 	.short	(.L_1361 - .L_1360)
.L_1360:
        /*002c*/ 	.word	0x00000000
        /*0030*/ 	.short	0x0000
        /*0032*/ 	.short	0x0000
        /*0034*/ 	.byte	0x00, 0xf0, 0x11, 0x00


	//----- nvinfo : EIATTR_SPARSE_MMA_MASK
	.align		4
.L_1361:
        /*0038*/ 	.byte	0x03, 0x50
        /*003a*/ 	.short	0x0000


	//----- nvinfo : EIATTR_MAXREG_COUNT
	.align		4
        /*003c*/ 	.byte	0x03, 0x1b
        /*003e*/ 	.short	0x00ff


	//----- nvinfo : EIATTR_MERCURY_ISA_VERSION
	.align		4
        /*0040*/ 	.byte	0x03, 0x5f
        /*0042*/ 	.short	0x0101


	//----- nvinfo : EIATTR_VRC_CTA_INIT_COUNT
	.align		4
        /*0044*/ 	.byte	0x02, 0x4a
	.zero		1
	.zero		1


	//----- nvinfo : EIATTR_EXIT_INSTR_OFFSETS
	.align		4
        /*0048*/ 	.byte	0x04, 0x1c
        /*004a*/ 	.short	(.L_1363 - .L_1362)


	//   ....[0]....
.L_1362:
        /*004c*/ 	.word	0x000bebb0


	//   ....[1]....
        /*0050*/ 	.word	0x000bec00


	//   ....[2]....
        /*0054*/ 	.word	0x0017ca00


	//----- nvinfo : EIATTR_MAX_THREADS
	.align		4
.L_1363:
        /*0058*/ 	.byte	0x04, 0x05
        /*005a*/ 	.short	(.L_1365 - .L_1364)
.L_1364:
        /*005c*/ 	.word	0x00000080
        /*0060*/ 	.word	0x00000001
        /*0064*/ 	.word	0x00000001


	//----- nvinfo : EIATTR_CRS_STACK_SIZE
	.align		4
.L_1365:
        /*0068*/ 	.byte	0x04, 0x1e
        /*006a*/ 	.short	(.L_1367 - .L_1366)
.L_1366:
        /*006c*/ 	.word	0x00000000


	//----- nvinfo : EIATTR_CBANK_PARAM_SIZE
	.align		4
.L_1367:
        /*0070*/ 	.byte	0x03, 0x19
        /*0072*/ 	.short	0x0018


	//----- nvinfo : EIATTR_PARAM_CBANK
	.align		4
        /*0074*/ 	.byte	0x04, 0x0a
        /*0076*/ 	.short	(.L_1369 - .L_1368)
	.align		4
.L_1368:
        /*0078*/ 	.word	index@(.nv.constant0._ZN2at6native29vectorized_elementwise_kernelILi2EZZZNS0_17asinh_kernel_cudaERNS_18TensorIteratorBaseEENKUlvE_clEvENKUlvE_clEvEUlN3c107complexIdEEE_St5arrayIPcLm2EEEEviT0_T1_)
        /*007c*/ 	.short	0x0380
        /*007e*/ 	.short	0x0018


	//----- nvinfo : EIATTR_SW_WAR
	.align		4
.L_1369:
        /*0080*/ 	.byte	0x04, 0x36
        /*0082*/ 	.short	(.L_1371 - .L_1370)
.L_1370:
        /*0084*/ 	.word	0x00000008
.L_1371:


//--------------------- .nv.info._ZN2at6native29vectorized_elementwise_kernelILi4EZZZNS0_17asinh_kernel_cudaERNS_18TensorIteratorBaseEENKUlvE_clEvENKUlvE_clEvEUlN3c107complexIdEEE_St5arrayIPcLm2EEEEviT0_T1_ --------------------------
	.section	.nv.info._ZN2at6native29vectorized_elementwise_kernelILi4EZZZNS0_17asinh_kernel_cudaERNS_18TensorIteratorBaseEENKUlvE_clEvENKUlvE_clEvEUlN3c107complexIdEEE_St5arrayIPcLm2EEEEviT0_T1_,"",@"SHT_CUDA_INFO"
	.sectionflags	@""
	.align	4


	//----- nvinfo : EIATTR_CUDA_API_VERSION
	.align		4
        /*0000*/ 	.byte	0x04, 0x37
        /*0002*/ 	.short	(.L_1373 - .L_1372)
.L_1372:
        /*0004*/ 	.word	0x00000082


	//----- nvinfo : EIATTR_KPARAM_INFO
	.align		4
.L_1373:
        /*0008*/ 	.byte	0x04, 0x17
        /*000a*/ 	.short	(.L_1375 - .L_1374)
.L_1374:
        /*000c*/ 	.word	0x00000000
        /*0010*/ 	.short	0x0002
        /*0012*/ 	.short	0x0008
        /*0014*/ 	.byte	0x00, 0xf0, 0x41, 0x00


	//----- nvinfo : EIATTR_KPARAM_INFO
	.align		4
.L_1375:
        /*0018*/ 	.byte	0x04, 0x17
        /*001a*/ 	.short	(.L_1377 - .L_1376)
.L_1376:
        /*001c*/ 	.word	0x00000000
        /*0020*/ 	.short	0x0001
        /*0022*/ 	.short	0x0004
        /*0024*/ 	.byte	0x00, 0xf0, 0x05, 0x00


	//----- nvinfo : EIATTR_KPARAM_INFO
	.align		4
.L_1377:
        /*0028*/ 	.byte	0x04, 0x17
        /*002a*/ 	.short	(.L_1379 - .L_1378)
.L_1378:
        /*002c*/ 	.word	0x00000000
        /*0030*/ 	.short	0x0000
        /*0032*/ 	.short	0x0000
        /*0034*/ 	.byte	0x00, 0xf0, 0x11, 0x00


	//----- nvinfo : EIATTR_SPARSE_MMA_MASK
	.align		4
.L_1379:
        /*0038*/ 	.byte	0x03, 0x50
        /*003a*/ 	.short	0x0000


	//----- nvinfo : EIATTR_MAXREG_COUNT
	.align		4
        /*003c*/ 	.byte	0x03, 0x1b
        /*003e*/ 	.short	0x00ff


	//----- nvinfo : EIATTR_MERCURY_ISA_VERSION
	.align		4
        /*0040*/ 	.byte	0x03, 0x5f
        /*0042*/ 	.short	0x0101


	//----- nvinfo : EIATTR_VRC_CTA_INIT_COUNT
	.align		4
        /*0044*/ 	.byte	0x02, 0x4a
	.zero		1
	.zero		1


	//----- nvinfo : EIATTR_EXIT_INSTR_OFFSETS
	.align		4
        /*0048*/ 	.byte	0x04, 0x1c
        /*004a*/ 	.short	(.L_1381 - .L_1380)


	//   ....[0]....
.L_1380:
        /*004c*/ 	.word	0x000bebb0


	//   ....[1]....
        /*0050*/ 	.word	0x000bec00


	//   ....[2]....
        /*0054*/ 	.word	0x0017ca00


	//----- nvinfo : EIATTR_MAX_THREADS
	.align		4
.L_1381:
        /*0058*/ 	.byte	0x04, 0x05
        /*005a*/ 	.short	(.L_1383 - .L_1382)
.L_1382:
        /*005c*/ 	.word	0x00000080
        /*0060*/ 	.word	0x00000001
        /*0064*/ 	.word	0x00000001


	//----- nvinfo : EIATTR_CRS_STACK_SIZE
	.align		4
.L_1383:
        /*0068*/ 	.byte	0x04, 0x1e
        /*006a*/ 	.short	(.L_1385 - .L_1384)
.L_1384:
        /*006c*/ 	.word	0x00000000


	//----- nvinfo : EIATTR_CBANK_PARAM_SIZE
	.align		4
.L_1385:
        /*0070*/ 	.byte	0x03, 0x19
        /*0072*/ 	.short	0x0018


	//----- nvinfo : EIATTR_PARAM_CBANK
	.align		4
        /*0074*/ 	.byte	0x04, 0x0a
        /*0076*/ 	.short	(.L_1387 - .L_1386)
	.align		4
.L_1386:
        /*0078*/ 	.word	index@(.nv.constant0._ZN2at6native29vectorized_elementwise_kernelILi4EZZZNS0_17asinh_kernel_cudaERNS_18TensorIteratorBaseEENKUlvE_clEvENKUlvE_clEvEUlN3c107complexIdEEE_St5arrayIPcLm2EEEEviT0_T1_)
        /*007c*/ 	.short	0x0380
        /*007e*/ 	.short	0x0018


	//----- nvinfo : EIATTR_SW_WAR
	.align		4
.L_1387:
        /*0080*/ 	.byte	0x04, 0x36
        /*0082*/ 	.short	(.L_1389 - .L_1388)
.L_1388:
        /*0084*/ 	.word	0x00000008
.L_1389:


//--------------------- .nv.info._ZN2at6native29vectorized_elementwise_kernelILi8EZZZNS0_17asinh_kernel_cudaERNS_18TensorIteratorBaseEENKUlvE_clEvENKUlvE_clEvEUlN3c107complexIdEEE_St5arrayIPcLm2EEEEviT0_T1_ --------------------------
	.section	.nv.info._ZN2at6native29vectorized_elementwise_kernelILi8EZZZNS0_17asinh_kernel_cudaERNS_18TensorIteratorBaseEENKUlvE_clEvENKUlvE_clEvEUlN3c107complexIdEEE_St5arrayIPcLm2EEEEviT0_T1_,"",@"SHT_CUDA_INFO"
	.sectionflags	@""
	.align	4


	//----- nvinfo : EIATTR_CUDA_API_VERSION
	.align		4
        /*0000*/ 	.byte	0x04, 0x37
        /*0002*/ 	.short	(.L_1391 - .L_1390)
.L_1390:
        /*0004*/ 	.word	0x00000082


	//----- nvinfo : EIATTR_KPARAM_INFO
	.align		4
.L_1391:
        /*0008*/ 	.byte	0x04, 0x17
        /*000a*/ 	.short	(.L_1393 - .L_1392)
.L_1392:
        /*000c*/ 	.word	0x00000000
        /*0010*/ 	.short	0x0002
        /*0012*/ 	.short	0x0008
        /*0014*/ 	.byte	0x00, 0xf0, 0x41, 0x00


	//----- nvinfo : EIATTR_KPARAM_INFO
	.align		4
.L_1393:
        /*0018*/ 	.byte	0x04, 0x17
        /*001a*/ 	.short	(.L_1395 - .L_1394)
.L_1394:
        /*001c*/ 	.word	0x00000000
        /*0020*/ 	.short	0x0001
        /*0022*/ 	.short	0x0004
        /*0024*/ 	.byte	0x00, 0xf0, 0x05, 0x00


	//----- nvinfo : EIATTR_KPARAM_INFO
	.align		4
.L_1395:
        /*0028*/ 	.byte	0x04, 0x17
        /*002a*/ 	.short	(.L_1397 - .L_1396)
.L_1396:
        /*002c*/ 	.word	0x00000000
        /*0030*/ 	.short	0x0000
        /*0032*/ 	.short	0x0000
        /*0034*/ 	.byte	0x00, 0xf0, 0x11, 0x00


	//----- nvinfo : EIATTR_SPARSE_MMA_MASK
	.align		4
.L_1397:
        /*0038*/ 	.byte	0x03, 0x50
        /*003a*/ 	.short	0x0000


	//----- nvinfo : EIATTR_MAXREG_COUNT
	.align		4
        /*003c*/ 	.byte	0x03, 0x1b
        /*003e*/ 	.short	0x00ff


	//----- nvinfo : EIATTR_MERCURY_ISA_VERSION
	.align		4
        /*0040*/ 	.byte	0x03, 0x5f
        /*0042*/ 	.short	0x0101


	//----- nvinfo : EIATTR_VRC_CTA_INIT_COUNT
	.align		4
        /*0044*/ 	.byte	0x02, 0x4a
	.zero		1
	.zero		1


	//----- nvinfo : EIATTR_EXIT_INSTR_OFFSETS
	.align		4
        /*0048*/ 	.byte	0x04, 0x1c
        /*004a*/ 	.short	(.L_1399 - .L_1398)


	//   ....[0]....
.L_1398:
        /*004c*/ 	.word	0x00000010


	//----- nvinfo : EIATTR_MAX_THREADS
	.align		4
.L_1399:
        /*0050*/ 	.byte	0x04, 0x05
        /*0052*/ 	.short	(.L_1401 - .L_1400)
.L_1400:
        /*0054*/ 	.word	0x00000080
        /*0058*/ 	.word	0x00000001
        /*005c*/ 	.word	0x00000001


	//----- nvinfo : EIATTR_CBANK_PARAM_SIZE
	.align		4
.L_1401:
        /*0060*/ 	.byte	0x03, 0x19
        /*0062*/ 	.short	0x0018


	//----- nvinfo : EIATTR_PARAM_CBANK
	.align		4
        /*0064*/ 	.byte	0x04, 0x0a
        /*0066*/ 	.short	(.L_1403 - .L_1402)
	.align		4
.L_1402:
        /*0068*/ 	.word	index@(.nv.constant0._ZN2at6native29vectorized_elementwise_kernelILi8EZZZNS0_17asinh_kernel_cudaERNS_18TensorIteratorBaseEENKUlvE_clEvENKUlvE_clEvEUlN3c107complexIdEEE_St5arrayIPcLm2EEEEviT0_T1_)
        /*006c*/ 	.short	0x0380
        /*006e*/ 	.short	0x0018


	//----- nvinfo : EIATTR_SW_WAR
	.align		4
.L_1403:
        /*0070*/ 	.byte	0x04, 0x36
        /*0072*/ 	.short	(.L_1405 - .L_1404)
.L_1404:
        /*0074*/ 	.word	0x00000008
.L_1405:


//--------------------- .nv.callgraph             --------------------------
	.section	.nv.callgraph,"",@"SHT_CUDA_CALLGRAPH"
	.align	4
	.sectionentsize	8
	.align		4
        /*0000*/ 	.word	0x00000000
	.align		4
        /*0004*/ 	.word	0xffffffff
	.align		4
        /*0008*/ 	.word	index@(_ZN2at6native18elementwise_kernelILi128ELi4EZNS0_15gpu_kernel_implIZZZNS0_17asinh_kernel_cudaERNS_18TensorIteratorBaseEENKUlvE0_clEvENKUlvE2_clEvEUlN3c108BFloat16EE_EEvS4_RKT_EUliE_EEviT1_)
	.align		4
        /*000c*/ 	.word	index@(__assertfail)
	.align		4
        /*0010*/ 	.word	index@(_ZN2at6native27unrolled_elementwise_kernelIZZZNS0_17asinh_kernel_cudaERNS_18TensorIteratorBaseEENKUlvE0_clEvENKUlvE2_clEvEUlN3c108BFloat16EE_St5arrayIPcLm2EELi4E23TrivialOffsetCalculatorILi1EjESD_NS0_6memory12LoadWithCastILi1EEENSE_13StoreWithCastILi1EEEEEviT_T0_T2_T3_T4_T5_)
	.align		4
        /*0014*/ 	.word	index@(__assertfail)
	.align		4
        /*0018*/ 	.word	index@(_ZN2at6native18elementwise_kernelILi128ELi4EZNS0_15gpu_kernel_implIZZZNS0_17asinh_kernel_cudaERNS_18TensorIteratorBaseEENKUlvE0_clEvENKUlvE1_clEvEUlN3c104HalfEE_EEvS4_RKT_EUliE_EEviT1_)
	.align		4
        /*001c*/ 	.word	index@(__assertfail)
	.align		4
        /*0020*/ 	.word	index@(_ZN2at6native27unrolled_elementwise_kernelIZZZNS0_17asinh_kernel_cudaERNS_18TensorIteratorBaseEENKUlvE0_clEvENKUlvE1_clEvEUlN3c104HalfEE_St5arrayIPcLm2EELi4E23TrivialOffsetCalculatorILi1EjESD_NS0_6memory12LoadWithCastILi1EEENSE_13StoreWithCastILi1EEEEEviT_T0_T2_T3_T4_T5_)
	.align		4
        /*0024*/ 	.word	index@(__assertfail)
	.align		4
        /*0028*/ 	.word	index@(_ZN2at6native18elementwise_kernelILi128ELi4EZNS0_15gpu_kernel_implIZZZNS0_17asinh_kernel_cudaERNS_18TensorIteratorBaseEENKUlvE0_clEvENKUlvE0_clEvEUlfE_EEvS4_RKT_EUliE_EEviT1_)
	.align		4
        /*002c*/ 	.word	index@(__assertfail)
	.align		4
        /*0030*/ 	.word	index@(_ZN2at6native27unrolled_elementwise_kernelIZZZNS0_17asinh_kernel_cudaERNS_18TensorIteratorBaseEENKUlvE0_clEvENKUlvE0_clEvEUlfE_St5arrayIPcLm2EELi4E23TrivialOffsetCalculatorILi1EjESB_NS0_6memory12LoadWithCastILi1EEENSC_13StoreWithCastILi1EEEEEviT_T0_T2_T3_T4_T5_)
	.align		4
        /*0034*/ 	.word	index@(__assertfail)
	.align		4
        /*0038*/ 	.word	index@(_ZN2at6native18elementwise_kernelILi128ELi4EZNS0_15gpu_kernel_implIZZZNS0_17asinh_kernel_cudaERNS_18TensorIteratorBaseEENKUlvE0_clEvENKUlvE_clEvEUldE_EEvS4_RKT_EUliE_EEviT1_)
	.align		4
        /*003c*/ 	.word	index@(__assertfail)
	.align		4
        /*0040*/ 	.word	index@(_ZN2at6native27unrolled_elementwise_kernelIZZZNS0_17asinh_kernel_cudaERNS_18TensorIteratorBaseEENKUlvE0_clEvENKUlvE_clEvEUldE_St5arrayIPcLm2EELi4E23TrivialOffsetCalculatorILi1EjESB_NS0_6memory12LoadWithCastILi1EEENSC_13StoreWithCastILi1EEEEEviT_T0_T2_T3_T4_T5_)
	.align		4
        /*0044*/ 	.word	index@(__assertfail)
	.align		4
        /*0048*/ 	.word	index@(_ZN2at6native18elementwise_kernelILi128ELi4EZNS0_15gpu_kernel_implIZZZNS0_17asinh_kernel_cudaERNS_18TensorIteratorBaseEENKUlvE_clEvENKUlvE1_clEvEUlN3c107complexINS7_4HalfEEEE_EEvS4_RKT_EUliE_EEviT1_)
	.align		4
        /*004c*/ 	.word	index@(__assertfail)
	.align		4
        /*0050*/ 	.word	index@(_ZN2at6native27unrolled_elementwise_kernelIZZZNS0_17asinh_kernel_cudaERNS_18TensorIteratorBaseEENKUlvE_clEvENKUlvE1_clEvEUlN3c107complexINS6_4HalfEEEE_St5arrayIPcLm2EELi4E23TrivialOffsetCalculatorILi1EjESF_NS0_6memory12LoadWithCastILi1EEENSG_13StoreWithCastILi1EEEEEviT_T0_T2_T3_T4_T5_)
	.align		4
        /*0054*/ 	.word	index@(__assertfail)
	.align		4
        /*0058*/ 	.word	index@(_ZN2at6native18elementwise_kernelILi128ELi4EZNS0_15gpu_kernel_implIZZZNS0_17asinh_kernel_cudaERNS_18TensorIteratorBaseEENKUlvE_clEvENKUlvE0_clEvEUlN3c107complexIfEEE_EEvS4_RKT_EUliE_EEviT1_)
	.align		4
        /*005c*/ 	.word	index@(__assertfail)
	.align		4
        /*0060*/ 	.word	index@(_ZN2at6native27unrolled_elementwise_kernelIZZZNS0_17asinh_kernel_cudaERNS_18TensorIteratorBaseEENKUlvE_clEvENKUlvE0_clEvEUlN3c107complexIfEEE_St5arrayIPcLm2EELi4E23TrivialOffsetCalculatorILi1EjESE_NS0_6memory12LoadWithCastILi1EEENSF_13StoreWithCastILi1EEEEEviT_T0_T2_T3_T4_T5_)
	.align		4
        /*0064*/ 	.word	index@(__assertfail)
	.align		4
        /*0068*/ 	.word	index@(_ZN2at6native18elementwise_kernelILi128ELi4EZNS0_15gpu_kernel_implIZZZNS0_17asinh_kernel_cudaERNS_18TensorIteratorBaseEENKUlvE_clEvENKUlvE_clEvEUlN3c107complexIdEEE_EEvS4_RKT_EUliE_EEviT1_)
	.align		4
        /*006c*/ 	.word	index@(__assertfail)
	.align		4
        /*0070*/ 	.word	index@(_ZN2at6native27unrolled_elementwise_kernelIZZZNS0_17asinh_kernel_cudaERNS_18TensorIteratorBaseEENKUlvE_clEvENKUlvE_clEvEUlN3c107complexIdEEE_St5arrayIPcLm2EELi4E23TrivialOffsetCalculatorILi1EjESE_NS0_6memory12LoadWithCastILi1EEENSF_13StoreWithCastILi1EEEEEviT_T0_T2_T3_T4_T5_)
	.align		4
        /*0074*/ 	.word	index@(__assertfail)
	.align		4
        /*0078*/ 	.word	0x00000000
	.align		4
        /*007c*/ 	.word	0xfffffffe
	.align		4
        /*0080*/ 	.word	0x00000000
	.align		4
        /*0084*/ 	.word	0xfffffffd
	.align		4
        /*0088*/ 	.word	0x00000000
	.align		4
        /*008c*/ 	.word	0xfffffffc


//--------------------- .nv.constant4             --------------------------
	.section	.nv.constant4,"a",@progbits
	.align	8
	.align		8
.nv.constant4:
        /*0000*/ 	.dword	__assertfail
	.align		8
        /*0008*/ 	.dword	__unnamed_1
	.align		8
        /*0010*/ 	.dword	__unnamed_2
	.align		8
        /*0018*/ 	.dword	__unnamed_3
	.align		8
        /*0020*/ 	.dword	__unnamed_4
	.align		8
        /*0028*/ 	.dword	__unnamed_5
	.align		8
        /*0030*/ 	.dword	__unnamed_6
	.align		8
        /*0038*/ 	.dword	__unnamed_7
	.align		8
        /*0040*/ 	.dword	__unnamed_8
	.align		8
        /*0048*/ 	.dword	__unnamed_9
	.align		8
        /*0050*/ 	.dword	__unnamed_10
	.align		8
        /*0058*/ 	.dword	__unnamed_11
	.align		8
        /*0060*/ 	.dword	__unnamed_12
	.align		8
        /*0068*/ 	.dword	__unnamed_13
	.align		8
        /*0070*/ 	.dword	__unnamed_14
	.align		8
        /*0078*/ 	.dword	_ZN59_INTERNAL_918acfc9_28_UnaryGeometricAsinhKernel_cu_70db38914cuda3std3__45__cpo5beginE
	.align		8
        /*0080*/ 	.dword	_ZN59_INTERNAL_918acfc9_28_UnaryGeometricAsinhKernel_cu_70db38914cuda3std3__45__cpo3endE
	.align		8
        /*0088*/ 	.dword	_ZN59_INTERNAL_918acfc9_28_UnaryGeometricAsinhKernel_cu_70db38914cuda3std3__45__cpo6cbeginE
	.align		8
        /*0090*/ 	.dword	_ZN59_INTERNAL_918acfc9_28_UnaryGeometricAsinhKernel_cu_70db38914cuda3std3__45__cpo4cendE
	.align		8
        /*0098*/ 	.dword	_ZN59_INTERNAL_918acfc9_28_UnaryGeometricAsinhKernel_cu_70db38914cuda3std3__45__cpo6rbeginE
	.align		8
        /*00a0*/ 	.dword	_ZN59_INTERNAL_918acfc9_28_UnaryGeometricAsinhKernel_cu_70db38914cuda3std3__45__cpo4rendE
	.align		8
        /*00a8*/ 	.dword	_ZN59_INTERNAL_918acfc9_28_UnaryGeometricAsinhKernel_cu_70db38914cuda3std3__45__cpo7crbeginE
	.align		8
        /*00b0*/ 	.dword	_ZN59_INTERNAL_918acfc9_28_UnaryGeometricAsinhKernel_cu_70db38914cuda3std3__45__cpo5crendE
	.align		8
        /*00b8*/ 	.dword	_ZN59_INTERNAL_918acfc9_28_UnaryGeometricAsinhKernel_cu_70db38914cuda3std3__461_GLOBAL__N__918acfc9_28_UnaryGeometricAsinhKernel_cu_70db38916ignoreE
	.align		8
        /*00c0*/ 	.dword	_ZN59_INTERNAL_918acfc9_28_UnaryGeometricAsinhKernel_cu_70db38914cuda3std3__419piecewise_constructE
	.align		8
        /*00c8*/ 	.dword	_ZN59_INTERNAL_918acfc9_28_UnaryGeometricAsinhKernel_cu_70db38914cuda3std3__48in_placeE
	.align		8
        /*00d0*/ 	.dword	_ZN59_INTERNAL_918acfc9_28_UnaryGeometricAsinhKernel_cu_70db38914cuda3std3__420unreachable_sentinelE
	.align		8
        /*00d8*/ 	.dword	_ZN59_INTERNAL_918acfc9_28_UnaryGeometricAsinhKernel_cu_70db38914cuda3std6ranges3__45__cpo4swapE
	.align		8
        /*00e0*/ 	.dword	_ZN59_INTERNAL_918acfc9_28_UnaryGeometricAsinhKernel_cu_70db38914cuda3std6ranges3__45__cpo9iter_moveE
	.align		8
        /*00e8*/ 	.dword	_ZN59_INTERNAL_918acfc9_28_UnaryGeometricAsinhKernel_cu_70db38914cuda3std6ranges3__45__cpo5beginE
	.align		8
        /*00f0*/ 	.dword	_ZN59_INTERNAL_918acfc9_28_UnaryGeometricAsinhKernel_cu_70db38914cuda3std6ranges3__45__cpo3endE
	.align		8
        /*00f8*/ 	.dword	_ZN59_INTERNAL_918acfc9_28_UnaryGeometricAsinhKernel_cu_70db38914cuda3std6ranges3__45__cpo6cbeginE
	.align		8
        /*0100*/ 	.dword	_ZN59_INTERNAL_918acfc9_28_UnaryGeometricAsinhKernel_cu_70db38914cuda3std6ranges3__45__cpo4cendE
	.align		8
        /*0108*/ 	.dword	_ZN59_INTERNAL_918acfc9_28_UnaryGeometricAsinhKernel_cu_70db38914cuda3std6ranges3__45__cpo7advanceE
	.align		8
        /*0110*/ 	.dword	_ZN59_INTERNAL_918acfc9_28_UnaryGeometricAsinhKernel_cu_70db38914cuda3std6ranges3__45__cpo9iter_swapE
	.align		8
        /*0118*/ 	.dword	_ZN59_INTERNAL_918acfc9_28_UnaryGeometricAsinhKernel_cu_70db38914cuda3std6ranges3__45__cpo4nextE
	.align		8
        /*0120*/ 	.dword	_ZN59_INTERNAL_918acfc9_28_UnaryGeometricAsinhKernel_cu_70db38914cuda3std6ranges3__45__cpo4prevE
	.align		8
        /*0128*/ 	.dword	_ZN59_INTERNAL_918acfc9_28_UnaryGeometricAsinhKernel_cu_70db38914cuda3std6ranges3__45__cpo4dataE
	.align		8
        /*0130*/ 	.dword	_ZN59_INTERNAL_918acfc9_28_UnaryGeometricAsinhKernel_cu_70db38914cuda3std6ranges3__45__cpo5cdataE
	.align		8
        /*0138*/ 	.dword	_ZN59_INTERNAL_918acfc9_28_UnaryGeometricAsinhKernel_cu_70db38914cuda3std6ranges3__45__cpo4sizeE
	.align		8
        /*0140*/ 	.dword	_ZN59_INTERNAL_918acfc9_28_UnaryGeometricAsinhKernel_cu_70db38914cuda3std6ranges3__45__cpo5ssizeE
	.align		8
        /*0148*/ 	.dword	_ZN59_INTERNAL_918acfc9_28_UnaryGeometricAsinhKernel_cu_70db38914cuda3std6ranges3__45__cpo8distanceE
	.align		8
        /*0150*/ 	.dword	_ZN59_INTERNAL_918acfc9_28_UnaryGeometricAsinhKernel_cu_70db38916thrust24THRUST_300001_SM_1030_NS6system6detail10sequential3seqE
	.align		8
        /*0158*/ 	.dword	$str$6
	.align		8
        /*0160*/ 	.dword	$str$7


//--------------------- .text._ZN2at6native18elementwise_kernelILi128ELi4EZNS0_15gpu_kernel_implIZZZNS0_17asinh_kernel_cudaERNS_18TensorIteratorBaseEENKUlvE0_clEvENKUlvE2_clEvEUlN3c108BFloat16EE_EEvS4_RKT_EUliE_EEviT1_ --------------------------
	.section	.text._ZN2at6native18elementwise_kernelILi128ELi4EZNS0_15gpu_kernel_implIZZZNS0_17asinh_kernel_cudaERNS_18TensorIteratorBaseEENKUlvE0_clEvENKUlvE2_clEvEUlN3c108BFloat16EE_EEvS4_RKT_EUliE_EEviT1_,"ax",@progbits
	.align	128
        .global         _ZN2at6native18elementwise_kernelILi128ELi4EZNS0_15gpu_kernel_implIZZZNS0_17asinh_kernel_cudaERNS_18TensorIteratorBaseEENKUlvE0_clEvENKUlvE2_clEvEUlN3c108BFloat16EE_EEvS4_RKT_EUliE_EEviT1_
        .type           _ZN2at6native18elementwise_kernelILi128ELi4EZNS0_15gpu_kernel_implIZZZNS0_17asinh_kernel_cudaERNS_18TensorIteratorBaseEENKUlvE0_clEvENKUlvE2_clEvEUlN3c108BFloat16EE_EEvS4_RKT_EUliE_EEviT1_,@function
        .size           _ZN2at6native18elementwise_kernelILi128ELi4EZNS0_15gpu_kernel_implIZZZNS0_17asinh_kernel_cudaERNS_18TensorIteratorBaseEENKUlvE0_clEvENKUlvE2_clEvEUlN3c108BFloat16EE_EEvS4_RKT_EUliE_EEviT1_,(.L_x_14782 - _ZN2at6native18elementwise_kernelILi128ELi4EZNS0_15gpu_kernel_implIZZZNS0_17asinh_kernel_cudaERNS_18TensorIteratorBaseEENKUlvE0_clEvENKUlvE2_clEvEUlN3c108BFloat16EE_EEvS4_RKT_EUliE_EEviT1_)
        .other          _ZN2at6native18elementwise_kernelILi128ELi4EZNS0_15gpu_kernel_implIZZZNS0_17asinh_kernel_cudaERNS_18TensorIteratorBaseEENKUlvE0_clEvENKUlvE2_clEvEUlN3c108BFloat16EE_EEvS4_RKT_EUliE_EEviT1_,@"STO_CUDA_ENTRY STV_DEFAULT"
_ZN2at6native18elementwise_kernelILi128ELi4EZNS0_15gpu_kernel_implIZZZNS0_17asinh_kernel_cudaERNS_18TensorIteratorBaseEENKUlvE0_clEvENKUlvE2_clEvEUlN3c108BFloat16EE_EEvS4_RKT_EUliE_EEviT1_:
.text._ZN2at6native18elementwise_kernelILi128ELi4EZNS0_15gpu_kernel_implIZZZNS0_17asinh_kernel_cudaERNS_18TensorIteratorBaseEENKUlvE0_clEvENKUlvE2_clEvEUlN3c108BFloat16EE_EEvS4_RKT_EUliE_EEviT1_:
[----:B------:R-:W0:Y:S01]  /*0000*/  LDC R1, c[0x0][0x37c] ;  /* 0x0000df00ff017b82 */ /* 0x000e220000000800 */
[----:B------:R-:W1:Y:S07]  /*0010*/  S2R R17, SR_TID.X ;  /* 0x0000000000117919 */ /* 0x000e6e0000002100 */
[----:B------:R-:W2:Y:S01]  /*0020*/  S2UR UR4, SR_CTAID.X ;  /* 0x00000000000479c3 */ /* 0x000ea20000002500 */
[----:B------:R-:W3:Y:S01]  /*0030*/  LDCU UR39, c[0x0][0x388] ;  /* 0x00007100ff2777ac */ /* 0x000ee20008000800 */
[----:B------:R-:W-:Y:S01]  /*0040*/  BSSY.RECONVERGENT B6, `(.L_x_0) ;  /* 0x0000357000067945 */ /* 0x000fe20003800200 */
[----:B------:R-:W4:Y:S01]  /*0050*/  LDCU UR5, c[0x0][0x380] ;  /* 0x00007000ff0577ac */ /* 0x000f220008000800 */
[----:B------:R-:W0:Y:S01]  /*0060*/  LDCU.64 UR36, c[0x0][0x358] ;  /* 0x00006b00ff2477ac */ /* 0x000e220008000a00 */
[----:B------:R-:W0:Y:S01]  /*0070*/  LDCU.U8 UR41, c[0x0][0x592] ;  /* 0x0000b240ff2977ac */ /* 0x000e220008000000 */
[----:B------:R-:W0:Y:S01]  /*0080*/  LDCU.U8 UR42, c[0x0][0x591] ;  /* 0x0000b220ff2a77ac */ /* 0x000e220008000000 */
[----:B---3--:R-:W-:-:S02]  /*0090*/  UIADD3 UR40, UPT, UPT, UR39, -0x1, URZ ;  /* 0xffffffff27287890 */ /* 0x008fc4000fffe0ff */
[----:B--2---:R-:W-:Y:S02]  /*00a0*/  USHF.L.U32 UR4, UR4, 0x9, URZ ;  /* 0x0000000904047899 */ /* 0x004fe400080006ff */
[----:B------:R-:W-:-:S04]  /*00b0*/  UISETP.LT.U32.AND UP0, UPT, UR40, 0x18, UPT ;  /* 0x000000182800788c */ /* 0x000fc8000bf01070 */
[----:B------:R-:W-:Y:S01]  /*00c0*/  USEL UR38, UR40, 0x18, UP0 ;  /* 0x0000001828267887 */ /* 0x000fe20008000000 */
[----:B-1----:R-:W-:-:S03]  /*00d0*/  LOP3.LUT R17, R17, UR4, RZ, 0xfc, !PT ;  /* 0x0000000411117c12 */ /* 0x002fc6000f8efcff */
[----:B------:R-:W-:Y:S01]  /*00e0*/  UIADD3 UR38, UPT, UPT, UR38, 0x1, URZ ;  /* 0x0000000126267890 */ /* 0x000fe2000fffe0ff */
[----:B----4-:R-:W-:-:S13]  /*00f0*/  ISETP.GE.AND P0, PT, R17, UR5, PT ;  /* 0x0000000511007c0c */ /* 0x010fda000bf06270 */
[----:B0-----:R-:W-:Y:S05]  /*0100*/  @P0 BRA `(.L_x_1) ;  /* 0x0000003400280947 */ /* 0x001fea0003800000 */
[----:B------:R-:W-:Y:S01]  /*0110*/  UISETP.NE.AND UP0, UPT, UR39, URZ, UPT ;  /* 0x000000ff2700728c */ /* 0x000fe2000bf05270 */
[----:B------:R-:W-:Y:S02]  /*0120*/  IMAD.MOV.U32 R0, RZ, RZ, RZ ;  /* 0x000000ffff007224 */ /* 0x000fe400078e00ff */
[----:B------:R-:W-:-:S06]  /*0130*/  IMAD.MOV.U32 R16, RZ, RZ, RZ ;  /* 0x000000ffff107224 */ /* 0x000fcc00078e00ff */
[----:B------:R-:W-:Y:S05]  /*0140*/  BRA.U !UP0, `(.L_x_2) ;  /* 0x0000001108a87547 */ /* 0x000fea000b800000 */
[----:B------:R-:W0:Y:S01]  /*0150*/  LDCU.64 UR4, c[0x0][0x390] ;  /* 0x00007200ff0477ac */ /* 0x000e220008000a00 */
[----:B------:R-:W-:Y:S01]  /*0160*/  HFMA2 R16, -RZ, RZ, 0, 0 ;  /* 0x00000000ff107431 */ /* 0x000fe200000001ff */
[----:B------:R-:W1:Y:S01]  /*0170*/  LDCU UR6, c[0x0][0x38c] ;  /* 0x00007180ff0677ac */ /* 0x000e620008000800 */
[----:B------:R-:W2:Y:S01]  /*0180*/  LDCU.64 UR8, c[0x0][0x4b8] ;  /* 0x00009700ff0877ac */ /* 0x000ea20008000a00 */
[----:B------:R-:W-:Y:S02]  /*0190*/  UISETP.NE.AND UP0, UPT, UR40, URZ, UPT ;  /* 0x000000ff2800728c */ /* 0x000fe4000bf05270 */
[----:B0-----:R-:W-:-:S05]  /*01a0*/  IMAD.HI.U32 R2, R17, UR4, R16 ;  /* 0x0000000411027c27 */ /* 0x001fca000f8e0010 */
[----:B------:R-:W-:-:S05]  /*01b0*/  SHF.R.U32.HI R3, RZ, UR5, R2 ;  /* 0x00000005ff037c19 */ /* 0x000fca0008011602 */
[----:B------:R-:W-:-:S04]  /*01c0*/  IMAD.MOV R0, RZ, RZ, -R3 ;  /* 0x000000ffff007224 */ /* 0x000fc800078e0a03 */
[----:B-1----:R-:W-:-:S04]  /*01d0*/  IMAD R0, R0, UR6, R17 ;  /* 0x0000000600007c24 */ /* 0x002fc8000f8e0211 */
[C---:B--2---:R-:W-:Y:S02]  /*01e0*/  IMAD R16, R0.reuse, UR8, RZ ;  /* 0x0000000800107c24 */ /* 0x044fe4000f8e02ff */
[----:B------:R-:W-:Y:S01]  /*01f0*/  IMAD R0, R0, UR9, RZ ;  /* 0x0000000900007c24 */ /* 0x000fe2000f8e02ff */
[----:B------:R-:W-:Y:S06]  /*0200*/  BRA.U !UP0, `(.L_x_2) ;  /* 0x0000001108787547 */ /* 0x000fec000b800000 */
[----:B------:R-:W0:Y:S01]  /*0210*/  LDCU.64 UR6, c[0x0][0x398] ;  /* 0x00007300ff0677ac */ /* 0x000e220008000a00 */
[----:B------:R-:W-:Y:S01]  /*0220*/  IMAD.MOV.U32 R2, RZ, RZ, RZ ;  /* 0x000000ffff027224 */ /* 0x000fe200078e00ff */
[----:B------:R-:W1:Y:S01]  /*0230*/  LDCU UR4, c[0x0][0x3a0] ;  /* 0x00007400ff0477ac */ /* 0x000e620008000800 */
[----:B------:R-:W2:Y:S01]  /*0240*/  LDCU.64 UR8, c[0x0][0x4c0] ;  /* 0x00009800ff0877ac */ /* 0x000ea20008000a00 */
[----:B------:R-:W-:Y:S01]  /*0250*/  UISETP.NE.AND UP0, UPT, UR38, 0x2, UPT ;  /* 0x000000022600788c */ /* 0x000fe2000bf05270 */
[----:B0-----:R-:W-:-:S05]  /*0260*/  IMAD.HI.U32 R4, R3, UR7, R2 ;  /* 0x0000000703047c27 */ /* 0x001fca000f8e0002 */
[----:B-1----:R-:W-:-:S04]  /*0270*/  SHF.R.U32.HI R5, RZ, UR4, R4 ;  /* 0x00000004ff057c19 */ /* 0x002fc80008011604 */
[----:B------:R-:W-:-:S05]  /*0280*/  IADD3 R2, PT, PT, -R5, RZ, RZ ;  /* 0x000000ff05027210 */ /* 0x000fca0007ffe1ff */
[----:B------:R-:W-:-:S04]  /*0290*/  IMAD R3, R2, UR6, R3 ;  /* 0x0000000602037c24 */ /* 0x000fc8000f8e0203 */
[C---:B--2---:R-:W-:Y:S02]  /*02a0*/  IMAD R16, R3.reuse, UR8, R16 ;  /* 0x0000000803107c24 */ /* 0x044fe4000f8e0210 */
[----:B------:R-:W-:Y:S01]  /*02b0*/  IMAD R0, R3, UR9, R0 ;  /* 0x0000000903007c24 */ /* 0x000fe2000f8e0200 */
[----:B------:R-:W-:Y:S06]  /*02c0*/  BRA.U !UP0, `(.L_x_2) ;  /* 0x0000001108487547 */ /* 0x000fec000b800000 */
[----:B------:R-:W0:Y:S01]  /*02d0*/  LDCU.64 UR4, c[0x0][0x3a8] ;  /* 0x00007500ff0477ac */ /* 0x000e220008000a00 */
[----:B------:R-:W-:Y:S01]  /*02e0*/  IMAD.MOV.U32 R4, RZ, RZ, RZ ;  /* 0x000000ffff047224 */ /* 0x000fe200078e00ff */
[----:B------:R-:W1:Y:S01]  /*02f0*/  LDCU UR6, c[0x0][0x3a4] ;  /* 0x00007480ff0677ac */ /* 0x000e620008000800 */
[----:B------:R-:W2:Y:S01]  /*0300*/  LDCU.64 UR8, c[0x0][0x4c8] ;  /* 0x00009900ff0877ac */ /* 0x000ea20008000a00 */
[----:B------:R-:W-:Y:S01]  /*0310*/  UISETP.NE.AND UP0, UPT, UR38, 0x3, UPT ;  /* 0x000000032600788c */ /* 0x000fe2000bf05270 */
[----:B0-----:R-:W-:-:S05]  /*0320*/  IMAD.HI.U32 R2, R5, UR4, R4 ;  /* 0x0000000405027c27 */ /* 0x001fca000f8e0004 */
[----:B------:R-:W-:-:S05]  /*0330*/  SHF.R.U32.HI R3, RZ, UR5, R2 ;  /* 0x00000005ff037c19 */ /* 0x000fca0008011602 */
[----:B------:R-:W-:-:S04]  /*0340*/  IMAD.MOV R4, RZ, RZ, -R3 ;  /* 0x000000ffff047224 */ /* 0x000fc800078e0a03 */
[----:B-1----:R-:W-:-:S04]  /*0350*/  IMAD R5, R4, UR6, R5 ;  /* 0x0000000604057c24 */ /* 0x002fc8000f8e0205 */
[C---:B--2---:R-:W-:Y:S02]  /*0360*/  IMAD R16, R5.reuse, UR8, R16 ;  /* 0x0000000805107c24 */ /* 0x044fe4000f8e0210 */
[----:B------:R-:W-:Y:S01]  /*0370*/  IMAD R0, R5, UR9, R0 ;  /* 0x0000000905007c24 */ /* 0x000fe2000f8e0200 */
[----:B------:R-:W-:Y:S06]  /*0380*/  BRA.U !UP0, `(.L_x_2) ;  /* 0x0000001108187547 */ /* 0x000fec000b800000 */
[----:B------:R-:W0:Y:S01]  /*0390*/  LDCU.64 UR6, c[0x0][0x3b0] ;  /* 0x00007600ff0677ac */ /* 0x000e220008000a00 */
[----:B------:R-:W-:Y:S01]  /*03a0*/  MOV R2, RZ ;  /* 0x000000ff00027202 */ /* 0x000fe20000000f00 */
[----:B------:R-:W1:Y:S01]  /*03b0*/  LDCU UR4, c[0x0][0x3b8] ;  /* 0x00007700ff0477ac */ /* 0x000e620008000800 */
[----:B------:R-:W2:Y:S01]  /*03c0*/  LDCU.64 UR8, c[0x0][0x4d0] ;  /* 0x00009a00ff0877ac */ /* 0x000ea20008000a00 */
[----:B------:R-:W-:Y:S02]  /*03d0*/  UISETP.NE.AND UP0, UPT, UR38, 0x4, UPT ;  /* 0x000000042600788c */ /* 0x000fe4000bf05270 */
[----:B0-----:R-:W-:-:S05]  /*03e0*/  IMAD.HI.U32 R4, R3, UR7, R2 ;  /* 0x0000000703047c27 */ /* 0x001fca000f8e0002 */
[----:B-1----:R-:W-:-:S05]  /*03f0*/  SHF.R.U32.HI R5, RZ, UR4, R4 ;  /* 0x00000004ff057c19 */ /* 0x002fca0008011604 */
[----:B------:R-:W-:-:S04]  /*0400*/  IMAD.MOV R2, RZ, RZ, -R5 ;  /* 0x000000ffff027224 */ /* 0x000fc800078e0a05 */
        /* <DEDUP_REMOVED lines=10> */
[----:B------:R-:W-:-:S04]  /*04b0*/  SHF.R.U32.HI R3, RZ, UR5, R2 ;  /* 0x00000005ff037c19 */ /* 0x000fc80008011602 */
[----:B------:R-:W-:-:S05]  /*04c0*/  IADD3 R4, PT, PT, -R3, RZ, RZ ;  /* 0x000000ff03047210 */ /* 0x000fca0007ffe1ff */
[----:B-1----:R-:W-:-:S04]  /*04d0*/  IMAD R5, R4, UR6, R5 ;  /* 0x0000000604057c24 */ /* 0x002fc8000f8e0205 */
        /* <DEDUP_REMOVED lines=16> */
[----:B------:R-:W-:Y:S01]  /*05e0*/  HFMA2 R4, -RZ, RZ, 0, 0 ;  /* 0x00000000ff047431 */ /* 0x000fe200000001ff */
[----:B------:R-:W1:Y:S01]  /*05f0*/  LDCU UR6, c[0x0][0x3d4] ;  /* 0x00007a80ff0677ac */ /* 0x000e620008000800 */
[----:B------:R-:W2:Y:S01]  /*0600*/  LDCU.64 UR8, c[0x0][0x4e8] ;  /* 0x00009d00ff0877ac */ /* 0x000ea20008000a00 */
[----:B------:R-:W-:Y:S02]  /*0610*/  UISETP.NE.AND UP0, UPT, UR38, 0x7, UPT ;  /* 0x000000072600788c */ /* 0x000fe4000bf05270 */
        /* <DEDUP_REMOVED lines=214> */
[----:B------:R-:W2:Y:S03]  /*1380*/  LDCU.64 UR8, c[0x0][0x578] ;  /* 0x0000af00ff0877ac */ /* 0x000ea60008000a00 */
[----:B0-----:R-:W-:-:S05]  /*1390*/  IMAD.HI.U32 R2, R5, UR4, R4 ;  /* 0x0000000405027c27 */ /* 0x001fca000f8e0004 */
[----:B------:R-:W-:-:S05]  /*13a0*/  SHF.R.U32.HI R2, RZ, UR5, R2 ;  /* 0x00000005ff027c19 */ /* 0x000fca0008011602 */
[----:B------:R-:W-:-:S04]  /*13b0*/  IMAD.MOV R3, RZ, RZ, -R2 ;  /* 0x000000ffff037224 */ /* 0x000fc800078e0a02 */
[----:B-1----:R-:W-:-:S04]  /*13c0*/  IMAD R5, R3, UR6, R5 ;  /* 0x0000000603057c24 */ /* 0x002fc8000f8e0205 */
[C---:B--2---:R-:W-:Y:S02]  /*13d0*/  IMAD R16, R5.reuse, UR8, R16 ;  /* 0x0000000805107c24 */ /* 0x044fe4000f8e0210 */
[----:B------:R-:W-:-:S07]  /*13e0*/  IMAD R0, R5, UR9, R0 ;  /* 0x0000000905007c24 */ /* 0x000fce000f8e0200 */
.L_x_2:
[----:B------:R-:W0:Y:S01]  /*13f0*/  LDCU.64 UR6, c[0x0][0x588] ;  /* 0x0000b100ff0677ac */ /* 0x000e220008000a00 */
[----:B------:R-:W-:-:S04]  /*1400*/  UPRMT UR4, UR41, 0x9910, URZ ;  /* 0x0000991029047896 */ /* 0x000fc800080000ff */
[----:B------:R-:W-:Y:S01]  /*1410*/  UISETP.GT.AND UP0, UPT, UR4, 0x9, UPT ;  /* 0x000000090400788c */ /* 0x000fe2000bf04270 */
[----:B0-----:R-:W-:-:S05]  /*1420*/  IADD3 R2, P0, PT, R0, UR6, RZ ;  /* 0x0000000600027c10 */ /* 0x001fca000ff1e0ff */
[----:B------:R-:W-:-:S03]  /*1430*/  IMAD.X R3, RZ, RZ, UR7, P0 ;  /* 0x00000007ff037e24 */ /* 0x000fc600080e06ff */
[----:B------:R-:W-:Y:S05]  /*1440*/  BRA.U UP0, `(.L_x_3) ;  /* 0x0000000500207547 */ /* 0x000fea000b800000 */
[----:B------:R-:W-:-:S09]  /*1450*/  UISETP.GT.AND UP0, UPT, UR4, 0x4, UPT ;  /* 0x000000040400788c */ /* 0x000fd2000bf04270 */
[----:B------:R-:W-:Y:S05]  /*1460*/  BRA.U UP0, `(.L_x_4) ;  /* 0x0000000100807547 */ /* 0x000fea000b800000 */
[----:B------:R-:W-:-:S09]  /*1470*/  UISETP.GT.AND UP0, UPT, UR4, 0x1, UPT ;  /* 0x000000010400788c */ /* 0x000fd2000bf04270 */
[----:B------:R-:W-:Y:S05]  /*1480*/  BRA.U UP0, `(.L_x_5) ;  /* 0x0000000100307547 */ /* 0x000fea000b800000 */
[----:B------:R-:W-:-:S09]  /*1490*/  UISETP.NE.AND UP0, UPT, UR41, URZ, UPT ;  /* 0x000000ff2900728c */ /* 0x000fd2000bf05270 */
[----:B------:R-:W-:Y:S05]  /*14a0*/  BRA.U !UP0, `(.L_x_6) ;  /* 0x0000000108187547 */ /* 0x000fea000b800000 */
[----:B------:R-:W-:-:S09]  /*14b0*/  UISETP.NE.AND UP0, UPT, UR4, 0x1, UPT ;  /* 0x000000010400788c */ /* 0x000fd2000bf05270 */
[----:B------:R-:W-:Y:S05]  /*14c0*/  BRA.U UP0, `(.L_x_7) ;  /* 0x0000000d00347547 */ /* 0x000fea000b800000 */
[----:B------:R-:W2:Y:S02]  /*14d0*/  LDG.E.S8 R2, desc[UR36][R2.64] ;  /* 0x0000002402027981 */ /* 0x000ea4000c1e1300 */
[----:B--2---:R-:W0:Y:S02]  /*14e0*/  I2F.S16 R0, R2 ;  /* 0x0000000200007306 */ /* 0x004e240000101400 */
[----:B0-----:R-:W-:Y:S01]  /*14f0*/  F2FP.BF16.F32.PACK_AB R0, RZ, R0 ;  /* 0x00000000ff00723e */ /* 0x001fe200000010ff */
[----:B------:R-:W-:Y:S06]  /*1500*/  BRA `(.L_x_8) ;  /* 0x0000000c00b47947 */ /* 0x000fec0003800000 */
.L_x_6:
[----:B------:R-:W2:Y:S02]  /*1510*/  LDG.E.U8 R2, desc[UR36][R2.64] ;  /* 0x0000002402027981 */ /* 0x000ea4000c1e1100 */
[----:B--2---:R-:W-:-:S04]  /*1520*/  I2FP.F32.U32 R0, R2 ;  /* 0x0000000200007245 */ /* 0x004fc80000201000 */
[----:B------:R-:W-:Y:S01]  /*1530*/  F2FP.BF16.F32.PACK_AB R0, RZ, R0 ;  /* 0x00000000ff00723e */ /* 0x000fe200000010ff */
[----:B------:R-:W-:Y:S06]  /*1540*/  BRA `(.L_x_8) ;  /* 0x0000000c00a47947 */ /* 0x000fec0003800000 */
.L_x_5:
[----:B------:R-:W-:-:S09]  /*1550*/  UISETP.NE.AND UP0, UPT, UR4, 0x2, UPT ;  /* 0x000000020400788c */ /* 0x000fd2000bf05270 */
[----:B------:R-:W-:Y:S05]  /*1560*/  BRA.U !UP0, `(.L_x_9) ;  /* 0x0000000108307547 */ /* 0x000fea000b800000 */
[----:B------:R-:W-:-:S09]  /*1570*/  UISETP.NE.AND UP0, UPT, UR4, 0x3, UPT ;  /* 0x000000030400788c */ /* 0x000fd2000bf05270 */
[----:B------:R-:W-:Y:S05]  /*1580*/  BRA.U !UP0, `(.L_x_10) ;  /* 0x0000000108187547 */ /* 0x000fea000b800000 */
[----:B------:R-:W-:-:S09]  /*1590*/  UISETP.NE.AND UP0, UPT, UR4, 0x4, UPT ;  /* 0x000000040400788c */ /* 0x000fd2000bf05270 */
[----:B------:R-:W-:Y:S05]  /*15a0*/  BRA.U UP0, `(.L_x_7) ;  /* 0x0000000900fc7547 */ /* 0x000fea000b800000 */
[----:B------:R-:W2:Y:S02]  /*15b0*/  LDG.E.64 R2, desc[UR36][R2.64] ;  /* 0x0000002402027981 */ /* 0x000ea4000c1e1b00 */
[----:B--2---:R-:W0:Y:S02]  /*15c0*/  I2F.S64 R0, R2 ;  /* 0x0000000200007312 */ /* 0x004e240000301400 */
[----:B0-----:R-:W-:Y:S01]  /*15d0*/  F2FP.BF16.F32.PACK_AB R0, RZ, R0 ;  /* 0x00000000ff00723e */ /* 0x001fe200000010ff */
[----:B------:R-:W-:Y:S06]  /*15e0*/  BRA `(.L_x_8) ;  /* 0x0000000c007c7947 */ /* 0x000fec0003800000 */
.L_x_10:
[----:B------:R-:W2:Y:S02]  /*15f0*/  LDG.E R2, desc[UR36][R2.64] ;  /* 0x0000002402027981 */ /* 0x000ea4000c1e1900 */
[----:B--2---:R-:W-:-:S04]  /*1600*/  I2FP.F32.S32 R0, R2 ;  /* 0x0000000200007245 */ /* 0x004fc80000201400 */
[----:B------:R-:W-:Y:S01]  /*1610*/  F2FP.BF16.F32.PACK_AB R0, RZ, R0 ;  /* 0x00000000ff00723e */ /* 0x000fe200000010ff */
[----:B------:R-:W-:Y:S06]  /*1620*/  BRA `(.L_x_8) ;  /* 0x0000000c006c7947 */ /* 0x000fec0003800000 */
.L_x_9:
[----:B------:R-:W2:Y:S02]  /*1630*/  LDG.E.U16 R2, desc[UR36][R2.64] ;  /* 0x0000002402027981 */ /* 0x000ea4000c1e1500 */
[----:B--2---:R-:W0:Y:S02]  /*1640*/  I2F.S16 R0, R2 ;  /* 0x0000000200007306 */ /* 0x004e240000101400 */
[----:B0-----:R-:W-:Y:S01]  /*1650*/  F2FP.BF16.F32.PACK_AB R0, RZ, R0 ;  /* 0x00000000ff00723e */ /* 0x001fe200000010ff */
[----:B------:R-:W-:Y:S06]  /*1660*/  BRA `(.L_x_8) ;  /* 0x0000000c005c7947 */ /* 0x000fec0003800000 */
.L_x_4:
[----:B------:R-:W-:-:S09]  /*1670*/  UISETP.GT.AND UP0, UPT, UR4, 0x6, UPT ;  /* 0x000000060400788c */ /* 0x000fd2000bf04270 */
[----:B------:R-:W-:Y:S05]  /*1680*/  BRA.U UP0, `(.L_x_11) ;  /* 0x00000001002c7547 */ /* 0x000fea000b800000 */
[----:B------:R-:W-:-:S09]  /*1690*/  UISETP.NE.AND UP0, UPT, UR4, 0x5, UPT ;  /* 0x000000050400788c */ /* 0x000fd2000bf05270 */
[----:B------:R-:W-:Y:S05]  /*16a0*/  BRA.U !UP0, `(.L_x_12) ;  /* 0x0000000108147547 */ /* 0x000fea000b800000 */
[----:B------:R-:W-:-:S09]  /*16b0*/  UISETP.NE.AND UP0, UPT, UR4, 0x6, UPT ;  /* 0x000000060400788c */ /* 0x000fd2000bf05270 */
[----:B------:R-:W-:Y:S05]  /*16c0*/  BRA.U UP0, `(.L_x_7) ;  /* 0x0000000900b47547 */ /* 0x000fea000b800000 */
[----:B------:R-:W2:Y:S02]  /*16d0*/  LDG.E R2, desc[UR36][R2.64] ;  /* 0x0000002402027981 */ /* 0x000ea4000c1e1900 */
[----:B--2---:R-:W-:Y:S01]  /*16e0*/  F2FP.BF16.F32.PACK_AB R0, RZ, R2 ;  /* 0x00000002ff00723e */ /* 0x004fe200000010ff */
[----:B------:R-:W-:Y:S06]  /*16f0*/  BRA `(.L_x_8) ;  /* 0x0000000c00387947 */ /* 0x000fec0003800000 */
.L_x_12:
[----:B------:R-:W2:Y:S02]  /*1700*/  LDG.E.U16 R0, desc[UR36][R2.64] ;  /* 0x0000002402007981 */ /* 0x000ea4000c1e1500 */
[----:B--2---:R-:W-:-:S05]  /*1710*/  HADD2.F32 R0, -RZ, R0.H0_H0 ;  /* 0x20000000ff007230 */ /* 0x004fca0000004100 */
[----:B------:R-:W-:Y:S01]  /*1720*/  F2FP.BF16.F32.PACK_AB R0, RZ, R0 ;  /* 0x00000000ff00723e */ /* 0x000fe200000010ff */
[----:B------:R-:W-:Y:S06]  /*1730*/  BRA `(.L_x_8) ;  /* 0x0000000c00287947 */ /* 0x000fec0003800000 */
.L_x_11:
[----:B------:R-:W-:-:S09]  /*1740*/  UISETP.NE.AND UP0, UPT, UR4, 0x7, UPT ;  /* 0x000000070400788c */ /* 0x000fd2000bf05270 */
[----:B------:R-:W-:Y:S05]  /*1750*/  BRA.U !UP0, `(.L_x_13) ;  /* 0x00000001082c7547 */ /* 0x000fea000b800000 */
[----:B------:R-:W-:-:S09]  /*1760*/  UISETP.NE.AND UP0, UPT, UR4, 0x8, UPT ;  /* 0x000000080400788c */ /* 0x000fd2000bf05270 */
[----:B------:R-:W-:Y:S05]  /*1770*/  BRA.U !UP0, `(.L_x_14) ;  /* 0x0000000108147547 */ /* 0x000fea000b800000 */
[----:B------:R-:W-:-:S09]  /*1780*/  UISETP.NE.AND UP0, UPT, UR4, 0x9, UPT ;  /* 0x000000090400788c */ /* 0x000fd2000bf05270 */
[----:B------:R-:W-:Y:S05]  /*1790*/  BRA.U UP0, `(.L_x_7) ;  /* 0x0000000900807547 */ /* 0x000fea000b800000 */
[----:B------:R-:W2:Y:S02]  /*17a0*/  LDG.E R2, desc[UR36][R2.64] ;  /* 0x0000002402027981 */ /* 0x000ea4000c1e1900 */
[----:B--2---:R-:W-:Y:S01]  /*17b0*/  F2FP.BF16.F32.PACK_AB R0, RZ, R2 ;  /* 0x00000002ff00723e */ /* 0x004fe200000010ff */
[----:B------:R-:W-:Y:S06]  /*17c0*/  BRA `(.L_x_8) ;  /* 0x0000000c00047947 */ /* 0x000fec0003800000 */
.L_x_14:
[----:B------:R-:W2:Y:S02]  /*17d0*/  LDG.E.U16 R2, desc[UR36][R2.64] ;  /* 0x0000002402027981 */ /* 0x000ea4000c1e1500 */
[----:B--2---:R-:W-:-:S05]  /*17e0*/  HADD2.F32 R0, -RZ, R2.H0_H0 ;  /* 0x20000002ff007230 */ /* 0x004fca0000004100 */
[----:B------:R-:W-:Y:S01]  /*17f0*/  F2FP.BF16.F32.PACK_AB R0, RZ, R0 ;  /* 0x00000000ff00723e */ /* 0x000fe200000010ff */
[----:B------:R-:W-:Y:S06]  /*1800*/  BRA `(.L_x_8) ;  /* 0x0000000800f47947 */ /* 0x000fec0003800000 */
.L_x_13:
[----:B------:R-:W2:Y:S01]  /*1810*/  LDG.E.64 R2, desc[UR36][R2.64] ;  /* 0x0000002402027981 */ /* 0x000ea2000c1e1b00 */
[----:B------:R-:W-:Y:S01]  /*1820*/  UMOV UR4, 0xf0000000 ;  /* 0xf000000000047882 */ /* 0x000fe20000000000 */
[----:B------:R-:W-:Y:S02]  /*1830*/  UMOV UR5, 0x380fffff ;  /* 0x380fffff00057882 */ /* 0x000fe40000000000 */
[----:B--2---:R-:W0:-:S15]  /*1840*/  DSETP.GEU.AND P0, PT, |R2|, UR4, PT ;  /* 0x0000000402007e2a */ /* 0x004e1e000bf0e200 */
[----:B------:R-:W-:-:S15]  /*1850*/  NOP ;  /* 0x0000000000007918 */ /* 0x000fde0000000000 */
[----:B------:R-:W-:-:S15]  /*1860*/  NOP ;  /* 0x0000000000007918 */ /* 0x000fde0000000000 */
[----:B------:R-:W-:-:S15]  /*1870*/  NOP ;  /* 0x0000000000007918 */ /* 0x000fde0000000000 */
[----:B------:R-:W-:-:S04]  /*1880*/  NOP ;  /* 0x0000000000007918 */ /* 0x000fc80000000000 */
[----:B------:R-:W0:Y:S02]  /*1890*/  F2F.F32.F64 R0, R2 ;  /* 0x0000000200007310 */ /* 0x000e240000301000 */
[----:B0-----:R-:W-:-:S05]  /*18a0*/  @!P0 FMUL R0, R0, 1.175494350822287508e-38 ;  /* 0x0080000000008820 */ /* 0x001fca0000400000 */
[----:B------:R-:W-:Y:S01]  /*18b0*/  F2FP.BF16.F32.PACK_AB R0, RZ, R0 ;  /* 0x00000000ff00723e */ /* 0x000fe200000010ff */
[----:B------:R-:W-:Y:S06]  /*18c0*/  BRA `(.L_x_8) ;  /* 0x0000000800c47947 */ /* 0x000fec0003800000 */
.L_x_3:
[----:B------:R-:W-:-:S09]  /*18d0*/  UISETP.GT.AND UP0, UPT, UR4, 0x18, UPT ;  /* 0x000000180400788c */ /* 0x000fd2000bf04270 */
[----:B------:R-:W-:Y:S05]  /*18e0*/  BRA.U UP0, `(.L_x_15) ;  /* 0x0000000500047547 */ /* 0x000fea000b800000 */
[----:B------:R-:W-:-:S09]  /*18f0*/  UISETP.GT.AND UP0, UPT, UR4, 0xe, UPT ;  /* 0x0000000e0400788c */ /* 0x000fd2000bf04270 */
[----:B------:R-:W-:Y:S05]  /*1900*/  BRA.U UP0, `(.L_x_16) ;  /* 0x0000000100547547 */ /* 0x000fea000b800000 */
[----:B------:R-:W-:-:S09]  /*1910*/  UISETP.NE.AND UP0, UPT, UR4, 0xa, UPT ;  /* 0x0000000a0400788c */ /* 0x000fd2000bf05270 */
[----:B------:R-:W-:Y:S05]  /*1920*/  BRA.U !UP0, `(.L_x_17) ;  /* 0x00000001081c7547 */ /* 0x000fea000b800000 */
[----:B------:R-:W-:-:S09]  /*1930*/  UISETP.NE.AND UP0, UPT, UR4, 0xb, UPT ;  /* 0x0000000b0400788c */ /* 0x000fd2000bf05270 */
[----:B------:R-:W-:Y:S05]  /*1940*/  BRA.U UP0, `(.L_x_7) ;  /* 0x0000000900147547 */ /* 0x000fea000b800000 */
[----:B------:R-:W2:Y:S02]  /*1950*/  LDG.E.U8 R2, desc[UR36][R2.64] ;  /* 0x0000002402027981 */ /* 0x000ea4000c1e1100 */
[----:B--2---:R-:W-:-:S04]  /*1960*/  ISETP.NE.AND P0, PT, R2, RZ, PT ;  /* 0x000000ff0200720c */ /* 0x004fc80003f05270 */
[----:B------:R-:W-:-:S04]  /*1970*/  FSEL R0, RZ, 1, !P0 ;  /* 0x3f800000ff007808 */ /* 0x000fc80004000000 */
[----:B------:R-:W-:Y:S01]  /*1980*/  F2FP.BF16.F32.PACK_AB R0, RZ, R0 ;  /* 0x00000000ff00723e */ /* 0x000fe200000010ff */
[----:B------:R-:W-:Y:S06]  /*1990*/  BRA `(.L_x_8) ;  /* 0x0000000800907947 */ /* 0x000fec0003800000 */
.L_x_17:
        /* <DEDUP_REMOVED lines=12> */
.L_x_16:
[----:B------:R-:W-:-:S09]  /*1a60*/  UISETP.NE.AND UP0, UPT, UR4, 0xf, UPT ;  /* 0x0000000f0400788c */ /* 0x000fd2000bf05270 */
[----:B------:R-:W-:Y:S05]  /*1a70*/  BRA.U !UP0, `(.L_x_18) ;  /* 0x0000000108987547 */ /* 0x000fea000b800000 */
[----:B------:R-:W-:-:S09]  /*1a80*/  UISETP.NE.AND UP0, UPT, UR4, 0x17, UPT ;  /* 0x000000170400788c */ /* 0x000fd2000bf05270 */
[----:B------:R-:W-:Y:S05]  /*1a90*/  BRA.U !UP0, `(.L_x_19) ;  /* 0x00000001085c7547 */ /* 0x000fea000b800000 */
[----:B------:R-:W-:-:S09]  /*1aa0*/  UISETP.NE.AND UP0, UPT, UR4, 0x18, UPT ;  /* 0x000000180400788c */ /* 0x000fd2000bf05270 */
[----:B------:R-:W-:Y:S05]  /*1ab0*/  BRA.U UP0, `(.L_x_7) ;  /* 0x0000000500b87547 */ /* 0x000fea000b800000 */
[----:B------:R-:W2:Y:S01]  /*1ac0*/  LDG.E.U8 R0, desc[UR36][R2.64] ;  /* 0x0000002402007981 */ /* 0x000ea2000c1e1100 */
[----:B------:R-:W-:Y:S01]  /*1ad0*/  IMAD.MOV.U32 R6, RZ, RZ, 0x1f ;  /* 0x0000001fff067424 */ /* 0x000fe200078e00ff */
[----:B--2---:R-:W-:-:S04]  /*1ae0*/  SHF.L.U32 R0, R0, 0x18, RZ ;  /* 0x0000001800007819 */ /* 0x004fc800000006ff */
[C---:B------:R-:W-:Y:S02]  /*1af0*/  LOP3.LUT R4, R0.reuse, 0x7f000000, RZ, 0xc0, !PT ;  /* 0x7f00000000047812 */ /* 0x040fe400078ec0ff */
[----:B------:R-:W-:Y:S02]  /*1b00*/  LOP3.LUT P0, RZ, R0, 0x7f000000, RZ, 0xc0, !PT ;  /* 0x7f00000000ff7812 */ /* 0x000fe4000780c0ff */
[----:B------:R-:W0:Y:S02]  /*1b10*/  FLO.U32 R5, R4 ;  /* 0x0000000400057300 */ /* 0x000e2400000e0000 */
[----:B0-----:R-:W-:-:S05]  /*1b20*/  IMAD.MOV R5, RZ, RZ, -R5 ;  /* 0x000000ffff057224 */ /* 0x001fca00078e0a05 */
[----:B------:R-:W-:-:S04]  /*1b30*/  VIADDMNMX.U32 R5, R5, R6, 0x4, !PT ;  /* 0x0000000405057446 */ /* 0x000fc80007800006 */
[----:B------:R-:W-:-:S04]  /*1b40*/  IADD3 R5, PT, PT, R5, -0x4, RZ ;  /* 0xfffffffc05057810 */ /* 0x000fc80007ffe0ff */
[C---:B------:R-:W-:Y:S01]  /*1b50*/  SHF.L.U32 R6, R4.reuse, R5, RZ ;  /* 0x0000000504067219 */ /* 0x040fe200000006ff */
[----:B------:R-:W-:Y:S02]  /*1b60*/  IMAD.SHL.U32 R7, R5, 0x800000, RZ ;  /* 0x0080000005077824 */ /* 0x000fe400078e00ff */
[----:B------:R-:W-:-:S03]  /*1b70*/  VIADD R5, R4, 0x1000000 ;  /* 0x0100000004057836 */ /* 0x000fc60000000000 */
[----:B------:R-:W-:Y:S02]  /*1b80*/  LEA.HI R6, R6, -R7, RZ, 0x1c ;  /* 0x8000000706067211 */ /* 0x000fe400078fe0ff */
[----:B------:R-:W-:Y:S02]  /*1b90*/  SHF.R.S32.HI R5, RZ, 0x8, R5 ;  /* 0x00000008ff057819 */ /* 0x000fe40000011405 */
[----:B------:R-:W-:-:S04]  /*1ba0*/  IADD3 R6, PT, PT, R6, 0x3c000000, RZ ;  /* 0x3c00000006067810 */ /* 0x000fc80007ffe0ff */
[----:B------:R-:W-:-:S04]  /*1bb0*/  LOP3.LUT R5, R6, 0x7f800000, R5, 0xf8, !PT ;  /* 0x7f80000006057812 */ /* 0x000fc800078ef805 */
[----:B------:R-:W-:-:S04]  /*1bc0*/  SEL R5, R5, RZ, P0 ;  /* 0x000000ff05057207 */ /* 0x000fc80000000000 */
[----:B------:R-:W-:-:S04]  /*1bd0*/  LOP3.LUT R5, R5, 0x80000000, R0, 0xf8, !PT ;  /* 0x8000000005057812 */ /* 0x000fc800078ef800 */
[----:B------:R-:W-:-:S04]  /*1be0*/  F2FP.BF16.F32.PACK_AB R5, RZ, R5 ;  /* 0x00000005ff05723e */ /* 0x000fc800000010ff */
[----:B------:R-:W-:Y:S01]  /*1bf0*/  PRMT R0, R5, 0x7610, R0 ;  /* 0x0000761005007816 */ /* 0x000fe20000000000 */
[----:B------:R-:W-:Y:S06]  /*1c00*/  BRA `(.L_x_8) ;  /* 0x0000000400f47947 */ /* 0x000fec0003800000 */
.L_x_19:
[----:B------:R-:W2:Y:S02]  /*1c10*/  LDG.E.U8 R2, desc[UR36][R2.64] ;  /* 0x0000002402027981 */ /* 0x000ea4000c1e1100 */
[C---:B--2---:R-:W-:Y:S02]  /*1c20*/  IMAD.SHL.U32 R4, R2.reuse, 0x2000000, RZ ;  /* 0x0200000002047824 */ /* 0x044fe400078e00ff */
[----:B------:R-:W-:-:S03]  /*1c30*/  IMAD.SHL.U32 R5, R2, 0x100, RZ ;  /* 0x0000010002057824 */ /* 0x000fc600078e00ff */
[----:B------:R-:W-:-:S13]  /*1c40*/  ISETP.GT.U32.AND P0, PT, R4, 0x7ffffff, PT ;  /* 0x07ffffff0400780c */ /* 0x000fda0003f04070 */
[C---:B------:R-:W-:Y:S02]  /*1c50*/  @!P0 LOP3.LUT R0, R5.reuse, 0x7f00, RZ, 0xc0, !PT ;  /* 0x00007f0005008812 */ /* 0x040fe400078ec0ff */
[----:B------:R-:W-:Y:S02]  /*1c60*/  @P0 LEA.HI R4, R4, 0x70000000, RZ, 0x1c ;  /* 0x7000000004040811 */ /* 0x000fe400078fe0ff */
[----:B------:R-:W-:Y:S02]  /*1c70*/  @!P0 LOP3.LUT R0, R0, 0x3f000000, RZ, 0xfc, !PT ;  /* 0x3f00000000008812 */ /* 0x000fe400078efcff */
[----:B------:R-:W-:-:S03]  /*1c80*/  PRMT R5, R5, 0x9910, RZ ;  /* 0x0000991005057816 */ /* 0x000fc600000000ff */
[----:B------:R-:W-:Y:S01]  /*1c90*/  @!P0 FADD.FTZ R0, R0, -0.5 ;  /* 0xbf00000000008421 */ /* 0x000fe20000010000 */
[----:B------:R-:W-:-:S05]  /*1ca0*/  @P0 FMUL.FTZ R0, R4, 1.9259299443872358531e-34 ;  /* 0x0780000004000820 */ /* 0x000fca0000410000 */
[----:B------:R-:W-:-:S04]  /*1cb0*/  LOP3.LUT R0, R0, 0x80000000, R5, 0xf8, !PT ;  /* 0x8000000000007812 */ /* 0x000fc800078ef805 */
[----:B------:R-:W-:Y:S01]  /*1cc0*/  F2FP.BF16.F32.PACK_AB R0, RZ, R0 ;  /* 0x00000000ff00723e */ /* 0x000fe200000010ff */
[----:B------:R-:W-:Y:S06]  /*1cd0*/  BRA `(.L_x_8) ;  /* 0x0000000400c07947 */ /* 0x000fec0003800000 */
.L_x_18:
[----:B------:R0:W5:Y:S01]  /*1ce0*/  LDG.E.U16 R0, desc[UR36][R2.64] ;  /* 0x0000002402007981 */ /* 0x000162000c1e1500 */
[----:B------:R-:W-:Y:S05]  /*1cf0*/  BRA `(.L_x_8) ;  /* 0x0000000400b87947 */ /* 0x000fea0003800000 */
.L_x_15:
[----:B------:R-:W-:-:S09]  /*1d00*/  UISETP.GT.AND UP0, UPT, UR4, 0x1b, UPT ;  /* 0x0000001b0400788c */ /* 0x000fd2000bf04270 */
[----:B------:R-:W-:Y:S05]  /*1d10*/  BRA.U UP0, `(.L_x_20) ;  /* 0x0000000500087547 */ /* 0x000fea000b800000 */
[----:B------:R-:W-:-:S09]  /*1d20*/  UISETP.NE.AND UP0, UPT, UR4, 0x19, UPT ;  /* 0x000000190400788c */ /* 0x000fd2000bf05270 */
[----:B------:R-:W-:Y:S05]  /*1d30*/  BRA.U !UP0, `(.L_x_21) ;  /* 0x0000000108907547 */ /* 0x000fea000b800000 */
[----:B------:R-:W-:-:S09]  /*1d40*/  UISETP.NE.AND UP0, UPT, UR4, 0x1a, UPT ;  /* 0x0000001a0400788c */ /* 0x000fd2000bf05270 */
[----:B------:R-:W-:Y:S05]  /*1d50*/  BRA.U !UP0, `(.L_x_22) ;  /* 0x0000000108187547 */ /* 0x000fea000b800000 */
[----:B------:R-:W-:-:S09]  /*1d60*/  UISETP.NE.AND UP0, UPT, UR4, 0x1b, UPT ;  /* 0x0000001b0400788c */ /* 0x000fd2000bf05270 */
[----:B------:R-:W-:Y:S05]  /*1d70*/  BRA.U UP0, `(.L_x_7) ;  /* 0x0000000500087547 */ /* 0x000fea000b800000 */
[----:B------:R-:W2:Y:S02]  /*1d80*/  LDG.E.U16 R0, desc[UR36][R2.64] ;  /* 0x0000002402007981 */ /* 0x000ea4000c1e1500 */
[----:B--2---:R-:W-:-:S04]  /*1d90*/  I2FP.F32.U32 R0, R0 ;  /* 0x0000000000007245 */ /* 0x004fc80000201000 */
[----:B------:R-:W-:Y:S01]  /*1da0*/  F2FP.BF16.F32.PACK_AB R0, RZ, R0 ;  /* 0x00000000ff00723e */ /* 0x000fe200000010ff */
[----:B------:R-:W-:Y:S06]  /*1db0*/  BRA `(.L_x_8) ;  /* 0x0000000400887947 */ /* 0x000fec0003800000 */
.L_x_22:
[----:B------:R-:W2:Y:S01]  /*1dc0*/  LDG.E.U8 R3, desc[UR36][R2.64] ;  /* 0x0000002402037981 */ /* 0x000ea2000c1e1100 */
[----:B------:R-:W-:Y:S01]  /*1dd0*/  BSSY.RECONVERGENT B0, `(.L_x_23) ;  /* 0x0000018000007945 */ /* 0x000fe20003800200 */
[----:B------:R-:W-:Y:S02]  /*1de0*/  MOV R0, RZ ;  /* 0x000000ff00007202 */ /* 0x000fe40000000f00 */
[----:B--2---:R-:W-:-:S13]  /*1df0*/  ISETP.NE.AND P0, PT, R3, RZ, PT ;  /* 0x000000ff0300720c */ /* 0x004fda0003f05270 */
[----:B------:R-:W-:Y:S05]  /*1e00*/  @!P0 BRA `(.L_x_24) ;  /* 0x0000000000508947 */ /* 0x000fea0003800000 */
[----:B------:R-:W-:-:S13]  /*1e10*/  ISETP.NE.AND P0, PT, R3, 0x80, PT ;  /* 0x000000800300780c */ /* 0x000fda0003f05270 */
[----:B------:R-:W-:Y:S01]  /*1e20*/  @!P0 IMAD.MOV.U32 R0, RZ, RZ, 0x7f800001 ;  /* 0x7f800001ff008424 */ /* 0x000fe200078e00ff */
[----:B------:R-:W-:Y:S06]  /*1e30*/  @!P0 BRA `(.L_x_24) ;  /* 0x0000000000448947 */ /* 0x000fec0003800000 */
[--C-:B------:R-:W-:Y:S01]  /*1e40*/  SHF.R.U32.HI R0, RZ, 0x3, R3.reuse ;  /* 0x00000003ff007819 */ /* 0x100fe20000011603 */
[----:B------:R-:W-:Y:S03]  /*1e50*/  BSSY.RECONVERGENT B1, `(.L_x_25) ;  /* 0x000000c000017945 */ /* 0x000fe60003800200 */
[----:B------:R-:W-:Y:S02]  /*1e60*/  LOP3.LUT P0, R2, R0, 0xf, RZ, 0xc0, !PT ;  /* 0x0000000f00027812 */ /* 0x000fe4000780c0ff */
[----:B------:R-:W-:-:S05]  /*1e70*/  SHF.R.U32.HI R0, RZ, 0x7, R3 ;  /* 0x00000007ff007819 */ /* 0x000fca0000011603 */
[----:B------:R-:W-:Y:S01]  /*1e80*/  IMAD.U32 R7, R0, -0x80000000, RZ ;  /* 0x8000000000077824 */ /* 0x000fe200078e00ff */
[----:B------:R-:W-:-:S05]  /*1e90*/  LOP3.LUT R0, R3, 0x7, RZ, 0xc0, !PT ;  /* 0x0000000703007812 */ /* 0x000fca00078ec0ff */
[----:B------:R-:W-:Y:S05]  /*1ea0*/  @P0 BRA `(.L_x_26) ;  /* 0x0000000000180947 */ /* 0x000fea0003800000 */
[----:B------:R-:W0:Y:S02]  /*1eb0*/  FLO.U32 R3, R0 ;  /* 0x0000000000037300 */ /* 0x000e2400000e0000 */
[----:B0-----:R-:W-:-:S04]  /*1ec0*/  IADD3 R3, PT, PT, -R3, 0x1f, RZ ;  /* 0x0000001f03037810 */ /* 0x001fc80007ffe1ff */
[----:B------:R-:W-:Y:S02]  /*1ed0*/  IADD3 R5, PT, PT, R3, -0x1c, RZ ;  /* 0xffffffe403057810 */ /* 0x000fe40007ffe0ff */
[----:B------:R-:W-:Y:S02]  /*1ee0*/  IADD3 R2, PT, PT, R2, 0x1d, -R3 ;  /* 0x0000001d02027810 */ /* 0x000fe40007ffe803 */
[----:B------:R-:W-:-:S04]  /*1ef0*/  SHF.L.U32 R5, R0, R5, RZ ;  /* 0x0000000500057219 */ /* 0x000fc800000006ff */
[----:B------:R-:W-:-:S07]  /*1f00*/  LOP3.LUT R0, R5, 0x7, RZ, 0xc0, !PT ;  /* 0x0000000705007812 */ /* 0x000fce00078ec0ff */
.L_x_26:
[----:B------:R-:W-:Y:S05]  /*1f10*/  BSYNC.RECONVERGENT B1 ;  /* 0x0000000000017941 */ /* 0x000fea0003800200 */
.L_x_25:
[----:B------:R-:W-:Y:S01]  /*1f20*/  IMAD.SHL.U32 R0, R0, 0x100000, RZ ;  /* 0x0010000000007824 */ /* 0x000fe200078e00ff */
[----:B------:R-:W-:-:S04]  /*1f30*/  LEA R2, R2, 0x3b800000, 0x17 ;  /* 0x3b80000002027811 */ /* 0x000fc800078eb8ff */
[----:B------:R-:W-:-:S07]  /*1f40*/  LOP3.LUT R0, R2, R0, R7, 0xfe, !PT ;  /* 0x0000000002007212 */ /* 0x000fce00078efe07 */
.L_x_24:
[----:B------:R-:W-:Y:S05]  /*1f50*/  BSYNC.RECONVERGENT B0 ;  /* 0x0000000000007941 */ /* 0x000fea0003800200 */
.L_x_23:
[----:B------:R-:W-:Y:S01]  /*1f60*/  F2FP.BF16.F32.PACK_AB R0, RZ, R0 ;  /* 0x00000000ff00723e */ /* 0x000fe200000010ff */
[----:B------:R-:W-:Y:S06]  /*1f70*/  BRA `(.L_x_8) ;  /* 0x0000000400187947 */ /* 0x000fec0003800000 */
.L_x_21:
[----:B------:R-:W2:Y:S01]  /*1f80*/  LDG.E.U8 R3, desc[UR36][R2.64] ;  /* 0x0000002402037981 */ /* 0x000ea2000c1e1100 */
[----:B------:R-:W-:Y:S01]  /*1f90*/  BSSY.RECONVERGENT B0, `(.L_x_27) ;  /* 0x0000018000007945 */ /* 0x000fe20003800200 */
[----:B------:R-:W-:Y:S01]  /*1fa0*/  IMAD.MOV.U32 R0, RZ, RZ, RZ ;  /* 0x000000ffff007224 */ /* 0x000fe200078e00ff */
[----:B--2---:R-:W-:-:S13]  /*1fb0*/  ISETP.NE.AND P0, PT, R3, RZ, PT ;  /* 0x000000ff0300720c */ /* 0x004fda0003f05270 */
[----:B------:R-:W-:Y:S05]  /*1fc0*/  @!P0 BRA `(.L_x_28) ;  /* 0x0000000000508947 */ /* 0x000fea0003800000 */
[----:B------:R-:W-:-:S13]  /*1fd0*/  ISETP.NE.AND P0, PT, R3, 0x80, PT ;  /* 0x000000800300780c */ /* 0x000fda0003f05270 */
[----:B------:R-:W-:Y:S01]  /*1fe0*/  @!P0 MOV R0, 0x7f800001 ;  /* 0x7f80000100008802 */ /* 0x000fe20000000f00 */
        /* <DEDUP_REMOVED lines=10> */
[----:B------:R-:W-:Y:S01]  /*2090*/  IADD3 R2, PT, PT, R2, 0x1e, -R3 ;  /* 0x0000001e02027810 */ /* 0x000fe20007ffe803 */
[----:B------:R-:W-:-:S05]  /*20a0*/  VIADD R5, R3, 0xffffffe3 ;  /* 0xffffffe303057836 */ /* 0x000fca0000000000 */
[----:B------:R-:W-:-:S04]  /*20b0*/  SHF.L.U32 R5, R0, R5, RZ ;  /* 0x0000000500057219 */ /* 0x000fc800000006ff */
[----:B------:R-:W-:-:S07]  /*20c0*/  LOP3.LUT R0, R5, 0x3, RZ, 0xc0, !PT ;  /* 0x0000000305007812 */ /* 0x000fce00078ec0ff */
.L_x_30:
[----:B------:R-:W-:Y:S05]  /*20d0*/  BSYNC.RECONVERGENT B1 ;  /* 0x0000000000017941 */ /* 0x000fea0003800200 */
.L_x_29:
[----:B------:R-:W-:Y:S02]  /*20e0*/  SHF.L.U32 R0, R0, 0x15, RZ ;  /* 0x0000001500007819 */ /* 0x000fe400000006ff */
[----:B------:R-:W-:-:S04]  /*20f0*/  LEA R2, R2, 0x37800000, 0x17 ;  /* 0x3780000002027811 */ /* 0x000fc800078eb8ff */
[----:B------:R-:W-:-:S07]  /*2100*/  LOP3.LUT R0, R2, R0, R7, 0xfe, !PT ;  /* 0x0000000002007212 */ /* 0x000fce00078efe07 */
.L_x_28:
[----:B------:R-:W-:Y:S05]  /*2110*/  BSYNC.RECONVERGENT B0 ;  /* 0x0000000000007941 */ /* 0x000fea0003800200 */
.L_x_27:
[----:B------:R-:W-:Y:S01]  /*2120*/  F2FP.BF16.F32.PACK_AB R0, RZ, R0 ;  /* 0x00000000ff00723e */ /* 0x000fe200000010ff */
[----:B------:R-:W-:Y:S06]  /*2130*/  BRA `(.L_x_8) ;  /* 0x0000000000a87947 */ /* 0x000fec0003800000 */
.L_x_20:
[----:B------:R-:W-:-:S09]  /*2140*/  UISETP.NE.AND UP0, UPT, UR4, 0x1c, UPT ;  /* 0x0000001c0400788c */ /* 0x000fd2000bf05270 */
[----:B------:R-:W-:Y:S05]  /*2150*/  BRA.U !UP0, `(.L_x_31) ;  /* 0x0000000108947547 */ /* 0x000fea000b800000 */
[----:B------:R-:W-:-:S09]  /*2160*/  UISETP.NE.AND UP0, UPT, UR4, 0x1d, UPT ;  /* 0x0000001d0400788c */ /* 0x000fd2000bf05270 */
[----:B------:R-:W-:Y:S05]  /*2170*/  BRA.U !UP0, `(.L_x_32) ;  /* 0x00000001087c7547 */ /* 0x000fea000b800000 */
[----:B------:R-:W-:-:S09]  /*2180*/  UISETP.NE.AND UP0, UPT, UR4, 0x2c, UPT ;  /* 0x0000002c0400788c */ /* 0x000fd2000bf05270 */
[----:B------:R-:W-:Y:S05]  /*2190*/  BRA.U !UP0, `(.L_x_33) ;  /* 0x0000000108487547 */ /* 0x000fea000b800000 */
.L_x_7:
[----:B------:R-:W-:Y:S01]  /*21a0*/  MOV R2, 0x0 ;  /* 0x0000000000027802 */ /* 0x000fe20000000f00 */
[----:B------:R-:W0:Y:S01]  /*21b0*/  LDCU.64 UR4, c[0x4][0x158] ;  /* 0x01002b00ff0477ac */ /* 0x000e220008000a00 */
[----:B------:R-:W-:Y:S02]  /*21c0*/  HFMA2 R13, -RZ, RZ, 0, 0 ;  /* 0x00000000ff0d7431 */ /* 0x000fe400000001ff */
[----:B------:R-:W-:Y:S01]  /*21d0*/  IMAD.MOV.U32 R8, RZ, RZ, 0x4e ;  /* 0x0000004eff087424 */ /* 0x000fe200078e00ff */
[----:B------:R-:W1:Y:S01]  /*21e0*/  LDCU.64 UR6, c[0x4][0x160] ;  /* 0x01002c00ff0677ac */ /* 0x000e620008000a00 */
[----:B------:R-:W2:Y:S01]  /*21f0*/  LDC.64 R2, c[0x4][R2] ;  /* 0x0100000002027b82 */ /* 0x000ea20000000a00 */
[----:B------:R-:W-:Y:S01]  /*2200*/  IMAD.MOV.U32 R12, RZ, RZ, 0x1 ;  /* 0x00000001ff0c7424 */ /* 0x000fe200078e00ff */
[----:B------:R-:W3:Y:S01]  /*2210*/  LDCU.64 UR8, c[0x4][0x68] ;  /* 0x01000d00ff0877ac */ /* 0x000ee20008000a00 */
[----:B0-----:R-:W-:Y:S02]  /*2220*/  IMAD.U32 R4, RZ, RZ, UR4 ;  /* 0x00000004ff047e24 */ /* 0x001fe4000f8e00ff */
[----:B------:R-:W-:Y:S01]  /*2230*/  IMAD.U32 R5, RZ, RZ, UR5 ;  /* 0x00000005ff057e24 */ /* 0x000fe2000f8e00ff */
[----:B-1----:R-:W-:Y:S01]  /*2240*/  MOV R6, UR6 ;  /* 0x0000000600067c02 */ /* 0x002fe20008000f00 */
[----:B------:R-:W-:-:S02]  /*2250*/  IMAD.U32 R7, RZ, RZ, UR7 ;  /* 0x00000007ff077e24 */ /* 0x000fc4000f8e00ff */
[----:B---3--:R-:W-:Y:S01]  /*2260*/  IMAD.U32 R10, RZ, RZ, UR8 ;  /* 0x00000008ff0a7e24 */ /* 0x008fe2000f8e00ff */
[----:B------:R-:W-:-:S07]  /*2270*/  MOV R11, UR9 ;  /* 0x00000009000b7c02 */ /* 0x000fce0008000f00 */
[----:B------:R-:W-:-:S07]  /*2280*/  LEPC R20, `(.L_x_34) ;  /* 0x000000001014794e */ /* 0x000fce0000000000 */
[----:B--2---:R-:W-:Y:S05]  /*2290*/  CALL.ABS.NOINC R2 ;  /* 0x0000000002007343 */ /* 0x004fea0003c00000 */
.L_x_34:
[----:B------:R-:W-:Y:S01]  /*22a0*/  PRMT R0, RZ, 0x7610, R0 ;  /* 0x00007610ff007816 */ /* 0x000fe20000000000 */
[----:B------:R-:W-:Y:S06]  /*22b0*/  BRA `(.L_x_8) ;  /* 0x0000000000487947 */ /* 0x000fec0003800000 */
.L_x_33:
[----:B------:R-:W2:Y:S01]  /*22c0*/  LDG.E.U8 R2, desc[UR36][R2.64] ;  /* 0x0000002402027981 */ /* 0x000ea2000c1e1100 */
[----:B------:R-:W-:Y:S01]  /*22d0*/  BSSY.RECONVERGENT B0, `(.L_x_35) ;  /* 0x0000007000007945 */ /* 0x000fe20003800200 */
[----:B------:R-:W-:Y:S01]  /*22e0*/  IMAD.MOV.U32 R0, RZ, RZ, 0x400000 ;  /* 0x00400000ff007424 */ /* 0x000fe200078e00ff */
[----:B--2---:R-:W-:-:S13]  /*22f0*/  ISETP.NE.AND P0, PT, R2, RZ, PT ;  /* 0x000000ff0200720c */ /* 0x004fda0003f05270 */
[----:B------:R-:W-:Y:S05]  /*2300*/  @!P0 BRA `(.L_x_36) ;  /* 0x00000000000c8947 */ /* 0x000fea0003800000 */
[----:B------:R-:W-:-:S13]  /*2310*/  ISETP.NE.AND P0, PT, R2, 0xff, PT ;  /* 0x000000ff0200780c */ /* 0x000fda0003f05270 */
[----:B------:R-:W-:Y:S01]  /*2320*/  @!P0 IMAD.MOV.U32 R0, RZ, RZ, 0x7f800001 ;  /* 0x7f800001ff008424 */ /* 0x000fe200078e00ff */
[----:B------:R-:W-:-:S07]  /*2330*/  @P0 SHF.L.U32 R0, R2, 0x17, RZ ;  /* 0x0000001702000819 */ /* 0x000fce00000006ff */
.L_x_36:
[----:B------:R-:W-:Y:S05]  /*2340*/  BSYNC.RECONVERGENT B0 ;  /* 0x0000000000007941 */ /* 0x000fea0003800200 */
.L_x_35:
[----:B------:R-:W-:Y:S01]  /*2350*/  F2FP.BF16.F32.PACK_AB R0, RZ, R0 ;  /* 0x00000000ff00723e */ /* 0x000fe200000010ff */
[----:B------:R-:W-:Y:S06]  /*2360*/  BRA `(.L_x_8) ;  /* 0x00000000001c7947 */ /* 0x000fec0003800000 */
.L_x_32:
[----:B------:R-:W2:Y:S02]  /*2370*/  LDG.E.64 R2, desc[UR36][R2.64] ;  /* 0x0000002402027981 */ /* 0x000ea4000c1e1b00 */
[----:B--2---:R-:W0:Y:S02]  /*2380*/  I2F.U64 R0, R2 ;  /* 0x0000000200007312 */ /* 0x004e240000301000 */
[----:B0-----:R-:W-:Y:S01]  /*2390*/  F2FP.BF16.F32.PACK_AB R0, RZ, R0 ;  /* 0x00000000ff00723e */ /* 0x001fe200000010ff */
[----:B------:R-:W-:Y:S06]  /*23a0*/  BRA `(.L_x_8) ;  /* 0x00000000000c7947 */ /* 0x000fec0003800000 */
.L_x_31:
[----:B------:R-:W2:Y:S02]  /*23b0*/  LDG.E R2, desc[UR36][R2.64] ;  /* 0x0000002402027981 */ /* 0x000ea4000c1e1900 */
[----:B--2---:R-:W-:-:S04]  /*23c0*/  I2FP.F32.U32 R0, R2 ;  /* 0x0000000200007245 */ /* 0x004fc80000201000 */
[----:B------:R-:W-:-:S07]  /*23d0*/  F2FP.BF16.F32.PACK_AB R0, RZ, R0 ;  /* 0x00000000ff00723e */ /* 0x000fce00000010ff */
.L_x_8:
[----:B-----5:R-:W-:Y:S01]  /*23e0*/  IMAD.U32 R0, R0, 0x10000, RZ ;  /* 0x0001000000007824 */ /* 0x020fe200078e00ff */
[----:B------:R-:W-:Y:S01]  /*23f0*/  MOV R6, 0x3e800000 ;  /* 0x3e80000000067802 */ /* 0x000fe20000000f00 */
[----:B------:R-:W1:Y:S02]  /*2400*/  LDCU.64 UR6, c[0x0][0x580] ;  /* 0x0000b000ff0677ac */ /* 0x000e640008000a00 */
[C---:B0-----:R-:W-:Y:S01]  /*2410*/  FFMA.FTZ R2, R0.reuse, R0, 1 ;  /* 0x3f80000000027423 */ /* 0x041fe20000010000 */
[C---:B------:R-:W-:Y:S01]  /*2420*/  FSETP.GT.FTZ.AND P0, PT, |R0|.reuse, 8388608, PT ;  /* 0x4b0000000000780b */ /* 0x040fe20003f14200 */
[----:B------:R-:W-:Y:S01]  /*2430*/  FADD.FTZ R7, |R0|, -RZ ;  /* 0x800000ff00077221 */ /* 0x000fe20000010200 */
[----:B------:R-:W-:Y:S01]  /*2440*/  UPRMT UR4, UR42, 0x9910, URZ ;  /* 0x000099102a047896 */ /* 0x000fe200080000ff */
[----:B------:R-:W0:Y:S03]  /*2450*/  MUFU.RSQ R3, R2 ;  /* 0x0000000200037308 */ /* 0x000e260000001400 */
[----:B------:R-:W-:Y:S01]  /*2460*/  UISETP.GT.AND UP0, UPT, UR4, 0x9, UPT ;  /* 0x000000090400788c */ /* 0x000fe2000bf04270 */
[----:B0-----:R-:W-:-:S06]  /*2470*/  FFMA.FTZ R3, R2, R3, 1 ;  /* 0x3f80000002037423 */ /* 0x001fcc0000010003 */
[----:B------:R-:W0:Y:S02]  /*2480*/  MUFU.RCP R3, R3 ;  /* 0x0000000300037308 */ /* 0x000e240000001000 */
[----:B0-----:R-:W-:Y:S01]  /*2490*/  FMUL.FTZ R5, |R0|, R3 ;  /* 0x0000000300057220 */ /* 0x001fe20000410200 */
[----:B------:R-:W-:-:S03]  /*24a0*/  IMAD.MOV.U32 R3, RZ, RZ, 0x3d39bf78 ;  /* 0x3d39bf78ff037424 */ /* 0x000fc600078e00ff */
[----:B------:R-:W-:-:S04]  /*24b0*/  @!P0 FFMA.FTZ R7, |R0|, R5, |R0| ;  /* 0x0000000500078223 */ /* 0x000fc80000010600 */
[C---:B------:R-:W-:Y:S01]  /*24c0*/  FADD.FTZ.RZ R4, R7.reuse, 1 ;  /* 0x3f80000007047421 */ /* 0x040fe2000001c000 */
[----:B------:R-:W-:-:S03]  /*24d0*/  ISETP.GE.U32.AND P1, PT, R7, 0x7f800000, PT ;  /* 0x7f8000000700780c */ /* 0x000fc60003f26070 */
[----:B------:R-:W-:Y:S01]  /*24e0*/  VIADD R4, R4, 0xc0c00000 ;  /* 0xc0c0000004047836 */ /* 0x000fe20000000000 */
[----:B------:R-:W-:-:S04]  /*24f0*/  ISETP.GT.AND P2, PT, R7, -0x40800000, P1 ;  /* 0xbf8000000700780c */ /* 0x000fc80000f44270 */
[----:B------:R-:W-:-:S04]  /*2500*/  LOP3.LUT R4, R4, 0xff800000, RZ, 0xc0, !PT ;  /* 0xff80000004047812 */ /* 0x000fc800078ec0ff */
[----:B------:R-:W-:Y:S01]  /*2510*/  IADD3 R5, PT, PT, -R4, 0x40800000, RZ ;  /* 0x4080000004057810 */ /* 0x000fe20007ffe1ff */
[----:B------:R-:W-:Y:S01]  /*2520*/  IMAD.IADD R2, R7, 0x1, -R4 ;  /* 0x0000000107027824 */ /* 0x000fe200078e0a04 */
[----:B------:R-:W-:-:S03]  /*2530*/  I2FP.F32.S32 R4, R4 ;  /* 0x0000000400047245 */ /* 0x000fc60000201400 */
[----:B------:R-:W-:Y:S02]  /*2540*/  FFMA.FTZ R5, R5, R6, -1 ;  /* 0xbf80000005057423 */ /* 0x000fe40000010006 */
[----:B------:R-:W-:Y:S02]  /*2550*/  FMUL.FTZ R4, R4, 1.1920928955078125e-07 ;  /* 0x3400000004047820 */ /* 0x000fe40000410000 */
[----:B------:R-:W-:-:S04]  /*2560*/  FADD.FTZ R2, R2, R5 ;  /* 0x0000000502027221 */ /* 0x000fc80000010000 */
[----:B------:R-:W-:-:S04]  /*2570*/  FFMA.FTZ R3, R2, -R3, 0.10546888411045074463 ;  /* 0x3dd8001202037423 */ /* 0x000fc80000010803 */
[----:B------:R-:W-:-:S04]  /*2580*/  FFMA.FTZ R3, R2, R3, -0.13229703903198242188 ;  /* 0xbe0778e002037423 */ /* 0x000fc80000010003 */
[----:B------:R-:W-:-:S04]  /*2590*/  FFMA.FTZ R3, R2, R3, 0.14491446316242218018 ;  /* 0x3e14647502037423 */ /* 0x000fc80000010003 */
[----:B------:R-:W-:-:S04]  /*25a0*/  FFMA.FTZ R3, R2, R3, -0.16641564667224884033 ;  /* 0xbe2a68dd02037423 */ /* 0x000fc80000010003 */
[----:B------:R-:W-:-:S04]  /*25b0*/  FFMA.FTZ R3, R2, R3, 0.19988867640495300293 ;  /* 0x3e4caf9e02037423 */ /* 0x000fc80000010003 */
[----:B------:R-:W-:-:S04]  /*25c0*/  FFMA.FTZ R3, R2, R3, -0.25000196695327758789 ;  /* 0xbe80004202037423 */ /* 0x000fc80000010003 */
[----:B------:R-:W-:-:S04]  /*25d0*/  FFMA.FTZ R3, R2, R3, 0.33333510160446166992 ;  /* 0x3eaaaae602037423 */ /* 0x000fc80000010003 */
[----:B------:R-:W-:-:S04]  /*25e0*/  FFMA.FTZ R3, R2, R3, -0.5 ;  /* 0xbf00000002037423 */ /* 0x000fc80000010003 */
[----:B------:R-:W-:-:S04]  /*25f0*/  FMUL.FTZ R3, R2, R3 ;  /* 0x0000000302037220 */ /* 0x000fc80000410000 */
[----:B------:R-:W-:Y:S01]  /*2600*/  FFMA.FTZ R3, R2, R3, R2 ;  /* 0x0000000302037223 */ /* 0x000fe20000010002 */
[----:B------:R-:W-:-:S03]  /*2610*/  @P1 MOV R2, 0x7f800000 ;  /* 0x7f80000000021802 */ /* 0x000fc60000000f00 */
[----:B------:R-:W-:Y:S02]  /*2620*/  FFMA.FTZ R3, R4, 0.69314718246459960938, R3 ;  /* 0x3f31721804037823 */ /* 0x000fe40000010003 */
[C---:B------:R-:W-:Y:S01]  /*2630*/  @P2 FFMA.FTZ R3, R7.reuse, R2, +INF ;  /* 0x7f80000007032423 */ /* 0x040fe20000010002 */
[----:B------:R-:W-:-:S04]  /*2640*/  @P1 FSETP.NEU.FTZ.AND P2, PT, R7, RZ, PT ;  /* 0x000000ff0700120b */ /* 0x000fc80003f5d000 */
[----:B------:R-:W-:-:S05]  /*2650*/  @P1 FSEL R3, R3, -RZ, P2 ;  /* 0x800000ff03031208 */ /* 0x000fca0001000000 */
[----:B------:R-:W-:Y:S01]  /*2660*/  @P0 FADD.FTZ R3, R3, 0.69314718246459960938 ;  /* 0x3f31721803030421 */ /* 0x000fe20000010000 */
[----:B------:R-:W-:-:S04]  /*2670*/  FSETP.NAN.FTZ.AND P0, PT, |R0|, |R0|, PT ;  /* 0x400000000000720b */ /* 0x000fc80003f18200 */
[----:B------:R-:W-:-:S04]  /*2680*/  LOP3.LUT R0, R3, 0x80000000, R0, 0xb8, !PT ;  /* 0x8000000003007812 */ /* 0x000fc800078eb800 */
[----:B------:R-:W-:Y:S02]  /*2690*/  FSEL R0, R0, R3, !P0 ;  /* 0x0000000300007208 */ /* 0x000fe40004000000 */
[----:B-1----:R-:W-:Y:S02]  /*26a0*/  IADD3 R2, P0, PT, R16, UR6, RZ ;  /* 0x0000000610027c10 */ /* 0x002fe4000ff1e0ff */
[----:B------:R0:W1:Y:S03]  /*26b0*/  F2F.BF16.F32 R5, R0 ;  /* 0x0000000000057304 */ /* 0x0000660000202000 */
[----:B------:R-:W-:Y:S01]  /*26c0*/  IMAD.X R3, RZ, RZ, UR7, P0 ;  /* 0x00000007ff037e24 */ /* 0x000fe200080e06ff */
[----:B------:R-:W-:Y:S07]  /*26d0*/  BRA.U UP0, `(.L_x_37) ;  /* 0x00000005000c7547 */ /* 0x000fee000b800000 */
        /* <DEDUP_REMOVED lines=8> */
[----:B01----:R-:W-:-:S04]  /*2760*/  IMAD.U32 R0, R5, 0x10000, RZ ;  /* 0x0001000005007824 */ /* 0x003fc800078e00ff */
[----:B------:R-:W0:Y:S02]  /*2770*/  F2I.FTZ.TRUNC.NTZ R5, R0 ;  /* 0x0000000000057305 */ /* 0x000e24000021f100 */
[----:B0-----:R0:W-:Y:S01]  /*2780*/  STG.E.U8 desc[UR36][R2.64], R5 ;  /* 0x0000000502007986 */ /* 0x0011e2000c101124 */
[----:B------:R-:W-:Y:S05]  /*2790*/  BRA `(.L_x_42) ;  /* 0x0000000c00807947 */ /* 0x000fea0003800000 */
.L_x_40:
[----:B-1----:R-:W-:-:S06]  /*27a0*/  SHF.L.U32 R5, R5, 0x10, RZ ;  /* 0x0000001005057819 */ /* 0x002fcc00000006ff */
[----:B------:R-:W1:Y:S02]  /*27b0*/  F2I.S64.TRUNC R4, R5 ;  /* 0x0000000500047311 */ /* 0x000e64000020d900 */
[----:B-1----:R4:W-:Y:S01]  /*27c0*/  STG.E.U8 desc[UR36][R2.64], R4 ;  /* 0x0000000402007986 */ /* 0x0029e2000c101124 */
[----:B------:R-:W-:Y:S05]  /*27d0*/  BRA `(.L_x_42) ;  /* 0x0000000c00707947 */ /* 0x000fea0003800000 */
.L_x_39:
[----:B------:R-:W-:-:S09]  /*27e0*/  UISETP.NE.AND UP0, UPT, UR4, 0x2, UPT ;  /* 0x000000020400788c */ /* 0x000fd2000bf05270 */
[----:B------:R-:W-:Y:S05]  /*27f0*/  BRA.U !UP0, `(.L_x_43) ;  /* 0x0000000108307547 */ /* 0x000fea000b800000 */
[----:B------:R-:W-:-:S09]  /*2800*/  UISETP.NE.AND UP0, UPT, UR4, 0x3, UPT ;  /* 0x000000030400788c */ /* 0x000fd2000bf05270 */
[----:B------:R-:W-:Y:S05]  /*2810*/  BRA.U !UP0, `(.L_x_44) ;  /* 0x0000000108187547 */ /* 0x000fea000b800000 */
[----:B------:R-:W-:-:S09]  /*2820*/  UISETP.NE.AND UP0, UPT, UR4, 0x4, UPT ;  /* 0x000000040400788c */ /* 0x000fd2000bf05270 */
[----:B------:R-:W-:Y:S05]  /*2830*/  BRA.U UP0, `(.L_x_41) ;  /* 0x0000000900b87547 */ /* 0x000fea000b800000 */
[----:B-1----:R-:W-:-:S06]  /*2840*/  IMAD.U32 R5, R5, 0x10000, RZ ;  /* 0x0001000005057824 */ /* 0x002fcc00078e00ff */
[----:B------:R-:W1:Y:S02]  /*2850*/  F2I.S64.TRUNC R4, R5 ;  /* 0x0000000500047311 */ /* 0x000e64000020d900 */
[----:B-1----:R1:W-:Y:S01]  /*2860*/  STG.E.64 desc[UR36][R2.64], R4 ;  /* 0x0000000402007986 */ /* 0x0023e2000c101b24 */
[----:B------:R-:W-:Y:S05]  /*2870*/  BRA `(.L_x_42) ;  /* 0x0000000c00487947 */ /* 0x000fea0003800000 */
.L_x_44:
[----:B-1----:R-:W-:-:S06]  /*2880*/  IMAD.U32 R5, R5, 0x10000, RZ ;  /* 0x0001000005057824 */ /* 0x002fcc00078e00ff */
[----:B------:R-:W1:Y:S02]  /*2890*/  F2I.FTZ.TRUNC.NTZ R5, R5 ;  /* 0x0000000500057305 */ /* 0x000e64000021f100 */
[----:B-1----:R2:W-:Y:S01]  /*28a0*/  STG.E desc[UR36][R2.64], R5 ;  /* 0x0000000502007986 */ /* 0x0025e2000c101924 */
[----:B------:R-:W-:Y:S05]  /*28b0*/  BRA `(.L_x_42) ;  /* 0x0000000c00387947 */ /* 0x000fea0003800000 */
.L_x_43:
[----:B-1----:R-:W-:-:S06]  /*28c0*/  SHF.L.U32 R5, R5, 0x10, RZ ;  /* 0x0000001005057819 */ /* 0x002fcc00000006ff */
[----:B------:R-:W1:Y:S02]  /*28d0*/  F2I.FTZ.TRUNC.NTZ R5, R5 ;  /* 0x0000000500057305 */ /* 0x000e64000021f100 */
[----:B-1----:R3:W-:Y:S01]  /*28e0*/  STG.E.U16 desc[UR36][R2.64], R5 ;  /* 0x0000000502007986 */ /* 0x0027e2000c101524 */
[----:B------:R-:W-:Y:S05]  /*28f0*/  BRA `(.L_x_42) ;  /* 0x0000000c00287947 */ /* 0x000fea0003800000 */
.L_x_38:
[----:B------:R-:W-:-:S09]  /*2900*/  UISETP.GT.AND UP0, UPT, UR4, 0x6, UPT ;  /* 0x000000060400788c */ /* 0x000fd2000bf04270 */
[----:B------:R-:W-:Y:S05]  /*2910*/  BRA.U UP0, `(.L_x_45) ;  /* 0x00000001002c7547 */ /* 0x000fea000b800000 */
[----:B------:R-:W-:-:S09]  /*2920*/  UISETP.NE.AND UP0, UPT, UR4, 0x5, UPT ;  /* 0x000000050400788c */ /* 0x000fd2000bf05270 */
[----:B------:R-:W-:Y:S05]  /*2930*/  BRA.U !UP0, `(.L_x_46) ;  /* 0x0000000108147547 */ /* 0x000fea000b800000 */
[----:B------:R-:W-:-:S09]  /*2940*/  UISETP.NE.AND UP0, UPT, UR4, 0x6, UPT ;  /* 0x000000060400788c */ /* 0x000fd2000bf05270 */
[----:B------:R-:W-:Y:S05]  /*2950*/  BRA.U UP0, `(.L_x_41) ;  /* 0x0000000900707547 */ /* 0x000fea000b800000 */
[----:B-1----:R-:W-:-:S05]  /*2960*/  IMAD.U32 R5, R5, 0x10000, RZ ;  /* 0x0001000005057824 */ /* 0x002fca00078e00ff */
[----:B------:R1:W-:Y:S01]  /*2970*/  STG.E desc[UR36][R2.64], R5 ;  /* 0x0000000502007986 */ /* 0x0003e2000c101924 */
[----:B------:R-:W-:Y:S05]  /*2980*/  BRA `(.L_x_42) ;  /* 0x0000000c00047947 */ /* 0x000fea0003800000 */
.L_x_46:
[----:B01----:R-:W-:-:S05]  /*2990*/  IMAD.U32 R0, R5, 0x10000, RZ ;  /* 0x0001000005007824 */ /* 0x003fca00078e00ff */
[----:B------:R-:W-:-:S05]  /*29a0*/  F2FP.F16.F32.PACK_AB R0, RZ, R0 ;  /* 0x00000000ff00723e */ /* 0x000fca00000000ff */
[----:B------:R0:W-:Y:S01]  /*29b0*/  STG.E.U16 desc[UR36][R2.64], R0 ;  /* 0x0000000002007986 */ /* 0x0001e2000c101524 */
[----:B------:R-:W-:Y:S05]  /*29c0*/  BRA `(.L_x_42) ;  /* 0x0000000800f47947 */ /* 0x000fea0003800000 */
.L_x_45:
[----:B------:R-:W-:-:S09]  /*29d0*/  UISETP.NE.AND UP0, UPT, UR4, 0x7, UPT ;  /* 0x000000070400788c */ /* 0x000fd2000bf05270 */
[----:B------:R-:W-:Y:S05]  /*29e0*/  BRA.U !UP0, `(.L_x_47) ;  /* 0x0000000108347547 */ /* 0x000fea000b800000 */
[----:B------:R-:W-:-:S09]  /*29f0*/  UISETP.NE.AND UP0, UPT, UR4, 0x8, UPT ;  /* 0x000000080400788c */ /* 0x000fd2000bf05270 */
[----:B------:R-:W-:Y:S05]  /*2a00*/  BRA.U !UP0, `(.L_x_48) ;  /* 0x0000000108187547 */ /* 0x000fea000b800000 */
[----:B------:R-:W-:-:S09]  /*2a10*/  UISETP.NE.AND UP0, UPT, UR4, 0x9, UPT ;  /* 0x000000090400788c */ /* 0x000fd2000bf05270 */
[----:B------:R-:W-:Y:S05]  /*2a20*/  BRA.U UP0, `(.L_x_41) ;  /* 0x00000009003c7547 */ /* 0x000fea000b800000 */
[----:B-1----:R-:W-:Y:S01]  /*2a30*/  SHF.L.U32 R4, R5, 0x10, RZ ;  /* 0x0000001005047819 */ /* 0x002fe200000006ff */
[----:B------:R-:W-:-:S05]  /*2a40*/  IMAD.MOV.U32 R5, RZ, RZ, RZ ;  /* 0x000000ffff057224 */ /* 0x000fca00078e00ff */
[----:B------:R1:W-:Y:S01]  /*2a50*/  STG.E.64 desc[UR36][R2.64], R4 ;  /* 0x0000000402007986 */ /* 0x0003e2000c101b24 */
[----:B------:R-:W-:Y:S05]  /*2a60*/  BRA `(.L_x_42) ;  /* 0x0000000800cc7947 */ /* 0x000fea0003800000 */
.L_x_48:
[----:B-1----:R-:W-:-:S05]  /*2a70*/  IMAD.U32 R5, R5, 0x10000, RZ ;  /* 0x0001000005057824 */ /* 0x002fca00078e00ff */
[----:B------:R-:W-:-:S04]  /*2a80*/  F2FP.F16.F32.PACK_AB R5, RZ, R5 ;  /* 0x00000005ff05723e */ /* 0x000fc800000000ff */
[----:B------:R-:W-:-:S05]  /*2a90*/  PRMT R5, R5, 0x5410, RZ ;  /* 0x0000541005057816 */ /* 0x000fca00000000ff */
[----:B------:R1:W-:Y:S01]  /*2aa0*/  STG.E desc[UR36][R2.64], R5 ;  /* 0x0000000502007986 */ /* 0x0003e2000c101924 */
[----:B------:R-:W-:Y:S05]  /*2ab0*/  BRA `(.L_x_42) ;  /* 0x0000000800b87947 */ /* 0x000fea0003800000 */
.L_x_47:
[----:B-1----:R-:W-:-:S05]  /*2ac0*/  SHF.L.U32 R4, R5, 0x10, RZ ;  /* 0x0000001005047819 */ /* 0x002fca00000006ff */
[----:B------:R-:W-:-:S06]  /*2ad0*/  FMUL.FTZ R4, R4, 1 ;  /* 0x3f80000004047820 */ /* 0x000fcc0000410000 */
[----:B------:R-:W1:Y:S02]  /*2ae0*/  F2F.F64.F32 R4, R4 ;  /* 0x0000000400047310 */ /* 0x000e640000201800 */
[----:B-1----:R1:W-:Y:S01]  /*2af0*/  STG.E.64 desc[UR36][R2.64], R4 ;  /* 0x0000000402007986 */ /* 0x0023e2000c101b24 */
[----:B------:R-:W-:Y:S05]  /*2b00*/  BRA `(.L_x_42) ;  /* 0x0000000800a47947 */ /* 0x000fea0003800000 */
.L_x_37:
        /* <DEDUP_REMOVED lines=8> */
[----:B-1----:R-:W-:-:S05]  /*2b90*/  IMAD.U32 R5, R5, 0x10000, RZ ;  /* 0x0001000005057824 */ /* 0x002fca00078e00ff */
[----:B------:R-:W-:-:S04]  /*2ba0*/  FSETP.NEU.FTZ.AND P0, PT, R5, RZ, PT ;  /* 0x000000ff0500720b */ /* 0x000fc80003f1d000 */
[----:B------:R-:W-:-:S05]  /*2bb0*/  SEL R5, RZ, 0x1, !P0 ;  /* 0x00000001ff057807 */ /* 0x000fca0004000000 */
[----:B------:R1:W-:Y:S01]  /*2bc0*/  STG.E.U8 desc[UR36][R2.64], R5 ;  /* 0x0000000502007986 */ /* 0x0003e2000c101124 */
[----:B------:R-:W-:Y:S05]  /*2bd0*/  BRA `(.L_x_42) ;  /* 0x0000000800707947 */ /* 0x000fea0003800000 */
.L_x_51:
[----:B-1----:R-:W-:Y:S01]  /*2be0*/  IMAD.U32 R5, R5, 0x10000, RZ ;  /* 0x0001000005057824 */ /* 0x002fe200078e00ff */
[----:B------:R-:W-:-:S03]  /*2bf0*/  CS2R R6, SRZ ;  /* 0x0000000000067805 */ /* 0x000fc6000001ff00 */
[----:B------:R-:W-:-:S06]  /*2c00*/  FMUL.FTZ R5, R5, 1 ;  /* 0x3f80000005057820 */ /* 0x000fcc0000410000 */
[----:B------:R-:W1:Y:S02]  /*2c10*/  F2F.F64.F32 R4, R5 ;  /* 0x0000000500047310 */ /* 0x000e640000201800 */
[----:B-1----:R1:W-:Y:S01]  /*2c20*/  STG.E.128 desc[UR36][R2.64], R4 ;  /* 0x0000000402007986 */ /* 0x0023e2000c101d24 */
[----:B------:R-:W-:Y:S05]  /*2c30*/  BRA `(.L_x_42) ;  /* 0x0000000800587947 */ /* 0x000fea0003800000 */
.L_x_50:
[----:B------:R-:W-:-:S09]  /*2c40*/  UISETP.NE.AND UP0, UPT, UR4, 0xf, UPT ;  /* 0x0000000f0400788c */ /* 0x000fd2000bf05270 */
[----:B------:R-:W-:Y:S05]  /*2c50*/  BRA.U !UP0, `(.L_x_52) ;  /* 0x0000000108a07547 */ /* 0x000fea000b800000 */
[----:B------:R-:W-:-:S09]  /*2c60*/  UISETP.NE.AND UP0, UPT, UR4, 0x17, UPT ;  /* 0x000000170400788c */ /* 0x000fd2000bf05270 */
[----:B------:R-:W-:Y:S05]  /*2c70*/  BRA.U !UP0, `(.L_x_53) ;  /* 0x00000001084c7547 */ /* 0x000fea000b800000 */
[----:B------:R-:W-:-:S09]  /*2c80*/  UISETP.NE.AND UP0, UPT, UR4, 0x18, UPT ;  /* 0x000000180400788c */ /* 0x000fd2000bf05270 */
[----:B------:R-:W-:Y:S05]  /*2c90*/  BRA.U UP0, `(.L_x_41) ;  /* 0x0000000500a07547 */ /* 0x000fea000b800000 */
[----:B-1----:R-:W-:Y:S01]  /*2ca0*/  SHF.L.U32 R7, R5, 0x10, RZ ;  /* 0x0000001005077819 */ /* 0x002fe200000006ff */
[----:B------:R-:W-:Y:S01]  /*2cb0*/  BSSY.RECONVERGENT B0, `(.L_x_54) ;  /* 0x000000c000007945 */ /* 0x000fe20003800200 */
[----:B0-----:R-:W-:Y:S02]  /*2cc0*/  IMAD.MOV.U32 R0, RZ, RZ, 0x7f ;  /* 0x0000007fff007424 */ /* 0x001fe400078e00ff */
[----:B------:R-:W-:Y:S02]  /*2cd0*/  LOP3.LUT R6, R7, 0x7fffffff, RZ, 0xc0, !PT ;  /* 0x7fffffff07067812 */ /* 0x000fe400078ec0ff */
[----:B------:R-:W-:Y:S02]  /*2ce0*/  SHF.R.U32.HI R5, RZ, 0x18, R7 ;  /* 0x00000018ff057819 */ /* 0x000fe40000011607 */
[----:B------:R-:W-:-:S13]  /*2cf0*/  ISETP.GT.U32.AND P0, PT, R6, 0x43efffff, PT ;  /* 0x43efffff0600780c */ /* 0x000fda0003f04070 */
[----:B------:R-:W-:Y:S05]  /*2d00*/  @P0 BRA `(.L_x_55) ;  /* 0x0000000000180947 */ /* 0x000fea0003800000 */
[----:B------:R-:W-:-:S13]  /*2d10*/  ISETP.GT.U32.AND P0, PT, R6, 0x3c7fffff, PT ;  /* 0x3c7fffff0600780c */ /* 0x000fda0003f04070 */
[----:B------:R-:W-:-:S04]  /*2d20*/  @P0 SHF.R.U32.HI R0, RZ, 0x14, R7 ;  /* 0x00000014ff000819 */ /* 0x000fc80000011607 */
[----:B------:R-:W-:Y:S01]  /*2d30*/  @P0 LOP3.LUT R4, R0, 0x1, RZ, 0xc0, !PT ;  /* 0x0000000100040812 */ /* 0x000fe200078ec0ff */
[----:B------:R-:W-:-:S03]  /*2d40*/  @!P0 FADD.FTZ R0, R6, 16384 ;  /* 0x4680000006008421 */ /* 0x000fc60000010000 */
[----:B------:R-:W-:-:S04]  /*2d50*/  @P0 IADD3 R4, PT, PT, R7, 0x407ffff, R4 ;  /* 0x0407ffff07040810 */ /* 0x000fc80007ffe004 */
[----:B------:R-:W-:-:S07]  /*2d60*/  @P0 SHF.R.U32.HI R0, RZ, 0x14, R4 ;  /* 0x00000014ff000819 */ /* 0x000fce0000011604 */
.L_x_55:
[----:B------:R-:W-:Y:S05]  /*2d70*/  BSYNC.RECONVERGENT B0 ;  /* 0x0000000000007941 */ /* 0x000fea0003800200 */
.L_x_54:
[----:B------:R-:W-:-:S05]  /*2d80*/  LOP3.LUT R5, R0, 0x80, R5, 0xf8, !PT ;  /* 0x0000008000057812 */ /* 0x000fca00078ef805 */
[----:B------:R0:W-:Y:S01]  /*2d90*/  STG.E.U8 desc[UR36][R2.64], R5 ;  /* 0x0000000502007986 */ /* 0x0001e2000c101124 */
[----:B------:R-:W-:Y:S05]  /*2da0*/  BRA `(.L_x_42) ;  /* 0x0000000400fc7947 */ /* 0x000fea0003800000 */
.L_x_53:
[----:B-1----:R-:W-:Y:S01]  /*2db0*/  IMAD.U32 R7, R5, 0x10000, RZ ;  /* 0x0001000005077824 */ /* 0x002fe200078e00ff */
[----:B------:R-:W-:Y:S04]  /*2dc0*/  BSSY.RECONVERGENT B0, `(.L_x_56) ;  /* 0x000000e000007945 */ /* 0x000fe80003800200 */
[----:B------:R-:W-:Y:S02]  /*2dd0*/  LOP3.LUT R6, R7, 0x7fffffff, RZ, 0xc0, !PT ;  /* 0x7fffffff07067812 */ /* 0x000fe400078ec0ff */
[----:B------:R-:W-:Y:S02]  /*2de0*/  SHF.R.U32.HI R5, RZ, 0x18, R7 ;  /* 0x00000018ff057819 */ /* 0x000fe40000011607 */
[----:B------:R-:W-:-:S13]  /*2df0*/  ISETP.GE.U32.AND P1, PT, R6, 0x47800000, PT ;  /* 0x478000000600780c */ /* 0x000fda0003f26070 */
[----:B------:R-:W-:Y:S02]  /*2e00*/  @P1 ISETP.GT.U32.AND P0, PT, R6, 0x7f800000, PT ;  /* 0x7f8000000600180c */ /* 0x000fe40003f04070 */
[----:B0-----:R-:W-:-:S04]  /*2e10*/  @P1 MOV R0, 0x7f ;  /* 0x0000007f00001802 */ /* 0x001fc80000000f00 */
[----:B------:R-:W-:Y:S01]  /*2e20*/  @P1 SEL R0, R0, 0x7c, P0 ;  /* 0x0000007c00001807 */ /* 0x000fe20000000000 */
[----:B------:R-:W-:Y:S06]  /*2e30*/  @P1 BRA `(.L_x_57) ;  /* 0x0000000000181947 */ /* 0x000fec0003800000 */
[----:B------:R-:W-:-:S13]  /*2e40*/  ISETP.GT.U32.AND P0, PT, R6, 0x387fffff, PT ;  /* 0x387fffff0600780c */ /* 0x000fda0003f04070 */
[----:B------:R-:W-:-:S04]  /*2e50*/  @P0 SHF.R.U32.HI R0, RZ, 0x15, R7 ;  /* 0x00000015ff000819 */ /* 0x000fc80000011607 */
[----:B------:R-:W-:Y:S01]  /*2e60*/  @P0 LOP3.LUT R4, R0, 0x1, RZ, 0xc0, !PT ;  /* 0x0000000100040812 */ /* 0x000fe200078ec0ff */
[----:B------:R-:W-:-:S03]  /*2e70*/  @!P0 FADD.FTZ R0, R6, 128 ;  /* 0x4300000006008421 */ /* 0x000fc60000010000 */
[----:B------:R-:W-:-:S04]  /*2e80*/  @P0 IADD3 R4, PT, PT, R7, 0x80fffff, R4 ;  /* 0x080fffff07040810 */ /* 0x000fc80007ffe004 */
[----:B------:R-:W-:-:S07]  /*2e90*/  @P0 SHF.R.U32.HI R0, RZ, 0x15, R4 ;  /* 0x00000015ff000819 */ /* 0x000fce0000011604 */
.L_x_57:
[----:B------:R-:W-:Y:S05]  /*2ea0*/  BSYNC.RECONVERGENT B0 ;  /* 0x0000000000007941 */ /* 0x000fea0003800200 */
.L_x_56:
[----:B------:R-:W-:-:S05]  /*2eb0*/  LOP3.LUT R5, R0, 0x80, R5, 0xf8, !PT ;  /* 0x0000008000057812 */ /* 0x000fca00078ef805 */
[----:B------:R0:W-:Y:S01]  /*2ec0*/  STG.E.U8 desc[UR36][R2.64], R5 ;  /* 0x0000000502007986 */ /* 0x0001e2000c101124 */
[----:B------:R-:W-:Y:S05]  /*2ed0*/  BRA `(.L_x_42) ;  /* 0x0000000400b07947 */ /* 0x000fea0003800000 */
.L_x_52:
[----:B-1----:R1:W-:Y:S01]  /*2ee0*/  STG.E.U16 desc[UR36][R2.64], R5 ;  /* 0x0000000502007986 */ /* 0x0023e2000c101524 */
[----:B------:R-:W-:Y:S05]  /*2ef0*/  BRA `(.L_x_42) ;  /* 0x0000000400a87947 */ /* 0x000fea0003800000 */
.L_x_49:
        /* <DEDUP_REMOVED lines=8> */
[----:B-1----:R-:W-:-:S06]  /*2f80*/  IMAD.U32 R5, R5, 0x10000, RZ ;  /* 0x0001000005057824 */ /* 0x002fcc00078e00ff */
[----:B------:R-:W1:Y:S02]  /*2f90*/  F2I.FTZ.U32.TRUNC.NTZ R5, R5 ;  /* 0x0000000500057305 */ /* 0x000e64000021f000 */
[----:B-1----:R1:W-:Y:S01]  /*2fa0*/  STG.E.U16 desc[UR36][R2.64], R5 ;  /* 0x0000000502007986 */ /* 0x0023e2000c101524 */
[----:B------:R-:W-:Y:S05]  /*2fb0*/  BRA `(.L_x_42) ;  /* 0x0000000400787947 */ /* 0x000fea0003800000 */
.L_x_60:
[----:B-1----:R-:W-:Y:S01]  /*2fc0*/  IMAD.U32 R5, R5, 0x10000, RZ ;  /* 0x0001000005057824 */ /* 0x002fe200078e00ff */
[----:B------:R-:W-:Y:S01]  /*2fd0*/  BSSY.RECONVERGENT B0, `(.L_x_61) ;  /* 0x0000014000007945 */ /* 0x000fe20003800200 */
[----:B0-----:R-:W-:-:S03]  /*2fe0*/  HFMA2 R0, -RZ, RZ, 0, 7.62939453125e-06 ;  /* 0x00000080ff007431 */ /* 0x001fc600000001ff */
[----:B------:R-:W-:-:S04]  /*2ff0*/  LOP3.LUT R4, R5, 0x7fffffff, RZ, 0xc0, !PT ;  /* 0x7fffffff05047812 */ /* 0x000fc800078ec0ff */
[----:B------:R-:W-:-:S13]  /*3000*/  ISETP.GT.U32.AND P0, PT, R4, 0x437fffff, PT ;  /* 0x437fffff0400780c */ /* 0x000fda0003f04070 */
[----:B------:R-:W-:Y:S05]  /*3010*/  @P0 BRA `(.L_x_62) ;  /* 0x00000000003c0947 */ /* 0x000fea0003800000 */
[----:B------:R-:W-:-:S13]  /*3020*/  ISETP.GT.U32.AND P0, PT, R4, 0x3bffffff, PT ;  /* 0x3bffffff0400780c */ /* 0x000fda0003f04070 */
[----:B------:R-:W-:Y:S05]  /*3030*/  @P0 BRA `(.L_x_63) ;  /* 0x0000000000140947 */ /* 0x000fea0003800000 */
[----:B------:R-:W-:-:S05]  /*3040*/  FADD.FTZ R0, R4, 8192 ;  /* 0x4600000004007421 */ /* 0x000fca0000010000 */
[----:B------:R-:W-:Y:S02]  /*3050*/  LOP3.LUT P0, R4, R0, 0xff, RZ, 0xc0, !PT ;  /* 0x000000ff00047812 */ /* 0x000fe4000780c0ff */
[----:B------:R-:W-:-:S11]  /*3060*/  PRMT R0, RZ, 0x7610, R0 ;  /* 0x00007610ff007816 */ /* 0x000fd60000000000 */
[----:B------:R-:W-:Y:S05]  /*3070*/  @!P0 BRA `(.L_x_62) ;  /* 0x0000000000248947 */ /* 0x000fea0003800000 */
[----:B------:R-:W-:Y:S05]  /*3080*/  BRA `(.L_x_64) ;  /* 0x0000000000147947 */ /* 0x000fea0003800000 */
.L_x_63:
[----:B------:R-:W-:-:S04]  /*3090*/  SHF.R.U32.HI R0, RZ, 0x14, R5 ;  /* 0x00000014ff007819 */ /* 0x000fc80000011605 */
[----:B------:R-:W-:-:S04]  /*30a0*/  LOP3.LUT R0, R0, 0x1, RZ, 0xc0, !PT ;  /* 0x0000000100007812 */ /* 0x000fc800078ec0ff */
[----:B------:R-:W-:-:S04]  /*30b0*/  IADD3 R0, PT, PT, R5, 0x487ffff, R0 ;  /* 0x0487ffff05007810 */ /* 0x000fc80007ffe000 */
[----:B------:R-:W-:-:S04]  /*30c0*/  SHF.R.U32.HI R0, RZ, 0x14, R0 ;  /* 0x00000014ff007819 */ /* 0x000fc80000011600 */
[----:B------:R-:W-:-:S07]  /*30d0*/  LOP3.LUT R4, R0, 0xff, RZ, 0xc0, !PT ;  /* 0x000000ff00047812 */ /* 0x000fce00078ec0ff */
.L_x_64:
[----:B------:R-:W-:-:S04]  /*30e0*/  SHF.R.U32.HI R5, RZ, 0x18, R5 ;  /* 0x00000018ff057819 */ /* 0x000fc80000011605 */
[----:B------:R-:W-:-:S04]  /*30f0*/  LOP3.LUT R4, R4, 0x80, R5, 0xf8, !PT ;  /* 0x0000008004047812 */ /* 0x000fc800078ef805 */
[----:B------:R-:W-:-:S07]  /*3100*/  PRMT R0, R4, 0x7610, R0 ;  /* 0x0000761004007816 */ /* 0x000fce0000000000 */
.L_x_62:
[----:B------:R-:W-:Y:S05]  /*3110*/  BSYNC.RECONVERGENT B0 ;  /* 0x0000000000007941 */ /* 0x000fea0003800200 */
.L_x_61:
[----:B------:R0:W-:Y:S01]  /*3120*/  STG.E.U8 desc[UR36][R2.64], R0 ;  /* 0x0000000002007986 */ /* 0x0001e2000c101124 */
[----:B------:R-:W-:Y:S05]  /*3130*/  BRA `(.L_x_42) ;  /* 0x0000000400187947 */ /* 0x000fea0003800000 */
.L_x_59:
[----:B-1----:R-:W-:Y:S01]  /*3140*/  IMAD.U32 R5, R5, 0x10000, RZ ;  /* 0x0001000005057824 */ /* 0x002fe200078e00ff */
[----:B------:R-:W-:Y:S01]  /*3150*/  BSSY.RECONVERGENT B0, `(.L_x_65) ;  /* 0x0000014000007945 */ /* 0x000fe20003800200 */
[----:B0-----:R-:W-:-:S03]  /*3160*/  IMAD.MOV.U32 R0, RZ, RZ, 0x80 ;  /* 0x00000080ff007424 */ /* 0x001fc600078e00ff */
        /* <DEDUP_REMOVED lines=10> */
.L_x_67:
[----:B------:R-:W-:-:S04]  /*3210*/  SHF.R.U32.HI R0, RZ, 0x15, R5 ;  /* 0x00000015ff007819 */ /* 0x000fc80000011605 */
[----:B------:R-:W-:-:S04]  /*3220*/  LOP3.LUT R0, R0, 0x1, RZ, 0xc0, !PT ;  /* 0x0000000100007812 */ /* 0x000fc800078ec0ff */
[----:B------:R-:W-:-:S04]  /*3230*/  IADD3 R0, PT, PT, R5, 0x88fffff, R0 ;  /* 0x088fffff05007810 */ /* 0x000fc80007ffe000 */
[----:B------:R-:W-:-:S04]  /*3240*/  SHF.R.U32.HI R0, RZ, 0x15, R0 ;  /* 0x00000015ff007819 */ /* 0x000fc80000011600 */
[----:B------:R-:W-:-:S07]  /*3250*/  LOP3.LUT R4, R0, 0xff, RZ, 0xc0, !PT ;  /* 0x000000ff00047812 */ /* 0x000fce00078ec0ff */
.L_x_68:
[----:B------:R-:W-:-:S04]  /*3260*/  SHF.R.U32.HI R5, RZ, 0x18, R5 ;  /* 0x00000018ff057819 */ /* 0x000fc80000011605 */
[----:B------:R-:W-:-:S04]  /*3270*/  LOP3.LUT R4, R4, 0x80, R5, 0xf8, !PT ;  /* 0x0000008004047812 */ /* 0x000fc800078ef805 */
[----:B------:R-:W-:-:S07]  /*3280*/  PRMT R0, R4, 0x7610, R0 ;  /* 0x0000761004007816 */ /* 0x000fce0000000000 */
.L_x_66:
[----:B------:R-:W-:Y:S05]  /*3290*/  BSYNC.RECONVERGENT B0 ;  /* 0x0000000000007941 */ /* 0x000fea0003800200 */
.L_x_65:
[----:B------:R0:W-:Y:S01]  /*32a0*/  STG.E.U8 desc[UR36][R2.64], R0 ;  /* 0x0000000002007986 */ /* 0x0001e2000c101124 */
[----:B------:R-:W-:Y:S05]  /*32b0*/  BRA `(.L_x_42) ;  /* 0x0000000000b87947 */ /* 0x000fea0003800000 */
.L_x_58:
[----:B------:R-:W-:-:S09]  /*32c0*/  UISETP.NE.AND UP0, UPT, UR4, 0x1c, UPT ;  /* 0x0000001c0400788c */ /* 0x000fd2000bf05270 */
[----:B------:R-:W-:Y:S05]  /*32d0*/  BRA.U !UP0, `(.L_x_69) ;  /* 0x0000000108a47547 */ /* 0x000fea000b800000 */
[----:B------:R-:W-:-:S09]  /*32e0*/  UISETP.NE.AND UP0, UPT, UR4, 0x1d, UPT ;  /* 0x0000001d0400788c */ /* 0x000fd2000bf05270 */
[----:B------:R-:W-:Y:S05]  /*32f0*/  BRA.U !UP0, `(.L_x_70) ;  /* 0x00000001088c7547 */ /* 0x000fea000b800000 */
[----:B------:R-:W-:-:S09]  /*3300*/  UISETP.NE.AND UP0, UPT, UR4, 0x2c, UPT ;  /* 0x0000002c0400788c */ /* 0x000fd2000bf05270 */
[----:B------:R-:W-:Y:S05]  /*3310*/  BRA.U !UP0, `(.L_x_71) ;  /* 0x0000000108447547 */ /* 0x000fea000b800000 */
.L_x_41:
[----:B0-----:R-:W-:Y:S01]  /*3320*/  MOV R0, 0x0 ;  /* 0x0000000000007802 */ /* 0x001fe20000000f00 */
[----:B------:R-:W0:Y:S01]  /*3330*/  LDCU.64 UR6, c[0x4][0x158] ;  /* 0x01002b00ff0677ac */ /* 0x000e220008000a00 */
[----:B------:R-:W-:Y:S02]  /*3340*/  HFMA2 R8, -RZ, RZ, 0, 6.020069122314453125e-06 ;  /* 0x00000065ff087431 */ /* 0x000fe400000001ff */
[----:B------:R-:W-:Y:S01]  /*3350*/  IMAD.MOV.U32 R12, RZ, RZ, 0x1 ;  /* 0x00000001ff0c7424 */ /* 0x000fe200078e00ff */
[----:B------:R2:W3:Y:S01]  /*3360*/  LDC.64 R2, c[0x4][R0] ;  /* 0x0100000000027b82 */ /* 0x0004e20000000a00 */
[----:B------:R-:W4:Y:S01]  /*3370*/  LDCU.64 UR8, c[0x4][0x160] ;  /* 0x01002c00ff0877ac */ /* 0x000f220008000a00 */
[----:B------:R-:W-:Y:S01]  /*3380*/  IMAD.MOV.U32 R13, RZ, RZ, RZ ;  /* 0x000000ffff0d7224 */ /* 0x000fe200078e00ff */
[----:B------:R-:W5:Y:S01]  /*3390*/  LDCU.64 UR4, c[0x4][0x70] ;  /* 0x01000e00ff0477ac */ /* 0x000f620008000a00 */
[----:B0-----:R-:W-:Y:S01]  /*33a0*/  MOV R4, UR6 ;  /* 0x0000000600047c02 */ /* 0x001fe20008000f00 */
[----:B-1----:R-:W-:-:S02]  /*33b0*/  IMAD.U32 R5, RZ, RZ, UR7 ;  /* 0x00000007ff057e24 */ /* 0x002fc4000f8e00ff */
[----:B----4-:R-:W-:Y:S01]  /*33c0*/  IMAD.U32 R6, RZ, RZ, UR8 ;  /* 0x00000008ff067e24 */ /* 0x010fe2000f8e00ff */
[----:B------:R-:W-:Y:S01]  /*33d0*/  MOV R7, UR9 ;  /* 0x0000000900077c02 */ /* 0x000fe20008000f00 */
[----:B-----5:R-:W-:Y:S02]  /*33e0*/  IMAD.U32 R10, RZ, RZ, UR4 ;  /* 0x00000004ff0a7e24 */ /* 0x020fe4000f8e00ff */
[----:B--2---:R-:W-:-:S07]  /*33f0*/  IMAD.U32 R11, RZ, RZ, UR5 ;  /* 0x00000005ff0b7e24 */ /* 0x004fce000f8e00ff */
[----:B------:R-:W-:-:S07]  /*3400*/  LEPC R20, `(.L_x_72) ;  /* 0x000000001014794e */ /* 0x000fce0000000000 */
[----:B---3--:R-:W-:Y:S05]  /*3410*/  CALL.ABS.NOINC R2 ;  /* 0x0000000002007343 */ /* 0x008fea0003c00000 */
.L_x_72:
[----:B------:R-:W-:Y:S05]  /*3420*/  BRA `(.L_x_42) ;  /* 0x00000000005c7947 */ /* 0x000fea0003800000 */
.L_x_71:
[----:B-1----:R-:W-:-:S04]  /*3430*/  SHF.L.U32 R5, R5, 0x10, RZ ;  /* 0x0000001005057819 */ /* 0x002fc800000006ff */
[----:B------:R-:W-:-:S04]  /*3440*/  SHF.R.U32.HI R6, RZ, 0x17, R5 ;  /* 0x00000017ff067819 */ /* 0x000fc80000011605 */
[----:B------:R-:W-:-:S04]  /*3450*/  LOP3.LUT R4, R6, 0xff, RZ, 0xc0, !PT ;  /* 0x000000ff06047812 */ /* 0x000fc800078ec0ff */
[----:B------:R-:W-:-:S13]  /*3460*/  ISETP.NE.AND P1, PT, R4, 0xff, PT ;  /* 0x000000ff0400780c */ /* 0x000fda0003f25270 */
[--C-:B0-----:R-:W-:Y:S02]  /*3470*/  @P1 SHF.R.U32.HI R0, RZ, 0x16, R5.reuse ;  /* 0x00000016ff001819 */ /* 0x101fe40000011605 */
[----:B------:R-:W-:Y:S01]  /*3480*/  @P1 LOP3.LUT P0, RZ, R4, 0x3fffff, R5, 0xf8, !PT ;  /* 0x003fffff04ff1812 */ /* 0x000fe2000780f805 */
[----:B------:R-:W-:Y:S01]  /*3490*/  IMAD.MOV.U32 R5, RZ, RZ, 0xff ;  /* 0x000000ffff057424 */ /* 0x000fe200078e00ff */
[----:B------:R-:W-:-:S04]  /*34a0*/  @P1 LOP3.LUT R0, R0, 0x1, RZ, 0xc0, !PT ;  /* 0x0000000100001812 */ /* 0x000fc800078ec0ff */
[----:B------:R-:W-:Y:S01]  /*34b0*/  @P1 ISETP.EQ.U32.AND P2, PT, R0, 0x1, P0 ;  /* 0x000000010000180c */ /* 0x000fe20000742070 */
[----:B------:R-:W-:Y:S01]  /*34c0*/  @P1 VIADD R0, R6, 0x1 ;  /* 0x0000000106001836 */ /* 0x000fe20000000000 */
[----:B------:R-:W-:Y:S02]  /*34d0*/  PLOP3.LUT P0, PT, PT, PT, PT, 0x80, 0x8 ;  /* 0x000000000008781c */ /* 0x000fe40003f0f070 */
[----:B------:R-:W-:-:S13]  /*34e0*/  @P1 PLOP3.LUT P0, PT, P2, PT, PT, 0x80, 0x8 ;  /* 0x000000000008181c */ /* 0x000fda000170f070 */
[----:B------:R-:W-:-:S05]  /*34f0*/  @!P0 IADD3 R0, PT, PT, R6, RZ, RZ ;  /* 0x000000ff06008210 */ /* 0x000fca0007ffe0ff */
[----:B------:R-:W-:-:S05]  /*3500*/  @P1 IMAD.MOV.U32 R5, RZ, RZ, R0 ;  /* 0x000000ffff051224 */ /* 0x000fca00078e0000 */
[----:B------:R0:W-:Y:S01]  /*3510*/  STG.E.U8 desc[UR36][R2.64], R5 ;  /* 0x0000000502007986 */ /* 0x0001e2000c101124 */
[----:B------:R-:W-:Y:S05]  /*3520*/  BRA `(.L_x_42) ;  /* 0x00000000001c7947 */ /* 0x000fea0003800000 */
.L_x_70:
[----:B-1----:R-:W-:-:S06]  /*3530*/  IMAD.U32 R5, R5, 0x10000, RZ ;  /* 0x0001000005057824 */ /* 0x002fcc00078e00ff */
[----:B------:R-:W1:Y:S02]  /*3540*/  F2I.U64.TRUNC R4, R5 ;  /* 0x0000000500047311 */ /* 0x000e64000020d800 */
[----:B-1----:R1:W-:Y:S01]  /*3550*/  STG.E.64 desc[UR36][R2.64], R4 ;  /* 0x0000000402007986 */ /* 0x0023e2000c101b24 */
[----:B------:R-:W-:Y:S05]  /*3560*/  BRA `(.L_x_42) ;  /* 0x00000000000c7947 */ /* 0x000fea0003800000 */
.L_x_69:
[----:B-1----:R-:W-:-:S06]  /*3570*/  SHF.L.U32 R5, R5, 0x10, RZ ;  /* 0x0000001005057819 */ /* 0x002fcc00000006ff */
[----:B------:R-:W1:Y:S02]  /*3580*/  F2I.FTZ.U32.TRUNC.NTZ R5, R5 ;  /* 0x0000000500057305 */ /* 0x000e64000021f000 */
[----:B-1----:R1:W-:Y:S02]  /*3590*/  STG.E desc[UR36][R2.64], R5 ;  /* 0x0000000502007986 */ /* 0x0023e4000c101924 */
.L_x_42:
[----:B------:R-:W-:-:S07]  /*35a0*/  VIADD R17, R17, 0x80 ;  /* 0x0000008011117836 */ /* 0x000fce0000000000 */
.L_x_1:
[----:B------:R-:W-:Y:S05]  /*35b0*/  BSYNC.RECONVERGENT B6 ;  /* 0x0000000000067941 */ /* 0x000fea0003800200 */
.L_x_0:
[----:B------:R-:W5:Y:S01]  /*35c0*/  LDCU UR4, c[0x0][0x380] ;  /* 0x00007000ff0477ac */ /* 0x000f620008000800 */
[----:B------:R-:W-:Y:S01]  /*35d0*/  BSSY.RECONVERGENT B6, `(.L_x_73) ;  /* 0x000034d000067945 */ /* 0x000fe20003800200 */
[----:B-----5:R-:W-:-:S13]  /*35e0*/  ISETP.GE.AND P0, PT, R17, UR4, PT ;  /* 0x0000000411007c0c */ /* 0x020fda000bf06270 */
[----:B------:R-:W-:Y:S05]  /*35f0*/  @P0 BRA `(.L_x_74) ;  /* 0x0000003400280947 */ /* 0x000fea0003800000 */
[----:B------:R-:W5:Y:S01]  /*3600*/  LDCU UR4, c[0x0][0x388] ;  /* 0x00007100ff0477ac */ /* 0x000f620008000800 */
[----:B------:R-:W-:Y:S02]  /*3610*/  HFMA2 R16, -RZ, RZ, 0, 0 ;  /* 0x00000000ff107431 */ /* 0x000fe400000001ff */
[----:B0-----:R-:W-:Y:S01]  /*3620*/  IMAD.MOV.U32 R0, RZ, RZ, RZ ;  /* 0x000000ffff007224 */ /* 0x001fe200078e00ff */
[----:B-----5:R-:W-:-:S09]  /*3630*/  UISETP.NE.AND UP0, UPT, UR4, URZ, UPT ;  /* 0x000000ff0400728c */ /* 0x020fd2000bf05270 */
[----:B------:R-:W-:Y:S05]  /*3640*/  BRA.U !UP0, `(.L_x_75) ;  /* 0x0000001108a87547 */ /* 0x000fea000b800000 */
[----:B------:R-:W1:Y:S01]  /*3650*/  LDCU.64 UR4, c[0x0][0x390] ;  /* 0x00007200ff0477ac */ /* 0x000e620008000a00 */
[----:B------:R-:W-:Y:S01]  /*3660*/  IMAD.MOV.U32 R16, RZ, RZ, RZ ;  /* 0x000000ffff107224 */ /* 0x000fe200078e00ff */
[----:B------:R-:W0:Y:S01]  /*3670*/  LDCU UR6, c[0x0][0x38c] ;  /* 0x00007180ff0677ac */ /* 0x000e220008000800 */
[----:B------:R-:W5:Y:S01]  /*3680*/  LDCU.64 UR8, c[0x0][0x4b8] ;  /* 0x00009700ff0877ac */ /* 0x000f620008000a00 */
[----:B------:R-:W-:Y:S01]  /*3690*/  UISETP.NE.AND UP0, UPT, UR40, URZ, UPT ;  /* 0x000000ff2800728c */ /* 0x000fe2000bf05270 */
[----:B-1234-:R-:W-:-:S05]  /*36a0*/  IMAD.HI.U32 R2, R17, UR4, R16 ;  /* 0x0000000411027c27 */ /* 0x01efca000f8e0010 */
[----:B------:R-:W-:-:S05]  /*36b0*/  SHF.R.U32.HI R3, RZ, UR5, R2 ;  /* 0x00000005ff037c19 */ /* 0x000fca0008011602 */
[----:B------:R-:W-:-:S04]  /*36c0*/  IMAD.MOV R0, RZ, RZ, -R3 ;  /* 0x000000ffff007224 */ /* 0x000fc800078e0a03 */
[----:B0-----:R-:W-:-:S04]  /*36d0*/  IMAD R0, R0, UR6, R17 ;  /* 0x0000000600007c24 */ /* 0x001fc8000f8e0211 */
[C---:B-----5:R-:W-:Y:S02]  /*36e0*/  IMAD R16, R0.reuse, UR8, RZ ;  /* 0x0000000800107c24 */ /* 0x060fe4000f8e02ff */
[----:B------:R-:W-:Y:S01]  /*36f0*/  IMAD R0, R0, UR9, RZ ;  /* 0x0000000900007c24 */ /* 0x000fe2000f8e02ff */
        /* <DEDUP_REMOVED lines=280> */
[----:B------:R-:W2:Y:S02]  /*4880*/  LDCU.64 UR8, c[0x0][0x578] ;  /* 0x0000af00ff0877ac */ /* 0x000ea40008000a00 */
[----:B0-----:R-:W-:-:S05]  /*4890*/  IMAD.HI.U32 R2, R5, UR4, R4 ;  /* 0x0000000405027c27 */ /* 0x001fca000f8e0004 */
[----:B------:R-:W-:-:S05]  /*48a0*/  SHF.R.U32.HI R2, RZ, UR5, R2 ;  /* 0x00000005ff027c19 */ /* 0x000fca0008011602 */
[----:B------:R-:W-:-:S04]  /*48b0*/  IMAD.MOV R3, RZ, RZ, -R2 ;  /* 0x000000ffff037224 */ /* 0x000fc800078e0a02 */
[----:B-1----:R-:W-:-:S04]  /*48c0*/  IMAD R5, R3, UR6, R5 ;  /* 0x0000000603057c24 */ /* 0x002fc8000f8e0205 */
[C---:B--2---:R-:W-:Y:S02]  /*48d0*/  IMAD R16, R5.reuse, UR8, R16 ;  /* 0x0000000805107c24 */ /* 0x044fe4000f8e0210 */
[----:B------:R-:W-:-:S07]  /*48e0*/  IMAD R0, R5, UR9, R0 ;  /* 0x0000000905007c24 */ /* 0x000fce000f8e0200 */
.L_x_75:
[----:B------:R-:W1:Y:S01]  /*48f0*/  LDCU.64 UR6, c[0x0][0x588] ;  /* 0x0000b100ff0677ac */ /* 0x000e620008000a00 */
[----:B------:R-:W-:-:S04]  /*4900*/  UPRMT UR4, UR41, 0x9910, URZ ;  /* 0x0000991029047896 */ /* 0x000fc800080000ff */
[----:B------:R-:W-:Y:S01]  /*4910*/  UISETP.GT.AND UP0, UPT, UR4, 0x9, UPT ;  /* 0x000000090400788c */ /* 0x000fe2000bf04270 */
[----:B-1234-:R-:W-:-:S04]  /*4920*/  IADD3 R2, P0, PT, R0, UR6, RZ ;  /* 0x0000000600027c10 */ /* 0x01efc8000ff1e0ff */
[----:B------:R-:W-:-:S04]  /*4930*/  IADD3.X R3, PT, PT, RZ, UR7, RZ, P0, !PT ;  /* 0x00000007ff037c10 */ /* 0x000fc800087fe4ff */
        /* <DEDUP_REMOVED lines=13> */
.L_x_79:
[----:B------:R-:W2:Y:S02]  /*4a10*/  LDG.E.U8 R2, desc[UR36][R2.64] ;  /* 0x0000002402027981 */ /* 0x000ea4000c1e1100 */
[----:B--2---:R-:W-:-:S04]  /*4a20*/  I2FP.F32.U32 R0, R2 ;  /* 0x0000000200007245 */ /* 0x004fc80000201000 */
[----:B------:R-:W-:Y:S01]  /*4a30*/  F2FP.BF16.F32.PACK_AB R0, RZ, R0 ;  /* 0x00000000ff00723e */ /* 0x000fe200000010ff */
[----:B------:R-:W-:Y:S06]  /*4a40*/  BRA `(.L_x_81) ;  /* 0x0000000c00a47947 */ /* 0x000fec0003800000 */
.L_x_78:
        /* <DEDUP_REMOVED lines=10> */
.L_x_83:
[----:B------:R-:W2:Y:S02]  /*4af0*/  LDG.E R2, desc[UR36][R2.64] ;  /* 0x0000002402027981 */ /* 0x000ea4000c1e1900 */
[----:B--2---:R-:W-:-:S04]  /*4b00*/  I2FP.F32.S32 R0, R2 ;  /* 0x0000000200007245 */ /* 0x004fc80000201400 */
[----:B------:R-:W-:Y:S01]  /*4b10*/  F2FP.BF16.F32.PACK_AB R0, RZ, R0 ;  /* 0x00000000ff00723e */ /* 0x000fe200000010ff */
[----:B------:R-:W-:Y:S06]  /*4b20*/  BRA `(.L_x_81) ;  /* 0x0000000c006c7947 */ /* 0x000fec0003800000 */
.L_x_82:
[----:B------:R-:W2:Y:S02]  /*4b30*/  LDG.E.U16 R2, desc[UR36][R2.64] ;  /* 0x0000002402027981 */ /* 0x000ea4000c1e1500 */
[----:B--2---:R-:W0:Y:S02]  /*4b40*/  I2F.S16 R0, R2 ;  /* 0x0000000200007306 */ /* 0x004e240000101400 */
[----:B0-----:R-:W-:Y:S01]  /*4b50*/  F2FP.BF16.F32.PACK_AB R0, RZ, R0 ;  /* 0x00000000ff00723e */ /* 0x001fe200000010ff */
[----:B------:R-:W-:Y:S06]  /*4b60*/  BRA `(.L_x_81) ;  /* 0x0000000c005c7947 */ /* 0x000fec0003800000 */
.L_x_77:
        /* <DEDUP_REMOVED lines=9> */
.L_x_85:
[----:B------:R-:W2:Y:S02]  /*4c00*/  LDG.E.U16 R0, desc[UR36][R2.64] ;  /* 0x0000002402007981 */ /* 0x000ea4000c1e1500 */
[----:B--2---:R-:W-:-:S05]  /*4c10*/  HADD2.F32 R0, -RZ, R0.H0_H0 ;  /* 0x20000000ff007230 */ /* 0x004fca0000004100 */
[----:B------:R-:W-:Y:S01]  /*4c20*/  F2FP.BF16.F32.PACK_AB R0, RZ, R0 ;  /* 0x00000000ff00723e */ /* 0x000fe200000010ff */
[----:B------:R-:W-:Y:S06]  /*4c30*/  BRA `(.L_x_81) ;  /* 0x0000000c00287947 */ /* 0x000fec0003800000 */
.L_x_84:
        /* <DEDUP_REMOVED lines=9> */
.L_x_87:
[----:B------:R-:W2:Y:S02]  /*4cd0*/  LDG.E.U16 R2, desc[UR36][R2.64] ;  /* 0x0000002402027981 */ /* 0x000ea4000c1e1500 */
[----:B--2---:R-:W-:-:S05]  /*4ce0*/  HADD2.F32 R0, -RZ, R2.H0_H0 ;  /* 0x20000002ff007230 */ /* 0x004fca0000004100 */
[----:B------:R-:W-:Y:S01]  /*4cf0*/  F2FP.BF16.F32.PACK_AB R0, RZ, R0 ;  /* 0x00000000ff00723e */ /* 0x000fe200000010ff */
[----:B------:R-:W-:Y:S06]  /*4d00*/  BRA `(.L_x_81) ;  /* 0x0000000800f47947 */ /* 0x000fec0003800000 */
.L_x_86:
        /* <DEDUP_REMOVED lines=12> */
.L_x_76:
        /* <DEDUP_REMOVED lines=13> */
.L_x_90:
        /* <DEDUP_REMOVED lines=12> */
.L_x_89:
[----:B------:R-:W-:-:S09]  /*4f60*/  UISETP.NE.AND UP0, UPT, UR4, 0xf, UPT ;  /* 0x0000000f0400788c */ /* 0x000fd2000bf05270 */
[----:B------:R-:W-:Y:S05]  /*4f70*/  BRA.U !UP0, `(.L_x_91) ;  /* 0x0000000108987547 */ /* 0x000fea000b800000 */
[----:B------:R-:W-:-:S09]  /*4f80*/  UISETP.NE.AND UP0, UPT, UR4, 0x17, UPT ;  /* 0x000000170400788c */ /* 0x000fd2000bf05270 */
[----:B------:R-:W-:Y:S05]  /*4f90*/  BRA.U !UP0, `(.L_x_92) ;  /* 0x00000001085c7547 */ /* 0x000fea000b800000 */
[----:B------:R-:W-:-:S09]  /*4fa0*/  UISETP.NE.AND UP0, UPT, UR4, 0x18, UPT ;  /* 0x000000180400788c */ /* 0x000fd2000bf05270 */
[----:B------:R-:W-:Y:S05]  /*4fb0*/  BRA.U UP0, `(.L_x_80) ;  /* 0x0000000500e47547 */ /* 0x000fea000b800000 */
[----:B------:R-:W2:Y:S01]  /*4fc0*/  LDG.E.U8 R0, desc[UR36][R2.64] ;  /* 0x0000002402007981 */ /* 0x000ea2000c1e1100 */
[----:B------:R-:W-:Y:S02]  /*4fd0*/  IMAD.MOV.U32 R6, RZ, RZ, 0x1f ;  /* 0x0000001fff067424 */ /* 0x000fe400078e00ff */
[----:B--2---:R-:W-:-:S05]  /*4fe0*/  IMAD.SHL.U32 R0, R0, 0x1000000, RZ ;  /* 0x0100000000007824 */ /* 0x004fca00078e00ff */
[C---:B------:R-:W-:Y:S02]  /*4ff0*/  LOP3.LUT R4, R0.reuse, 0x7f000000, RZ, 0xc0, !PT ;  /* 0x7f00000000047812 */ /* 0x040fe400078ec0ff */
[----:B------:R-:W-:Y:S02]  /*5000*/  LOP3.LUT P0, RZ, R0, 0x7f000000, RZ, 0xc0, !PT ;  /* 0x7f00000000ff7812 */ /* 0x000fe4000780c0ff */
[----:B------:R-:W0:Y:S02]  /*5010*/  FLO.U32 R5, R4 ;  /* 0x0000000400057300 */ /* 0x000e2400000e0000 */
[----:B0-----:R-:W-:-:S04]  /*5020*/  IADD3 R5, PT, PT, -R5, RZ, RZ ;  /* 0x000000ff05057210 */ /* 0x001fc80007ffe1ff */
[----:B------:R-:W-:-:S05]  /*5030*/  VIADDMNMX.U32 R5, R5, R6, 0x4, !PT ;  /* 0x0000000405057446 */ /* 0x000fca0007800006 */
[----:B------:R-:W-:-:S04]  /*5040*/  VIADD R5, R5, 0xfffffffc ;  /* 0xfffffffc05057836 */ /* 0x000fc80000000000 */
[----:B------:R-:W-:Y:S01]  /*5050*/  IMAD.SHL.U32 R7, R5, 0x800000, RZ ;  /* 0x0080000005077824 */ /* 0x000fe200078e00ff */
[C---:B------:R-:W-:Y:S02]  /*5060*/  SHF.L.U32 R6, R4.reuse, R5, RZ ;  /* 0x0000000504067219 */ /* 0x040fe400000006ff */
[----:B------:R-:W-:Y:S02]  /*5070*/  IADD3 R5, PT, PT, R4, 0x1000000, RZ ;  /* 0x0100000004057810 */ /* 0x000fe40007ffe0ff */
[----:B------:R-:W-:Y:S02]  /*5080*/  LEA.HI R6, R6, -R7, RZ, 0x1c ;  /* 0x8000000706067211 */ /* 0x000fe400078fe0ff */
[----:B------:R-:W-:-:S03]  /*5090*/  SHF.R.S32.HI R5, RZ, 0x8, R5 ;  /* 0x00000008ff057819 */ /* 0x000fc60000011405 */
[----:B------:R-:W-:-:S05]  /*50a0*/  VIADD R6, R6, 0x3c000000 ;  /* 0x3c00000006067836 */ /* 0x000fca0000000000 */
[----:B------:R-:W-:-:S04]  /*50b0*/  LOP3.LUT R5, R6, 0x7f800000, R5, 0xf8, !PT ;  /* 0x7f80000006057812 */ /* 0x000fc800078ef805 */
[----:B------:R-:W-:-:S04]  /*50c0*/  SEL R5, R5, RZ, P0 ;  /* 0x000000ff05057207 */ /* 0x000fc80000000000 */
[----:B------:R-:W-:-:S04]  /*50d0*/  LOP3.LUT R5, R5, 0x80000000, R0, 0xf8, !PT ;  /* 0x8000000005057812 */ /* 0x000fc800078ef800 */
[----:B------:R-:W-:-:S04]  /*50e0*/  F2FP.BF16.F32.PACK_AB R5, RZ, R5 ;  /* 0x00000005ff05723e */ /* 0x000fc800000010ff */
[----:B------:R-:W-:Y:S01]  /*50f0*/  PRMT R0, R5, 0x7610, R0 ;  /* 0x0000761005007816 */ /* 0x000fe20000000000 */
[----:B------:R-:W-:Y:S06]  /*5100*/  BRA `(.L_x_81) ;  /* 0x0000000400f47947 */ /* 0x000fec0003800000 */
.L_x_92:
[----:B------:R-:W2:Y:S02]  /*5110*/  LDG.E.U8 R2, desc[UR36][R2.64] ;  /* 0x0000002402027981 */ /* 0x000ea4000c1e1100 */
[C---:B--2---:R-:W-:Y:S01]  /*5120*/  IMAD.SHL.U32 R0, R2.reuse, 0x2000000, RZ ;  /* 0x0200000002007824 */ /* 0x044fe200078e00ff */
[----:B------:R-:W-:-:S04]  /*5130*/  SHF.L.U32 R5, R2, 0x8, RZ ;  /* 0x0000000802057819 */ /* 0x000fc800000006ff */
[----:B------:R-:W-:-:S13]  /*5140*/  ISETP.GE.U32.AND P0, PT, R0, 0x8000000, PT ;  /* 0x080000000000780c */ /* 0x000fda0003f06070 */
[C---:B------:R-:W-:Y:S02]  /*5150*/  @!P0 LOP3.LUT R4, R5.reuse, 0x7f00, RZ, 0xc0, !PT ;  /* 0x00007f0005048812 */ /* 0x040fe400078ec0ff */
[----:B------:R-:W-:Y:S02]  /*5160*/  @P0 LEA.HI R0, R0, 0x70000000, RZ, 0x1c ;  /* 0x7000000000000811 */ /* 0x000fe400078fe0ff */
[----:B------:R-:W-:Y:S02]  /*5170*/  @!P0 LOP3.LUT R4, R4, 0x3f000000, RZ, 0xfc, !PT ;  /* 0x3f00000004048812 */ /* 0x000fe400078efcff */
[----:B------:R-:W-:Y:S01]  /*5180*/  PRMT R5, R5, 0x9910, RZ ;  /* 0x0000991005057816 */ /* 0x000fe200000000ff */
[----:B------:R-:W-:Y:S02]  /*5190*/  @P0 FMUL.FTZ R0, R0, 1.9259299443872358531e-34 ;  /* 0x0780000000000820 */ /* 0x000fe40000410000 */
[----:B------:R-:W-:-:S05]  /*51a0*/  @!P0 FADD.FTZ R0, R4, -0.5 ;  /* 0xbf00000004008421 */ /* 0x000fca0000010000 */
[----:B------:R-:W-:-:S04]  /*51b0*/  LOP3.LUT R0, R0, 0x80000000, R5, 0xf8, !PT ;  /* 0x8000000000007812 */ /* 0x000fc800078ef805 */
[----:B------:R-:W-:Y:S01]  /*51c0*/  F2FP.BF16.F32.PACK_AB R0, RZ, R0 ;  /* 0x00000000ff00723e */ /* 0x000fe200000010ff */
[----:B------:R-:W-:Y:S06]  /*51d0*/  BRA `(.L_x_81) ;  /* 0x0000000400c07947 */ /* 0x000fec0003800000 */
.L_x_91:
[----:B------:R0:W5:Y:S01]  /*51e0*/  LDG.E.U16 R0, desc[UR36][R2.64] ;  /* 0x0000002402007981 */ /* 0x000162000c1e1500 */
[----:B------:R-:W-:Y:S05]  /*51f0*/  BRA `(.L_x_81) ;  /* 0x0000000400b87947 */ /* 0x000fea0003800000 */
.L_x_88:
        /* <DEDUP_REMOVED lines=12> */
.L_x_95:
[----:B------:R-:W2:Y:S01]  /*52c0*/  LDG.E.U8 R3, desc[UR36][R2.64] ;  /* 0x0000002402037981 */ /* 0x000ea2000c1e1100 */
[----:B------:R-:W-:Y:S01]  /*52d0*/  BSSY.RECONVERGENT B0, `(.L_x_96) ;  /* 0x0000018000007945 */ /* 0x000fe20003800200 */
[----:B------:R-:W-:Y:S01]  /*52e0*/  IMAD.MOV.U32 R0, RZ, RZ, RZ ;  /* 0x000000ffff007224 */ /* 0x000fe200078e00ff */
        /* <DEDUP_REMOVED lines=8> */
[----:B------:R-:W-:-:S04]  /*5370*/  SHF.R.U32.HI R0, RZ, 0x7, R3 ;  /* 0x00000007ff007819 */ /* 0x000fc80000011603 */
[----:B------:R-:W-:Y:S02]  /*5380*/  SHF.L.U32 R7, R0, 0x1f, RZ ;  /* 0x0000001f00077819 */ /* 0x000fe400000006ff */
        /* <DEDUP_REMOVED lines=8> */
.L_x_99:
[----:B------:R-:W-:Y:S05]  /*5410*/  BSYNC.RECONVERGENT B1 ;  /* 0x0000000000017941 */ /* 0x000fea0003800200 */
.L_x_98:
[----:B------:R-:W-:Y:S01]  /*5420*/  IMAD.SHL.U32 R0, R0, 0x100000, RZ ;  /* 0x0010000000007824 */ /* 0x000fe200078e00ff */
[----:B------:R-:W-:-:S04]  /*5430*/  LEA R2, R2, 0x3b800000, 0x17 ;  /* 0x3b80000002027811 */ /* 0x000fc800078eb8ff */
[----:B------:R-:W-:-:S07]  /*5440*/  LOP3.LUT R0, R2, R0, R7, 0xfe, !PT ;  /* 0x0000000002007212 */ /* 0x000fce00078efe07 */
.L_x_97:
[----:B------:R-:W-:Y:S05]  /*5450*/  BSYNC.RECONVERGENT B0 ;  /* 0x0000000000007941 */ /* 0x000fea0003800200 */
.L_x_96:
[----:B------:R-:W-:Y:S01]  /*5460*/  F2FP.BF16.F32.PACK_AB R0, RZ, R0 ;  /* 0x00000000ff00723e */ /* 0x000fe200000010ff */
[----:B------:R-:W-:Y:S06]  /*5470*/  BRA `(.L_x_81) ;  /* 0x0000000400187947 */ /* 0x000fec0003800000 */
.L_x_94:
        /* <DEDUP_REMOVED lines=21> */
.L_x_103:
[----:B------:R-:W-:Y:S05]  /*55d0*/  BSYNC.RECONVERGENT B1 ;  /* 0x0000000000017941 */ /* 0x000fea0003800200 */
.L_x_102:
[----:B------:R-:W-:Y:S01]  /*55e0*/  IMAD.SHL.U32 R0, R0, 0x200000, RZ ;  /* 0x0020000000007824 */ /* 0x000fe200078e00ff */
[----:B------:R-:W-:-:S04]  /*55f0*/  LEA R2, R2, 0x37800000, 0x17 ;  /* 0x3780000002027811 */ /* 0x000fc800078eb8ff */
[----:B------:R-:W-:-:S07]  /*5600*/  LOP3.LUT R0, R2, R0, R7, 0xfe, !PT ;  /* 0x0000000002007212 */ /* 0x000fce00078efe07 */
.L_x_101:
[----:B------:R-:W-:Y:S05]  /*5610*/  BSYNC.RECONVERGENT B0 ;  /* 0x0000000000007941 */ /* 0x000fea0003800200 */
.L_x_100:
[----:B------:R-:W-:Y:S01]  /*5620*/  F2FP.BF16.F32.PACK_AB R0, RZ, R0 ;  /* 0x00000000ff00723e */ /* 0x000fe200000010ff */
[----:B------:R-:W-:Y:S06]  /*5630*/  BRA `(.L_x_81) ;  /* 0x0000000000a87947 */ /* 0x000fec0003800000 */
.L_x_93:
[----:B------:R-:W-:-:S09]  /*5640*/  UISETP.NE.AND UP0, UPT, UR4, 0x1c, UPT ;  /* 0x0000001c0400788c */ /* 0x000fd2000bf05270 */
[----:B------:R-:W-:Y:S05]  /*5650*/  BRA.U !UP0, `(.L_x_104) ;  /* 0x0000000108947547 */ /* 0x000fea000b800000 */
[----:B------:R-:W-:-:S09]  /*5660*/  UISETP.NE.AND UP0, UPT, UR4, 0x1d, UPT ;  /* 0x0000001d0400788c */ /* 0x000fd2000bf05270 */
[----:B------:R-:W-:Y:S05]  /*5670*/  BRA.U !UP0, `(.L_x_105) ;  /* 0x00000001087c7547 */ /* 0x000fea000b800000 */
[----:B------:R-:W-:-:S09]  /*5680*/  UISETP.NE.AND UP0, UPT, UR4, 0x2c, UPT ;  /* 0x0000002c0400788c */ /* 0x000fd2000bf05270 */
[----:B------:R-:W-:Y:S05]  /*5690*/  BRA.U UP0, `(.L_x_80) ;  /* 0x00000001002c7547 */ /* 0x000fea000b800000 */
[----:B------:R-:W2:Y:S01]  /*56a0*/  LDG.E.U8 R2, desc[UR36][R2.64] ;  /* 0x0000002402027981 */ /* 0x000ea2000c1e1100 */
[----:B------:R-:W-:Y:S01]  /*56b0*/  BSSY.RECONVERGENT B0, `(.L_x_106) ;  /* 0x0000007000007945 */ /* 0x000fe20003800200 */
[----:B------:R-:W-:Y:S01]  /*56c0*/  IMAD.MOV.U32 R0, RZ, RZ, 0x400000 ;  /* 0x00400000ff007424 */ /* 0x000fe200078e00ff */
[----:B--2---:R-:W-:-:S13]  /*56d0*/  ISETP.NE.AND P0, PT, R2, RZ, PT ;  /* 0x000000ff0200720c */ /* 0x004fda0003f05270 */
[----:B------:R-:W-:Y:S05]  /*56e0*/  @!P0 BRA `(.L_x_107) ;  /* 0x00000000000c8947 */ /* 0x000fea0003800000 */
[----:B------:R-:W-:-:S13]  /*56f0*/  ISETP.NE.AND P0, PT, R2, 0xff, PT ;  /* 0x000000ff0200780c */ /* 0x000fda0003f05270 */
[----:B------:R-:W-:Y:S01]  /*5700*/  @!P0 MOV R0, 0x7f800001 ;  /* 0x7f80000100008802 */ /* 0x000fe20000000f00 */
[----:B------:R-:W-:-:S07]  /*5710*/  @P0 IMAD.SHL.U32 R0, R2, 0x800000, RZ ;  /* 0x0080000002000824 */ /* 0x000fce00078e00ff */
.L_x_107:
[----:B------:R-:W-:Y:S05]  /*5720*/  BSYNC.RECONVERGENT B0 ;  /* 0x0000000000007941 */ /* 0x000fea0003800200 */
.L_x_106:
[----:B------:R-:W-:Y:S01]  /*5730*/  F2FP.BF16.F32.PACK_AB R0, RZ, R0 ;  /* 0x00000000ff00723e */ /* 0x000fe200000010ff */
[----:B------:R-:W-:Y:S06]  /*5740*/  BRA `(.L_x_81) ;  /* 0x0000000000647947 */ /* 0x000fec0003800000 */
.L_x_80:
[----:B------:R-:W-:Y:S01]  /*5750*/  MOV R2, 0x0 ;  /* 0x0000000000027802 */ /* 0x000fe20000000f00 */
[----:B------:R-:W0:Y:S01]  /*5760*/  LDCU.64 UR4, c[0x4][0x158] ;  /* 0x01002b00ff0477ac */ /* 0x000e220008000a00 */
[----:B------:R-:W-:Y:S02]  /*5770*/  HFMA2 R12, -RZ, RZ, 0, 5.9604644775390625e-08 ;  /* 0x00000001ff0c7431 */ /* 0x000fe400000001ff */
[----:B------:R-:W-:Y:S01]  /*5780*/  IMAD.MOV.U32 R8, RZ, RZ, 0x4e ;  /* 0x0000004eff087424 */ /* 0x000fe200078e00ff */
[----:B------:R-:W1:Y:S01]  /*5790*/  LDCU.64 UR6, c[0x4][0x160] ;  /* 0x01002c00ff0677ac */ /* 0x000e620008000a00 */
[----:B------:R-:W2:Y:S01]  /*57a0*/  LDC.64 R2, c[0x4][R2] ;  /* 0x0100000002027b82 */ /* 0x000ea20000000a00 */
[----:B------:R-:W-:Y:S01]  /*57b0*/  IMAD.MOV.U32 R13, RZ, RZ, RZ ;  /* 0x000000ffff0d7224 */ /* 0x000fe200078e00ff */
[----:B------:R-:W3:Y:S01]  /*57c0*/  LDCU.64 UR8, c[0x4][0x68] ;  /* 0x01000d00ff0877ac */ /* 0x000ee20008000a00 */
[----:B0-----:R-:W-:Y:S01]  /*57d0*/  IMAD.U32 R4, RZ, RZ, UR4 ;  /* 0x00000004ff047e24 */ /* 0x001fe2000f8e00ff */
[----:B------:R-:W-:Y:S01]  /*57e0*/  MOV R5, UR5 ;  /* 0x0000000500057c02 */ /* 0x000fe20008000f00 */
[----:B-1----:R-:W-:-:S02]  /*57f0*/  IMAD.U32 R6, RZ, RZ, UR6 ;  /* 0x00000006ff067e24 */ /* 0x002fc4000f8e00ff */
[----:B------:R-:W-:Y:S01]  /*5800*/  IMAD.U32 R7, RZ, RZ, UR7 ;  /* 0x00000007ff077e24 */ /* 0x000fe2000f8e00ff */
[----:B---3--:R-:W-:Y:S01]  /*5810*/  MOV R10, UR8 ;  /* 0x00000008000a7c02 */ /* 0x008fe20008000f00 */
[----:B------:R-:W-:-:S07]  /*5820*/  IMAD.U32 R11, RZ, RZ, UR9 ;  /* 0x00000009ff0b7e24 */ /* 0x000fce000f8e00ff */
[----:B------:R-:W-:-:S07]  /*5830*/  LEPC R20, `(.L_x_108) ;  /* 0x000000001014794e */ /* 0x000fce0000000000 */
[----:B--2---:R-:W-:Y:S05]  /*5840*/  CALL.ABS.NOINC R2 ;  /* 0x0000000002007343 */ /* 0x004fea0003c00000 */
.L_x_108:
[----:B------:R-:W-:Y:S01]  /*5850*/  PRMT R0, RZ, 0x7610, R0 ;  /* 0x00007610ff007816 */ /* 0x000fe20000000000 */
[----:B------:R-:W-:Y:S06]  /*5860*/  BRA `(.L_x_81) ;  /* 0x00000000001c7947 */ /* 0x000fec0003800000 */
.L_x_105:
[----:B------:R-:W2:Y:S02]  /*5870*/  LDG.E.64 R2, desc[UR36][R2.64] ;  /* 0x0000002402027981 */ /* 0x000ea4000c1e1b00 */
[----:B--2---:R-:W0:Y:S02]  /*5880*/  I2F.U64 R0, R2 ;  /* 0x0000000200007312 */ /* 0x004e240000301000 */
[----:B0-----:R-:W-:Y:S01]  /*5890*/  F2FP.BF16.F32.PACK_AB R0, RZ, R0 ;  /* 0x00000000ff00723e */ /* 0x001fe200000010ff */
[----:B------:R-:W-:Y:S06]  /*58a0*/  BRA `(.L_x_81) ;  /* 0x00000000000c7947 */ /* 0x000fec0003800000 */
.L_x_104:
[----:B------:R-:W2:Y:S02]  /*58b0*/  LDG.E R2, desc[UR36][R2.64] ;  /* 0x0000002402027981 */ /* 0x000ea4000c1e1900 */
[----:B--2---:R-:W-:-:S04]  /*58c0*/  I2FP.F32.U32 R0, R2 ;  /* 0x0000000200007245 */ /* 0x004fc80000201000 */
[----:B------:R-:W-:-:S07]  /*58d0*/  F2FP.BF16.F32.PACK_AB R0, RZ, R0 ;  /* 0x00000000ff00723e */ /* 0x000fce00000010ff */
.L_x_81:
[----:B-----5:R-:W-:Y:S01]  /*58e0*/  IMAD.U32 R0, R0, 0x10000, RZ ;  /* 0x0001000000007824 */ /* 0x020fe200078e00ff */
[----:B------:R-:W1:Y:S01]  /*58f0*/  LDCU.64 UR6, c[0x0][0x580] ;  /* 0x0000b000ff0677ac */ /* 0x000e620008000a00 */
[----:B------:R-:W-:Y:S02]  /*5900*/  IMAD.MOV.U32 R6, RZ, RZ, 0x3e800000 ;  /* 0x3e800000ff067424 */ /* 0x000fe400078e00ff */
        /* <DEDUP_REMOVED lines=9> */
[----:B------:R-:W-:-:S03]  /*59a0*/  MOV R3, 0x3d39bf78 ;  /* 0x3d39bf7800037802 */ /* 0x000fc60000000f00 */
[----:B------:R-:W-:-:S04]  /*59b0*/  @!P0 FFMA.FTZ R7, |R0|, R5, |R0| ;  /* 0x0000000500078223 */ /* 0x000fc80000010600 */
[C---:B------:R-:W-:Y:S01]  /*59c0*/  FADD.FTZ.RZ R4, R7.reuse, 1 ;  /* 0x3f80000007047421 */ /* 0x040fe2000001c000 */
[----:B------:R-:W-:-:S04]  /*59d0*/  ISETP.GE.U32.AND P1, PT, R7, 0x7f800000, PT ;  /* 0x7f8000000700780c */ /* 0x000fc80003f26070 */
[----:B------:R-:W-:Y:S02]  /*59e0*/  IADD3 R4, PT, PT, R4, -0x3f400000, RZ ;  /* 0xc0c0000004047810 */ /* 0x000fe40007ffe0ff */
[----:B------:R-:W-:Y:S02]  /*59f0*/  ISETP.GT.AND P2, PT, R7, -0x40800000, P1 ;  /* 0xbf8000000700780c */ /* 0x000fe40000f44270 */
        /* <DEDUP_REMOVED lines=17> */
[----:B------:R-:W-:-:S03]  /*5b10*/  @P1 IMAD.MOV.U32 R2, RZ, RZ, 0x7f800000 ;  /* 0x7f800000ff021424 */ /* 0x000fc600078e00ff */
[----:B------:R-:W-:Y:S01]  /*5b20*/  FFMA.FTZ R3, R4, 0.69314718246459960938, R3 ;  /* 0x3f31721804037823 */ /* 0x000fe20000010003 */
        /* <DEDUP_REMOVED lines=19> */
[----:B01----:R-:W-:-:S04]  /*5c60*/  SHF.L.U32 R0, R5, 0x10, RZ ;  /* 0x0000001005007819 */ /* 0x003fc800000006ff */
[----:B------:R-:W0:Y:S02]  /*5c70*/  F2I.FTZ.TRUNC.NTZ R5, R0 ;  /* 0x0000000000057305 */ /* 0x000e24000021f100 */
[----:B0-----:R0:W-:Y:S01]  /*5c80*/  STG.E.U8 desc[UR36][R2.64], R5 ;  /* 0x0000000502007986 */ /* 0x0011e2000c101124 */
[----:B------:R-:W-:Y:S05]  /*5c90*/  BRA `(.L_x_114) ;  /* 0x0000000c007c7947 */ /* 0x000fea0003800000 */
.L_x_112:
[----:B-1----:R-:W-:-:S06]  /*5ca0*/  IMAD.U32 R5, R5, 0x10000, RZ ;  /* 0x0001000005057824 */ /* 0x002fcc00078e00ff */
[----:B------:R-:W1:Y:S02]  /*5cb0*/  F2I.S64.TRUNC R4, R5 ;  /* 0x0000000500047311 */ /* 0x000e64000020d900 */
[----:B-1----:R1:W-:Y:S01]  /*5cc0*/  STG.E.U8 desc[UR36][R2.64], R4 ;  /* 0x0000000402007986 */ /* 0x0023e2000c101124 */
[----:B------:R-:W-:Y:S05]  /*5cd0*/  BRA `(.L_x_114) ;  /* 0x0000000c006c7947 */ /* 0x000fea0003800000 */
.L_x_111:
        /* <DEDUP_REMOVED lines=10> */
.L_x_116:
[----:B-1----:R-:W-:-:S06]  /*5d80*/  SHF.L.U32 R5, R5, 0x10, RZ ;  /* 0x0000001005057819 */ /* 0x002fcc00000006ff */
[----:B------:R-:W1:Y:S02]  /*5d90*/  F2I.FTZ.TRUNC.NTZ R5, R5 ;  /* 0x0000000500057305 */ /* 0x000e64000021f100 */
[----:B-1----:R1:W-:Y:S01]  /*5da0*/  STG.E desc[UR36][R2.64], R5 ;  /* 0x0000000502007986 */ /* 0x0023e2000c101924 */
[----:B------:R-:W-:Y:S05]  /*5db0*/  BRA `(.L_x_114) ;  /* 0x0000000c00347947 */ /* 0x000fea0003800000 */
.L_x_115:
[----:B-1----:R-:W-:-:S06]  /*5dc0*/  IMAD.U32 R5, R5, 0x10000, RZ ;  /* 0x0001000005057824 */ /* 0x002fcc00078e00ff */
[----:B------:R-:W1:Y:S02]  /*5dd0*/  F2I.FTZ.TRUNC.NTZ R5, R5 ;  /* 0x0000000500057305 */ /* 0x000e64000021f100 */
[----:B-1----:R1:W-:Y:S01]  /*5de0*/  STG.E.U16 desc[UR36][R2.64], R5 ;  /* 0x0000000502007986 */ /* 0x0023e2000c101524 */
[----:B------:R-:W-:Y:S05]  /*5df0*/  BRA `(.L_x_114) ;  /* 0x0000000c00247947 */ /* 0x000fea0003800000 */
.L_x_110:
        /* <DEDUP_REMOVED lines=9> */
.L_x_118:
[----:B01----:R-:W-:-:S04]  /*5e90*/  SHF.L.U32 R0, R5, 0x10, RZ ;  /* 0x0000001005007819 */ /* 0x003fc800000006ff */
[----:B------:R-:W-:-:S05]  /*5ea0*/  F2FP.F16.F32.PACK_AB R0, RZ, R0 ;  /* 0x00000000ff00723e */ /* 0x000fca00000000ff */
[----:B------:R0:W-:Y:S01]  /*5eb0*/  STG.E.U16 desc[UR36][R2.64], R0 ;  /* 0x0000000002007986 */ /* 0x0001e2000c101524 */
[----:B------:R-:W-:Y:S05]  /*5ec0*/  BRA `(.L_x_114) ;  /* 0x0000000800f07947 */ /* 0x000fea0003800000 */
.L_x_117:
[----:B------:R-:W-:-:S09]  /*5ed0*/  UISETP.NE.AND UP0, UPT, UR4, 0x7, UPT ;  /* 0x000000070400788c */ /* 0x000fd2000bf05270 */
[----:B------:R-:W-:Y:S05]  /*5ee0*/  BRA.U !UP0, `(.L_x_119) ;  /* 0x0000000108347547 */ /* 0x000fea000b800000 */
[----:B------:R-:W-:-:S09]  /*5ef0*/  UISETP.NE.AND UP0, UPT, UR4, 0x8, UPT ;  /* 0x000000080400788c */ /* 0x000fd2000bf05270 */
[----:B------:R-:W-:Y:S05]  /*5f00*/  BRA.U !UP0, `(.L_x_120) ;  /* 0x0000000108187547 */ /* 0x000fea000b800000 */
[----:B------:R-:W-:-:S09]  /*5f10*/  UISETP.NE.AND UP0, UPT, UR4, 0x9, UPT ;  /* 0x000000090400788c */ /* 0x000fd2000bf05270 */
[----:B------:R-:W-:Y:S05]  /*5f20*/  BRA.U UP0, `(.L_x_113) ;  /* 0x0000000500fc7547 */ /* 0x000fea000b800000 */
[----:B-1----:R-:W-:Y:S02]  /*5f30*/  IMAD.U32 R4, R5, 0x10000, RZ ;  /* 0x0001000005047824 */ /* 0x002fe400078e00ff */
[----:B------:R-:W-:-:S05]  /*5f40*/  IMAD.MOV.U32 R5, RZ, RZ, RZ ;  /* 0x000000ffff057224 */ /* 0x000fca00078e00ff */
[----:B------:R1:W-:Y:S01]  /*5f50*/  STG.E.64 desc[UR36][R2.64], R4 ;  /* 0x0000000402007986 */ /* 0x0003e2000c101b24 */
[----:B------:R-:W-:Y:S05]  /*5f60*/  BRA `(.L_x_114) ;  /* 0x0000000800c87947 */ /* 0x000fea0003800000 */
.L_x_120:
[----:B-1----:R-:W-:-:S04]  /*5f70*/  SHF.L.U32 R5, R5, 0x10, RZ ;  /* 0x0000001005057819 */ /* 0x002fc800000006ff */
[----:B------:R-:W-:-:S04]  /*5f80*/  F2FP.F16.F32.PACK_AB R5, RZ, R5 ;  /* 0x00000005ff05723e */ /* 0x000fc800000000ff */
[----:B------:R-:W-:-:S05]  /*5f90*/  PRMT R5, R5, 0x5410, RZ ;  /* 0x0000541005057816 */ /* 0x000fca00000000ff */
[----:B------:R1:W-:Y:S01]  /*5fa0*/  STG.E desc[UR36][R2.64], R5 ;  /* 0x0000000502007986 */ /* 0x0003e2000c101924 */
[----:B------:R-:W-:Y:S05]  /*5fb0*/  BRA `(.L_x_114) ;  /* 0x0000000800b47947 */ /* 0x000fea0003800000 */
.L_x_119:
[----:B-1----:R-:W-:-:S04]  /*5fc0*/  IMAD.U32 R4, R5, 0x10000, RZ ;  /* 0x0001000005047824 */ /* 0x002fc800078e00ff */
[----:B------:R-:W-:-:S06]  /*5fd0*/  FMUL.FTZ R4, R4, 1 ;  /* 0x3f80000004047820 */ /* 0x000fcc0000410000 */
[----:B------:R-:W1:Y:S02]  /*5fe0*/  F2F.F64.F32 R4, R4 ;  /* 0x0000000400047310 */ /* 0x000e640000201800 */
[----:B-1----:R1:W-:Y:S01]  /*5ff0*/  STG.E.64 desc[UR36][R2.64], R4 ;  /* 0x0000000402007986 */ /* 0x0023e2000c101b24 */
[----:B------:R-:W-:Y:S05]  /*6000*/  BRA `(.L_x_114) ;  /* 0x0000000800a07947 */ /* 0x000fea0003800000 */
.L_x_109:
[----:B------:R-:W-:-:S09]  /*6010*/  UISETP.GT.AND UP0, UPT, UR4, 0x18, UPT ;  /* 0x000000180400788c */ /* 0x000fd2000bf04270 */
[----:B------:R-:W-:Y:S05]  /*6020*/  BRA.U !UP0, `(.L_x_121) ;  /* 0x0000000508607547 */ /* 0x000fea000b800000 */
        /* <DEDUP_REMOVED lines=12> */
.L_x_124:
[----:B-1----:R-:W-:Y:S01]  /*60f0*/  SHF.L.U32 R5, R5, 0x10, RZ ;  /* 0x0000001005057819 */ /* 0x002fe200000006ff */
[----:B------:R-:W-:Y:S01]  /*6100*/  BSSY.RECONVERGENT B0, `(.L_x_125) ;  /* 0x0000013000007945 */ /* 0x000fe20003800200 */
[----:B0-----:R-:W-:Y:S02]  /*6110*/  IMAD.MOV.U32 R0, RZ, RZ, 0x80 ;  /* 0x00000080ff007424 */ /* 0x001fe400078e00ff */
[----:B------:R-:W-:-:S04]  /*6120*/  LOP3.LUT R4, R5, 0x7fffffff, RZ, 0xc0, !PT ;  /* 0x7fffffff05047812 */ /* 0x000fc800078ec0ff */
[----:B------:R-:W-:-:S13]  /*6130*/  ISETP.GT.U32.AND P0, PT, R4, 0x437fffff, PT ;  /* 0x437fffff0400780c */ /* 0x000fda0003f04070 */
[----:B------:R-:W-:Y:S05]  /*6140*/  @P0 BRA `(.L_x_126) ;  /* 0x0000000000380947 */ /* 0x000fea0003800000 */
[----:B------:R-:W-:-:S13]  /*6150*/  ISETP.GE.U32.AND P0, PT, R4, 0x3c000000, PT ;  /* 0x3c0000000400780c */ /* 0x000fda0003f06070 */
[----:B------:R-:W-:-:S04]  /*6160*/  @P0 SHF.R.U32.HI R0, RZ, 0x14, R5 ;  /* 0x00000014ff000819 */ /* 0x000fc80000011605 */
[----:B------:R-:W-:-:S04]  /*6170*/  @P0 LOP3.LUT R0, R0, 0x1, RZ, 0xc0, !PT ;  /* 0x0000000100000812 */ /* 0x000fc800078ec0ff */
[----:B------:R-:W-:-:S04]  /*6180*/  @P0 IADD3 R0, PT, PT, R5, 0x487ffff, R0 ;  /* 0x0487ffff05000810 */ /* 0x000fc80007ffe000 */
[----:B------:R-:W-:-:S04]  /*6190*/  @P0 SHF.R.U32.HI R0, RZ, 0x14, R0 ;  /* 0x00000014ff000819 */ /* 0x000fc80000011600 */
[----:B------:R-:W-:Y:S01]  /*61a0*/  @P0 LOP3.LUT R0, R0, 0xff, RZ, 0xc0, !PT ;  /* 0x000000ff00000812 */ /* 0x000fe200078ec0ff */
[----:B------:R-:W-:Y:S06]  /*61b0*/  @P0 BRA `(.L_x_127) ;  /* 0x0000000000140947 */ /* 0x000fec0003800000 */
[----:B------:R-:W-:-:S05]  /*61c0*/  FADD.FTZ R0, R4, 8192 ;  /* 0x4600000004007421 */ /* 0x000fca0000010000 */
[----:B------:R-:W-:Y:S02]  /*61d0*/  LOP3.LUT P0, R4, R0, 0xff, RZ, 0xc0, !PT ;  /* 0x000000ff00047812 */ /* 0x000fe4000780c0ff */
[----:B------:R-:W-:-:S11]  /*61e0*/  PRMT R0, RZ, 0x7610, R0 ;  /* 0x00007610ff007816 */ /* 0x000fd60000000000 */
[----:B------:R-:W-:Y:S05]  /*61f0*/  @!P0 BRA `(.L_x_126) ;  /* 0x00000000000c8947 */ /* 0x000fea0003800000 */
[----:B------:R-:W-:-:S07]  /*6200*/  IMAD.MOV.U32 R0, RZ, RZ, R4 ;  /* 0x000000ffff007224 */ /* 0x000fce00078e0004 */
.L_x_127:
[----:B------:R-:W-:-:S04]  /*6210*/  SHF.R.U32.HI R5, RZ, 0x18, R5 ;  /* 0x00000018ff057819 */ /* 0x000fc80000011605 */
[----:B------:R-:W-:-:S07]  /*6220*/  LOP3.LUT R0, R0, 0x80, R5, 0xf8, !PT ;  /* 0x0000008000007812 */ /* 0x000fce00078ef805 */
.L_x_126:
[----:B------:R-:W-:Y:S05]  /*6230*/  BSYNC.RECONVERGENT B0 ;  /* 0x0000000000007941 */ /* 0x000fea0003800200 */
.L_x_125:
[----:B------:R0:W-:Y:S01]  /*6240*/  STG.E.U8 desc[UR36][R2.64], R0 ;  /* 0x0000000002007986 */ /* 0x0001e2000c101124 */
[----:B------:R-:W-:Y:S05]  /*6250*/  BRA `(.L_x_114) ;  /* 0x00000008000c7947 */ /* 0x000fea0003800000 */
.L_x_123:
        /* <DEDUP_REMOVED lines=18> */
.L_x_130:
[----:B------:R-:W-:-:S04]  /*6380*/  SHF.R.U32.HI R5, RZ, 0x18, R5 ;  /* 0x00000018ff057819 */ /* 0x000fc80000011605 */
[----:B------:R-:W-:-:S07]  /*6390*/  LOP3.LUT R0, R0, 0x80, R5, 0xf8, !PT ;  /* 0x0000008000007812 */ /* 0x000fce00078ef805 */
.L_x_129:
[----:B------:R-:W-:Y:S05]  /*63a0*/  BSYNC.RECONVERGENT B0 ;  /* 0x0000000000007941 */ /* 0x000fea0003800200 */
.L_x_128:
[----:B------:R0:W-:Y:S01]  /*63b0*/  STG.E.U8 desc[UR36][R2.64], R0 ;  /* 0x0000000002007986 */ /* 0x0001e2000c101124 */
[----:B------:R-:W-:Y:S05]  /*63c0*/  BRA `(.L_x_114) ;  /* 0x0000000400b07947 */ /* 0x000fea0003800000 */
.L_x_122:
[----:B------:R-:W-:-:S09]  /*63d0*/  UISETP.NE.AND UP0, UPT, UR4, 0x1c, UPT ;  /* 0x0000001c0400788c */ /* 0x000fd2000bf05270 */
[----:B------:R-:W-:Y:S05]  /*63e0*/  BRA.U !UP0, `(.L_x_131) ;  /* 0x0000000108607547 */ /* 0x000fea000b800000 */
[----:B------:R-:W-:-:S09]  /*63f0*/  UISETP.NE.AND UP0, UPT, UR4, 0x1d, UPT ;  /* 0x0000001d0400788c */ /* 0x000fd2000bf05270 */
[----:B------:R-:W-:Y:S05]  /*6400*/  BRA.U !UP0, `(.L_x_132) ;  /* 0x0000000108487547 */ /* 0x000fea000b800000 */
[----:B------:R-:W-:-:S09]  /*6410*/  UISETP.NE.AND UP0, UPT, UR4, 0x2c, UPT ;  /* 0x0000002c0400788c */ /* 0x000fd2000bf05270 */
[----:B------:R-:W-:Y:S05]  /*6420*/  BRA.U UP0, `(.L_x_113) ;  /* 0x0000000100bc7547 */ /* 0x000fea000b800000 */
        /* <DEDUP_REMOVED lines=16> */
.L_x_132:
[----:B-1----:R-:W-:-:S06]  /*6530*/  IMAD.U32 R5, R5, 0x10000, RZ ;  /* 0x0001000005057824 */ /* 0x002fcc00078e00ff */
[----:B------:R-:W1:Y:S02]  /*6540*/  F2I.U64.TRUNC R4, R5 ;  /* 0x0000000500047311 */ /* 0x000e64000020d800 */
[----:B-1----:R1:W-:Y:S01]  /*6550*/  STG.E.64 desc[UR36][R2.64], R4 ;  /* 0x0000000402007986 */ /* 0x0023e2000c101b24 */
[----:B------:R-:W-:Y:S05]  /*6560*/  BRA `(.L_x_114) ;  /* 0x0000000400487947 */ /* 0x000fea0003800000 */
.L_x_131:
[----:B-1----:R-:W-:-:S06]  /*6570*/  SHF.L.U32 R5, R5, 0x10, RZ ;  /* 0x0000001005057819 */ /* 0x002fcc00000006ff */
[----:B------:R-:W1:Y:S02]  /*6580*/  F2I.FTZ.U32.TRUNC.NTZ R5, R5 ;  /* 0x0000000500057305 */ /* 0x000e64000021f000 */
[----:B-1----:R1:W-:Y:S01]  /*6590*/  STG.E desc[UR36][R2.64], R5 ;  /* 0x0000000502007986 */ /* 0x0023e2000c101924 */
[----:B------:R-:W-:Y:S05]  /*65a0*/  BRA `(.L_x_114) ;  /* 0x0000000400387947 */ /* 0x000fea0003800000 */
.L_x_121:
        /* <DEDUP_REMOVED lines=11> */
.L_x_134:
[----:B-1----:R-:W-:Y:S01]  /*6660*/  IMAD.U32 R5, R5, 0x10000, RZ ;  /* 0x0001000005057824 */ /* 0x002fe200078e00ff */
[----:B------:R-:W-:-:S03]  /*6670*/  CS2R R6, SRZ ;  /* 0x0000000000067805 */ /* 0x000fc6000001ff00 */
[----:B------:R-:W-:-:S06]  /*6680*/  FMUL.FTZ R5, R5, 1 ;  /* 0x3f80000005057820 */ /* 0x000fcc0000410000 */
[----:B------:R-:W1:Y:S02]  /*6690*/  F2F.F64.F32 R4, R5 ;  /* 0x0000000500047310 */ /* 0x000e640000201800 */
[----:B-1----:R1:W-:Y:S01]  /*66a0*/  STG.E.128 desc[UR36][R2.64], R4 ;  /* 0x0000000402007986 */ /* 0x0023e2000c101d24 */
[----:B------:R-:W-:Y:S05]  /*66b0*/  BRA `(.L_x_114) ;  /* 0x0000000000f47947 */ /* 0x000fea0003800000 */
.L_x_133:
[----:B------:R-:W-:-:S09]  /*66c0*/  UISETP.NE.AND UP0, UPT, UR4, 0xf, UPT ;  /* 0x0000000f0400788c */ /* 0x000fd2000bf05270 */
[----:B------:R-:W-:Y:S05]  /*66d0*/  BRA.U !UP0, `(.L_x_135) ;  /* 0x0000000108e87547 */ /* 0x000fea000b800000 */
[----:B------:R-:W-:-:S09]  /*66e0*/  UISETP.NE.AND UP0, UPT, UR4, 0x17, UPT ;  /* 0x000000170400788c */ /* 0x000fd2000bf05270 */
[----:B------:R-:W-:Y:S05]  /*66f0*/  BRA.U !UP0, `(.L_x_136) ;  /* 0x0000000108907547 */ /* 0x000fea000b800000 */
[----:B------:R-:W-:-:S09]  /*6700*/  UISETP.NE.AND UP0, UPT, UR4, 0x18, UPT ;  /* 0x000000180400788c */ /* 0x000fd2000bf05270 */
[----:B------:R-:W-:Y:S05]  /*6710*/  BRA.U !UP0, `(.L_x_137) ;  /* 0x0000000108447547 */ /* 0x000fea000b800000 */
.L_x_113:
        /* <DEDUP_REMOVED lines=16> */
.L_x_138:
[----:B------:R-:W-:Y:S05]  /*6820*/  BRA `(.L_x_114) ;  /* 0x0000000000987947 */ /* 0x000fea0003800000 */
.L_x_137:
[----:B-1----:R-:W-:Y:S01]  /*6830*/  SHF.L.U32 R7, R5, 0x10, RZ ;  /* 0x0000001005077819 */ /* 0x002fe200000006ff */
[----:B------:R-:W-:Y:S01]  /*6840*/  BSSY.RECONVERGENT B0, `(.L_x_139) ;  /* 0x000000c000007945 */ /* 0x000fe20003800200 */
[----:B0-----:R-:W-:Y:S02]  /*6850*/  IMAD.MOV.U32 R0, RZ, RZ, 0x7f ;  /* 0x0000007fff007424 */ /* 0x001fe400078e00ff */
[----:B------:R-:W-:Y:S02]  /*6860*/  LOP3.LUT R4, R7, 0x7fffffff, RZ, 0xc0, !PT ;  /* 0x7fffffff07047812 */ /* 0x000fe400078ec0ff */
[----:B------:R-:W-:Y:S02]  /*6870*/  SHF.R.U32.HI R5, RZ, 0x18, R7 ;  /* 0x00000018ff057819 */ /* 0x000fe40000011607 */
[----:B------:R-:W-:-:S13]  /*6880*/  ISETP.GT.U32.AND P0, PT, R4, 0x43efffff, PT ;  /* 0x43efffff0400780c */ /* 0x000fda0003f04070 */
[----:B------:R-:W-:Y:S05]  /*6890*/  @P0 BRA `(.L_x_140) ;  /* 0x0000000000180947 */ /* 0x000fea0003800000 */
[----:B------:R-:W-:-:S13]  /*68a0*/  ISETP.GE.U32.AND P0, PT, R4, 0x3c800000, PT ;  /* 0x3c8000000400780c */ /* 0x000fda0003f06070 */
[----:B------:R-:W-:-:S04]  /*68b0*/  @P0 SHF.R.U32.HI R0, RZ, 0x14, R7 ;  /* 0x00000014ff000819 */ /* 0x000fc80000011607 */
[----:B------:R-:W-:-:S04]  /*68c0*/  @P0 LOP3.LUT R0, R0, 0x1, RZ, 0xc0, !PT ;  /* 0x0000000100000812 */ /* 0x000fc800078ec0ff */
[----:B------:R-:W-:-:S04]  /*68d0*/  @P0 IADD3 R0, PT, PT, R7, 0x407ffff, R0 ;  /* 0x0407ffff07000810 */ /* 0x000fc80007ffe000 */
[----:B------:R-:W-:Y:S01]  /*68e0*/  @P0 SHF.R.U32.HI R0, RZ, 0x14, R0 ;  /* 0x00000014ff000819 */ /* 0x000fe20000011600 */
[----:B------:R-:W-:-:S07]  /*68f0*/  @!P0 FADD.FTZ R0, R4, 16384 ;  /* 0x4680000004008421 */ /* 0x000fce0000010000 */
.L_x_140:
[----:B------:R-:W-:Y:S05]  /*6900*/  BSYNC.RECONVERGENT B0 ;  /* 0x0000000000007941 */ /* 0x000fea0003800200 */
.L_x_139:
[----:B------:R-:W-:-:S05]  /*6910*/  LOP3.LUT R5, R0, 0x80, R5, 0xf8, !PT ;  /* 0x0000008000057812 */ /* 0x000fca00078ef805 */
[----:B------:R3:W-:Y:S01]  /*6920*/  STG.E.U8 desc[UR36][R2.64], R5 ;  /* 0x0000000502007986 */ /* 0x0007e2000c101124 */
[----:B------:R-:W-:Y:S05]  /*6930*/  BRA `(.L_x_114) ;  /* 0x0000000000547947 */ /* 0x000fea0003800000 */
.L_x_136:
[----:B-1----:R-:W-:Y:S01]  /*6940*/  IMAD.U32 R5, R5, 0x10000, RZ ;  /* 0x0001000005057824 */ /* 0x002fe200078e00ff */
[----:B------:R-:W-:Y:S04]  /*6950*/  BSSY.RECONVERGENT B0, `(.L_x_141) ;  /* 0x000000e000007945 */ /* 0x000fe80003800200 */
[----:B------:R-:W-:-:S04]  /*6960*/  LOP3.LUT R4, R5, 0x7fffffff, RZ, 0xc0, !PT ;  /* 0x7fffffff05047812 */ /* 0x000fc800078ec0ff */
[----:B------:R-:W-:-:S13]  /*6970*/  ISETP.GT.U32.AND P0, PT, R4, 0x477fffff, PT ;  /* 0x477fffff0400780c */ /* 0x000fda0003f04070 */
[----:B------:R-:W-:Y:S05]  /*6980*/  @P0 BRA `(.L_x_142) ;  /* 0x00000000001c0947 */ /* 0x000fea0003800000 */
[----:B------:R-:W-:-:S13]  /*6990*/  ISETP.GE.U32.AND P0, PT, R4, 0x38800000, PT ;  /* 0x388000000400780c */ /* 0x000fda0003f06070 */
[----:B0-----:R-:W-:-:S04]  /*69a0*/  @P0 SHF.R.U32.HI R0, RZ, 0x15, R5 ;  /* 0x00000015ff000819 */ /* 0x001fc80000011605 */
[----:B------:R-:W-:-:S04]  /*69b0*/  @P0 LOP3.LUT R0, R0, 0x1, RZ, 0xc0, !PT ;  /* 0x0000000100000812 */ /* 0x000fc800078ec0ff */
[----:B------:R-:W-:-:S04]  /*69c0*/  @P0 IADD3 R0, PT, PT, R5, 0x80fffff, R0 ;  /* 0x080fffff05000810 */ /* 0x000fc80007ffe000 */
[----:B------:R-:W-:Y:S01]  /*69d0*/  @P0 SHF.R.U32.HI R0, RZ, 0x15, R0 ;  /* 0x00000015ff000819 */ /* 0x000fe20000011600 */
[----:B------:R-:W-:Y:S01]  /*69e0*/  @!P0 FADD.FTZ R0, R4, 128 ;  /* 0x4300000004008421 */ /* 0x000fe20000010000 */
[----:B------:R-:W-:Y:S06]  /*69f0*/  BRA `(.L_x_143) ;  /* 0x00000000000c7947 */ /* 0x000fec0003800000 */
.L_x_142:
[----:B------:R-:W-:Y:S02]  /*6a00*/  ISETP.GT.U32.AND P0, PT, R4, 0x7f800000, PT ;  /* 0x7f8000000400780c */ /* 0x000fe40003f04070 */
[----:B0-----:R-:W-:-:S04]  /*6a10*/  MOV R0, 0x7f ;  /* 0x0000007f00007802 */ /* 0x001fc80000000f00 */
[----:B------:R-:W-:-:S07]  /*6a20*/  SEL R0, R0, 0x7c, P0 ;  /* 0x0000007c00007807 */ /* 0x000fce0000000000 */
.L_x_143:
[----:B------:R-:W-:Y:S05]  /*6a30*/  BSYNC.RECONVERGENT B0 ;  /* 0x0000000000007941 */ /* 0x000fea0003800200 */
.L_x_141:
[----:B------:R-:W-:-:S04]  /*6a40*/  SHF.R.U32.HI R5, RZ, 0x18, R5 ;  /* 0x00000018ff057819 */ /* 0x000fc80000011605 */
[----:B------:R-:W-:-:S05]  /*6a50*/  LOP3.LUT R5, R0, 0x80, R5, 0xf8, !PT ;  /* 0x0000008000057812 */ /* 0x000fca00078ef805 */
[----:B------:R2:W-:Y:S01]  /*6a60*/  STG.E.U8 desc[UR36][R2.64], R5 ;  /* 0x0000000502007986 */ /* 0x0005e2000c101124 */
[----:B------:R-:W-:Y:S05]  /*6a70*/  BRA `(.L_x_114) ;  /* 0x0000000000047947 */ /* 0x000fea0003800000 */
.L_x_135:
[----:B-1----:R1:W-:Y:S02]  /*6a80*/  STG.E.U16 desc[UR36][R2.64], R5 ;  /* 0x0000000502007986 */ /* 0x0023e4000c101524 */
.L_x_114:
[----:B------:R-:W-:-:S07]  /*6a90*/  VIADD R17, R17, 0x80 ;  /* 0x0000008011117836 */ /* 0x000fce0000000000 */
.L_x_74:
[----:B------:R-:W-:Y:S05]  /*6aa0*/  BSYNC.RECONVERGENT B6 ;  /* 0x0000000000067941 */ /* 0x000fea0003800200 */
.L_x_73:
        /* <DEDUP_REMOVED lines=307> */
.L_x_146:
        /* <DEDUP_REMOVED lines=18> */
.L_x_150:
[----:B------:R-:W2:Y:S02]  /*7f00*/  LDG.E.U8 R2, desc[UR36][R2.64] ;  /* 0x0000002402027981 */ /* 0x000ea4000c1e1100 */
[----:B--2---:R-:W-:-:S04]  /*7f10*/  I2FP.F32.U32 R0, R2 ;  /* 0x0000000200007245 */ /* 0x004fc80000201000 */
[----:B------:R-:W-:Y:S01]  /*7f20*/  F2FP.BF16.F32.PACK_AB R0, RZ, R0 ;  /* 0x00000000ff00723e */ /* 0x000fe200000010ff */
[----:B------:R-:W-:Y:S06]  /*7f30*/  BRA `(.L_x_152) ;  /* 0x0000000c00a47947 */ /* 0x000fec0003800000 */
.L_x_149:
        /* <DEDUP_REMOVED lines=10> */
.L_x_154:
[----:B------:R-:W2:Y:S02]  /*7fe0*/  LDG.E R2, desc[UR36][R2.64] ;  /* 0x0000002402027981 */ /* 0x000ea4000c1e1900 */
[----:B--2---:R-:W-:-:S04]  /*7ff0*/  I2FP.F32.S32 R0, R2 ;  /* 0x0000000200007245 */ /* 0x004fc80000201400 */
[----:B------:R-:W-:Y:S01]  /*8000*/  F2FP.BF16.F32.PACK_AB R0, RZ, R0 ;  /* 0x00000000ff00723e */ /* 0x000fe200000010ff */
[----:B------:R-:W-:Y:S06]  /*8010*/  BRA `(.L_x_152) ;  /* 0x0000000c006c7947 */ /* 0x000fec0003800000 */
.L_x_153:
[----:B------:R-:W2:Y:S02]  /*8020*/  LDG.E.U16 R2, desc[UR36][R2.64] ;  /* 0x0000002402027981 */ /* 0x000ea4000c1e1500 */
[----:B--2---:R-:W0:Y:S02]  /*8030*/  I2F.S16 R0, R2 ;  /* 0x0000000200007306 */ /* 0x004e240000101400 */
[----:B0-----:R-:W-:Y:S01]  /*8040*/  F2FP.BF16.F32.PACK_AB R0, RZ, R0 ;  /* 0x00000000ff00723e */ /* 0x001fe200000010ff */
[----:B------:R-:W-:Y:S06]  /*8050*/  BRA `(.L_x_152) ;  /* 0x0000000c005c7947 */ /* 0x000fec0003800000 */
.L_x_148:
        /* <DEDUP_REMOVED lines=9> */
.L_x_156:
[----:B------:R-:W2:Y:S02]  /*80f0*/  LDG.E.U16 R0, desc[UR36][R2.64] ;  /* 0x0000002402007981 */ /* 0x000ea4000c1e1500 */
[----:B--2---:R-:W-:-:S05]  /*8100*/  HADD2.F32 R0, -RZ, R0.H0_H0 ;  /* 0x20000000ff007230 */ /* 0x004fca0000004100 */
[----:B------:R-:W-:Y:S01]  /*8110*/  F2FP.BF16.F32.PACK_AB R0, RZ, R0 ;  /* 0x00000000ff00723e */ /* 0x000fe200000010ff */
[----:B------:R-:W-:Y:S06]  /*8120*/  BRA `(.L_x_152) ;  /* 0x0000000c00287947 */ /* 0x000fec0003800000 */
.L_x_155:
        /* <DEDUP_REMOVED lines=9> */
.L_x_158:
[----:B------:R-:W2:Y:S02]  /*81c0*/  LDG.E.U16 R2, desc[UR36][R2.64] ;  /* 0x0000002402027981 */ /* 0x000ea4000c1e1500 */
[----:B--2---:R-:W-:-:S05]  /*81d0*/  HADD2.F32 R0, -RZ, R2.H0_H0 ;  /* 0x20000002ff007230 */ /* 0x004fca0000004100 */
[----:B------:R-:W-:Y:S01]  /*81e0*/  F2FP.BF16.F32.PACK_AB R0, RZ, R0 ;  /* 0x00000000ff00723e */ /* 0x000fe200000010ff */
[----:B------:R-:W-:Y:S06]  /*81f0*/  BRA `(.L_x_152) ;  /* 0x0000000800f47947 */ /* 0x000fec0003800000 */
.L_x_157:
        /* <DEDUP_REMOVED lines=12> */
.L_x_147:
        /* <DEDUP_REMOVED lines=13> */
.L_x_161:
        /* <DEDUP_REMOVED lines=12> */
.L_x_160:
        /* <DEDUP_REMOVED lines=27> */
.L_x_163:
        /* <DEDUP_REMOVED lines=13> */
.L_x_162:
[----:B------:R0:W5:Y:S01]  /*86d0*/  LDG.E.U16 R0, desc[UR36][R2.64] ;  /* 0x0000002402007981 */ /* 0x000162000c1e1500 */
[----:B------:R-:W-:Y:S05]  /*86e0*/  BRA `(.L_x_152) ;  /* 0x0000000400b87947 */ /* 0x000fea0003800000 */
.L_x_159:
        /* <DEDUP_REMOVED lines=12> */
.L_x_166:
        /* <DEDUP_REMOVED lines=21> */
.L_x_170:
[----:B------:R-:W-:Y:S05]  /*8900*/  BSYNC.RECONVERGENT B1 ;  /* 0x0000000000017941 */ /* 0x000fea0003800200 */
.L_x_169:
[----:B------:R-:W-:Y:S01]  /*8910*/  IMAD.SHL.U32 R0, R0, 0x100000, RZ ;  /* 0x0010000000007824 */ /* 0x000fe200078e00ff */
[----:B------:R-:W-:-:S04]  /*8920*/  LEA R2, R2, 0x3b800000, 0x17 ;  /* 0x3b80000002027811 */ /* 0x000fc800078eb8ff */
[----:B------:R-:W-:-:S07]  /*8930*/  LOP3.LUT R0, R2, R0, R7, 0xfe, !PT ;  /* 0x0000000002007212 */ /* 0x000fce00078efe07 */
.L_x_168:
[----:B------:R-:W-:Y:S05]  /*8940*/  BSYNC.RECONVERGENT B0 ;  /* 0x0000000000007941 */ /* 0x000fea0003800200 */
.L_x_167:
[----:B------:R-:W-:Y:S01]  /*8950*/  F2FP.BF16.F32.PACK_AB R0, RZ, R0 ;  /* 0x00000000ff00723e */ /* 0x000fe200000010ff */
[----:B------:R-:W-:Y:S06]  /*8960*/  BRA `(.L_x_152) ;  /* 0x0000000400187947 */ /* 0x000fec0003800000 */
.L_x_165:
        /* <DEDUP_REMOVED lines=21> */
.L_x_174:
[----:B------:R-:W-:Y:S05]  /*8ac0*/  BSYNC.RECONVERGENT B1 ;  /* 0x0000000000017941 */ /* 0x000fea0003800200 */
.L_x_173:
[----:B------:R-:W-:Y:S01]  /*8ad0*/  IMAD.SHL.U32 R0, R0, 0x200000, RZ ;  /* 0x0020000000007824 */ /* 0x000fe200078e00ff */
[----:B------:R-:W-:-:S04]  /*8ae0*/  LEA R2, R2, 0x37800000, 0x17 ;  /* 0x3780000002027811 */ /* 0x000fc800078eb8ff */
[----:B------:R-:W-:-:S07]  /*8af0*/  LOP3.LUT R0, R2, R0, R7, 0xfe, !PT ;  /* 0x0000000002007212 */ /* 0x000fce00078efe07 */
.L_x_172:
[----:B------:R-:W-:Y:S05]  /*8b00*/  BSYNC.RECONVERGENT B0 ;  /* 0x0000000000007941 */ /* 0x000fea0003800200 */
.L_x_171:
[----:B------:R-:W-:Y:S01]  /*8b10*/  F2FP.BF16.F32.PACK_AB R0, RZ, R0 ;  /* 0x00000000ff00723e */ /* 0x000fe200000010ff */
[----:B------:R-:W-:Y:S06]  /*8b20*/  BRA `(.L_x_152) ;  /* 0x0000000000a87947 */ /* 0x000fec0003800000 */
.L_x_164:
        /* <DEDUP_REMOVED lines=14> */
.L_x_178:
[----:B------:R-:W-:Y:S05]  /*8c10*/  BSYNC.RECONVERGENT B0 ;  /* 0x0000000000007941 */ /* 0x000fea0003800200 */
.L_x_177:
[----:B------:R-:W-:Y:S01]  /*8c20*/  F2FP.BF16.F32.PACK_AB R0, RZ, R0 ;  /* 0x00000000ff00723e */ /* 0x000fe200000010ff */
[----:B------:R-:W-:Y:S06]  /*8c30*/  BRA `(.L_x_152) ;  /* 0x0000000000647947 */ /* 0x000fec0003800000 */
.L_x_151:
        /* <DEDUP_REMOVED lines=16> */
.L_x_179:
[----:B------:R-:W-:Y:S01]  /*8d40*/  PRMT R0, RZ, 0x7610, R0 ;  /* 0x00007610ff007816 */ /* 0x000fe20000000000 */
[----:B------:R-:W-:Y:S06]  /*8d50*/  BRA `(.L_x_152) ;  /* 0x00000000001c7947 */ /* 0x000fec0003800000 */
.L_x_176:
[----:B------:R-:W2:Y:S02]  /*8d60*/  LDG.E.64 R2, desc[UR36][R2.64] ;  /* 0x0000002402027981 */ /* 0x000ea4000c1e1b00 */
[----:B--2---:R-:W0:Y:S02]  /*8d70*/  I2F.U64 R0, R2 ;  /* 0x0000000200007312 */ /* 0x004e240000301000 */
[----:B0-----:R-:W-:Y:S01]  /*8d80*/  F2FP.BF16.F32.PACK_AB R0, RZ, R0 ;  /* 0x00000000ff00723e */ /* 0x001fe200000010ff */
[----:B------:R-:W-:Y:S06]  /*8d90*/  BRA `(.L_x_152) ;  /* 0x00000000000c7947 */ /* 0x000fec0003800000 */
.L_x_175:
[----:B------:R-:W2:Y:S02]  /*8da0*/  LDG.E R2, desc[UR36][R2.64] ;  /* 0x0000002402027981 */ /* 0x000ea4000c1e1900 */
[----:B--2---:R-:W-:-:S04]  /*8db0*/  I2FP.F32.U32 R0, R2 ;  /* 0x0000000200007245 */ /* 0x004fc80000201000 */
[----:B------:R-:W-:-:S07]  /*8dc0*/  F2FP.BF16.F32.PACK_AB R0, RZ, R0 ;  /* 0x00000000ff00723e */ /* 0x000fce00000010ff */
.L_x_152:
        /* <DEDUP_REMOVED lines=60> */
.L_x_183:
[----:B-1----:R-:W-:-:S06]  /*9190*/  IMAD.U32 R5, R5, 0x10000, RZ ;  /* 0x0001000005057824 */ /* 0x002fcc00078e00ff */
[----:B------:R-:W1:Y:S02]  /*91a0*/  F2I.S64.TRUNC R4, R5 ;  /* 0x0000000500047311 */ /* 0x000e64000020d900 */
[----:B-1----:R1:W-:Y:S01]  /*91b0*/  STG.E.U8 desc[UR36][R2.64], R4 ;  /* 0x0000000402007986 */ /* 0x0023e2000c101124 */
[----:B------:R-:W-:Y:S05]  /*91c0*/  BRA `(.L_x_185) ;  /* 0x0000000c006c7947 */ /* 0x000fea0003800000 */
.L_x_182:
        /* <DEDUP_REMOVED lines=10> */
.L_x_187:
[----:B-1----:R-:W-:-:S06]  /*9270*/  SHF.L.U32 R5, R5, 0x10, RZ ;  /* 0x0000001005057819 */ /* 0x002fcc00000006ff */
[----:B------:R-:W1:Y:S02]  /*9280*/  F2I.FTZ.TRUNC.NTZ R5, R5 ;  /* 0x0000000500057305 */ /* 0x000e64000021f100 */
[----:B-1----:R3:W-:Y:S01]  /*9290*/  STG.E desc[UR36][R2.64], R5 ;  /* 0x0000000502007986 */ /* 0x0027e2000c101924 */
[----:B------:R-:W-:Y:S05]  /*92a0*/  BRA `(.L_x_185) ;  /* 0x0000000c00347947 */ /* 0x000fea0003800000 */
.L_x_186:
[----:B-1----:R-:W-:-:S06]  /*92b0*/  IMAD.U32 R5, R5, 0x10000, RZ ;  /* 0x0001000005057824 */ /* 0x002fcc00078e00ff */
[----:B------:R-:W1:Y:S02]  /*92c0*/  F2I.FTZ.TRUNC.NTZ R5, R5 ;  /* 0x0000000500057305 */ /* 0x000e64000021f100 */
[----:B-1----:R1:W-:Y:S01]  /*92d0*/  STG.E.U16 desc[UR36][R2.64], R5 ;  /* 0x0000000502007986 */ /* 0x0023e2000c101524 */
[----:B------:R-:W-:Y:S05]  /*92e0*/  BRA `(.L_x_185) ;  /* 0x0000000c00247947 */ /* 0x000fea0003800000 */
.L_x_181:
        /* <DEDUP_REMOVED lines=9> */
.L_x_189:
[----:B01----:R-:W-:-:S04]  /*9380*/  SHF.L.U32 R0, R5, 0x10, RZ ;  /* 0x0000001005007819 */ /* 0x003fc800000006ff */
[----:B------:R-:W-:-:S05]  /*9390*/  F2FP.F16.F32.PACK_AB R0, RZ, R0 ;  /* 0x00000000ff00723e */ /* 0x000fca00000000ff */
[----:B------:R0:W-:Y:S01]  /*93a0*/  STG.E.U16 desc[UR36][R2.64], R0 ;  /* 0x0000000002007986 */ /* 0x0001e2000c101524 */
[----:B------:R-:W-:Y:S05]  /*93b0*/  BRA `(.L_x_185) ;  /* 0x0000000800f07947 */ /* 0x000fea0003800000 */
.L_x_188:
        /* <DEDUP_REMOVED lines=10> */
.L_x_191:
[----:B-1----:R-:W-:-:S04]  /*9460*/  SHF.L.U32 R5, R5, 0x10, RZ ;  /* 0x0000001005057819 */ /* 0x002fc800000006ff */
[----:B------:R-:W-:-:S04]  /*9470*/  F2FP.F16.F32.PACK_AB R5, RZ, R5 ;  /* 0x00000005ff05723e */ /* 0x000fc800000000ff */
[----:B------:R-:W-:-:S05]  /*9480*/  PRMT R5, R5, 0x5410, RZ ;  /* 0x0000541005057816 */ /* 0x000fca00000000ff */
[----:B------:R1:W-:Y:S01]  /*9490*/  STG.E desc[UR36][R2.64], R5 ;  /* 0x0000000502007986 */ /* 0x0003e2000c101924 */
[----:B------:R-:W-:Y:S05]  /*94a0*/  BRA `(.L_x_185) ;  /* 0x0000000800b47947 */ /* 0x000fea0003800000 */
.L_x_190:
[----:B-1----:R-:W-:-:S04]  /*94b0*/  IMAD.U32 R4, R5, 0x10000, RZ ;  /* 0x0001000005047824 */ /* 0x002fc800078e00ff */
[----:B------:R-:W-:-:S06]  /*94c0*/  FMUL.FTZ R4, R4, 1 ;  /* 0x3f80000004047820 */ /* 0x000fcc0000410000 */
[----:B------:R-:W1:Y:S02]  /*94d0*/  F2F.F64.F32 R4, R4 ;  /* 0x0000000400047310 */ /* 0x000e640000201800 */
[----:B-1----:R1:W-:Y:S01]  /*94e0*/  STG.E.64 desc[UR36][R2.64], R4 ;  /* 0x0000000402007986 */ /* 0x0023e2000c101b24 */
[----:B------:R-:W-:Y:S05]  /*94f0*/  BRA `(.L_x_185) ;  /* 0x0000000800a07947 */ /* 0x000fea0003800000 */
.L_x_180:
        /* <DEDUP_REMOVED lines=14> */
.L_x_195:
        /* <DEDUP_REMOVED lines=18> */
.L_x_198:
[----:B------:R-:W-:-:S04]  /*9700*/  SHF.R.U32.HI R5, RZ, 0x18, R5 ;  /* 0x00000018ff057819 */ /* 0x000fc80000011605 */
[----:B------:R-:W-:-:S07]  /*9710*/  LOP3.LUT R0, R0, 0x80, R5, 0xf8, !PT ;  /* 0x0000008000007812 */ /* 0x000fce00078ef805 */
.L_x_197:
[----:B------:R-:W-:Y:S05]  /*9720*/  BSYNC.RECONVERGENT B0 ;  /* 0x0000000000007941 */ /* 0x000fea0003800200 */
.L_x_196:
[----:B------:R0:W-:Y:S01]  /*9730*/  STG.E.U8 desc[UR36][R2.64], R0 ;  /* 0x0000000002007986 */ /* 0x0001e2000c101124 */
[----:B------:R-:W-:Y:S05]  /*9740*/  BRA `(.L_x_185) ;  /* 0x00000008000c7947 */ /* 0x000fea0003800000 */
.L_x_194:
        /* <DEDUP_REMOVED lines=18> */
.L_x_201:
[----:B------:R-:W-:-:S04]  /*9870*/  SHF.R.U32.HI R5, RZ, 0x18, R5 ;  /* 0x00000018ff057819 */ /* 0x000fc80000011605 */
[----:B------:R-:W-:-:S07]  /*9880*/  LOP3.LUT R0, R0, 0x80, R5, 0xf8, !PT ;  /* 0x0000008000007812 */ /* 0x000fce00078ef805 */
.L_x_200:
[----:B------:R-:W-:Y:S05]  /*9890*/  BSYNC.RECONVERGENT B0 ;  /* 0x0000000000007941 */ /* 0x000fea0003800200 */
.L_x_199:
[----:B------:R0:W-:Y:S01]  /*98a0*/  STG.E.U8 desc[UR36][R2.64], R0 ;  /* 0x0000000002007986 */ /* 0x0001e2000c101124 */
[----:B------:R-:W-:Y:S05]  /*98b0*/  BRA `(.L_x_185) ;  /* 0x0000000400b07947 */ /* 0x000fea0003800000 */
.L_x_193:
        /* <DEDUP_REMOVED lines=22> */
.L_x_203:
[----:B-1----:R-:W-:-:S06]  /*9a20*/  IMAD.U32 R5, R5, 0x10000, RZ ;  /* 0x0001000005057824 */ /* 0x002fcc00078e00ff */
[----:B------:R-:W1:Y:S02]  /*9a30*/  F2I.U64.TRUNC R4, R5 ;  /* 0x0000000500047311 */ /* 0x000e64000020d800 */
[----:B-1----:R1:W-:Y:S01]  /*9a40*/  STG.E.64 desc[UR36][R2.64], R4 ;  /* 0x0000000402007986 */ /* 0x0023e2000c101b24 */
[----:B------:R-:W-:Y:S05]  /*9a50*/  BRA `(.L_x_185) ;  /* 0x0000000400487947 */ /* 0x000fea0003800000 */
.L_x_202:
[----:B-1----:R-:W-:-:S06]  /*9a60*/  SHF.L.U32 R5, R5, 0x10, RZ ;  /* 0x0000001005057819 */ /* 0x002fcc00000006ff */
[----:B------:R-:W1:Y:S02]  /*9a70*/  F2I.FTZ.U32.TRUNC.NTZ R5, R5 ;  /* 0x0000000500057305 */ /* 0x000e64000021f000 */
[----:B-1----:R1:W-:Y:S01]  /*9a80*/  STG.E desc[UR36][R2.64], R5 ;  /* 0x0000000502007986 */ /* 0x0023e2000c101924 */
[----:B------:R-:W-:Y:S05]  /*9a90*/  BRA `(.L_x_185) ;  /* 0x0000000400387947 */ /* 0x000fea0003800000 */
.L_x_192:
        /* <DEDUP_REMOVED lines=11> */
.L_x_205:
[----:B-1----:R-:W-:Y:S01]  /*9b50*/  IMAD.U32 R5, R5, 0x10000, RZ ;  /* 0x0001000005057824 */ /* 0x002fe200078e00ff */
[----:B------:R-:W-:-:S03]  /*9b60*/  CS2R R6, SRZ ;  /* 0x0000000000067805 */ /* 0x000fc6000001ff00 */
[----:B------:R-:W-:-:S06]  /*9b70*/  FMUL.FTZ R5, R5, 1 ;  /* 0x3f80000005057820 */ /* 0x000fcc0000410000 */
[----:B------:R-:W1:Y:S02]  /*9b80*/  F2F.F64.F32 R4, R5 ;  /* 0x0000000500047310 */ /* 0x000e640000201800 */
[----:B-1----:R1:W-:Y:S01]  /*9b90*/  STG.E.128 desc[UR36][R2.64], R4 ;  /* 0x0000000402007986 */ /* 0x0023e2000c101d24 */
[----:B------:R-:W-:Y:S05]  /*9ba0*/  BRA `(.L_x_185) ;  /* 0x0000000000f47947 */ /* 0x000fea0003800000 */
.L_x_204:
[----:B------:R-:W-:-:S09]  /*9bb0*/  UISETP.NE.AND UP0, UPT, UR4, 0xf, UPT ;  /* 0x0000000f0400788c */ /* 0x000fd2000bf05270 */
[----:B------:R-:W-:Y:S05]  /*9bc0*/  BRA.U !UP0, `(.L_x_206) ;  /* 0x0000000108e87547 */ /* 0x000fea000b800000 */
[----:B------:R-:W-:-:S09]  /*9bd0*/  UISETP.NE.AND UP0, UPT, UR4, 0x17, UPT ;  /* 0x000000170400788c */ /* 0x000fd2000bf05270 */
[----:B------:R-:W-:Y:S05]  /*9be0*/  BRA.U !UP0, `(.L_x_207) ;  /* 0x0000000108907547 */ /* 0x000fea000b800000 */
[----:B------:R-:W-:-:S09]  /*9bf0*/  UISETP.NE.AND UP0, UPT, UR4, 0x18, UPT ;  /* 0x000000180400788c */ /* 0x000fd2000bf05270 */
[----:B------:R-:W-:Y:S05]  /*9c00*/  BRA.U !UP0, `(.L_x_208) ;  /* 0x0000000108447547 */ /* 0x000fea000b800000 */
.L_x_184:
        /* <DEDUP_REMOVED lines=16> */
.L_x_209:
[----:B------:R-:W-:Y:S05]  /*9d10*/  BRA `(.L_x_185) ;  /* 0x0000000000987947 */ /* 0x000fea0003800000 */
.L_x_208:
        /* <DEDUP_REMOVED lines=13> */
.L_x_211:
[----:B------:R-:W-:Y:S05]  /*9df0*/  BSYNC.RECONVERGENT B0 ;  /* 0x0000000000007941 */ /* 0x000fea0003800200 */
.L_x_210:
[----:B------:R-:W-:-:S05]  /*9e00*/  LOP3.LUT R5, R0, 0x80, R5, 0xf8, !PT ;  /* 0x0000008000057812 */ /* 0x000fca00078ef805 */
[----:B------:R0:W-:Y:S01]  /*9e10*/  STG.E.U8 desc[UR36][R2.64], R5 ;  /* 0x0000000502007986 */ /* 0x0001e2000c101124 */
[----:B------:R-:W-:Y:S05]  /*9e20*/  BRA `(.L_x_185) ;  /* 0x0000000000547947 */ /* 0x000fea0003800000 */
.L_x_207:
        /* <DEDUP_REMOVED lines=12> */
.L_x_213:
[----:B------:R-:W-:Y:S02]  /*9ef0*/  ISETP.GT.U32.AND P0, PT, R4, 0x7f800000, PT ;  /* 0x7f8000000400780c */ /* 0x000fe40003f04070 */
[----:B0-----:R-:W-:-:S04]  /*9f00*/  MOV R0, 0x7f ;  /* 0x0000007f00007802 */ /* 0x001fc80000000f00 */
[----:B------:R-:W-:-:S07]  /*9f10*/  SEL R0, R0, 0x7c, P0 ;  /* 0x0000007c00007807 */ /* 0x000fce0000000000 */
.L_x_214:
[----:B------:R-:W-:Y:S05]  /*9f20*/  BSYNC.RECONVERGENT B0 ;  /* 0x0000000000007941 */ /* 0x000fea0003800200 */
.L_x_212:
[----:B------:R-:W-:-:S04]  /*9f30*/  SHF.R.U32.HI R5, RZ, 0x18, R5 ;  /* 0x00000018ff057819 */ /* 0x000fc80000011605 */
[----:B------:R-:W-:-:S05]  /*9f40*/  LOP3.LUT R5, R0, 0x80, R5, 0xf8, !PT ;  /* 0x0000008000057812 */ /* 0x000fca00078ef805 */
[----:B------:R0:W-:Y:S01]  /*9f50*/  STG.E.U8 desc[UR36][R2.64], R5 ;  /* 0x0000000502007986 */ /* 0x0001e2000c101124 */
[----:B------:R-:W-:Y:S05]  /*9f60*/  BRA `(.L_x_185) ;  /* 0x0000000000047947 */ /* 0x000fea0003800000 */
.L_x_206:
[----:B-1----:R1:W-:Y:S02]  /*9f70*/  STG.E.U16 desc[UR36][R2.64], R5 ;  /* 0x0000000502007986 */ /* 0x0023e4000c101524 */
.L_x_185:
[----:B------:R-:W-:-:S07]  /*9f80*/  VIADD R17, R17, 0x80 ;  /* 0x0000008011117836 */ /* 0x000fce0000000000 */
.L_x_145:
[----:B------:R-:W-:Y:S05]  /*9f90*/  BSYNC.RECONVERGENT B6 ;  /* 0x0000000000067941 */ /* 0x000fea0003800200 */
.L_x_144:
[----:B------:R-:W5:Y:S02]  /*9fa0*/  LDCU UR4, c[0x0][0x380] ;  /* 0x00007000ff0477ac */ /* 0x000f640008000800 */
[----:B-----5:R-:W-:-:S13]  /*9fb0*/  ISETP.GE.AND P0, PT, R17, UR4, PT ;  /* 0x0000000411007c0c */ /* 0x020fda000bf06270 */
[----:B------:R-:W-:Y:S05]  /*9fc0*/  @P0 EXIT ;  /* 0x000000000000094d */ /* 0x000fea0003800000 */
        /* <DEDUP_REMOVED lines=303> */
.L_x_215:
[----:B------:R-:W1:Y:S01]  /*b2c0*/  LDCU.128 UR8, c[0x0][0x580] ;  /* 0x0000b000ff0877ac */ /* 0x000e620008000c00 */
[----:B------:R-:W-:-:S04]  /*b2d0*/  UPRMT UR4, UR41, 0x9910, URZ ;  /* 0x0000991029047896 */ /* 0x000fc800080000ff */
[----:B------:R-:W-:Y:S01]  /*b2e0*/  UISETP.GT.AND UP0, UPT, UR4, 0x9, UPT ;  /* 0x000000090400788c */ /* 0x000fe2000bf04270 */
[----:B-1234-:R-:W-:Y:S02]  /*b2f0*/  IADD3 R2, P1, PT, R0, UR10, RZ ;  /* 0x0000000a00027c10 */ /* 0x01efe4000ff3e0ff */
[----:B------:R-:W-:-:S03]  /*b300*/  IADD3 R16, P0, PT, R16, UR8, RZ ;  /* 0x0000000810107c10 */ /* 0x000fc6000ff1e0ff */
[----:B------:R-:W-:Y:S01]  /*b310*/  IMAD.X R3, RZ, RZ, UR11, P1 ;  /* 0x0000000bff037e24 */ /* 0x000fe200088e06ff */
[----:B------:R-:W-:Y:S02]  /*b320*/  IADD3.X R17, PT, PT, RZ, UR9, RZ, P0, !PT ;  /* 0x00000009ff117c10 */ /* 0x000fe400087fe4ff */
        /* <DEDUP_REMOVED lines=13> */
.L_x_219:
[----:B------:R-:W2:Y:S02]  /*b400*/  LDG.E.U8 R2, desc[UR36][R2.64] ;  /* 0x0000002402027981 */ /* 0x000ea4000c1e1100 */
[----:B--2---:R-:W-:-:S04]  /*b410*/  I2FP.F32.U32 R0, R2 ;  /* 0x0000000200007245 */ /* 0x004fc80000201000 */
[----:B------:R-:W-:Y:S01]  /*b420*/  F2FP.BF16.F32.PACK_AB R0, RZ, R0 ;  /* 0x00000000ff00723e */ /* 0x000fe200000010ff */
[----:B------:R-:W-:Y:S06]  /*b430*/  BRA `(.L_x_221) ;  /* 0x0000000c00a47947 */ /* 0x000fec0003800000 */
.L_x_218:
        /* <DEDUP_REMOVED lines=10> */
.L_x_223:
[----:B------:R-:W2:Y:S02]  /*b4e0*/  LDG.E R2, desc[UR36][R2.64] ;  /* 0x0000002402027981 */ /* 0x000ea4000c1e1900 */
[----:B--2---:R-:W-:-:S04]  /*b4f0*/  I2FP.F32.S32 R0, R2 ;  /* 0x0000000200007245 */ /* 0x004fc80000201400 */
[----:B------:R-:W-:Y:S01]  /*b500*/  F2FP.BF16.F32.PACK_AB R0, RZ, R0 ;  /* 0x00000000ff00723e */ /* 0x000fe200000010ff */
[----:B------:R-:W-:Y:S06]  /*b510*/  BRA `(.L_x_221) ;  /* 0x0000000c006c7947 */ /* 0x000fec0003800000 */
.L_x_222:
[----:B------:R-:W2:Y:S02]  /*b520*/  LDG.E.U16 R2, desc[UR36][R2.64] ;  /* 0x0000002402027981 */ /* 0x000ea4000c1e1500 */
[----:B--2---:R-:W0:Y:S02]  /*b530*/  I2F.S16 R0, R2 ;  /* 0x0000000200007306 */ /* 0x004e240000101400 */
[----:B0-----:R-:W-:Y:S01]  /*b540*/  F2FP.BF16.F32.PACK_AB R0, RZ, R0 ;  /* 0x00000000ff00723e */ /* 0x001fe200000010ff */
[----:B------:R-:W-:Y:S06]  /*b550*/  BRA `(.L_x_221) ;  /* 0x0000000c005c7947 */ /* 0x000fec0003800000 */
.L_x_217:
        /* <DEDUP_REMOVED lines=9> */
.L_x_225:
[----:B------:R-:W2:Y:S02]  /*b5f0*/  LDG.E.U16 R0, desc[UR36][R2.64] ;  /* 0x0000002402007981 */ /* 0x000ea4000c1e1500 */
[----:B--2---:R-:W-:-:S05]  /*b600*/  HADD2.F32 R0, -RZ, R0.H0_H0 ;  /* 0x20000000ff007230 */ /* 0x004fca0000004100 */
[----:B------:R-:W-:Y:S01]  /*b610*/  F2FP.BF16.F32.PACK_AB R0, RZ, R0 ;  /* 0x00000000ff00723e */ /* 0x000fe200000010ff */
[----:B------:R-:W-:Y:S06]  /*b620*/  BRA `(.L_x_221) ;  /* 0x0000000c00287947 */ /* 0x000fec0003800000 */
.L_x_224:
        /* <DEDUP_REMOVED lines=9> */
.L_x_227:
[----:B------:R-:W2:Y:S02]  /*b6c0*/  LDG.E.U16 R2, desc[UR36][R2.64] ;  /* 0x0000002402027981 */ /* 0x000ea4000c1e1500 */
[----:B--2---:R-:W-:-:S05]  /*b6d0*/  HADD2.F32 R0, -RZ, R2.H0_H0 ;  /* 0x20000002ff007230 */ /* 0x004fca0000004100 */
[----:B------:R-:W-:Y:S01]  /*b6e0*/  F2FP.BF16.F32.PACK_AB R0, RZ, R0 ;  /* 0x00000000ff00723e */ /* 0x000fe200000010ff */
[----:B------:R-:W-:Y:S06]  /*b6f0*/  BRA `(.L_x_221) ;  /* 0x0000000800f47947 */ /* 0x000fec0003800000 */
.L_x_226:
        /* <DEDUP_REMOVED lines=12> */
.L_x_216:
        /* <DEDUP_REMOVED lines=13> */
.L_x_230:
        /* <DEDUP_REMOVED lines=12> */
.L_x_229:
[----:B------:R-:W-:-:S09]  /*b950*/  UISETP.NE.AND UP0, UPT, UR4, 0xf, UPT ;  /* 0x0000000f0400788c */ /* 0x000fd2000bf05270 */
[----:B------:R-:W-:Y:S05]  /*b960*/  BRA.U !UP0, `(.L_x_231) ;  /* 0x0000000108987547 */ /* 0x000fea000b800000 */
[----:B------:R-:W-:-:S09]  /*b970*/  UISETP.NE.AND UP0, UPT, UR4, 0x17, UPT ;  /* 0x000000170400788c */ /* 0x000fd2000bf05270 */
[----:B------:R-:W-:Y:S05]  /*b980*/  BRA.U !UP0, `(.L_x_232) ;  /* 0x00000001085c7547 */ /* 0x000fea000b800000 */
[----:B------:R-:W-:-:S09]  /*b990*/  UISETP.NE.AND UP0, UPT, UR4, 0x18, UPT ;  /* 0x000000180400788c */ /* 0x000fd2000bf05270 */
[----:B------:R-:W-:Y:S05]  /*b9a0*/  BRA.U UP0, `(.L_x_220) ;  /* 0x0000000500e47547 */ /* 0x000fea000b800000 */
[----:B------:R-:W2:Y:S01]  /*b9b0*/  LDG.E.U8 R0, desc[UR36][R2.64] ;  /* 0x0000002402007981 */ /* 0x000ea2000c1e1100 */
[----:B------:R-:W-:Y:S01]  /*b9c0*/  MOV R6, 0x1f ;  /* 0x0000001f00067802 */ /* 0x000fe20000000f00 */
[----:B--2---:R-:W-:-:S05]  /*b9d0*/  IMAD.SHL.U32 R0, R0, 0x1000000, RZ ;  /* 0x0100000000007824 */ /* 0x004fca00078e00ff */
[C---:B------:R-:W-:Y:S02]  /*b9e0*/  LOP3.LUT R4, R0.reuse, 0x7f000000, RZ, 0xc0, !PT ;  /* 0x7f00000000047812 */ /* 0x040fe400078ec0ff */
[----:B------:R-:W-:Y:S02]  /*b9f0*/  LOP3.LUT P0, RZ, R0, 0x7f000000, RZ, 0xc0, !PT ;  /* 0x7f00000000ff7812 */ /* 0x000fe4000780c0ff */
[----:B------:R-:W0:Y:S02]  /*ba00*/  FLO.U32 R5, R4 ;  /* 0x0000000400057300 */ /* 0x000e2400000e0000 */
[----:B0-----:R-:W-:-:S05]  /*ba10*/  IMAD.MOV R5, RZ, RZ, -R5 ;  /* 0x000000ffff057224 */ /* 0x001fca00078e0a05 */
[----:B------:R-:W-:-:S05]  /*ba20*/  VIADDMNMX.U32 R5, R5, R6, 0x4, !PT ;  /* 0x0000000405057446 */ /* 0x000fca0007800006 */
[----:B------:R-:W-:-:S05]  /*ba30*/  VIADD R5, R5, 0xfffffffc ;  /* 0xfffffffc05057836 */ /* 0x000fca0000000000 */
[C---:B------:R-:W-:Y:S02]  /*ba40*/  SHF.L.U32 R6, R4.reuse, R5, RZ ;  /* 0x0000000504067219 */ /* 0x040fe400000006ff */
[----:B------:R-:W-:Y:S01]  /*ba50*/  SHF.L.U32 R7, R5, 0x17, RZ ;  /* 0x0000001705077819 */ /* 0x000fe200000006ff */
        /* <DEDUP_REMOVED lines=10> */
.L_x_232:
        /* <DEDUP_REMOVED lines=13> */
.L_x_231:
[----:B------:R0:W5:Y:S01]  /*bbd0*/  LDG.E.U16 R0, desc[UR36][R2.64] ;  /* 0x0000002402007981 */ /* 0x000162000c1e1500 */
[----:B------:R-:W-:Y:S05]  /*bbe0*/  BRA `(.L_x_221) ;  /* 0x0000000400b87947 */ /* 0x000fea0003800000 */
.L_x_228:
        /* <DEDUP_REMOVED lines=12> */
.L_x_235:
        /* <DEDUP_REMOVED lines=21> */
.L_x_239:
[----:B------:R-:W-:Y:S05]  /*be00*/  BSYNC.RECONVERGENT B1 ;  /* 0x0000000000017941 */ /* 0x000fea0003800200 */
.L_x_238:
[----:B------:R-:W-:Y:S01]  /*be10*/  IMAD.SHL.U32 R0, R0, 0x100000, RZ ;  /* 0x0010000000007824 */ /* 0x000fe200078e00ff */
[----:B------:R-:W-:-:S04]  /*be20*/  LEA R2, R2, 0x3b800000, 0x17 ;  /* 0x3b80000002027811 */ /* 0x000fc800078eb8ff */
[----:B------:R-:W-:-:S07]  /*be30*/  LOP3.LUT R0, R2, R0, R7, 0xfe, !PT ;  /* 0x0000000002007212 */ /* 0x000fce00078efe07 */
.L_x_237:
[----:B------:R-:W-:Y:S05]  /*be40*/  BSYNC.RECONVERGENT B0 ;  /* 0x0000000000007941 */ /* 0x000fea0003800200 */
.L_x_236:
[----:B------:R-:W-:Y:S01]  /*be50*/  F2FP.BF16.F32.PACK_AB R0, RZ, R0 ;  /* 0x00000000ff00723e */ /* 0x000fe200000010ff */
[----:B------:R-:W-:Y:S06]  /*be60*/  BRA `(.L_x_221) ;  /* 0x0000000400187947 */ /* 0x000fec0003800000 */
.L_x_234:
[----:B------:R-:W2:Y:S01]  /*be70*/  LDG.E.U8 R3, desc[UR36][R2.64] ;  /* 0x0000002402037981 */ /* 0x000ea2000c1e1100 */
[----:B------:R-:W-:Y:S01]  /*be80*/  BSSY.RECONVERGENT B0, `(.L_x_240) ;  /* 0x0000018000007945 */ /* 0x000fe20003800200 */
[----:B------:R-:W-:Y:S01]  /*be90*/  HFMA2 R0, -RZ, RZ, 0, 0 ;  /* 0x00000000ff007431 */ /* 0x000fe200000001ff */
        /* <DEDUP_REMOVED lines=18> */
.L_x_243:
[----:B------:R-:W-:Y:S05]  /*bfc0*/  BSYNC.RECONVERGENT B1 ;  /* 0x0000000000017941 */ /* 0x000fea0003800200 */
.L_x_242:
[----:B------:R-:W-:Y:S02]  /*bfd0*/  SHF.L.U32 R0, R0, 0x15, RZ ;  /* 0x0000001500007819 */ /* 0x000fe400000006ff */
[----:B------:R-:W-:-:S04]  /*bfe0*/  LEA R2, R2, 0x37800000, 0x17 ;  /* 0x3780000002027811 */ /* 0x000fc800078eb8ff */
[----:B------:R-:W-:-:S07]  /*bff0*/  LOP3.LUT R0, R2, R0, R7, 0xfe, !PT ;  /* 0x0000000002007212 */ /* 0x000fce00078efe07 */
.L_x_241:
[----:B------:R-:W-:Y:S05]  /*c000*/  BSYNC.RECONVERGENT B0 ;  /* 0x0000000000007941 */ /* 0x000fea0003800200 */
.L_x_240:
[----:B------:R-:W-:Y:S01]  /*c010*/  F2FP.BF16.F32.PACK_AB R0, RZ, R0 ;  /* 0x00000000ff00723e */ /* 0x000fe200000010ff */
[----:B------:R-:W-:Y:S06]  /*c020*/  BRA `(.L_x_221) ;  /* 0x0000000000a87947 */ /* 0x000fec0003800000 */
.L_x_233:
        /* <DEDUP_REMOVED lines=14> */
.L_x_247:
[----:B------:R-:W-:Y:S05]  /*c110*/  BSYNC.RECONVERGENT B0 ;  /* 0x0000000000007941 */ /* 0x000fea0003800200 */
.L_x_246:
[----:B------:R-:W-:Y:S01]  /*c120*/  F2FP.BF16.F32.PACK_AB R0, RZ, R0 ;  /* 0x00000000ff00723e */ /* 0x000fe200000010ff */
[----:B------:R-:W-:Y:S06]  /*c130*/  BRA `(.L_x_221) ;  /* 0x0000000000647947 */ /* 0x000fec0003800000 */
.L_x_220:
[----:B------:R-:W-:Y:S01]  /*c140*/  MOV R0, 0x0 ;  /* 0x0000000000007802 */ /* 0x000fe20000000f00 */
[----:B------:R-:W0:Y:S01]  /*c150*/  LDCU.64 UR4, c[0x4][0x158] ;  /* 0x01002b00ff0477ac */ /* 0x000e220008000a00 */
[----:B------:R-:W-:Y:S02]  /*c160*/  HFMA2 R8, -RZ, RZ, 0, 4.64916229248046875e-06 ;  /* 0x0000004eff087431 */ /* 0x000fe400000001ff */
[----:B------:R-:W-:Y:S01]  /*c170*/  IMAD.MOV.U32 R12, RZ, RZ, 0x1 ;  /* 0x00000001ff0c7424 */ /* 0x000fe200078e00ff */
[----:B------:R1:W2:Y:S01]  /*c180*/  LDC.64 R2, c[0x4][R0] ;  /* 0x0100000000027b82 */ /* 0x0002a20000000a00 */
[----:B------:R-:W3:Y:S01]  /*c190*/  LDCU.64 UR6, c[0x4][0x160] ;  /* 0x01002c00ff0677ac */ /* 0x000ee20008000a00 */
[----:B------:R-:W-:Y:S01]  /*c1a0*/  MOV R13, RZ ;  /* 0x000000ff000d7202 */ /* 0x000fe20000000f00 */
[----:B------:R-:W4:Y:S01]  /*c1b0*/  LDCU.64 UR8, c[0x4][0x68] ;  /* 0x01000d00ff0877ac */ /* 0x000f220008000a00 */
[----:B0-----:R-:W-:Y:S01]  /*c1c0*/  MOV R4, UR4 ;  /* 0x0000000400047c02 */ /* 0x001fe20008000f00 */
[----:B------:R-:W-:Y:S01]  /*c1d0*/  IMAD.U32 R5, RZ, RZ, UR5 ;  /* 0x00000005ff057e24 */ /* 0x000fe2000f8e00ff */
[----:B---3--:R-:W-:Y:S01]  /*c1e0*/  MOV R6, UR6 ;  /* 0x0000000600067c02 */ /* 0x008fe20008000f00 */
[----:B------:R-:W-:Y:S01]  /*c1f0*/  IMAD.U32 R7, RZ, RZ, UR7 ;  /* 0x00000007ff077e24 */ /* 0x000fe2000f8e00ff */
[----:B----4-:R-:W-:Y:S01]  /*c200*/  MOV R10, UR8 ;  /* 0x00000008000a7c02 */ /* 0x010fe20008000f00 */
[----:B-1----:R-:W-:-:S07]  /*c210*/  IMAD.U32 R11, RZ, RZ, UR9 ;  /* 0x00000009ff0b7e24 */ /* 0x002fce000f8e00ff */
[----:B------:R-:W-:-:S07]  /*c220*/  LEPC R20, `(.L_x_248) ;  /* 0x000000001014794e */ /* 0x000fce0000000000 */
[----:B--2---:R-:W-:Y:S05]  /*c230*/  CALL.ABS.NOINC R2 ;  /* 0x0000000002007343 */ /* 0x004fea0003c00000 */
.L_x_248:
[----:B------:R-:W-:Y:S01]  /*c240*/  PRMT R0, RZ, 0x7610, R0 ;  /* 0x00007610ff007816 */ /* 0x000fe20000000000 */
[----:B------:R-:W-:Y:S06]  /*c250*/  BRA `(.L_x_221) ;  /* 0x00000000001c7947 */ /* 0x000fec0003800000 */
.L_x_245:
[----:B------:R-:W2:Y:S02]  /*c260*/  LDG.E.64 R2, desc[UR36][R2.64] ;  /* 0x0000002402027981 */ /* 0x000ea4000c1e1b00 */
[----:B--2---:R-:W0:Y:S02]  /*c270*/  I2F.U64 R0, R2 ;  /* 0x0000000200007312 */ /* 0x004e240000301000 */
[----:B0-----:R-:W-:Y:S01]  /*c280*/  F2FP.BF16.F32.PACK_AB R0, RZ, R0 ;  /* 0x00000000ff00723e */ /* 0x001fe200000010ff */
[----:B------:R-:W-:Y:S06]  /*c290*/  BRA `(.L_x_221) ;  /* 0x00000000000c7947 */ /* 0x000fec0003800000 */
.L_x_244:
[----:B------:R-:W2:Y:S02]  /*c2a0*/  LDG.E R2, desc[UR36][R2.64] ;  /* 0x0000002402027981 */ /* 0x000ea4000c1e1900 */
[----:B--2---:R-:W-:-:S04]  /*c2b0*/  I2FP.F32.U32 R0, R2 ;  /* 0x0000000200007245 */ /* 0x004fc80000201000 */
[----:B------:R-:W-:-:S07]  /*c2c0*/  F2FP.BF16.F32.PACK_AB R0, RZ, R0 ;  /* 0x00000000ff00723e */ /* 0x000fce00000010ff */
.L_x_221:
[----:B-----5:R-:W-:Y:S01]  /*c2d0*/  IMAD.U32 R0, R0, 0x10000, RZ ;  /* 0x0001000000007824 */ /* 0x020fe200078e00ff */
[----:B------:R-:W-:Y:S01]  /*c2e0*/  UPRMT UR4, UR42, 0x9910, URZ ;  /* 0x000099102a047896 */ /* 0x000fe200080000ff */
[----:B------:R-:W-:Y:S02]  /*c2f0*/  IMAD.MOV.U32 R6, RZ, RZ, 0x3e800000 ;  /* 0x3e800000ff067424 */ /* 0x000fe400078e00ff */
[C---:B0-----:R-:W-:Y:S01]  /*c300*/  FFMA.FTZ R2, R0.reuse, R0, 1 ;  /* 0x3f80000000027423 */ /* 0x041fe20000010000 */
[C---:B------:R-:W-:Y:S01]  /*c310*/  FSETP.GT.FTZ.AND P0, PT, |R0|.reuse, 8388608, PT ;  /* 0x4b0000000000780b */ /* 0x040fe20003f14200 */
[----:B------:R-:W-:Y:S01]  /*c320*/  FADD.FTZ R7, |R0|, -RZ ;  /* 0x800000ff00077221 */ /* 0x000fe20000010200 */
[----:B------:R-:W-:Y:S01]  /*c330*/  UISETP.GT.AND UP0, UPT, UR4, 0x9, UPT ;  /* 0x000000090400788c */ /* 0x000fe2000bf04270 */
[----:B------:R-:W0:Y:S02]  /*c340*/  MUFU.RSQ R3, R2 ;  /* 0x0000000200037308 */ /* 0x000e240000001400 */
[----:B0-----:R-:W-:-:S06]  /*c350*/  FFMA.FTZ R3, R2, R3, 1 ;  /* 0x3f80000002037423 */ /* 0x001fcc0000010003 */
[----:B------:R-:W0:Y:S02]  /*c360*/  MUFU.RCP R3, R3 ;  /* 0x0000000300037308 */ /* 0x000e240000001000 */
[----:B0-----:R-:W-:Y:S01]  /*c370*/  FMUL.FTZ R5, |R0|, R3 ;  /* 0x0000000300057220 */ /* 0x001fe20000410200 */
[----:B------:R-:W-:-:S03]  /*c380*/  IMAD.MOV.U32 R3, RZ, RZ, 0x3d39bf78 ;  /* 0x3d39bf78ff037424 */ /* 0x000fc600078e00ff */
[----:B------:R-:W-:-:S04]  /*c390*/  @!P0 FFMA.FTZ R7, |R0|, R5, |R0| ;  /* 0x0000000500078223 */ /* 0x000fc80000010600 */
[C---:B------:R-:W-:Y:S01]  /*c3a0*/  FADD.FTZ.RZ R4, R7.reuse, 1 ;  /* 0x3f80000007047421 */ /* 0x040fe2000001c000 */
[----:B------:R-:W-:-:S04]  /*c3b0*/  ISETP.GE.U32.AND P1, PT, R7, 0x7f800000, PT ;  /* 0x7f8000000700780c */ /* 0x000fc80003f26070 */
[----:B------:R-:W-:Y:S02]  /*c3c0*/  IADD3 R4, PT, PT, R4, -0x3f400000, RZ ;  /* 0xc0c0000004047810 */ /* 0x000fe40007ffe0ff */
[----:B------:R-:W-:Y:S02]  /*c3d0*/  ISETP.GT.AND P2, PT, R7, -0x40800000, P1 ;  /* 0xbf8000000700780c */ /* 0x000fe40000f44270 */
[----:B------:R-:W-:-:S04]  /*c3e0*/  LOP3.LUT R4, R4, 0xff800000, RZ, 0xc0, !PT ;  /* 0xff80000004047812 */ /* 0x000fc800078ec0ff */
[----:B------:R-:W-:Y:S02]  /*c3f0*/  IADD3 R5, PT, PT, -R4, 0x40800000, RZ ;  /* 0x4080000004057810 */ /* 0x000fe40007ffe1ff */
[-C--:B------:R-:W-:Y:S02]  /*c400*/  IADD3 R2, PT, PT, R7, -R4.reuse, RZ ;  /* 0x8000000407027210 */ /* 0x080fe40007ffe0ff */
[----:B------:R-:W-:Y:S01]  /*c410*/  I2FP.F32.S32 R4, R4 ;  /* 0x0000000400047245 */ /* 0x000fe20000201400 */
[----:B------:R-:W-:-:S04]  /*c420*/  FFMA.FTZ R5, R5, R6, -1 ;  /* 0xbf80000005057423 */ /* 0x000fc80000010006 */
[----:B------:R-:W-:Y:S01]  /*c430*/  FADD.FTZ R2, R2, R5 ;  /* 0x0000000502027221 */ /* 0x000fe20000010000 */
[----:B------:R-:W-:-:S03]  /*c440*/  FMUL.FTZ R4, R4, 1.1920928955078125e-07 ;  /* 0x3400000004047820 */ /* 0x000fc60000410000 */
        /* <DEDUP_REMOVED lines=18> */
[----:B------:R-:W-:-:S04]  /*c570*/  FSEL R0, R0, R3, !P0 ;  /* 0x0000000300007208 */ /* 0x000fc80004000000 */
[----:B------:R0:W1:Y:S01]  /*c580*/  F2F.BF16.F32 R3, R0 ;  /* 0x0000000000037304 */ /* 0x0000620000202000 */
        /* <DEDUP_REMOVED lines=11> */
[----:B0-----:R-:W-:Y:S01]  /*c640*/  STG.E.U8 desc[UR36][R16.64], R3 ;  /* 0x0000000310007986 */ /* 0x001fe2000c101124 */
[----:B------:R-:W-:Y:S05]  /*c650*/  EXIT ;  /* 0x000000000000794d */ /* 0x000fea0003800000 */
.L_x_252:
[----:B-1----:R-:W-:-:S06]  /*c660*/  SHF.L.U32 R3, R3, 0x10, RZ ;  /* 0x0000001003037819 */ /* 0x002fcc00000006ff */
[----:B------:R-:W1:Y:S02]  /*c670*/  F2I.S64.TRUNC R2, R3 ;  /* 0x0000000300027311 */ /* 0x000e64000020d900 */
[----:B-1----:R-:W-:Y:S01]  /*c680*/  STG.E.U8 desc[UR36][R16.64], R2 ;  /* 0x0000000210007986 */ /* 0x002fe2000c101124 */
[----:B------:R-:W-:Y:S05]  /*c690*/  EXIT ;  /* 0x000000000000794d */ /* 0x000fea0003800000 */
.L_x_251:
        /* <DEDUP_REMOVED lines=8> */
[----:B-1----:R-:W-:Y:S01]  /*c720*/  STG.E.64 desc[UR36][R16.64], R2 ;  /* 0x0000000210007986 */ /* 0x002fe2000c101b24 */
[----:B------:R-:W-:Y:S05]  /*c730*/  EXIT ;  /* 0x000000000000794d */ /* 0x000fea0003800000 */
.L_x_255:
[----:B-1----:R-:W-:-:S06]  /*c740*/  SHF.L.U32 R3, R3, 0x10, RZ ;  /* 0x0000001003037819 */ /* 0x002fcc00000006ff */
[----:B------:R-:W1:Y:S02]  /*c750*/  F2I.FTZ.TRUNC.NTZ R3, R3 ;  /* 0x0000000300037305 */ /* 0x000e64000021f100 */
[----:B-1----:R-:W-:Y:S01]  /*c760*/  STG.E desc[UR36][R16.64], R3 ;  /* 0x0000000310007986 */ /* 0x002fe2000c101924 */
[----:B------:R-:W-:Y:S05]  /*c770*/  EXIT ;  /* 0x000000000000794d */ /* 0x000fea0003800000 */
.L_x_254:
[----:B-1----:R-:W-:-:S06]  /*c780*/  IMAD.U32 R3, R3, 0x10000, RZ ;  /* 0x0001000003037824 */ /* 0x002fcc00078e00ff */
[----:B------:R-:W1:Y:S02]  /*c790*/  F2I.FTZ.TRUNC.NTZ R3, R3 ;  /* 0x0000000300037305 */ /* 0x000e64000021f100 */
[----:B-1----:R-:W-:Y:S01]  /*c7a0*/  STG.E.U16 desc[UR36][R16.64], R3 ;  /* 0x0000000310007986 */ /* 0x002fe2000c101524 */
[----:B------:R-:W-:Y:S05]  /*c7b0*/  EXIT ;  /* 0x000000000000794d */ /* 0x000fea0003800000 */
.L_x_250:
[----:B------:R-:W-:-:S09]  /*c7c0*/  UISETP.GT.AND UP0, UPT, UR4, 0x6, UPT ;  /* 0x000000060400788c */ /* 0x000fd2000bf04270 */
[----:B------:R-:W-:Y:S05]  /*c7d0*/  BRA.U UP0, `(.L_x_256) ;  /* 0x00000001002c7547 */ /* 0x000fea000b800000 */
[----:B------:R-:W-:-:S09]  /*c7e0*/  UISETP.NE.AND UP0, UPT, UR4, 0x5, UPT ;  /* 0x000000050400788c */ /* 0x000fd2000bf05270 */
[----:B------:R-:W-:Y:S05]  /*c7f0*/  BRA.U !UP0, `(.L_x_257) ;  /* 0x0000000108147547 */ /* 0x000fea000b800000 */
[----:B------:R-:W-:-:S09]  /*c800*/  UISETP.NE.AND UP0, UPT, UR4, 0x6, UPT ;  /* 0x000000060400788c */ /* 0x000fd2000bf05270 */
[----:B------:R-:W-:Y:S05]  /*c810*/  BRA.U UP0, `(.L_x_253) ;  /* 0x0000000900307547 */ /* 0x000fea000b800000 */
[----:B-1----:R-:W-:-:S05]  /*c820*/  SHF.L.U32 R3, R3, 0x10, RZ ;  /* 0x0000001003037819 */ /* 0x002fca00000006ff */
[----:B------:R-:W-:Y:S01]  /*c830*/  STG.E desc[UR36][R16.64], R3 ;  /* 0x0000000310007986 */ /* 0x000fe2000c101924 */
[----:B------:R-:W-:Y:S05]  /*c840*/  EXIT ;  /* 0x000000000000794d */ /* 0x000fea0003800000 */
.L_x_257:
[----:B01----:R-:W-:-:S05]  /*c850*/  IMAD.U32 R0, R3, 0x10000, RZ ;  /* 0x0001000003007824 */ /* 0x003fca00078e00ff */
[----:B------:R-:W-:-:S05]  /*c860*/  F2FP.F16.F32.PACK_AB R0, RZ, R0 ;  /* 0x00000000ff00723e */ /* 0x000fca00000000ff */
[----:B------:R-:W-:Y:S01]  /*c870*/  STG.E.U16 desc[UR36][R16.64], R0 ;  /* 0x0000000010007986 */ /* 0x000fe2000c101524 */
[----:B------:R-:W-:Y:S05]  /*c880*/  EXIT ;  /* 0x000000000000794d */ /* 0x000fea0003800000 */
.L_x_256:
        /* <DEDUP_REMOVED lines=8> */
[----:B------:R-:W-:Y:S01]  /*c910*/  STG.E.64 desc[UR36][R16.64], R2 ;  /* 0x0000000210007986 */ /* 0x000fe2000c101b24 */
[----:B------:R-:W-:Y:S05]  /*c920*/  EXIT ;  /* 0x000000000000794d */ /* 0x000fea0003800000 */
.L_x_259:
[----:B-1----:R-:W-:-:S04]  /*c930*/  SHF.L.U32 R3, R3, 0x10, RZ ;  /* 0x0000001003037819 */ /* 0x002fc800000006ff */
[----:B------:R-:W-:-:S04]  /*c940*/  F2FP.F16.F32.PACK_AB R3, RZ, R3 ;  /* 0x00000003ff03723e */ /* 0x000fc800000000ff */
[----:B------:R-:W-:-:S05]  /*c950*/  PRMT R3, R3, 0x5410, RZ ;  /* 0x0000541003037816 */ /* 0x000fca00000000ff */
[----:B------:R-:W-:Y:S01]  /*c960*/  STG.E desc[UR36][R16.64], R3 ;  /* 0x0000000310007986 */ /* 0x000fe2000c101924 */
[----:B------:R-:W-:Y:S05]  /*c970*/  EXIT ;  /* 0x000000000000794d */ /* 0x000fea0003800000 */
.L_x_258:
[----:B-1----:R-:W-:-:S04]  /*c980*/  IMAD.U32 R2, R3, 0x10000, RZ ;  /* 0x0001000003027824 */ /* 0x002fc800078e00ff */
[----:B------:R-:W-:-:S06]  /*c990*/  FMUL.FTZ R2, R2, 1 ;  /* 0x3f80000002027820 */ /* 0x000fcc0000410000 */
[----:B------:R-:W1:Y:S02]  /*c9a0*/  F2F.F64.F32 R2, R2 ;  /* 0x0000000200027310 */ /* 0x000e640000201800 */
[----:B-1----:R-:W-:Y:S01]  /*c9b0*/  STG.E.64 desc[UR36][R16.64], R2 ;  /* 0x0000000210007986 */ /* 0x002fe2000c101b24 */
[----:B------:R-:W-:Y:S05]  /*c9c0*/  EXIT ;  /* 0x000000000000794d */ /* 0x000fea0003800000 */
.L_x_249:
        /* <DEDUP_REMOVED lines=10> */
[----:B-1----:R-:W-:-:S06]  /*ca70*/  SHF.L.U32 R3, R3, 0x10, RZ ;  /* 0x0000001003037819 */ /* 0x002fcc00000006ff */
[----:B------:R-:W1:Y:S02]  /*ca80*/  F2I.FTZ.U32.TRUNC.NTZ R3, R3 ;  /* 0x0000000300037305 */ /* 0x000e64000021f000 */
[----:B-1----:R-:W-:Y:S01]  /*ca90*/  STG.E.U16 desc[UR36][R16.64], R3 ;  /* 0x0000000310007986 */ /* 0x002fe2000c101524 */
[----:B------:R-:W-:Y:S05]  /*caa0*/  EXIT ;  /* 0x000000000000794d */ /* 0x000fea0003800000 */
.L_x_263:
[----:B-1----:R-:W-:Y:S01]  /*cab0*/  IMAD.U32 R3, R3, 0x10000, RZ ;  /* 0x0001000003037824 */ /* 0x002fe200078e00ff */
[----:B------:R-:W-:Y:S01]  /*cac0*/  BSSY.RECONVERGENT B0, `(.L_x_264) ;  /* 0x0000013000007945 */ /* 0x000fe20003800200 */
[----:B------:R-:W-:-:S03]  /*cad0*/  HFMA2 R8, -RZ, RZ, 0, 7.62939453125e-06 ;  /* 0x00000080ff087431 */ /* 0x000fc600000001ff */
[----:B------:R-:W-:-:S04]  /*cae0*/  LOP3.LUT R2, R3, 0x7fffffff, RZ, 0xc0, !PT ;  /* 0x7fffffff03027812 */ /* 0x000fc800078ec0ff */
[----:B------:R-:W-:-:S13]  /*caf0*/  ISETP.GT.U32.AND P0, PT, R2, 0x437fffff, PT ;  /* 0x437fffff0200780c */ /* 0x000fda0003f04070 */
[----:B------:R-:W-:Y:S05]  /*cb00*/  @P0 BRA `(.L_x_265) ;  /* 0x0000000000380947 */ /* 0x000fea0003800000 */
[----:B------:R-:W-:-:S13]  /*cb10*/  ISETP.GE.U32.AND P0, PT, R2, 0x3c000000, PT ;  /* 0x3c0000000200780c */ /* 0x000fda0003f06070 */
[----:B0-----:R-:W-:-:S04]  /*cb20*/  @P0 SHF.R.U32.HI R0, RZ, 0x14, R3 ;  /* 0x00000014ff000819 */ /* 0x001fc80000011603 */
[----:B------:R-:W-:-:S04]  /*cb30*/  @P0 LOP3.LUT R0, R0, 0x1, RZ, 0xc0, !PT ;  /* 0x0000000100000812 */ /* 0x000fc800078ec0ff */
[----:B------:R-:W-:-:S04]  /*cb40*/  @P0 IADD3 R0, PT, PT, R3, 0x487ffff, R0 ;  /* 0x0487ffff03000810 */ /* 0x000fc80007ffe000 */
[----:B------:R-:W-:-:S04]  /*cb50*/  @P0 SHF.R.U32.HI R0, RZ, 0x14, R0 ;  /* 0x00000014ff000819 */ /* 0x000fc80000011600 */
[----:B------:R-:W-:Y:S01]  /*cb60*/  @P0 LOP3.LUT R0, R0, 0xff, RZ, 0xc0, !PT ;  /* 0x000000ff00000812 */ /* 0x000fe200078ec0ff */
[----:B------:R-:W-:Y:S06]  /*cb70*/  @P0 BRA `(.L_x_266) ;  /* 0x0000000000100947 */ /* 0x000fec0003800000 */
[----:B------:R-:W-:Y:S01]  /*cb80*/  FADD.FTZ R0, R2, 8192 ;  /* 0x4600000002007421 */ /* 0x000fe20000010000 */
[----:B------:R-:W-:-:S04]  /*cb90*/  PRMT R8, RZ, 0x7610, R8 ;  /* 0x00007610ff087816 */ /* 0x000fc80000000008 */
[----:B------:R-:W-:-:S13]  /*cba0*/  LOP3.LUT P0, R0, R0, 0xff, RZ, 0xc0, !PT ;  /* 0x000000ff00007812 */ /* 0x000fda000780c0ff */
[----:B------:R-:W-:Y:S05]  /*cbb0*/  @!P0 BRA `(.L_x_265) ;  /* 0x00000000000c8947 */ /* 0x000fea0003800000 */
.L_x_266:
[----:B------:R-:W-:-:S04]  /*cbc0*/  SHF.R.U32.HI R3, RZ, 0x18, R3 ;  /* 0x00000018ff037819 */ /* 0x000fc80000011603 */
[----:B------:R-:W-:-:S04]  /*cbd0*/  LOP3.LUT R0, R0, 0x80, R3, 0xf8, !PT ;  /* 0x0000008000007812 */ /* 0x000fc800078ef803 */
[----:B------:R-:W-:-:S07]  /*cbe0*/  PRMT R8, R0, 0x7610, R8 ;  /* 0x0000761000087816 */ /* 0x000fce0000000008 */
.L_x_265:
[----:B------:R-:W-:Y:S05]  /*cbf0*/  BSYNC.RECONVERGENT B0 ;  /* 0x0000000000007941 */ /* 0x000fea0003800200 */
.L_x_264:
[----:B------:R-:W-:Y:S01]  /*cc00*/  STG.E.U8 desc[UR36][R16.64], R8 ;  /* 0x0000000810007986 */ /* 0x000fe2000c101124 */
[----:B------:R-:W-:Y:S05]  /*cc10*/  EXIT ;  /* 0x000000000000794d */ /* 0x000fea0003800000 */
.L_x_262:
[----:B-1----:R-:W-:Y:S01]  /*cc20*/  IMAD.U32 R3, R3, 0x10000, RZ ;  /* 0x0001000003037824 */ /* 0x002fe200078e00ff */
[----:B------:R-:W-:Y:S01]  /*cc30*/  BSSY.RECONVERGENT B0, `(.L_x_267) ;  /* 0x0000013000007945 */ /* 0x000fe20003800200 */
[----:B------:R-:W-:-:S03]  /*cc40*/  MOV R8, 0x80 ;  /* 0x0000008000087802 */ /* 0x000fc60000000f00 */
        /* <DEDUP_REMOVED lines=14> */
.L_x_269:
[----:B------:R-:W-:-:S04]  /*cd30*/  SHF.R.U32.HI R3, RZ, 0x18, R3 ;  /* 0x00000018ff037819 */ /* 0x000fc80000011603 */
[----:B------:R-:W-:-:S04]  /*cd40*/  LOP3.LUT R0, R0, 0x80, R3, 0xf8, !PT ;  /* 0x0000008000007812 */ /* 0x000fc800078ef803 */
[----:B------:R-:W-:-:S07]  /*cd50*/  PRMT R8, R0, 0x7610, R8 ;  /* 0x0000761000087816 */ /* 0x000fce0000000008 */
.L_x_268:
[----:B------:R-:W-:Y:S05]  /*cd60*/  BSYNC.RECONVERGENT B0 ;  /* 0x0000000000007941 */ /* 0x000fea0003800200 */
.L_x_267:
[----:B------:R-:W-:Y:S01]  /*cd70*/  STG.E.U8 desc[UR36][R16.64], R8 ;  /* 0x0000000810007986 */ /* 0x000fe2000c101124 */
[----:B------:R-:W-:Y:S05]  /*cd80*/  EXIT ;  /* 0x000000000000794d */ /* 0x000fea0003800000 */
.L_x_261:
[----:B------:R-:W-:-:S09]  /*cd90*/  UISETP.NE.AND UP0, UPT, UR4, 0x1c, UPT ;  /* 0x0000001c0400788c */ /* 0x000fd2000bf05270 */
[----:B------:R-:W-:Y:S05]  /*cda0*/  BRA.U !UP0, `(.L_x_270) ;  /* 0x0000000108607547 */ /* 0x000fea000b800000 */
[----:B------:R-:W-:-:S09]  /*cdb0*/  UISETP.NE.AND UP0, UPT, UR4, 0x1d, UPT ;  /* 0x0000001d0400788c */ /* 0x000fd2000bf05270 */
[----:B------:R-:W-:Y:S05]  /*cdc0*/  BRA.U !UP0, `(.L_x_271) ;  /* 0x0000000108487547 */ /* 0x000fea000b800000 */
[----:B------:R-:W-:-:S09]  /*cdd0*/  UISETP.NE.AND UP0, UPT, UR4, 0x2c, UPT ;  /* 0x0000002c0400788c */ /* 0x000fd2000bf05270 */
[----:B------:R-:W-:Y:S05]  /*cde0*/  BRA.U UP0, `(.L_x_253) ;  /* 0x0000000100bc7547 */ /* 0x000fea000b800000 */
[----:B-1----:R-:W-:-:S05]  /*cdf0*/  IMAD.U32 R3, R3, 0x10000, RZ ;  /* 0x0001000003037824 */ /* 0x002fca00078e00ff */
[----:B------:R-:W-:-:S04]  /*ce00*/  SHF.R.U32.HI R4, RZ, 0x17, R3 ;  /* 0x00000017ff047819 */ /* 0x000fc80000011603 */
[----:B------:R-:W-:-:S04]  /*ce10*/  LOP3.LUT R2, R4, 0xff, RZ, 0xc0, !PT ;  /* 0x000000ff04027812 */ /* 0x000fc800078ec0ff */
[----:B------:R-:W-:-:S13]  /*ce20*/  ISETP.NE.AND P1, PT, R2, 0xff, PT ;  /* 0x000000ff0200780c */ /* 0x000fda0003f25270 */
[--C-:B0-----:R-:W-:Y:S02]  /*ce30*/  @P1 SHF.R.U32.HI R0, RZ, 0x16, R3.reuse ;  /* 0x00000016ff001819 */ /* 0x101fe40000011603 */
[----:B------:R-:W-:Y:S01]  /*ce40*/  @P1 LOP3.LUT P0, RZ, R2, 0x3fffff, R3, 0xf8, !PT ;  /* 0x003fffff02ff1812 */ /* 0x000fe2000780f803 */
[----:B------:R-:W-:Y:S01]  /*ce50*/  HFMA2 R3, -RZ, RZ, 0, 1.5199184417724609375e-05 ;  /* 0x000000ffff037431 */ /* 0x000fe200000001ff */
[----:B------:R-:W-:-:S04]  /*ce60*/  @P1 LOP3.LUT R0, R0, 0x1, RZ, 0xc0, !PT ;  /* 0x0000000100001812 */ /* 0x000fc800078ec0ff */
[----:B------:R-:W-:Y:S01]  /*ce70*/  @P1 ISETP.EQ.U32.AND P2, PT, R0, 0x1, P0 ;  /* 0x000000010000180c */ /* 0x000fe20000742070 */
[----:B------:R-:W-:Y:S01]  /*ce80*/  @P1 VIADD R0, R4, 0x1 ;  /* 0x0000000104001836 */ /* 0x000fe20000000000 */
[----:B------:R-:W-:Y:S02]  /*ce90*/  PLOP3.LUT P0, PT, PT, PT, PT, 0x80, 0x8 ;  /* 0x000000000008781c */ /* 0x000fe40003f0f070 */
[----:B------:R-:W-:-:S13]  /*cea0*/  @P1 PLOP3.LUT P0, PT, P2, PT, PT, 0x80, 0x8 ;  /* 0x000000000008181c */ /* 0x000fda000170f070 */
[----:B------:R-:W-:-:S05]  /*ceb0*/  @!P0 IADD3 R0, PT, PT, R4, RZ, RZ ;  /* 0x000000ff04008210 */ /* 0x000fca0007ffe0ff */
[----:B------:R-:W-:-:S05]  /*cec0*/  @P1 IMAD.MOV.U32 R3, RZ, RZ, R0 ;  /* 0x000000ffff031224 */ /* 0x000fca00078e0000 */
[----:B------:R-:W-:Y:S01]  /*ced0*/  STG.E.U8 desc[UR36][R16.64], R3 ;  /* 0x0000000310007986 */ /* 0x000fe2000c101124 */
[----:B------:R-:W-:Y:S05]  /*cee0*/  EXIT ;  /* 0x000000000000794d */ /* 0x000fea0003800000 */
.L_x_271:
[----:B-1----:R-:W-:-:S06]  /*cef0*/  SHF.L.U32 R3, R3, 0x10, RZ ;  /* 0x0000001003037819 */ /* 0x002fcc00000006ff */
[----:B------:R-:W1:Y:S02]  /*cf00*/  F2I.U64.TRUNC R2, R3 ;  /* 0x0000000300027311 */ /* 0x000e64000020d800 */
[----:B-1----:R-:W-:Y:S01]  /*cf10*/  STG.E.64 desc[UR36][R16.64], R2 ;  /* 0x0000000210007986 */ /* 0x002fe2000c101b24 */
[----:B------:R-:W-:Y:S05]  /*cf20*/  EXIT ;  /* 0x000000000000794d */ /* 0x000fea0003800000 */
.L_x_270:
[----:B-1----:R-:W-:-:S06]  /*cf30*/  IMAD.U32 R3, R3, 0x10000, RZ ;  /* 0x0001000003037824 */ /* 0x002fcc00078e00ff */
[----:B------:R-:W1:Y:S02]  /*cf40*/  F2I.FTZ.U32.TRUNC.NTZ R3, R3 ;  /* 0x0000000300037305 */ /* 0x000e64000021f000 */
[----:B-1----:R-:W-:Y:S01]  /*cf50*/  STG.E desc[UR36][R16.64], R3 ;  /* 0x0000000310007986 */ /* 0x002fe2000c101924 */
[----:B------:R-:W-:Y:S05]  /*cf60*/  EXIT ;  /* 0x000000000000794d */ /* 0x000fea0003800000 */
.L_x_260:
[----:B------:R-:W-:-:S09]  /*cf70*/  UISETP.GT.AND UP0, UPT, UR4, 0xe, UPT ;  /* 0x0000000e0400788c */ /* 0x000fd2000bf04270 */
[----:B------:R-:W-:Y:S05]  /*cf80*/  BRA.U UP0, `(.L_x_272) ;  /* 0x00000001003c7547 */ /* 0x000fea000b800000 */
[----:B------:R-:W-:-:S09]  /*cf90*/  UISETP.NE.AND UP0, UPT, UR4, 0xa, UPT ;  /* 0x0000000a0400788c */ /* 0x000fd2000bf05270 */
[----:B------:R-:W-:Y:S05]  /*cfa0*/  BRA.U !UP0, `(.L_x_273) ;  /* 0x00000001081c7547 */ /* 0x000fea000b800000 */
[----:B------:R-:W-:-:S09]  /*cfb0*/  UISETP.NE.AND UP0, UPT, UR4, 0xb, UPT ;  /* 0x0000000b0400788c */ /* 0x000fd2000bf05270 */
[----:B------:R-:W-:Y:S05]  /*cfc0*/  BRA.U UP0, `(.L_x_253) ;  /* 0x0000000100447547 */ /* 0x000fea000b800000 */
[----:B-1----:R-:W-:-:S04]  /*cfd0*/  SHF.L.U32 R3, R3, 0x10, RZ ;  /* 0x0000001003037819 */ /* 0x002fc800000006ff */
[----:B------:R-:W-:-:S04]  /*cfe0*/  FSETP.NEU.FTZ.AND P0, PT, R3, RZ, PT ;  /* 0x000000ff0300720b */ /* 0x000fc80003f1d000 */
[----:B------:R-:W-:-:S05]  /*cff0*/  SEL R3, RZ, 0x1, !P0 ;  /* 0x00000001ff037807 */ /* 0x000fca0004000000 */
[----:B------:R-:W-:Y:S01]  /*d000*/  STG.E.U8 desc[UR36][R16.64], R3 ;  /* 0x0000000310007986 */ /* 0x000fe2000c101124 */
[----:B------:R-:W-:Y:S05]  /*d010*/  EXIT ;  /* 0x000000000000794d */ /* 0x000fea0003800000 */
.L_x_273:
[----:B-1----:R-:W-:Y:S01]  /*d020*/  IMAD.U32 R3, R3, 0x10000, RZ ;  /* 0x0001000003037824 */ /* 0x002fe200078e00ff */
[----:B------:R-:W-:-:S03]  /*d030*/  CS2R R6, SRZ ;  /* 0x0000000000067805 */ /* 0x000fc6000001ff00 */
[----:B------:R-:W-:-:S04]  /*d040*/  FMUL.FTZ R3, R3, 1 ;  /* 0x3f80000003037820 */ /* 0x000fc80000410000 */
[----:B------:R-:W1:Y:S02]  /*d050*/  F2F.F64.F32 R4, R3 ;  /* 0x0000000300047310 */ /* 0x000e640000201800 */
[----:B-1----:R-:W-:Y:S01]  /*d060*/  STG.E.128 desc[UR36][R16.64], R4 ;  /* 0x0000000410007986 */ /* 0x002fe2000c101d24 */
[----:B------:R-:W-:Y:S05]  /*d070*/  EXIT ;  /* 0x000000000000794d */ /* 0x000fea0003800000 */
.L_x_272:
[----:B------:R-:W-:-:S09]  /*d080*/  UISETP.NE.AND UP0, UPT, UR4, 0xf, UPT ;  /* 0x0000000f0400788c */ /* 0x000fd2000bf05270 */
[----:B------:R-:W-:Y:S05]  /*d090*/  BRA.U !UP0, `(.L_x_274) ;  /* 0x0000000108e87547 */ /* 0x000fea000b800000 */
[----:B------:R-:W-:-:S09]  /*d0a0*/  UISETP.NE.AND UP0, UPT, UR4, 0x17, UPT ;  /* 0x000000170400788c */ /* 0x000fd2000bf05270 */
[----:B------:R-:W-:Y:S05]  /*d0b0*/  BRA.U !UP0, `(.L_x_275) ;  /* 0x0000000108907547 */ /* 0x000fea000b800000 */
[----:B------:R-:W-:-:S09]  /*d0c0*/  UISETP.NE.AND UP0, UPT, UR4, 0x18, UPT ;  /* 0x000000180400788c */ /* 0x000fd2000bf05270 */
[----:B------:R-:W-:Y:S05]  /*d0d0*/  BRA.U !UP0, `(.L_x_276) ;  /* 0x0000000108447547 */ /* 0x000fea000b800000 */
.L_x_253:
[----:B0-----:R-:W-:Y:S01]  /*d0e0*/  MOV R0, 0x0 ;  /* 0x0000000000007802 */ /* 0x001fe20000000f00 */
[----:B------:R-:W0:Y:S01]  /*d0f0*/  LDCU.64 UR4, c[0x4][0x158] ;  /* 0x01002b00ff0477ac */ /* 0x000e220008000a00 */
[----:B------:R-:W-:Y:S02]  /*d100*/  HFMA2 R8, -RZ, RZ, 0, 6.020069122314453125e-06 ;  /* 0x00000065ff087431 */ /* 0x000fe400000001ff */
[----:B------:R-:W-:Y:S01]  /*d110*/  IMAD.MOV.U32 R12, RZ, RZ, 0x1 ;  /* 0x00000001ff0c7424 */ /* 0x000fe200078e00ff */
[----:B-1----:R1:W2:Y:S01]  /*d120*/  LDC.64 R2, c[0x4][R0] ;  /* 0x0100000000027b82 */ /* 0x0022a20000000a00 */
        /* <DEDUP_REMOVED lines=11> */
.L_x_277:
[----:B------:R-:W-:Y:S05]  /*d1e0*/  EXIT ;  /* 0x000000000000794d */ /* 0x000fea0003800000 */
.L_x_276:
[----:B-1----:R-:W-:Y:S01]  /*d1f0*/  IMAD.U32 R5, R3, 0x10000, RZ ;  /* 0x0001000003057824 */ /* 0x002fe200078e00ff */
[----:B------:R-:W-:Y:S01]  /*d200*/  BSSY.RECONVERGENT B0, `(.L_x_278) ;  /* 0x000000c000007945 */ /* 0x000fe20003800200 */
[----:B0-----:R-:W-:-:S03]  /*d210*/  HFMA2 R0, -RZ, RZ, 0, 7.569789886474609375e-06 ;  /* 0x0000007fff007431 */ /* 0x001fc600000001ff */
        /* <DEDUP_REMOVED lines=10> */
.L_x_279:
[----:B------:R-:W-:Y:S05]  /*d2c0*/  BSYNC.RECONVERGENT B0 ;  /* 0x0000000000007941 */ /* 0x000fea0003800200 */
.L_x_278:
[----:B------:R-:W-:-:S05]  /*d2d0*/  LOP3.LUT R3, R0, 0x80, R3, 0xf8, !PT ;  /* 0x0000008000037812 */ /* 0x000fca00078ef803 */
[----:B------:R-:W-:Y:S01]  /*d2e0*/  STG.E.U8 desc[UR36][R16.64], R3 ;  /* 0x0000000310007986 */ /* 0x000fe2000c101124 */
[----:B------:R-:W-:Y:S05]  /*d2f0*/  EXIT ;  /* 0x000000000000794d */ /* 0x000fea0003800000 */
.L_x_275:
        /* <DEDUP_REMOVED lines=12> */
.L_x_281:
[----:B------:R-:W-:Y:S02]  /*d3c0*/  ISETP.GT.U32.AND P0, PT, R2, 0x7f800000, PT ;  /* 0x7f8000000200780c */ /* 0x000fe40003f04070 */
[----:B0-----:R-:W-:-:S04]  /*d3d0*/  MOV R0, 0x7f ;  /* 0x0000007f00007802 */ /* 0x001fc80000000f00 */
[----:B------:R-:W-:-:S07]  /*d3e0*/  SEL R0, R0, 0x7c, P0 ;  /* 0x0000007c00007807 */ /* 0x000fce0000000000 */
.L_x_282:
[----:B------:R-:W-:Y:S05]  /*d3f0*/  BSYNC.RECONVERGENT B0 ;  /* 0x0000000000007941 */ /* 0x000fea0003800200 */
.L_x_280:
[----:B------:R-:W-:-:S04]  /*d400*/  SHF.R.U32.HI R3, RZ, 0x18, R3 ;  /* 0x00000018ff037819 */ /* 0x000fc80000011603 */
[----:B------:R-:W-:-:S05]  /*d410*/  LOP3.LUT R3, R0, 0x80, R3, 0xf8, !PT ;  /* 0x0000008000037812 */ /* 0x000fca00078ef803 */
[----:B------:R-:W-:Y:S01]  /*d420*/  STG.E.U8 desc[UR36][R16.64], R3 ;  /* 0x0000000310007986 */ /* 0x000fe2000c101124 */
[----:B------:R-:W-:Y:S05]  /*d430*/  EXIT ;  /* 0x000000000000794d */ /* 0x000fea0003800000 */
.L_x_274:
[----:B-1----:R-:W-:Y:S01]  /*d440*/  STG.E.U16 desc[UR36][R16.64], R3 ;  /* 0x0000000310007986 */ /* 0x002fe2000c101524 */
[----:B------:R-:W-:Y:S05]  /*d450*/  EXIT ;  /* 0x000000000000794d */ /* 0x000fea0003800000 */
.L_x_283:
[----:B------:R-:W-:-:S00]  /*d460*/  BRA `(.L_x_283) ;  /* 0xfffffffc00fc7947 */ /* 0x000fc0000383ffff */
[----:B------:R-:W-:-:S00]  /*d470*/  NOP ;  /* 0x0000000000007918 */ /* 0x000fc00000000000 */
        /* <DEDUP_REMOVED lines=8> */
.L_x_14782:


//--------------------- .text._ZN2at6native27unrolled_elementwise_kernelIZZZNS0_17asinh_kernel_cudaERNS_18TensorIteratorBaseEENKUlvE0_clEvENKUlvE2_clEvEUlN3c108BFloat16EE_St5arrayIPcLm2EELi4E23TrivialOffsetCalculatorILi1EjESD_NS0_6memory12LoadWithCastILi1EEENSE_13StoreWithCastILi1EEEEEviT_T0_T2_T3_T4_T5_ --------------------------
	.section	.text._ZN2at6native27unrolled_elementwise_kernelIZZZNS0_17asinh_kernel_cudaERNS_18TensorIteratorBaseEENKUlvE0_clEvENKUlvE2_clEvEUlN3c108BFloat16EE_St5arrayIPcLm2EELi4E23TrivialOffsetCalculatorILi1EjESD_NS0_6memory12LoadWithCastILi1EEENSE_13StoreWithCastILi1EEEEEviT_T0_T2_T3_T4_T5_,"ax",@progbits
	.align	128
        .global         _ZN2at6native27unrolled_elementwise_kernelIZZZNS0_17asinh_kernel_cudaERNS_18TensorIteratorBaseEENKUlvE0_clEvENKUlvE2_clEvEUlN3c108BFloat16EE_St5arrayIPcLm2EELi4E23TrivialOffsetCalculatorILi1EjESD_NS0_6memory12LoadWithCastILi1EEENSE_13StoreWithCastILi1EEEEEviT_T0_T2_T3_T4_T5_
        .type           _ZN2at6native27unrolled_elementwise_kernelIZZZNS0_17asinh_kernel_cudaERNS_18TensorIteratorBaseEENKUlvE0_clEvENKUlvE2_clEvEUlN3c108BFloat16EE_St5arrayIPcLm2EELi4E23TrivialOffsetCalculatorILi1EjESD_NS0_6memory12LoadWithCastILi1EEENSE_13StoreWithCastILi1EEEEEviT_T0_T2_T3_T4_T5_,@function
        .size           _ZN2at6native27unrolled_elementwise_kernelIZZZNS0_17asinh_kernel_cudaERNS_18TensorIteratorBaseEENKUlvE0_clEvENKUlvE2_clEvEUlN3c108BFloat16EE_St5arrayIPcLm2EELi4E23TrivialOffsetCalculatorILi1EjESD_NS0_6memory12LoadWithCastILi1EEENSE_13StoreWithCastILi1EEEEEviT_T0_T2_T3_T4_T5_,(.L_x_14783 - _ZN2at6native27unrolled_elementwise_kernelIZZZNS0_17asinh_kernel_cudaERNS_18TensorIteratorBaseEENKUlvE0_clEvENKUlvE2_clEvEUlN3c108BFloat16EE_St5arrayIPcLm2EELi4E23TrivialOffsetCalculatorILi1EjESD_NS0_6memory12LoadWithCastILi1EEENSE_13StoreWithCastILi1EEEEEviT_T0_T2_T3_T4_T5_)
        .other          _ZN2at6native27unrolled_elementwise_kernelIZZZNS0_17asinh_kernel_cudaERNS_18TensorIteratorBaseEENKUlvE0_clEvENKUlvE2_clEvEUlN3c108BFloat16EE_St5arrayIPcLm2EELi4E23TrivialOffsetCalculatorILi1EjESD_NS0_6memory12LoadWithCastILi1EEENSE_13StoreWithCastILi1EEEEEviT_T0_T2_T3_T4_T5_,@"STO_CUDA_ENTRY STV_DEFAULT"
_ZN2at6native27unrolled_elementwise_kernelIZZZNS0_17asinh_kernel_cudaERNS_18TensorIteratorBaseEENKUlvE0_clEvENKUlvE2_clEvEUlN3c108BFloat16EE_St5arrayIPcLm2EELi4E23TrivialOffsetCalculatorILi1EjESD_NS0_6memory12LoadWithCastILi1EEENSE_13StoreWithCastILi1EEEEEviT_T0_T2_T3_T4_T5_:
.text._ZN2at6native27unrolled_elementwise_kernelIZZZNS0_17asinh_kernel_cudaERNS_18TensorIteratorBaseEENKUlvE0_clEvENKUlvE2_clEvEUlN3c108BFloat16EE_St5arrayIPcLm2EELi4E23TrivialOffsetCalculatorILi1EjESD_NS0_6memory12LoadWithCastILi1EEENSE_13StoreWithCastILi1EEEEEviT_T0_T2_T3_T4_T5_:
[----:B------:R-:W0:Y:S01]  /*0000*/  LDC R1, c[0x0][0x37c] ;  /* 0x0000df00ff017b82 */ /* 0x000e220000000800 */
[----:B------:R-:W1:Y:S07]  /*0010*/  S2R R2, SR_CTAID.X ;  /* 0x0000000000027919 */ /* 0x000e6e0000002500 */
[----:B------:R-:W1:Y:S01]  /*0020*/  LDC R3, c[0x0][0x380] ;  /* 0x0000e000ff037b82 */ /* 0x000e620000000800 */
[----:B------:R-:W2:Y:S01]  /*0030*/  LDCU.64 UR36, c[0x0][0x358] ;  /* 0x00006b00ff2477ac */ /* 0x000ea20008000a00 */
[----:B------:R-:W-:Y:S01]  /*0040*/  BSSY.RECONVERGENT B6, `(.L_x_284) ;  /* 0x000011d000067945 */ /* 0x000fe20003800200 */
[----:B------:R-:W3:Y:S01]  /*0050*/  S2R R17, SR_TID.X ;  /* 0x0000000000117919 */ /* 0x000ee20000002100 */
[----:B------:R-:W-:Y:S01]  /*0060*/  PRMT R19, RZ, 0x7610, R19 ;  /* 0x00007610ff137816 */ /* 0x000fe20000000013 */
[----:B------:R-:W4:Y:S01]  /*0070*/  LDCU.U8 UR38, c[0x0][0x39c] ;  /* 0x00007380ff2677ac */ /* 0x000f220008000000 */
[----:B-1----:R-:W-:-:S02]  /*0080*/  IMAD R16, R2, -0x200, R3 ;  /* 0xfffffe0002107824 */ /* 0x002fc400078e0203 */
[----:B---3--:R-:W-:-:S03]  /*0090*/  IMAD.MOV.U32 R25, RZ, RZ, R17 ;  /* 0x000000ffff197224 */ /* 0x008fc600078e0011 */
[----:B------:R-:W-:-:S13]  /*00a0*/  ISETP.GE.AND P0, PT, R17, R16, PT ;  /* 0x000000101100720c */ /* 0x000fda0003f06270 */
[----:B0-2-4-:R-:W-:Y:S05]  /*00b0*/  @P0 BRA `(.L_x_285) ;  /* 0x0000001000540947 */ /* 0x015fea0003800000 */
[----:B------:R-:W0:Y:S01]  /*00c0*/  LDC.64 R4, c[0x0][0x390] ;  /* 0x0000e400ff047b82 */ /* 0x000e220000000a00 */
[----:B------:R-:W1:Y:S01]  /*00d0*/  LDCU UR5, c[0x0][0x3a0] ;  /* 0x00007400ff0577ac */ /* 0x000e620008000800 */
[----:B------:R-:W-:Y:S01]  /*00e0*/  IMAD R0, R2, 0x200, R25 ;  /* 0x0000020002007824 */ /* 0x000fe200078e0219 */
[----:B------:R-:W-:-:S04]  /*00f0*/  UPRMT UR4, UR38, 0x9910, URZ ;  /* 0x0000991026047896 */ /* 0x000fc800080000ff */
[----:B------:R-:W-:Y:S01]  /*0100*/  UISETP.GT.AND UP0, UPT, UR4, 0x9, UPT ;  /* 0x000000090400788c */ /* 0x000fe2000bf04270 */
[----:B-1----:R-:W-:-:S05]  /*0110*/  IMAD R3, R0, UR5, RZ ;  /* 0x0000000500037c24 */ /* 0x002fca000f8e02ff */
[----:B0-----:R-:W-:-:S05]  /*0120*/  IADD3 R4, P0, PT, R3, R4, RZ ;  /* 0x0000000403047210 */ /* 0x001fca0007f1e0ff */
[----:B------:R-:W-:Y:S01]  /*0130*/  IMAD.X R5, RZ, RZ, R5, P0 ;  /* 0x000000ffff057224 */ /* 0x000fe200000e0605 */
        /* <DEDUP_REMOVED lines=11> */
[----:B0-----:R-:W-:-:S04]  /*01f0*/  F2FP.BF16.F32.PACK_AB R0, RZ, R0 ;  /* 0x00000000ff00723e */ /* 0x001fc800000010ff */
[----:B------:R-:W-:Y:S01]  /*0200*/  PRMT R19, R0, 0x7610, R19 ;  /* 0x0000761000137816 */ /* 0x000fe20000000013 */
[----:B------:R-:W-:Y:S06]  /*0210*/  BRA `(.L_x_291) ;  /* 0x0000000c00f87947 */ /* 0x000fec0003800000 */
.L_x_289:
[----:B------:R-:W2:Y:S02]  /*0220*/  LDG.E.U8 R4, desc[UR36][R4.64] ;  /* 0x0000002404047981 */ /* 0x000ea4000c1e1100 */
[----:B--2---:R-:W-:-:S04]  /*0230*/  I2FP.F32.U32 R0, R4 ;  /* 0x0000000400007245 */ /* 0x004fc80000201000 */
[----:B------:R-:W-:-:S04]  /*0240*/  F2FP.BF16.F32.PACK_AB R0, RZ, R0 ;  /* 0x00000000ff00723e */ /* 0x000fc800000010ff */
[----:B------:R-:W-:Y:S01]  /*0250*/  PRMT R19, R0, 0x7610, R19 ;  /* 0x0000761000137816 */ /* 0x000fe20000000013 */
[----:B------:R-:W-:Y:S06]  /*0260*/  BRA `(.L_x_291) ;  /* 0x0000000c00e47947 */ /* 0x000fec0003800000 */
.L_x_288:
        /* <DEDUP_REMOVED lines=8> */
[----:B0-----:R-:W-:-:S04]  /*02f0*/  F2FP.BF16.F32.PACK_AB R0, RZ, R0 ;  /* 0x00000000ff00723e */ /* 0x001fc800000010ff */
[----:B------:R-:W-:Y:S01]  /*0300*/  PRMT R19, R0, 0x7610, R19 ;  /* 0x0000761000137816 */ /* 0x000fe20000000013 */
[----:B------:R-:W-:Y:S06]  /*0310*/  BRA `(.L_x_291) ;  /* 0x0000000c00b87947 */ /* 0x000fec0003800000 */
.L_x_293:
[----:B------:R-:W2:Y:S02]  /*0320*/  LDG.E R4, desc[UR36][R4.64] ;  /* 0x0000002404047981 */ /* 0x000ea4000c1e1900 */
[----:B--2---:R-:W-:-:S04]  /*0330*/  I2FP.F32.S32 R0, R4 ;  /* 0x0000000400007245 */ /* 0x004fc80000201400 */
[----:B------:R-:W-:-:S04]  /*0340*/  F2FP.BF16.F32.PACK_AB R0, RZ, R0 ;  /* 0x00000000ff00723e */ /* 0x000fc800000010ff */
[----:B------:R-:W-:Y:S01]  /*0350*/  PRMT R19, R0, 0x7610, R19 ;  /* 0x0000761000137816 */ /* 0x000fe20000000013 */
[----:B------:R-:W-:Y:S06]  /*0360*/  BRA `(.L_x_291) ;  /* 0x0000000c00a47947 */ /* 0x000fec0003800000 */
.L_x_292:
[----:B------:R-:W2:Y:S02]  /*0370*/  LDG.E.U16 R4, desc[UR36][R4.64] ;  /* 0x0000002404047981 */ /* 0x000ea4000c1e1500 */
[----:B--2---:R-:W0:Y:S02]  /*0380*/  I2F.S16 R0, R4 ;  /* 0x0000000400007306 */ /* 0x004e240000101400 */
[----:B0-----:R-:W-:-:S04]  /*0390*/  F2FP.BF16.F32.PACK_AB R0, RZ, R0 ;  /* 0x00000000ff00723e */ /* 0x001fc800000010ff */
[----:B------:R-:W-:Y:S01]  /*03a0*/  PRMT R19, R0, 0x7610, R19 ;  /* 0x0000761000137816 */ /* 0x000fe20000000013 */
[----:B------:R-:W-:Y:S06]  /*03b0*/  BRA `(.L_x_291) ;  /* 0x0000000c00907947 */ /* 0x000fec0003800000 */
.L_x_287:
        /* <DEDUP_REMOVED lines=9> */
.L_x_295:
[----:B------:R-:W2:Y:S02]  /*0450*/  LDG.E.U16 R0, desc[UR36][R4.64] ;  /* 0x0000002404007981 */ /* 0x000ea4000c1e1500 */
[----:B--2---:R-:W-:-:S05]  /*0460*/  HADD2.F32 R0, -RZ, R0.H0_H0 ;  /* 0x20000000ff007230 */ /* 0x004fca0000004100 */
[----:B------:R-:W-:-:S04]  /*0470*/  F2FP.BF16.F32.PACK_AB R0, RZ, R0 ;  /* 0x00000000ff00723e */ /* 0x000fc800000010ff */
[----:B------:R-:W-:Y:S01]  /*0480*/  PRMT R19, R0, 0x7610, R19 ;  /* 0x0000761000137816 */ /* 0x000fe20000000013 */
[----:B------:R-:W-:Y:S06]  /*0490*/  BRA `(.L_x_291) ;  /* 0x0000000c00587947 */ /* 0x000fec0003800000 */
.L_x_294:
        /* <DEDUP_REMOVED lines=9> */
.L_x_297:
[----:B------:R-:W2:Y:S02]  /*0530*/  LDG.E.U16 R4, desc[UR36][R4.64] ;  /* 0x0000002404047981 */ /* 0x000ea4000c1e1500 */
[----:B--2---:R-:W-:-:S05]  /*0540*/  HADD2.F32 R0, -RZ, R4.H0_H0 ;  /* 0x20000004ff007230 */ /* 0x004fca0000004100 */
[----:B------:R-:W-:-:S04]  /*0550*/  F2FP.BF16.F32.PACK_AB R0, RZ, R0 ;  /* 0x00000000ff00723e */ /* 0x000fc800000010ff */
[----:B------:R-:W-:Y:S01]  /*0560*/  PRMT R19, R0, 0x7610, R19 ;  /* 0x0000761000137816 */ /* 0x000fe20000000013 */
[----:B------:R-:W-:Y:S06]  /*0570*/  BRA `(.L_x_291) ;  /* 0x0000000c00207947 */ /* 0x000fec0003800000 */
.L_x_296:
        /* <DEDUP_REMOVED lines=10> */
[----:B------:R-:W-:-:S04]  /*0620*/  F2FP.BF16.F32.PACK_AB R0, RZ, R0 ;  /* 0x00000000ff00723e */ /* 0x000fc800000010ff */
[----:B------:R-:W-:Y:S01]  /*0630*/  PRMT R19, R0, 0x7610, R19 ;  /* 0x0000761000137816 */ /* 0x000fe20000000013 */
[----:B------:R-:W-:Y:S06]  /*0640*/  BRA `(.L_x_291) ;  /* 0x0000000800ec7947 */ /* 0x000fec0003800000 */
.L_x_286:
        /* <DEDUP_REMOVED lines=11> */
[----:B------:R-:W-:-:S04]  /*0700*/  F2FP.BF16.F32.PACK_AB R0, RZ, R0 ;  /* 0x00000000ff00723e */ /* 0x000fc800000010ff */
[----:B------:R-:W-:Y:S01]  /*0710*/  PRMT R19, R0, 0x7610, R19 ;  /* 0x0000761000137816 */ /* 0x000fe20000000013 */
[----:B------:R-:W-:Y:S06]  /*0720*/  BRA `(.L_x_291) ;  /* 0x0000000800b47947 */ /* 0x000fec0003800000 */
.L_x_300:
        /* <DEDUP_REMOVED lines=13> */
.L_x_299:
        /* <DEDUP_REMOVED lines=12> */
[----:B0-----:R-:W-:-:S05]  /*08c0*/  IMAD.MOV R6, RZ, RZ, -R6 ;  /* 0x000000ffff067224 */ /* 0x001fca00078e0a06 */
[----:B------:R-:W-:-:S05]  /*08d0*/  VIADDMNMX.U32 R6, R6, R7, 0x4, !PT ;  /* 0x0000000406067446 */ /* 0x000fca0007800007 */
[----:B------:R-:W-:-:S04]  /*08e0*/  VIADD R6, R6, 0xfffffffc ;  /* 0xfffffffc06067836 */ /* 0x000fc80000000000 */
[----:B------:R-:W-:Y:S01]  /*08f0*/  IMAD.SHL.U32 R8, R6, 0x800000, RZ ;  /* 0x0080000006087824 */ /* 0x000fe200078e00ff */
[C---:B------:R-:W-:Y:S01]  /*0900*/  SHF.L.U32 R7, R3.reuse, R6, RZ ;  /* 0x0000000603077219 */ /* 0x040fe200000006ff */
[----:B------:R-:W-:-:S03]  /*0910*/  VIADD R6, R3, 0x1000000 ;  /* 0x0100000003067836 */ /* 0x000fc60000000000 */
        /* <DEDUP_REMOVED lines=9> */
.L_x_302:
[----:B------:R-:W2:Y:S02]  /*09b0*/  LDG.E.U8 R4, desc[UR36][R4.64] ;  /* 0x0000002404047981 */ /* 0x000ea4000c1e1100 */
[C---:B--2---:R-:W-:Y:S02]  /*09c0*/  IMAD.SHL.U32 R3, R4.reuse, 0x2000000, RZ ;  /* 0x0200000004037824 */ /* 0x044fe400078e00ff */
[----:B------:R-:W-:-:S03]  /*09d0*/  IMAD.SHL.U32 R6, R4, 0x100, RZ ;  /* 0x0000010004067824 */ /* 0x000fc600078e00ff */
[----:B------:R-:W-:-:S13]  /*09e0*/  ISETP.GT.U32.AND P0, PT, R3, 0x7ffffff, PT ;  /* 0x07ffffff0300780c */ /* 0x000fda0003f04070 */
[----:B------:R-:W-:Y:S02]  /*09f0*/  @!P0 LOP3.LUT R0, R6, 0x7f00, RZ, 0xc0, !PT ;  /* 0x00007f0006008812 */ /* 0x000fe400078ec0ff */
[----:B------:R-:W-:Y:S02]  /*0a00*/  @P0 LEA.HI R3, R3, 0x70000000, RZ, 0x1c ;  /* 0x7000000003030811 */ /* 0x000fe400078fe0ff */
[----:B------:R-:W-:Y:S02]  /*0a10*/  @!P0 LOP3.LUT R0, R0, 0x3f000000, RZ, 0xfc, !PT ;  /* 0x3f00000000008812 */ /* 0x000fe400078efcff */
[----:B------:R-:W-:-:S03]  /*0a20*/  PRMT R6, R6, 0x9910, RZ ;  /* 0x0000991006067816 */ /* 0x000fc600000000ff */
[----:B------:R-:W-:Y:S01]  /*0a30*/  @!P0 FADD.FTZ R0, R0, -0.5 ;  /* 0xbf00000000008421 */ /* 0x000fe20000010000 */
[----:B------:R-:W-:Y:S01]  /*0a40*/  @P0 FMUL.FTZ R0, R3, 1.9259299443872358531e-34 ;  /* 0x0780000003000820 */ /* 0x000fe20000410000 */
[----:B------:R-:W-:-:S05]  /*0a50*/  IMAD.MOV.U32 R3, RZ, RZ, R6 ;  /* 0x000000ffff037224 */ /* 0x000fca00078e0006 */
[----:B------:R-:W-:-:S04]  /*0a60*/  LOP3.LUT R0, R0, 0x80000000, R3, 0xf8, !PT ;  /* 0x8000000000007812 */ /* 0x000fc800078ef803 */
[----:B------:R-:W-:-:S04]  /*0a70*/  F2FP.BF16.F32.PACK_AB R0, RZ, R0 ;  /* 0x00000000ff00723e */ /* 0x000fc800000010ff */
[----:B------:R-:W-:Y:S01]  /*0a80*/  PRMT R19, R0, 0x7610, R19 ;  /* 0x0000761000137816 */ /* 0x000fe20000000013 */
[----:B------:R-:W-:Y:S06]  /*0a90*/  BRA `(.L_x_291) ;  /* 0x0000000400d87947 */ /* 0x000fec0003800000 */
.L_x_301:
[----:B------:R0:W5:Y:S01]  /*0aa0*/  LDG.E.U16 R19, desc[UR36][R4.64] ;  /* 0x0000002404137981 */ /* 0x000162000c1e1500 */
[----:B------:R-:W-:Y:S05]  /*0ab0*/  BRA `(.L_x_291) ;  /* 0x0000000400d07947 */ /* 0x000fea0003800000 */
.L_x_298:
        /* <DEDUP_REMOVED lines=10> */
[----:B------:R-:W-:-:S04]  /*0b60*/  F2FP.BF16.F32.PACK_AB R0, RZ, R0 ;  /* 0x00000000ff00723e */ /* 0x000fc800000010ff */
[----:B------:R-:W-:Y:S01]  /*0b70*/  PRMT R19, R0, 0x7610, R19 ;  /* 0x0000761000137816 */ /* 0x000fe20000000013 */
[----:B------:R-:W-:Y:S06]  /*0b80*/  BRA `(.L_x_291) ;  /* 0x00000004009c7947 */ /* 0x000fec0003800000 */
.L_x_305:
        /* <DEDUP_REMOVED lines=21> */
.L_x_309:
[----:B------:R-:W-:Y:S05]  /*0ce0*/  BSYNC.RECONVERGENT B1 ;  /* 0x0000000000017941 */ /* 0x000fea0003800200 */
.L_x_308:
[----:B------:R-:W-:Y:S01]  /*0cf0*/  IMAD.SHL.U32 R0, R0, 0x100000, RZ ;  /* 0x0010000000007824 */ /* 0x000fe200078e00ff */
[----:B------:R-:W-:-:S04]  /*0d00*/  LEA R3, R3, 0x3b800000, 0x17 ;  /* 0x3b80000003037811 */ /* 0x000fc800078eb8ff */
[----:B------:R-:W-:-:S07]  /*0d10*/  LOP3.LUT R0, R3, R0, R7, 0xfe, !PT ;  /* 0x0000000003007212 */ /* 0x000fce00078efe07 */
.L_x_307:
[----:B------:R-:W-:Y:S05]  /*0d20*/  BSYNC.RECONVERGENT B0 ;  /* 0x0000000000007941 */ /* 0x000fea0003800200 */
.L_x_306:
[----:B------:R-:W-:-:S04]  /*0d30*/  F2FP.BF16.F32.PACK_AB R0, RZ, R0 ;  /* 0x00000000ff00723e */ /* 0x000fc800000010ff */
[----:B------:R-:W-:Y:S01]  /*0d40*/  PRMT R19, R0, 0x7610, R19 ;  /* 0x0000761000137816 */ /* 0x000fe20000000013 */
[----:B------:R-:W-:Y:S06]  /*0d50*/  BRA `(.L_x_291) ;  /* 0x0000000400287947 */ /* 0x000fec0003800000 */
.L_x_304:
        /* <DEDUP_REMOVED lines=21> */
.L_x_313:
[----:B------:R-:W-:Y:S05]  /*0eb0*/  BSYNC.RECONVERGENT B1 ;  /* 0x0000000000017941 */ /* 0x000fea0003800200 */
.L_x_312:
[----:B------:R-:W-:Y:S01]  /*0ec0*/  IMAD.SHL.U32 R0, R0, 0x200000, RZ ;  /* 0x0020000000007824 */ /* 0x000fe200078e00ff */
[----:B------:R-:W-:-:S04]  /*0ed0*/  LEA R3, R3, 0x37800000, 0x17 ;  /* 0x3780000003037811 */ /* 0x000fc800078eb8ff */
[----:B------:R-:W-:-:S07]  /*0ee0*/  LOP3.LUT R0, R3, R0, R7, 0xfe, !PT ;  /* 0x0000000003007212 */ /* 0x000fce00078efe07 */
.L_x_311:
[----:B------:R-:W-:Y:S05]  /*0ef0*/  BSYNC.RECONVERGENT B0 ;  /* 0x0000000000007941 */ /* 0x000fea0003800200 */
.L_x_310:
[----:B------:R-:W-:-:S04]  /*0f00*/  F2FP.BF16.F32.PACK_AB R0, RZ, R0 ;  /* 0x00000000ff00723e */ /* 0x000fc800000010ff */
[----:B------:R-:W-:Y:S01]  /*0f10*/  PRMT R19, R0, 0x7610, R19 ;  /* 0x0000761000137816 */ /* 0x000fe20000000013 */
[----:B------:R-:W-:Y:S06]  /*0f20*/  BRA `(.L_x_291) ;  /* 0x0000000000b47947 */ /* 0x000fec0003800000 */
.L_x_303:
[----:B------:R-:W-:-:S09]  /*0f30*/  UISETP.NE.AND UP0, UPT, UR4, 0x1c, UPT ;  /* 0x0000001c0400788c */ /* 0x000fd2000bf05270 */
[----:B------:R-:W-:Y:S05]  /*0f40*/  BRA.U !UP0, `(.L_x_314) ;  /* 0x00000001089c7547 */ /* 0x000fea000b800000 */
[----:B------:R-:W-:-:S09]  /*0f50*/  UISETP.NE.AND UP0, UPT, UR4, 0x1d, UPT ;  /* 0x0000001d0400788c */ /* 0x000fd2000bf05270 */
[----:B------:R-:W-:Y:S05]  /*0f60*/  BRA.U !UP0, `(.L_x_315) ;  /* 0x0000000108807547 */ /* 0x000fea000b800000 */
[----:B------:R-:W-:-:S09]  /*0f70*/  UISETP.NE.AND UP0, UPT, UR4, 0x2c, UPT ;  /* 0x0000002c0400788c */ /* 0x000fd2000bf05270 */
[----:B------:R-:W-:Y:S05]  /*0f80*/  BRA.U !UP0, `(.L_x_316) ;  /* 0x0000000108487547 */ /* 0x000fea000b800000 */
.L_x_290:
[----:B------:R-:W-:Y:S01]  /*0f90*/  MOV R14, 0x0 ;  /* 0x00000000000e7802 */ /* 0x000fe20000000f00 */
[----:B------:R-:W0:Y:S01]  /*0fa0*/  LDCU.64 UR4, c[0x4][0x158] ;  /* 0x01002b00ff0477ac */ /* 0x000e220008000a00 */
[----:B------:R-:W-:Y:S02]  /*0fb0*/  IMAD.MOV.U32 R8, RZ, RZ, 0x4e ;  /* 0x0000004eff087424 */ /* 0x000fe400078e00ff */
[----:B------:R-:W-:Y:S01]  /*0fc0*/  IMAD.MOV.U32 R12, RZ, RZ, 0x1 ;  /* 0x00000001ff0c7424 */ /* 0x000fe200078e00ff */
[----:B------:R-:W1:Y:S01]  /*0fd0*/  LDCU.64 UR6, c[0x4][0x160] ;  /* 0x01002c00ff0677ac */ /* 0x000e620008000a00 */
[----:B------:R-:W2:Y:S01]  /*0fe0*/  LDC.64 R14, c[0x4][R14] ;  /* 0x010000000e0e7b82 */ /* 0x000ea20000000a00 */
[----:B------:R-:W-:Y:S01]  /*0ff0*/  IMAD.MOV.U32 R13, RZ, RZ, RZ ;  /* 0x000000ffff0d7224 */ /* 0x000fe200078e00ff */
[----:B------:R-:W3:Y:S01]  /*1000*/  LDCU.64 UR8, c[0x4][0x68] ;  /* 0x01000d00ff0877ac */ /* 0x000ee20008000a00 */
[----:B0-----:R-:W-:Y:S02]  /*1010*/  IMAD.U32 R4, RZ, RZ, UR4 ;  /* 0x00000004ff047e24 */ /* 0x001fe4000f8e00ff */
[----:B------:R-:W-:-:S02]  /*1020*/  IMAD.U32 R5, RZ, RZ, UR5 ;  /* 0x00000005ff057e24 */ /* 0x000fc4000f8e00ff */
[----:B-1----:R-:W-:Y:S02]  /*1030*/  IMAD.U32 R6, RZ, RZ, UR6 ;  /* 0x00000006ff067e24 */ /* 0x002fe4000f8e00ff */
[----:B------:R-:W-:Y:S02]  /*1040*/  IMAD.U32 R7, RZ, RZ, UR7 ;  /* 0x00000007ff077e24 */ /* 0x000fe4000f8e00ff */
[----:B---3--:R-:W-:Y:S02]  /*1050*/  IMAD.U32 R10, RZ, RZ, UR8 ;  /* 0x00000008ff0a7e24 */ /* 0x008fe4000f8e00ff */
[----:B------:R-:W-:-:S07]  /*1060*/  IMAD.U32 R11, RZ, RZ, UR9 ;  /* 0x00000009ff0b7e24 */ /* 0x000fce000f8e00ff */
[----:B------:R-:W-:-:S07]  /*1070*/  LEPC R20, `(.L_x_317) ;  /* 0x000000001014794e */ /* 0x000fce0000000000 */
[----:B--2---:R-:W-:Y:S05]  /*1080*/  CALL.ABS.NOINC R14 ;  /* 0x000000000e007343 */ /* 0x004fea0003c00000 */
.L_x_317:
[----:B------:R-:W-:Y:S01]  /*1090*/  PRMT R19, RZ, 0x7610, R19 ;  /* 0x00007610ff137816 */ /* 0x000fe20000000013 */
[----:B------:R-:W-:Y:S06]  /*10a0*/  BRA `(.L_x_291) ;  /* 0x0000000000547947 */ /* 0x000fec0003800000 */
.L_x_316:
[----:B------:R-:W2:Y:S01]  /*10b0*/  LDG.E.U8 R4, desc[UR36][R4.64] ;  /* 0x0000002404047981 */ /* 0x000ea2000c1e1100 */
[----:B------:R-:W-:Y:S01]  /*10c0*/  BSSY.RECONVERGENT B0, `(.L_x_318) ;  /* 0x0000007000007945 */ /* 0x000fe20003800200 */
[----:B------:R-:W-:Y:S01]  /*10d0*/  IMAD.MOV.U32 R0, RZ, RZ, 0x400000 ;  /* 0x00400000ff007424 */ /* 0x000fe200078e00ff */
[----:B--2---:R-:W-:-:S13]  /*10e0*/  ISETP.NE.AND P0, PT, R4, RZ, PT ;  /* 0x000000ff0400720c */ /* 0x004fda0003f05270 */
[----:B------:R-:W-:Y:S05]  /*10f0*/  @!P0 BRA `(.L_x_319) ;  /* 0x00000000000c8947 */ /* 0x000fea0003800000 */
[----:B------:R-:W-:-:S13]  /*1100*/  ISETP.NE.AND P0, PT, R4, 0xff, PT ;  /* 0x000000ff0400780c */ /* 0x000fda0003f05270 */
[----:B------:R-:W-:Y:S02]  /*1110*/  @!P0 IMAD.MOV.U32 R0, RZ, RZ, 0x7f800001 ;  /* 0x7f800001ff008424 */ /* 0x000fe400078e00ff */
[----:B------:R-:W-:-:S07]  /*1120*/  @P0 IMAD.SHL.U32 R0, R4, 0x800000, RZ ;  /* 0x0080000004000824 */ /* 0x000fce00078e00ff */
.L_x_319:
[----:B------:R-:W-:Y:S05]  /*1130*/  BSYNC.RECONVERGENT B0 ;  /* 0x0000000000007941 */ /* 0x000fea0003800200 */
.L_x_318:
[----:B------:R-:W-:-:S04]  /*1140*/  F2FP.BF16.F32.PACK_AB R0, RZ, R0 ;  /* 0x00000000ff00723e */ /* 0x000fc800000010ff */
[----:B------:R-:W-:Y:S01]  /*1150*/  PRMT R19, R0, 0x7610, R19 ;  /* 0x0000761000137816 */ /* 0x000fe20000000013 */
[----:B------:R-:W-:Y:S06]  /*1160*/  BRA `(.L_x_291) ;  /* 0x0000000000247947 */ /* 0x000fec0003800000 */
.L_x_315:
[----:B------:R-:W2:Y:S02]  /*1170*/  LDG.E.64 R4, desc[UR36][R4.64] ;  /* 0x0000002404047981 */ /* 0x000ea4000c1e1b00 */
[----:B--2---:R-:W0:Y:S02]  /*1180*/  I2F.U64 R0, R4 ;  /* 0x0000000400007312 */ /* 0x004e240000301000 */
[----:B0-----:R-:W-:-:S04]  /*1190*/  F2FP.BF16.F32.PACK_AB R0, RZ, R0 ;  /* 0x00000000ff00723e */ /* 0x001fc800000010ff */
[----:B------:R-:W-:Y:S01]  /*11a0*/  PRMT R19, R0, 0x7610, R19 ;  /* 0x0000761000137816 */ /* 0x000fe20000000013 */
[----:B------:R-:W-:Y:S06]  /*11b0*/  BRA `(.L_x_291) ;  /* 0x0000000000107947 */ /* 0x000fec0003800000 */
.L_x_314:
[----:B------:R-:W2:Y:S02]  /*11c0*/  LDG.E R4, desc[UR36][R4.64] ;  /* 0x0000002404047981 */ /* 0x000ea4000c1e1900 */
[----:B--2---:R-:W-:-:S04]  /*11d0*/  I2FP.F32.U32 R0, R4 ;  /* 0x0000000400007245 */ /* 0x004fc80000201000 */
[----:B------:R-:W-:-:S04]  /*11e0*/  F2FP.BF16.F32.PACK_AB R0, RZ, R0 ;  /* 0x00000000ff00723e */ /* 0x000fc800000010ff */
[----:B------:R-:W-:-:S07]  /*11f0*/  PRMT R19, R0, 0x7610, R19 ;  /* 0x0000761000137816 */ /* 0x000fce0000000013 */
.L_x_291:
[----:B------:R-:W-:-:S07]  /*1200*/  VIADD R17, R25, 0x80 ;  /* 0x0000008019117836 */ /* 0x000fce0000000000 */
.L_x_285:
[----:B------:R-:W-:Y:S05]  /*1210*/  BSYNC.RECONVERGENT B6 ;  /* 0x0000000000067941 */ /* 0x000fea0003800200 */
.L_x_284:
[----:B------:R-:W-:Y:S01]  /*1220*/  ISETP.GE.AND P0, PT, R17, R16, PT ;  /* 0x000000101100720c */ /* 0x000fe20003f06270 */
[----:B------:R-:W-:Y:S01]  /*1230*/  BSSY.RECONVERGENT B6, `(.L_x_320) ;  /* 0x0000118000067945 */ /* 0x000fe20003800200 */
[----:B------:R-:W-:-:S11]  /*1240*/  PRMT R18, RZ, 0x7610, R18 ;  /* 0x00007610ff127816 */ /* 0x000fd60000000012 */
[----:B------:R-:W-:Y:S05]  /*1250*/  @P0 BRA `(.L_x_321) ;  /* 0x0000001000540947 */ /* 0x000fea0003800000 */
[----:B0-----:R-:W0:Y:S01]  /*1260*/  LDC.64 R4, c[0x0][0x390] ;  /* 0x0000e400ff047b82 */ /* 0x001e220000000a00 */
        /* <DEDUP_REMOVED lines=21> */
.L_x_325:
[----:B------:R-:W2:Y:S02]  /*13c0*/  LDG.E.U8 R4, desc[UR36][R4.64] ;  /* 0x0000002404047981 */ /* 0x000ea4000c1e1100 */
[----:B--2---:R-:W-:-:S04]  /*13d0*/  I2FP.F32.U32 R0, R4 ;  /* 0x0000000400007245 */ /* 0x004fc80000201000 */
[----:B------:R-:W-:-:S04]  /*13e0*/  F2FP.BF16.F32.PACK_AB R0, RZ, R0 ;  /* 0x00000000ff00723e */ /* 0x000fc800000010ff */
[----:B------:R-:W-:Y:S01]  /*13f0*/  PRMT R18, R0, 0x7610, R18 ;  /* 0x0000761000127816 */ /* 0x000fe20000000012 */
[----:B------:R-:W-:Y:S06]  /*1400*/  BRA `(.L_x_327) ;  /* 0x0000000c00e47947 */ /* 0x000fec0003800000 */
.L_x_324:
        /* <DEDUP_REMOVED lines=11> */
.L_x_329:
[----:B------:R-:W2:Y:S02]  /*14c0*/  LDG.E R4, desc[UR36][R4.64] ;  /* 0x0000002404047981 */ /* 0x000ea4000c1e1900 */
[----:B--2---:R-:W-:-:S04]  /*14d0*/  I2FP.F32.S32 R0, R4 ;  /* 0x0000000400007245 */ /* 0x004fc80000201400 */
[----:B------:R-:W-:-:S04]  /*14e0*/  F2FP.BF16.F32.PACK_AB R0, RZ, R0 ;  /* 0x00000000ff00723e */ /* 0x000fc800000010ff */
[----:B------:R-:W-:Y:S01]  /*14f0*/  PRMT R18, R0, 0x7610, R18 ;  /* 0x0000761000127816 */ /* 0x000fe20000000012 */
[----:B------:R-:W-:Y:S06]  /*1500*/  BRA `(.L_x_327) ;  /* 0x0000000c00a47947 */ /* 0x000fec0003800000 */
.L_x_328:
[----:B------:R-:W2:Y:S02]  /*1510*/  LDG.E.U16 R4, desc[UR36][R4.64] ;  /* 0x0000002404047981 */ /* 0x000ea4000c1e1500 */
[----:B--2---:R-:W0:Y:S02]  /*1520*/  I2F.S16 R0, R4 ;  /* 0x0000000400007306 */ /* 0x004e240000101400 */
[----:B0-----:R-:W-:-:S04]  /*1530*/  F2FP.BF16.F32.PACK_AB R0, RZ, R0 ;  /* 0x00000000ff00723e */ /* 0x001fc800000010ff */
[----:B------:R-:W-:Y:S01]  /*1540*/  PRMT R18, R0, 0x7610, R18 ;  /* 0x0000761000127816 */ /* 0x000fe20000000012 */
[----:B------:R-:W-:Y:S06]  /*1550*/  BRA `(.L_x_327) ;  /* 0x0000000c00907947 */ /* 0x000fec0003800000 */
.L_x_323:
        /* <DEDUP_REMOVED lines=9> */
.L_x_331:
[----:B------:R-:W2:Y:S02]  /*15f0*/  LDG.E.U16 R0, desc[UR36][R4.64] ;  /* 0x0000002404007981 */ /* 0x000ea4000c1e1500 */
[----:B--2---:R-:W-:-:S05]  /*1600*/  HADD2.F32 R0, -RZ, R0.H0_H0 ;  /* 0x20000000ff007230 */ /* 0x004fca0000004100 */
[----:B------:R-:W-:-:S04]  /*1610*/  F2FP.BF16.F32.PACK_AB R0, RZ, R0 ;  /* 0x00000000ff00723e */ /* 0x000fc800000010ff */
[----:B------:R-:W-:Y:S01]  /*1620*/  PRMT R18, R0, 0x7610, R18 ;  /* 0x0000761000127816 */ /* 0x000fe20000000012 */
[----:B------:R-:W-:Y:S06]  /*1630*/  BRA `(.L_x_327) ;  /* 0x0000000c00587947 */ /* 0x000fec0003800000 */
.L_x_330:
        /* <DEDUP_REMOVED lines=9> */
.L_x_333:
[----:B------:R-:W2:Y:S02]  /*16d0*/  LDG.E.U16 R4, desc[UR36][R4.64] ;  /* 0x0000002404047981 */ /* 0x000ea4000c1e1500 */
[----:B--2---:R-:W-:-:S05]  /*16e0*/  HADD2.F32 R0, -RZ, R4.H0_H0 ;  /* 0x20000004ff007230 */ /* 0x004fca0000004100 */
[----:B------:R-:W-:-:S04]  /*16f0*/  F2FP.BF16.F32.PACK_AB R0, RZ, R0 ;  /* 0x00000000ff00723e */ /* 0x000fc800000010ff */
[----:B------:R-:W-:Y:S01]  /*1700*/  PRMT R18, R0, 0x7610, R18 ;  /* 0x0000761000127816 */ /* 0x000fe20000000012 */
[----:B------:R-:W-:Y:S06]  /*1710*/  BRA `(.L_x_327) ;  /* 0x0000000c00207947 */ /* 0x000fec0003800000 */
.L_x_332:
        /* <DEDUP_REMOVED lines=13> */
.L_x_322:
        /* <DEDUP_REMOVED lines=14> */
.L_x_336:
        /* <DEDUP_REMOVED lines=13> */
.L_x_335:
        /* <DEDUP_REMOVED lines=27> */
.L_x_338:
[----:B------:R-:W2:Y:S02]  /*1b50*/  LDG.E.U8 R4, desc[UR36][R4.64] ;  /* 0x0000002404047981 */ /* 0x000ea4000c1e1100 */
[C---:B--2---:R-:W-:Y:S02]  /*1b60*/  IMAD.SHL.U32 R0, R4.reuse, 0x2000000, RZ ;  /* 0x0200000004007824 */ /* 0x044fe400078e00ff */
[----:B------:R-:W-:-:S03]  /*1b70*/  IMAD.SHL.U32 R6, R4, 0x100, RZ ;  /* 0x0000010004067824 */ /* 0x000fc600078e00ff */
[----:B------:R-:W-:-:S13]  /*1b80*/  ISETP.GE.U32.AND P0, PT, R0, 0x8000000, PT ;  /* 0x080000000000780c */ /* 0x000fda0003f06070 */
[----:B------:R-:W-:Y:S02]  /*1b90*/  @!P0 LOP3.LUT R3, R6, 0x7f00, RZ, 0xc0, !PT ;  /* 0x00007f0006038812 */ /* 0x000fe400078ec0ff */
[----:B------:R-:W-:Y:S02]  /*1ba0*/  @P0 LEA.HI R0, R0, 0x70000000, RZ, 0x1c ;  /* 0x7000000000000811 */ /* 0x000fe400078fe0ff */
[----:B------:R-:W-:Y:S02]  /*1bb0*/  @!P0 LOP3.LUT R3, R3, 0x3f000000, RZ, 0xfc, !PT ;  /* 0x3f00000003038812 */ /* 0x000fe400078efcff */
[----:B------:R-:W-:Y:S01]  /*1bc0*/  PRMT R6, R6, 0x9910, RZ ;  /* 0x0000991006067816 */ /* 0x000fe200000000ff */
[----:B------:R-:W-:Y:S02]  /*1bd0*/  @P0 FMUL.FTZ R0, R0, 1.9259299443872358531e-34 ;  /* 0x0780000000000820 */ /* 0x000fe40000410000 */
[----:B------:R-:W-:Y:S02]  /*1be0*/  @!P0 FADD.FTZ R0, R3, -0.5 ;  /* 0xbf00000003008421 */ /* 0x000fe40000010000 */
[----:B------:R-:W-:-:S05]  /*1bf0*/  IMAD.MOV.U32 R3, RZ, RZ, R6 ;  /* 0x000000ffff037224 */ /* 0x000fca00078e0006 */
[----:B------:R-:W-:-:S04]  /*1c00*/  LOP3.LUT R0, R0, 0x80000000, R3, 0xf8, !PT ;  /* 0x8000000000007812 */ /* 0x000fc800078ef803 */
[----:B------:R-:W-:-:S04]  /*1c10*/  F2FP.BF16.F32.PACK_AB R0, RZ, R0 ;  /* 0x00000000ff00723e */ /* 0x000fc800000010ff */
[----:B------:R-:W-:Y:S01]  /*1c20*/  PRMT R18, R0, 0x7610, R18 ;  /* 0x0000761000127816 */ /* 0x000fe20000000012 */
[----:B------:R-:W-:Y:S06]  /*1c30*/  BRA `(.L_x_327) ;  /* 0x0000000400d87947 */ /* 0x000fec0003800000 */
.L_x_337:
[----:B------:R0:W5:Y:S01]  /*1c40*/  LDG.E.U16 R18, desc[UR36][R4.64] ;  /* 0x0000002404127981 */ /* 0x000162000c1e1500 */
[----:B------:R-:W-:Y:S05]  /*1c50*/  BRA `(.L_x_327) ;  /* 0x0000000400d07947 */ /* 0x000fea0003800000 */
.L_x_334:
        /* <DEDUP_REMOVED lines=13> */
.L_x_341:
        /* <DEDUP_REMOVED lines=21> */
.L_x_345:
[----:B------:R-:W-:Y:S05]  /*1e80*/  BSYNC.RECONVERGENT B1 ;  /* 0x0000000000017941 */ /* 0x000fea0003800200 */
.L_x_344:
[----:B------:R-:W-:Y:S01]  /*1e90*/  IMAD.SHL.U32 R0, R0, 0x100000, RZ ;  /* 0x0010000000007824 */ /* 0x000fe200078e00ff */
[----:B------:R-:W-:-:S04]  /*1ea0*/  LEA R3, R3, 0x3b800000, 0x17 ;  /* 0x3b80000003037811 */ /* 0x000fc800078eb8ff */
[----:B------:R-:W-:-:S07]  /*1eb0*/  LOP3.LUT R0, R3, R0, R7, 0xfe, !PT ;  /* 0x0000000003007212 */ /* 0x000fce00078efe07 */
.L_x_343:
[----:B------:R-:W-:Y:S05]  /*1ec0*/  BSYNC.RECONVERGENT B0 ;  /* 0x0000000000007941 */ /* 0x000fea0003800200 */
.L_x_342:
[----:B------:R-:W-:-:S04]  /*1ed0*/  F2FP.BF16.F32.PACK_AB R0, RZ, R0 ;  /* 0x00000000ff00723e */ /* 0x000fc800000010ff */
[----:B------:R-:W-:Y:S01]  /*1ee0*/  PRMT R18, R0, 0x7610, R18 ;  /* 0x0000761000127816 */ /* 0x000fe20000000012 */
[----:B------:R-:W-:Y:S06]  /*1ef0*/  BRA `(.L_x_327) ;  /* 0x0000000400287947 */ /* 0x000fec0003800000 */
.L_x_340:
        /* <DEDUP_REMOVED lines=21> */
.L_x_349:
[----:B------:R-:W-:Y:S05]  /*2050*/  BSYNC.RECONVERGENT B1 ;  /* 0x0000000000017941 */ /* 0x000fea0003800200 */
.L_x_348:
[----:B------:R-:W-:Y:S01]  /*2060*/  IMAD.SHL.U32 R0, R0, 0x200000, RZ ;  /* 0x0020000000007824 */ /* 0x000fe200078e00ff */
[----:B------:R-:W-:-:S04]  /*2070*/  LEA R3, R3, 0x37800000, 0x17 ;  /* 0x3780000003037811 */ /* 0x000fc800078eb8ff */
[----:B------:R-:W-:-:S07]  /*2080*/  LOP3.LUT R0, R3, R0, R7, 0xfe, !PT ;  /* 0x0000000003007212 */ /* 0x000fce00078efe07 */
.L_x_347:
[----:B------:R-:W-:Y:S05]  /*2090*/  BSYNC.RECONVERGENT B0 ;  /* 0x0000000000007941 */ /* 0x000fea0003800200 */
.L_x_346:
[----:B------:R-:W-:-:S04]  /*20a0*/  F2FP.BF16.F32.PACK_AB R0, RZ, R0 ;  /* 0x00000000ff00723e */ /* 0x000fc800000010ff */
[----:B------:R-:W-:Y:S01]  /*20b0*/  PRMT R18, R0, 0x7610, R18 ;  /* 0x0000761000127816 */ /* 0x000fe20000000012 */
[----:B------:R-:W-:Y:S06]  /*20c0*/  BRA `(.L_x_327) ;  /* 0x0000000000b47947 */ /* 0x000fec0003800000 */
.L_x_339:
        /* <DEDUP_REMOVED lines=14> */
.L_x_353:
[----:B------:R-:W-:Y:S05]  /*21b0*/  BSYNC.RECONVERGENT B0 ;  /* 0x0000000000007941 */ /* 0x000fea0003800200 */
.L_x_352:
[----:B------:R-:W-:-:S04]  /*21c0*/  F2FP.BF16.F32.PACK_AB R0, RZ, R0 ;  /* 0x00000000ff00723e */ /* 0x000fc800000010ff */
[----:B------:R-:W-:Y:S01]  /*21d0*/  PRMT R18, R0, 0x7610, R18 ;  /* 0x0000761000127816 */ /* 0x000fe20000000012 */
[----:B------:R-:W-:Y:S06]  /*21e0*/  BRA `(.L_x_327) ;  /* 0x00000000006c7947 */ /* 0x000fec0003800000 */
.L_x_326:
        /* <DEDUP_REMOVED lines=15> */
[----:B--2--5:R-:W-:Y:S05]  /*22e0*/  CALL.ABS.NOINC R14 ;  /* 0x000000000e007343 */ /* 0x024fea0003c00000 */
.L_x_354:
[----:B------:R-:W-:Y:S01]  /*22f0*/  PRMT R18, RZ, 0x7610, R18 ;  /* 0x00007610ff127816 */ /* 0x000fe20000000012 */
[----:B------:R-:W-:Y:S06]  /*2300*/  BRA `(.L_x_327) ;  /* 0x0000000000247947 */ /* 0x000fec0003800000 */
.L_x_351:
[----:B------:R-:W2:Y:S02]  /*2310*/  LDG.E.64 R4, desc[UR36][R4.64] ;  /* 0x0000002404047981 */ /* 0x000ea4000c1e1b00 */
[----:B--2---:R-:W0:Y:S02]  /*2320*/  I2F.U64 R0, R4 ;  /* 0x0000000400007312 */ /* 0x004e240000301000 */
[----:B0-----:R-:W-:-:S04]  /*2330*/  F2FP.BF16.F32.PACK_AB R0, RZ, R0 ;  /* 0x00000000ff00723e */ /* 0x001fc800000010ff */
[----:B------:R-:W-:Y:S01]  /*2340*/  PRMT R18, R0, 0x7610, R18 ;  /* 0x0000761000127816 */ /* 0x000fe20000000012 */
[----:B------:R-:W-:Y:S06]  /*2350*/  BRA `(.L_x_327) ;  /* 0x0000000000107947 */ /* 0x000fec0003800000 */
.L_x_350:
[----:B------:R-:W2:Y:S02]  /*2360*/  LDG.E R4, desc[UR36][R4.64] ;  /* 0x0000002404047981 */ /* 0x000ea4000c1e1900 */
[----:B--2---:R-:W-:-:S04]  /*2370*/  I2FP.F32.U32 R0, R4 ;  /* 0x0000000400007245 */ /* 0x004fc80000201000 */
[----:B------:R-:W-:-:S04]  /*2380*/  F2FP.BF16.F32.PACK_AB R0, RZ, R0 ;  /* 0x00000000ff00723e */ /* 0x000fc800000010ff */
[----:B------:R-:W-:-:S07]  /*2390*/  PRMT R18, R0, 0x7610, R18 ;  /* 0x0000761000127816 */ /* 0x000fce0000000012 */
.L_x_327:
[----:B------:R-:W-:-:S07]  /*23a0*/  VIADD R17, R17, 0x80 ;  /* 0x0000008011117836 */ /* 0x000fce0000000000 */
.L_x_321:
[----:B------:R-:W-:Y:S05]  /*23b0*/  BSYNC.RECONVERGENT B6 ;  /* 0x0000000000067941 */ /* 0x000fea0003800200 */
.L_x_320:
        /* <DEDUP_REMOVED lines=26> */
.L_x_360:
[----:B------:R-:W2:Y:S02]  /*2560*/  LDG.E.U8 R4, desc[UR36][R4.64] ;  /* 0x0000002404047981 */ /* 0x000ea4000c1e1100 */
[----:B--2---:R-:W-:-:S04]  /*2570*/  I2FP.F32.U32 R0, R4 ;  /* 0x0000000400007245 */ /* 0x004fc80000201000 */
[----:B------:R-:W-:-:S04]  /*2580*/  F2FP.BF16.F32.PACK_AB R0, RZ, R0 ;  /* 0x00000000ff00723e */ /* 0x000fc800000010ff */
[----:B------:R-:W-:Y:S01]  /*2590*/  PRMT R24, R0, 0x7610, R24 ;  /* 0x0000761000187816 */ /* 0x000fe20000000018 */
[----:B------:R-:W-:Y:S06]  /*25a0*/  BRA `(.L_x_362) ;  /* 0x0000000c00e47947 */ /* 0x000fec0003800000 */
.L_x_359:
        /* <DEDUP_REMOVED lines=11> */
.L_x_364:
[----:B------:R-:W2:Y:S02]  /*2660*/  LDG.E R4, desc[UR36][R4.64] ;  /* 0x0000002404047981 */ /* 0x000ea4000c1e1900 */
[----:B--2---:R-:W-:-:S04]  /*2670*/  I2FP.F32.S32 R0, R4 ;  /* 0x0000000400007245 */ /* 0x004fc80000201400 */
[----:B------:R-:W-:-:S04]  /*2680*/  F2FP.BF16.F32.PACK_AB R0, RZ, R0 ;  /* 0x00000000ff00723e */ /* 0x000fc800000010ff */
[----:B------:R-:W-:Y:S01]  /*2690*/  PRMT R24, R0, 0x7610, R24 ;  /* 0x0000761000187816 */ /* 0x000fe20000000018 */
[----:B------:R-:W-:Y:S06]  /*26a0*/  BRA `(.L_x_362) ;  /* 0x0000000c00a47947 */ /* 0x000fec0003800000 */
.L_x_363:
[----:B------:R-:W2:Y:S02]  /*26b0*/  LDG.E.U16 R4, desc[UR36][R4.64] ;  /* 0x0000002404047981 */ /* 0x000ea4000c1e1500 */
[----:B--2---:R-:W0:Y:S02]  /*26c0*/  I2F.S16 R0, R4 ;  /* 0x0000000400007306 */ /* 0x004e240000101400 */
[----:B0-----:R-:W-:-:S04]  /*26d0*/  F2FP.BF16.F32.PACK_AB R0, RZ, R0 ;  /* 0x00000000ff00723e */ /* 0x001fc800000010ff */
[----:B------:R-:W-:Y:S01]  /*26e0*/  PRMT R24, R0, 0x7610, R24 ;  /* 0x0000761000187816 */ /* 0x000fe20000000018 */
[----:B------:R-:W-:Y:S06]  /*26f0*/  BRA `(.L_x_362) ;  /* 0x0000000c00907947 */ /* 0x000fec0003800000 */
.L_x_358:
        /* <DEDUP_REMOVED lines=9> */
.L_x_366:
[----:B------:R-:W2:Y:S02]  /*2790*/  LDG.E.U16 R0, desc[UR36][R4.64] ;  /* 0x0000002404007981 */ /* 0x000ea4000c1e1500 */
[----:B--2---:R-:W-:-:S05]  /*27a0*/  HADD2.F32 R0, -RZ, R0.H0_H0 ;  /* 0x20000000ff007230 */ /* 0x004fca0000004100 */
[----:B------:R-:W-:-:S04]  /*27b0*/  F2FP.BF16.F32.PACK_AB R0, RZ, R0 ;  /* 0x00000000ff00723e */ /* 0x000fc800000010ff */
[----:B------:R-:W-:Y:S01]  /*27c0*/  PRMT R24, R0, 0x7610, R24 ;  /* 0x0000761000187816 */ /* 0x000fe20000000018 */
[----:B------:R-:W-:Y:S06]  /*27d0*/  BRA `(.L_x_362) ;  /* 0x0000000c00587947 */ /* 0x000fec0003800000 */
.L_x_365:
        /* <DEDUP_REMOVED lines=9> */
.L_x_368:
[----:B------:R-:W2:Y:S02]  /*2870*/  LDG.E.U16 R4, desc[UR36][R4.64] ;  /* 0x0000002404047981 */ /* 0x000ea4000c1e1500 */
[----:B--2---:R-:W-:-:S05]  /*2880*/  HADD2.F32 R0, -RZ, R4.H0_H0 ;  /* 0x20000004ff007230 */ /* 0x004fca0000004100 */
[----:B------:R-:W-:-:S04]  /*2890*/  F2FP.BF16.F32.PACK_AB R0, RZ, R0 ;  /* 0x00000000ff00723e */ /* 0x000fc800000010ff */
[----:B------:R-:W-:Y:S01]  /*28a0*/  PRMT R24, R0, 0x7610, R24 ;  /* 0x0000761000187816 */ /* 0x000fe20000000018 */
[----:B------:R-:W-:Y:S06]  /*28b0*/  BRA `(.L_x_362) ;  /* 0x0000000c00207947 */ /* 0x000fec0003800000 */
.L_x_367:
        /* <DEDUP_REMOVED lines=13> */
.L_x_357:
        /* <DEDUP_REMOVED lines=14> */
.L_x_371:
        /* <DEDUP_REMOVED lines=13> */
.L_x_370:
        /* <DEDUP_REMOVED lines=27> */
.L_x_373:
        /* <DEDUP_REMOVED lines=15> */
.L_x_372:
[----:B------:R0:W5:Y:S01]  /*2de0*/  LDG.E.U16 R24, desc[UR36][R4.64] ;  /* 0x0000002404187981 */ /* 0x000162000c1e1500 */
[----:B------:R-:W-:Y:S05]  /*2df0*/  BRA `(.L_x_362) ;  /* 0x0000000400d07947 */ /* 0x000fea0003800000 */
.L_x_369:
        /* <DEDUP_REMOVED lines=13> */
.L_x_376:
        /* <DEDUP_REMOVED lines=21> */
.L_x_380:
[----:B------:R-:W-:Y:S05]  /*3020*/  BSYNC.RECONVERGENT B1 ;  /* 0x0000000000017941 */ /* 0x000fea0003800200 */
.L_x_379:
[----:B------:R-:W-:Y:S01]  /*3030*/  IMAD.SHL.U32 R0, R0, 0x100000, RZ ;  /* 0x0010000000007824 */ /* 0x000fe200078e00ff */
[----:B------:R-:W-:-:S04]  /*3040*/  LEA R3, R3, 0x3b800000, 0x17 ;  /* 0x3b80000003037811 */ /* 0x000fc800078eb8ff */
[----:B------:R-:W-:-:S07]  /*3050*/  LOP3.LUT R0, R3, R0, R7, 0xfe, !PT ;  /* 0x0000000003007212 */ /* 0x000fce00078efe07 */
.L_x_378:
[----:B------:R-:W-:Y:S05]  /*3060*/  BSYNC.RECONVERGENT B0 ;  /* 0x0000000000007941 */ /* 0x000fea0003800200 */
.L_x_377:
[----:B------:R-:W-:-:S04]  /*3070*/  F2FP.BF16.F32.PACK_AB R0, RZ, R0 ;  /* 0x00000000ff00723e */ /* 0x000fc800000010ff */
[----:B------:R-:W-:Y:S01]  /*3080*/  PRMT R24, R0, 0x7610, R24 ;  /* 0x0000761000187816 */ /* 0x000fe20000000018 */
[----:B------:R-:W-:Y:S06]  /*3090*/  BRA `(.L_x_362) ;  /* 0x0000000400287947 */ /* 0x000fec0003800000 */
.L_x_375:
        /* <DEDUP_REMOVED lines=21> */
.L_x_384:
[----:B------:R-:W-:Y:S05]  /*31f0*/  BSYNC.RECONVERGENT B1 ;  /* 0x0000000000017941 */ /* 0x000fea0003800200 */
.L_x_383:
[----:B------:R-:W-:Y:S01]  /*3200*/  IMAD.SHL.U32 R0, R0, 0x200000, RZ ;  /* 0x0020000000007824 */ /* 0x000fe200078e00ff */
[----:B------:R-:W-:-:S04]  /*3210*/  LEA R3, R3, 0x37800000, 0x17 ;  /* 0x3780000003037811 */ /* 0x000fc800078eb8ff */
[----:B------:R-:W-:-:S07]  /*3220*/  LOP3.LUT R0, R3, R0, R7, 0xfe, !PT ;  /* 0x0000000003007212 */ /* 0x000fce00078efe07 */
.L_x_382:
[----:B------:R-:W-:Y:S05]  /*3230*/  BSYNC.RECONVERGENT B0 ;  /* 0x0000000000007941 */ /* 0x000fea0003800200 */
.L_x_381:
[----:B------:R-:W-:-:S04]  /*3240*/  F2FP.BF16.F32.PACK_AB R0, RZ, R0 ;  /* 0x00000000ff00723e */ /* 0x000fc800000010ff */
[----:B------:R-:W-:Y:S01]  /*3250*/  PRMT R24, R0, 0x7610, R24 ;  /* 0x0000761000187816 */ /* 0x000fe20000000018 */
[----:B------:R-:W-:Y:S06]  /*3260*/  BRA `(.L_x_362) ;  /* 0x0000000000b47947 */ /* 0x000fec0003800000 */
.L_x_374:
        /* <DEDUP_REMOVED lines=14> */
.L_x_388:
[----:B------:R-:W-:Y:S05]  /*3350*/  BSYNC.RECONVERGENT B0 ;  /* 0x0000000000007941 */ /* 0x000fea0003800200 */
.L_x_387:
[----:B------:R-:W-:-:S04]  /*3360*/  F2FP.BF16.F32.PACK_AB R0, RZ, R0 ;  /* 0x00000000ff00723e */ /* 0x000fc800000010ff */
[----:B------:R-:W-:Y:S01]  /*3370*/  PRMT R24, R0, 0x7610, R24 ;  /* 0x0000761000187816 */ /* 0x000fe20000000018 */
[----:B------:R-:W-:Y:S06]  /*3380*/  BRA `(.L_x_362) ;  /* 0x00000000006c7947 */ /* 0x000fec0003800000 */
.L_x_361:
        /* <DEDUP_REMOVED lines=16> */
.L_x_389:
[----:B------:R-:W-:Y:S01]  /*3490*/  PRMT R24, RZ, 0x7610, R24 ;  /* 0x00007610ff187816 */ /* 0x000fe20000000018 */
[----:B------:R-:W-:Y:S06]  /*34a0*/  BRA `(.L_x_362) ;  /* 0x0000000000247947 */ /* 0x000fec0003800000 */
.L_x_386:
[----:B------:R-:W2:Y:S02]  /*34b0*/  LDG.E.64 R4, desc[UR36][R4.64] ;  /* 0x0000002404047981 */ /* 0x000ea4000c1e1b00 */
[----:B--2---:R-:W0:Y:S02]  /*34c0*/  I2F.U64 R0, R4 ;  /* 0x0000000400007312 */ /* 0x004e240000301000 */
[----:B0-----:R-:W-:-:S04]  /*34d0*/  F2FP.BF16.F32.PACK_AB R0, RZ, R0 ;  /* 0x00000000ff00723e */ /* 0x001fc800000010ff */
[----:B------:R-:W-:Y:S01]  /*34e0*/  PRMT R24, R0, 0x7610, R24 ;  /* 0x0000761000187816 */ /* 0x000fe20000000018 */
[----:B------:R-:W-:Y:S06]  /*34f0*/  BRA `(.L_x_362) ;  /* 0x0000000000107947 */ /* 0x000fec0003800000 */
.L_x_385:
[----:B------:R-:W2:Y:S02]  /*3500*/  LDG.E R4, desc[UR36][R4.64] ;  /* 0x0000002404047981 */ /* 0x000ea4000c1e1900 */
[----:B--2---:R-:W-:-:S04]  /*3510*/  I2FP.F32.U32 R0, R4 ;  /* 0x0000000400007245 */ /* 0x004fc80000201000 */
[----:B------:R-:W-:-:S04]  /*3520*/  F2FP.BF16.F32.PACK_AB R0, RZ, R0 ;  /* 0x00000000ff00723e */ /* 0x000fc800000010ff */
[----:B------:R-:W-:-:S07]  /*3530*/  PRMT R24, R0, 0x7610, R24 ;  /* 0x0000761000187816 */ /* 0x000fce0000000018 */
.L_x_362:
[----:B------:R-:W-:-:S07]  /*3540*/  VIADD R17, R17, 0x80 ;  /* 0x0000008011117836 */ /* 0x000fce0000000000 */
.L_x_356:
[----:B------:R-:W-:Y:S05]  /*3550*/  BSYNC.RECONVERGENT B6 ;  /* 0x0000000000067941 */ /* 0x000fea0003800200 */
.L_x_355:
        /* <DEDUP_REMOVED lines=25> */
.L_x_395:
[----:B------:R-:W2:Y:S02]  /*36f0*/  LDG.E.U8 R4, desc[UR36][R4.64] ;  /* 0x0000002404047981 */ /* 0x000ea4000c1e1100 */
[----:B--2---:R-:W-:-:S04]  /*3700*/  I2FP.F32.U32 R0, R4 ;  /* 0x0000000400007245 */ /* 0x004fc80000201000 */
[----:B------:R-:W-:Y:S01]  /*3710*/  F2FP.BF16.F32.PACK_AB R0, RZ, R0 ;  /* 0x00000000ff00723e */ /* 0x000fe200000010ff */
[----:B------:R-:W-:Y:S06]  /*3720*/  BRA `(.L_x_391) ;  /* 0x0000000c00a87947 */ /* 0x000fec0003800000 */
.L_x_394:
        /* <DEDUP_REMOVED lines=10> */
.L_x_398:
[----:B------:R-:W2:Y:S02]  /*37d0*/  LDG.E R4, desc[UR36][R4.64] ;  /* 0x0000002404047981 */ /* 0x000ea4000c1e1900 */
[----:B--2---:R-:W-:-:S04]  /*37e0*/  I2FP.F32.S32 R0, R4 ;  /* 0x0000000400007245 */ /* 0x004fc80000201400 */
[----:B------:R-:W-:Y:S01]  /*37f0*/  F2FP.BF16.F32.PACK_AB R0, RZ, R0 ;  /* 0x00000000ff00723e */ /* 0x000fe200000010ff */
[----:B------:R-:W-:Y:S06]  /*3800*/  BRA `(.L_x_391) ;  /* 0x0000000c00707947 */ /* 0x000fec0003800000 */
.L_x_397:
[----:B------:R-:W2:Y:S02]  /*3810*/  LDG.E.U16 R4, desc[UR36][R4.64] ;  /* 0x0000002404047981 */ /* 0x000ea4000c1e1500 */
[----:B--2---:R-:W0:Y:S02]  /*3820*/  I2F.S16 R0, R4 ;  /* 0x0000000400007306 */ /* 0x004e240000101400 */
[----:B0-----:R-:W-:Y:S01]  /*3830*/  F2FP.BF16.F32.PACK_AB R0, RZ, R0 ;  /* 0x00000000ff00723e */ /* 0x001fe200000010ff */
[----:B------:R-:W-:Y:S06]  /*3840*/  BRA `(.L_x_391) ;  /* 0x0000000c00607947 */ /* 0x000fec0003800000 */
.L_x_393:
        /* <DEDUP_REMOVED lines=9> */
.L_x_400:
[----:B------:R-:W2:Y:S02]  /*38e0*/  LDG.E.U16 R0, desc[UR36][R4.64] ;  /* 0x0000002404007981 */ /* 0x000ea4000c1e1500 */
[----:B--2---:R-:W-:-:S05]  /*38f0*/  HADD2.F32 R0, -RZ, R0.H0_H0 ;  /* 0x20000000ff007230 */ /* 0x004fca0000004100 */
[----:B------:R-:W-:Y:S01]  /*3900*/  F2FP.BF16.F32.PACK_AB R0, RZ, R0 ;  /* 0x00000000ff00723e */ /* 0x000fe200000010ff */
[----:B------:R-:W-:Y:S06]  /*3910*/  BRA `(.L_x_391) ;  /* 0x0000000c002c7947 */ /* 0x000fec0003800000 */
.L_x_399:
        /* <DEDUP_REMOVED lines=9> */
.L_x_402:
[----:B------:R-:W2:Y:S02]  /*39b0*/  LDG.E.U16 R4, desc[UR36][R4.64] ;  /* 0x0000002404047981 */ /* 0x000ea4000c1e1500 */
[----:B--2---:R-:W-:-:S05]  /*39c0*/  HADD2.F32 R0, -RZ, R4.H0_H0 ;  /* 0x20000004ff007230 */ /* 0x004fca0000004100 */
[----:B------:R-:W-:Y:S01]  /*39d0*/  F2FP.BF16.F32.PACK_AB R0, RZ, R0 ;  /* 0x00000000ff00723e */ /* 0x000fe200000010ff */
[----:B------:R-:W-:Y:S06]  /*39e0*/  BRA `(.L_x_391) ;  /* 0x0000000800f87947 */ /* 0x000fec0003800000 */
.L_x_401:
        /* <DEDUP_REMOVED lines=12> */
.L_x_392:
        /* <DEDUP_REMOVED lines=13> */
.L_x_405:
        /* <DEDUP_REMOVED lines=12> */
.L_x_404:
        /* <DEDUP_REMOVED lines=27> */
.L_x_407:
        /* <DEDUP_REMOVED lines=12> */
[----:B------:R-:W-:Y:S01]  /*3eb0*/  F2FP.BF16.F32.PACK_AB R0, RZ, R0 ;  /* 0x00000000ff00723e */ /* 0x000fe200000010ff */
[----:B------:R-:W-:Y:S06]  /*3ec0*/  BRA `(.L_x_391) ;  /* 0x0000000400c07947 */ /* 0x000fec0003800000 */
.L_x_406:
[----:B------:R1:W5:Y:S01]  /*3ed0*/  LDG.E.U16 R0, desc[UR36][R4.64] ;  /* 0x0000002404007981 */ /* 0x000362000c1e1500 */
[----:B------:R-:W-:Y:S05]  /*3ee0*/  BRA `(.L_x_391) ;  /* 0x0000000400b87947 */ /* 0x000fea0003800000 */
.L_x_403:
        /* <DEDUP_REMOVED lines=12> */
.L_x_410:
        /* <DEDUP_REMOVED lines=21> */
.L_x_414:
[----:B------:R-:W-:Y:S05]  /*4100*/  BSYNC.RECONVERGENT B1 ;  /* 0x0000000000017941 */ /* 0x000fea0003800200 */
.L_x_413:
[----:B------:R-:W-:Y:S01]  /*4110*/  IMAD.SHL.U32 R0, R0, 0x100000, RZ ;  /* 0x0010000000007824 */ /* 0x000fe200078e00ff */
[----:B------:R-:W-:-:S04]  /*4120*/  LEA R3, R3, 0x3b800000, 0x17 ;  /* 0x3b80000003037811 */ /* 0x000fc800078eb8ff */
[----:B------:R-:W-:-:S07]  /*4130*/  LOP3.LUT R0, R3, R0, R7, 0xfe, !PT ;  /* 0x0000000003007212 */ /* 0x000fce00078efe07 */
.L_x_412:
[----:B------:R-:W-:Y:S05]  /*4140*/  BSYNC.RECONVERGENT B0 ;  /* 0x0000000000007941 */ /* 0x000fea0003800200 */
.L_x_411:
[----:B------:R-:W-:Y:S01]  /*4150*/  F2FP.BF16.F32.PACK_AB R0, RZ, R0 ;  /* 0x00000000ff00723e */ /* 0x000fe200000010ff */
[----:B------:R-:W-:Y:S06]  /*4160*/  BRA `(.L_x_391) ;  /* 0x0000000400187947 */ /* 0x000fec0003800000 */
.L_x_409:
        /* <DEDUP_REMOVED lines=21> */
.L_x_418:
[----:B------:R-:W-:Y:S05]  /*42c0*/  BSYNC.RECONVERGENT B1 ;  /* 0x0000000000017941 */ /* 0x000fea0003800200 */
.L_x_417:
[----:B------:R-:W-:Y:S01]  /*42d0*/  IMAD.SHL.U32 R0, R0, 0x200000, RZ ;  /* 0x0020000000007824 */ /* 0x000fe200078e00ff */
[----:B------:R-:W-:-:S04]  /*42e0*/  LEA R3, R3, 0x37800000, 0x17 ;  /* 0x3780000003037811 */ /* 0x000fc800078eb8ff */
[----:B------:R-:W-:-:S07]  /*42f0*/  LOP3.LUT R0, R3, R0, R7, 0xfe, !PT ;  /* 0x0000000003007212 */ /* 0x000fce00078efe07 */
.L_x_416:
[----:B------:R-:W-:Y:S05]  /*4300*/  BSYNC.RECONVERGENT B0 ;  /* 0x0000000000007941 */ /* 0x000fea0003800200 */
.L_x_415:
[----:B------:R-:W-:Y:S01]  /*4310*/  F2FP.BF16.F32.PACK_AB R0, RZ, R0 ;  /* 0x00000000ff00723e */ /* 0x000fe200000010ff */
[----:B------:R-:W-:Y:S06]  /*4320*/  BRA `(.L_x_391) ;  /* 0x0000000000a87947 */ /* 0x000fec0003800000 */
.L_x_408:
        /* <DEDUP_REMOVED lines=14> */
.L_x_422:
[----:B------:R-:W-:Y:S05]  /*4410*/  BSYNC.RECONVERGENT B0 ;  /* 0x0000000000007941 */ /* 0x000fea0003800200 */
.L_x_421:
[----:B------:R-:W-:Y:S01]  /*4420*/  F2FP.BF16.F32.PACK_AB R0, RZ, R0 ;  /* 0x00000000ff00723e */ /* 0x000fe200000010ff */
[----:B------:R-:W-:Y:S06]  /*4430*/  BRA `(.L_x_391) ;  /* 0x0000000000647947 */ /* 0x000fec0003800000 */
.L_x_396:
        /* <DEDUP_REMOVED lines=16> */
.L_x_423:
[----:B------:R-:W-:Y:S01]  /*4540*/  PRMT R0, RZ, 0x7610, R0 ;  /* 0x00007610ff007816 */ /* 0x000fe20000000000 */
[----:B------:R-:W-:Y:S06]  /*4550*/  BRA `(.L_x_391) ;  /* 0x00000000001c7947 */ /* 0x000fec0003800000 */
.L_x_420:
[----:B------:R-:W2:Y:S02]  /*4560*/  LDG.E.64 R4, desc[UR36][R4.64] ;  /* 0x0000002404047981 */ /* 0x000ea4000c1e1b00 */
[----:B--2---:R-:W0:Y:S02]  /*4570*/  I2F.U64 R0, R4 ;  /* 0x0000000400007312 */ /* 0x004e240000301000 */
[----:B0-----:R-:W-:Y:S01]  /*4580*/  F2FP.BF16.F32.PACK_AB R0, RZ, R0 ;  /* 0x00000000ff00723e */ /* 0x001fe200000010ff */
[----:B------:R-:W-:Y:S06]  /*4590*/  BRA `(.L_x_391) ;  /* 0x00000000000c7947 */ /* 0x000fec0003800000 */
.L_x_419:
[----:B------:R-:W2:Y:S02]  /*45a0*/  LDG.E R4, desc[UR36][R4.64] ;  /* 0x0000002404047981 */ /* 0x000ea4000c1e1900 */
[----:B--2---:R-:W-:-:S04]  /*45b0*/  I2FP.F32.U32 R0, R4 ;  /* 0x0000000400007245 */ /* 0x004fc80000201000 */
[----:B------:R-:W-:-:S07]  /*45c0*/  F2FP.BF16.F32.PACK_AB R0, RZ, R0 ;  /* 0x00000000ff00723e */ /* 0x000fce00000010ff */
.L_x_391:
[----:B------:R-:W-:Y:S05]  /*45d0*/  BSYNC.RECONVERGENT B6 ;  /* 0x0000000000067941 */ /* 0x000fea0003800200 */
.L_x_390:
[----:B------:R-:W2:Y:S01]  /*45e0*/  LDC.U8 R17, c[0x0][0x3a4] ;  /* 0x0000e900ff117b82 */ /* 0x000ea20000000000 */
[C---:B------:R-:W-:Y:S01]  /*45f0*/  ISETP.GE.AND P0, PT, R25.reuse, R16, PT ;  /* 0x000000101900720c */ /* 0x040fe20003f06270 */
[C---:B------:R-:W-:Y:S01]  /*4600*/  VIADD R3, R25.reuse, 0x100 ;  /* 0x0000010019037836 */ /* 0x040fe20000000000 */
[----:B------:R-:W-:Y:S01]  /*4610*/  BSSY.RECONVERGENT B0, `(.L_x_424) ;  /* 0x000002f000007945 */ /* 0x000fe20003800200 */
[----:B------:R-:W-:-:S03]  /*4620*/  VIADD R23, R25, 0x80 ;  /* 0x0000008019177836 */ /* 0x000fc60000000000 */
[----:B------:R-:W-:Y:S01]  /*4630*/  ISETP.GE.AND P1, PT, R3, R16, PT ;  /* 0x000000100300720c */ /* 0x000fe20003f26270 */
[----:B------:R-:W-:-:S06]  /*4640*/  VIADD R3, R25, 0x180 ;  /* 0x0000018019037836 */ /* 0x000fcc0000000000 */
[----:B------:R-:W-:Y:S06]  /*4650*/  @P0 BRA `(.L_x_425) ;  /* 0x0000000000a80947 */ /* 0x000fec0003800000 */
[----:B-----5:R-:W-:Y:S02]  /*4660*/  IMAD.U32 R19, R19, 0x10000, RZ ;  /* 0x0001000013137824 */ /* 0x020fe400078e00ff */
[----:B------:R-:W-:Y:S02]  /*4670*/  IMAD.MOV.U32 R9, RZ, RZ, 0x3e800000 ;  /* 0x3e800000ff097424 */ /* 0x000fe400078e00ff */
[C---:B01----:R-:W-:Y:S01]  /*4680*/  FFMA.FTZ R5, R19.reuse, R19, 1 ;  /* 0x3f80000013057423 */ /* 0x043fe20000010013 */
[----:B------:R-:W-:-:S03]  /*4690*/  FSETP.GT.FTZ.AND P2, PT, |R19|, 8388608, PT ;  /* 0x4b0000001300780b */ /* 0x000fc60003f54200 */
[----:B------:R-:W0:Y:S02]  /*46a0*/  MUFU.RSQ R4, R5 ;  /* 0x0000000500047308 */ /* 0x000e240000001400 */
[----:B0-----:R-:W-:Y:S01]  /*46b0*/  FFMA.FTZ R6, R5, R4, 1 ;  /* 0x3f80000005067423 */ /* 0x001fe20000010004 */
[----:B------:R-:W-:-:S05]  /*46c0*/  FADD.FTZ R4, |R19|, -RZ ;  /* 0x800000ff13047221 */ /* 0x000fca0000010200 */
        /* <DEDUP_REMOVED lines=33> */
[----:B------:R-:W-:-:S06]  /*48e0*/  FSEL R5, R19, R6, !P2 ;  /* 0x0000000613057208 */ /* 0x000fcc0005000000 */
[----:B------:R-:W3:Y:S02]  /*48f0*/  F2F.BF16.F32 R5, R5 ;  /* 0x0000000500057304 */ /* 0x000ee40000202000 */
.L_x_425:
[----:B------:R-:W-:Y:S05]  /*4900*/  BSYNC.RECONVERGENT B0 ;  /* 0x0000000000007941 */ /* 0x000fea0003800200 */
.L_x_424:
[-C--:B------:R-:W-:Y:S01]  /*4910*/  ISETP.GE.AND P3, PT, R23, R16.reuse, PT ;  /* 0x000000101700720c */ /* 0x080fe20003f66270 */
[----:B------:R-:W-:Y:S01]  /*4920*/  BSSY.RECONVERGENT B0, `(.L_x_426) ;  /* 0x000002d000007945 */ /* 0x000fe20003800200 */
[----:B------:R-:W-:-:S11]  /*4930*/  ISETP.GE.AND P2, PT, R3, R16, PT ;  /* 0x000000100300720c */ /* 0x000fd60003f46270 */
[----:B------:R-:W-:Y:S05]  /*4940*/  @P3 BRA `(.L_x_427) ;  /* 0x0000000000a83947 */ /* 0x000fea0003800000 */
[----:B-----5:R-:W-:Y:S02]  /*4950*/  IMAD.U32 R18, R18, 0x10000, RZ ;  /* 0x0001000012127824 */ /* 0x020fe400078e00ff */
[----:B------:R-:W-:Y:S02]  /*4960*/  IMAD.MOV.U32 R10, RZ, RZ, 0x3e800000 ;  /* 0x3e800000ff0a7424 */ /* 0x000fe400078e00ff */
[C---:B01----:R-:W-:Y:S01]  /*4970*/  FFMA.FTZ R4, R18.reuse, R18, 1 ;  /* 0x3f80000012047423 */ /* 0x043fe20000010012 */
[----:B------:R-:W-:Y:S01]  /*4980*/  FSETP.GT.FTZ.AND P3, PT, |R18|, 8388608, PT ;  /* 0x4b0000001200780b */ /* 0x000fe20003f74200 */
[----:B------:R-:W-:Y:S02]  /*4990*/  IMAD.MOV.U32 R9, RZ, RZ, 0x3d39bf78 ;  /* 0x3d39bf78ff097424 */ /* 0x000fe400078e00ff */
[----:B------:R-:W0:Y:S02]  /*49a0*/  MUFU.RSQ R3, R4 ;  /* 0x0000000400037308 */ /* 0x000e240000001400 */
[----:B0-----:R-:W-:Y:S01]  /*49b0*/  FFMA.FTZ R6, R4, R3, 1 ;  /* 0x3f80000004067423 */ /* 0x001fe20000010003 */
[----:B------:R-:W-:-:S05]  /*49c0*/  FADD.FTZ R3, |R18|, -RZ ;  /* 0x800000ff12037221 */ /* 0x000fca0000010200 */
[----:B------:R-:W0:Y:S02]  /*49d0*/  MUFU.RCP R7, R6 ;  /* 0x0000000600077308 */ /* 0x000e240000001000 */
[----:B0-----:R-:W-:-:S04]  /*49e0*/  FMUL.FTZ R7, |R18|, R7 ;  /* 0x0000000712077220 */ /* 0x001fc80000410200 */
        /* <DEDUP_REMOVED lines=30> */
[----:B------:R-:W-:-:S04]  /*4bd0*/  FSEL R18, R18, R7, !P3 ;  /* 0x0000000712127208 */ /* 0x000fc80005800000 */
[----:B------:R4:W0:Y:S03]  /*4be0*/  F2F.BF16.F32 R22, R18 ;  /* 0x0000001200167304 */ /* 0x0008260000202000 */
.L_x_427:
[----:B------:R-:W-:Y:S05]  /*4bf0*/  BSYNC.RECONVERGENT B0 ;  /* 0x0000000000007941 */ /* 0x000fea0003800200 */
.L_x_426:
[----:B------:R-:W-:Y:S04]  /*4c00*/  BSSY.RECONVERGENT B0, `(.L_x_428) ;  /* 0x000002c000007945 */ /* 0x000fe80003800200 */
        /* <DEDUP_REMOVED lines=41> */
[----:B----4-:R-:W-:-:S06]  /*4ea0*/  FSEL R18, R24, R7, !P1 ;  /* 0x0000000718127208 */ /* 0x010fcc0004800000 */
[----:B------:R-:W0:Y:S02]  /*4eb0*/  F2F.BF16.F32 R18, R18 ;  /* 0x0000001200127304 */ /* 0x000e240000202000 */
.L_x_429:
[----:B------:R-:W-:Y:S05]  /*4ec0*/  BSYNC.RECONVERGENT B0 ;  /* 0x0000000000007941 */ /* 0x000fea0003800200 */
.L_x_428:
        /* <DEDUP_REMOVED lines=43> */
[----:B------:R0:W1:Y:S03]  /*5180*/  F2F.BF16.F32 R19, R0 ;  /* 0x0000000000137304 */ /* 0x0000660000202000 */
.L_x_431:
[----:B------:R-:W-:Y:S05]  /*5190*/  BSYNC.RECONVERGENT B0 ;  /* 0x0000000000007941 */ /* 0x000fea0003800200 */
.L_x_430:
[----:B------:R-:W-:Y:S04]  /*51a0*/  BSSY.RECONVERGENT B6, `(.L_x_432) ;  /* 0x000010e000067945 */ /* 0x000fe80003800200 */
[----:B------:R-:W-:Y:S05]  /*51b0*/  @P0 BRA `(.L_x_433) ;  /* 0x0000001000300947 */ /* 0x000fea0003800000 */
[----:B------:R-:W3:Y:S01]  /*51c0*/  LDCU UR4, c[0x0][0x3a8] ;  /* 0x00007500ff0477ac */ /* 0x000ee20008000800 */
[----:B------:R-:W4:Y:S01]  /*51d0*/  LDC.64 R8, c[0x0][0x388] ;  /* 0x0000e200ff087b82 */ /* 0x000f220000000a00 */
[----:B0----5:R-:W-:Y:S01]  /*51e0*/  IMAD R0, R2, 0x200, R25 ;  /* 0x0000020002007824 */ /* 0x021fe200078e0219 */
[----:B-12---:R-:W-:-:S03]  /*51f0*/  PRMT R4, R17, 0x9910, RZ ;  /* 0x0000991011047816 */ /* 0x006fc600000000ff */
[----:B---3--:R-:W-:Y:S02]  /*5200*/  IMAD R3, R0, UR4, RZ ;  /* 0x0000000400037c24 */ /* 0x008fe4000f8e02ff */
[----:B------:R-:W-:-:S05]  /*5210*/  IMAD.MOV.U32 R0, RZ, RZ, R4 ;  /* 0x000000ffff007224 */ /* 0x000fca00078e0004 */
[----:B------:R-:W-:Y:S02]  /*5220*/  ISETP.GT.AND P0, PT, R0, 0x9, PT ;  /* 0x000000090000780c */ /* 0x000fe40003f04270 */
[----:B----4-:R-:W-:-:S05]  /*5230*/  IADD3 R8, P1, PT, R3, R8, RZ ;  /* 0x0000000803087210 */ /* 0x010fca0007f3e0ff */
[----:B------:R-:W-:-:S06]  /*5240*/  IMAD.X R9, RZ, RZ, R9, P1 ;  /* 0x000000ffff097224 */ /* 0x000fcc00008e0609 */
[----:B------:R-:W-:Y:S05]  /*5250*/  @P0 BRA `(.L_x_434) ;  /* 0x0000000400340947 */ /* 0x000fea0003800000 */
[----:B------:R-:W-:-:S13]  /*5260*/  ISETP.GT.AND P0, PT, R0, 0x4, PT ;  /* 0x000000040000780c */ /* 0x000fda0003f04270 */
[----:B------:R-:W-:Y:S05]  /*5270*/  @P0 BRA `(.L_x_435) ;  /* 0x0000000000940947 */ /* 0x000fea0003800000 */
[----:B------:R-:W-:-:S13]  /*5280*/  ISETP.GT.AND P0, PT, R0, 0x1, PT ;  /* 0x000000010000780c */ /* 0x000fda0003f04270 */
[----:B------:R-:W-:Y:S05]  /*5290*/  @P0 BRA `(.L_x_436) ;  /* 0x0000000000380947 */ /* 0x000fea0003800000 */
[----:B------:R-:W-:-:S13]  /*52a0*/  ISETP.NE.AND P0, PT, R17, RZ, PT ;  /* 0x000000ff1100720c */ /* 0x000fda0003f05270 */
[----:B------:R-:W-:Y:S05]  /*52b0*/  @!P0 BRA `(.L_x_437) ;  /* 0x00000000001c8947 */ /* 0x000fea0003800000 */
[----:B------:R-:W-:-:S13]  /*52c0*/  ISETP.NE.AND P0, PT, R0, 0x1, PT ;  /* 0x000000010000780c */ /* 0x000fda0003f05270 */
[----:B------:R-:W-:Y:S05]  /*52d0*/  @P0 BRA `(.L_x_438) ;  /* 0x0000000c00380947 */ /* 0x000fea0003800000 */
[----:B------:R-:W-:Y:S02]  /*52e0*/  IMAD.U32 R5, R5, 0x10000, RZ ;  /* 0x0001000005057824 */ /* 0x000fe400078e00ff */
[----:B------:R-:W-:-:S04]  /*52f0*/  IMAD.MOV.U32 R25, RZ, RZ, R23 ;  /* 0x000000ffff197224 */ /* 0x000fc800078e0017 */
[----:B------:R-:W0:Y:S02]  /*5300*/  F2I.FTZ.TRUNC.NTZ R5, R5 ;  /* 0x0000000500057305 */ /* 0x000e24000021f100 */
[----:B0-----:R0:W-:Y:S01]  /*5310*/  STG.E.U8 desc[UR36][R8.64], R5 ;  /* 0x0000000508007986 */ /* 0x0011e2000c101124 */
[----:B------:R-:W-:Y:S05]  /*5320*/  BRA `(.L_x_433) ;  /* 0x0000000c00d47947 */ /* 0x000fea0003800000 */
.L_x_437:
[----:B------:R-:W-:Y:S02]  /*5330*/  IMAD.U32 R5, R5, 0x10000, RZ ;  /* 0x0001000005057824 */ /* 0x000fe400078e00ff */
[----:B------:R-:W-:-:S04]  /*5340*/  IMAD.MOV.U32 R25, RZ, RZ, R23 ;  /* 0x000000ffff197224 */ /* 0x000fc800078e0017 */
[----:B------:R-:W0:Y:S02]  /*5350*/  F2I.S64.TRUNC R4, R5 ;  /* 0x0000000500047311 */ /* 0x000e24000020d900 */
[----:B0-----:R0:W-:Y:S01]  /*5360*/  STG.E.U8 desc[UR36][R8.64], R4 ;  /* 0x0000000408007986 */ /* 0x0011e2000c101124 */
[----:B------:R-:W-:Y:S05]  /*5370*/  BRA `(.L_x_433) ;  /* 0x0000000c00c07947 */ /* 0x000fea0003800000 */
.L_x_436:
[----:B------:R-:W-:-:S13]  /*5380*/  ISETP.NE.AND P0, PT, R0, 0x2, PT ;  /* 0x000000020000780c */ /* 0x000fda0003f05270 */
[----:B------:R-:W-:Y:S05]  /*5390*/  @!P0 BRA `(.L_x_439) ;  /* 0x0000000000388947 */ /* 0x000fea0003800000 */
[----:B------:R-:W-:-:S13]  /*53a0*/  ISETP.NE.AND P0, PT, R0, 0x3, PT ;  /* 0x000000030000780c */ /* 0x000fda0003f05270 */
[----:B------:R-:W-:Y:S05]  /*53b0*/  @!P0 BRA `(.L_x_440) ;  /* 0x00000000001c8947 */ /* 0x000fea0003800000 */
[----:B------:R-:W-:-:S13]  /*53c0*/  ISETP.NE.AND P0, PT, R0, 0x4, PT ;  /* 0x000000040000780c */ /* 0x000fda0003f05270 */
[----:B------:R-:W-:Y:S05]  /*53d0*/  @P0 BRA `(.L_x_438) ;  /* 0x0000000800f80947 */ /* 0x000fea0003800000 */
[----:B------:R-:W-:Y:S02]  /*53e0*/  IMAD.U32 R5, R5, 0x10000, RZ ;  /* 0x0001000005057824 */ /* 0x000fe400078e00ff */
[----:B------:R-:W-:-:S04]  /*53f0*/  IMAD.MOV.U32 R25, RZ, RZ, R23 ;  /* 0x000000ffff197224 */ /* 0x000fc800078e0017 */
[----:B------:R-:W0:Y:S02]  /*5400*/  F2I.S64.TRUNC R4, R5 ;  /* 0x0000000500047311 */ /* 0x000e24000020d900 */
[----:B0-----:R0:W-:Y:S01]  /*5410*/  STG.E.64 desc[UR36][R8.64], R4 ;  /* 0x0000000408007986 */ /* 0x0011e2000c101b24 */
[----:B------:R-:W-:Y:S05]  /*5420*/  BRA `(.L_x_433) ;  /* 0x0000000c00947947 */ /* 0x000fea0003800000 */
.L_x_440:
[----:B------:R-:W-:Y:S02]  /*5430*/  IMAD.U32 R5, R5, 0x10000, RZ ;  /* 0x0001000005057824 */ /* 0x000fe400078e00ff */
[----:B------:R-:W-:-:S04]  /*5440*/  IMAD.MOV.U32 R25, RZ, RZ, R23 ;  /* 0x000000ffff197224 */ /* 0x000fc800078e0017 */
[----:B------:R-:W0:Y:S02]  /*5450*/  F2I.FTZ.TRUNC.NTZ R5, R5 ;  /* 0x0000000500057305 */ /* 0x000e24000021f100 */
[----:B0-----:R0:W-:Y:S01]  /*5460*/  STG.E desc[UR36][R8.64], R5 ;  /* 0x0000000508007986 */ /* 0x0011e2000c101924 */
[----:B------:R-:W-:Y:S05]  /*5470*/  BRA `(.L_x_433) ;  /* 0x0000000c00807947 */ /* 0x000fea0003800000 */
.L_x_439:
[----:B------:R-:W-:Y:S02]  /*5480*/  IMAD.U32 R5, R5, 0x10000, RZ ;  /* 0x0001000005057824 */ /* 0x000fe400078e00ff */
[----:B------:R-:W-:-:S04]  /*5490*/  IMAD.MOV.U32 R25, RZ, RZ, R23 ;  /* 0x000000ffff197224 */ /* 0x000fc800078e0017 */
[----:B------:R-:W0:Y:S02]  /*54a0*/  F2I.FTZ.TRUNC.NTZ R5, R5 ;  /* 0x0000000500057305 */ /* 0x000e24000021f100 */
[----:B0-----:R0:W-:Y:S01]  /*54b0*/  STG.E.U16 desc[UR36][R8.64], R5 ;  /* 0x0000000508007986 */ /* 0x0011e2000c101524 */
[----:B------:R-:W-:Y:S05]  /*54c0*/  BRA `(.L_x_433) ;  /* 0x0000000c006c7947 */ /* 0x000fea0003800000 */
.L_x_435:
[----:B------:R-:W-:-:S13]  /*54d0*/  ISETP.GT.AND P0, PT, R0, 0x6, PT ;  /* 0x000000060000780c */ /* 0x000fda0003f04270 */
[----:B------:R-:W-:Y:S05]  /*54e0*/  @P0 BRA `(.L_x_441) ;  /* 0x0000000000340947 */ /* 0x000fea0003800000 */
[----:B------:R-:W-:-:S13]  /*54f0*/  ISETP.NE.AND P0, PT, R0, 0x5, PT ;  /* 0x000000050000780c */ /* 0x000fda0003f05270 */
[----:B------:R-:W-:Y:S05]  /*5500*/  @!P0 BRA `(.L_x_442) ;  /* 0x0000000000188947 */ /* 0x000fea0003800000 */
[----:B------:R-:W-:-:S13]  /*5510*/  ISETP.NE.AND P0, PT, R0, 0x6, PT ;  /* 0x000000060000780c */ /* 0x000fda0003f05270 */
[----:B------:R-:W-:Y:S05]  /*5520*/  @P0 BRA `(.L_x_438) ;  /* 0x0000000800a40947 */ /* 0x000fea0003800000 */
[----:B------:R-:W-:Y:S02]  /*5530*/  IMAD.U32 R5, R5, 0x10000, RZ ;  /* 0x0001000005057824 */ /* 0x000fe400078e00ff */
[----:B------:R-:W-:-:S03]  /*5540*/  IMAD.MOV.U32 R25, RZ, RZ, R23 ;  /* 0x000000ffff197224 */ /* 0x000fc600078e0017 */
[----:B------:R0:W-:Y:S01]  /*5550*/  STG.E desc[UR36][R8.64], R5 ;  /* 0x0000000508007986 */ /* 0x0001e2000c101924 */
[----:B------:R-:W-:Y:S05]  /*5560*/  BRA `(.L_x_433) ;  /* 0x0000000c00447947 */ /* 0x000fea0003800000 */
.L_x_442:
[----:B------:R-:W-:Y:S02]  /*5570*/  IMAD.U32 R0, R5, 0x10000, RZ ;  /* 0x0001000005007824 */ /* 0x000fe400078e00ff */
[----:B------:R-:W-:-:S03]  /*5580*/  IMAD.MOV.U32 R25, RZ, RZ, R23 ;  /* 0x000000ffff197224 */ /* 0x000fc600078e0017 */
[----:B------:R-:W-:-:S05]  /*5590*/  F2FP.F16.F32.PACK_AB R0, RZ, R0 ;  /* 0x00000000ff00723e */ /* 0x000fca00000000ff */
[----:B------:R0:W-:Y:S01]  /*55a0*/  STG.E.U16 desc[UR36][R8.64], R0 ;  /* 0x0000000008007986 */ /* 0x0001e2000c101524 */
[----:B------:R-:W-:Y:S05]  /*55b0*/  BRA `(.L_x_433) ;  /* 0x0000000c00307947 */ /* 0x000fea0003800000 */
.L_x_441:
[----:B------:R-:W-:-:S13]  /*55c0*/  ISETP.NE.AND P0, PT, R0, 0x7, PT ;  /* 0x000000070000780c */ /* 0x000fda0003f05270 */
[----:B------:R-:W-:Y:S05]  /*55d0*/  @!P0 BRA `(.L_x_443) ;  /* 0x00000000003c8947 */ /* 0x000fea0003800000 */
[----:B------:R-:W-:-:S13]  /*55e0*/  ISETP.NE.AND P0, PT, R0, 0x8, PT ;  /* 0x000000080000780c */ /* 0x000fda0003f05270 */
[----:B------:R-:W-:Y:S05]  /*55f0*/  @!P0 BRA `(.L_x_444) ;  /* 0x00000000001c8947 */ /* 0x000fea0003800000 */
[----:B------:R-:W-:-:S13]  /*5600*/  ISETP.NE.AND P0, PT, R0, 0x9, PT ;  /* 0x000000090000780c */ /* 0x000fda0003f05270 */
[----:B------:R-:W-:Y:S05]  /*5610*/  @P0 BRA `(.L_x_438) ;  /* 0x0000000800680947 */ /* 0x000fea0003800000 */
[----:B------:R-:W-:Y:S02]  /*5620*/  IMAD.U32 R4, R5, 0x10000, RZ ;  /* 0x0001000005047824 */ /* 0x000fe400078e00ff */
[----:B------:R-:W-:Y:S02]  /*5630*/  IMAD.MOV.U32 R5, RZ, RZ, RZ ;  /* 0x000000ffff057224 */ /* 0x000fe400078e00ff */
[----:B------:R-:W-:-:S03]  /*5640*/  IMAD.MOV.U32 R25, RZ, RZ, R23 ;  /* 0x000000ffff197224 */ /* 0x000fc600078e0017 */
[----:B------:R0:W-:Y:S01]  /*5650*/  STG.E.64 desc[UR36][R8.64], R4 ;  /* 0x0000000408007986 */ /* 0x0001e2000c101b24 */
[----:B------:R-:W-:Y:S05]  /*5660*/  BRA `(.L_x_433) ;  /* 0x0000000c00047947 */ /* 0x000fea0003800000 */
.L_x_444:
[----:B------:R-:W-:Y:S02]  /*5670*/  IMAD.U32 R5, R5, 0x10000, RZ ;  /* 0x0001000005057824 */ /* 0x000fe400078e00ff */
[----:B------:R-:W-:-:S03]  /*5680*/  IMAD.MOV.U32 R25, RZ, RZ, R23 ;  /* 0x000000ffff197224 */ /* 0x000fc600078e0017 */
[----:B------:R-:W-:-:S04]  /*5690*/  F2FP.F16.F32.PACK_AB R3, RZ, R5 ;  /* 0x00000005ff03723e */ /* 0x000fc800000000ff */
[----:B------:R-:W-:-:S05]  /*56a0*/  PRMT R3, R3, 0x5410, RZ ;  /* 0x0000541003037816 */ /* 0x000fca00000000ff */
[----:B------:R0:W-:Y:S01]  /*56b0*/  STG.E desc[UR36][R8.64], R3 ;  /* 0x0000000308007986 */ /* 0x0001e2000c101924 */
[----:B------:R-:W-:Y:S05]  /*56c0*/  BRA `(.L_x_433) ;  /* 0x0000000800ec7947 */ /* 0x000fea0003800000 */
.L_x_443:
[----:B------:R-:W-:Y:S02]  /*56d0*/  IMAD.U32 R4, R5, 0x10000, RZ ;  /* 0x0001000005047824 */ /* 0x000fe400078e00ff */
[----:B------:R-:W-:Y:S02]  /*56e0*/  IMAD.MOV.U32 R25, RZ, RZ, R23 ;  /* 0x000000ffff197224 */ /* 0x000fe400078e0017 */
[----:B------:R-:W-:-:S06]  /*56f0*/  FMUL.FTZ R4, R4, 1 ;  /* 0x3f80000004047820 */ /* 0x000fcc0000410000 */
[----:B------:R-:W0:Y:S02]  /*5700*/  F2F.F64.F32 R4, R4 ;  /* 0x0000000400047310 */ /* 0x000e240000201800 */
[----:B0-----:R0:W-:Y:S01]  /*5710*/  STG.E.64 desc[UR36][R8.64], R4 ;  /* 0x0000000408007986 */ /* 0x0011e2000c101b24 */
[----:B------:R-:W-:Y:S05]  /*5720*/  BRA `(.L_x_433) ;  /* 0x0000000800d47947 */ /* 0x000fea0003800000 */
.L_x_434:
[----:B------:R-:W-:-:S13]  /*5730*/  ISETP.GT.AND P0, PT, R0, 0x18, PT ;  /* 0x000000180000780c */ /* 0x000fda0003f04270 */
[----:B------:R-:W-:Y:S05]  /*5740*/  @P0 BRA `(.L_x_445) ;  /* 0x0000000400080947 */ /* 0x000fea0003800000 */
        /* <DEDUP_REMOVED lines=8> */
[----:B------:R-:W-:-:S04]  /*57d0*/  FSETP.NEU.FTZ.AND P0, PT, R5, RZ, PT ;  /* 0x000000ff0500720b */ /* 0x000fc80003f1d000 */
[----:B------:R-:W-:-:S05]  /*57e0*/  SEL R3, RZ, 0x1, !P0 ;  /* 0x00000001ff037807 */ /* 0x000fca0004000000 */
[----:B------:R0:W-:Y:S01]  /*57f0*/  STG.E.U8 desc[UR36][R8.64], R3 ;  /* 0x0000000308007986 */ /* 0x0001e2000c101124 */
[----:B------:R-:W-:Y:S05]  /*5800*/  BRA `(.L_x_433) ;  /* 0x00000008009c7947 */ /* 0x000fea0003800000 */
.L_x_447:
[----:B------:R-:W-:Y:S01]  /*5810*/  IMAD.U32 R5, R5, 0x10000, RZ ;  /* 0x0001000005057824 */ /* 0x000fe200078e00ff */
[----:B------:R-:W-:Y:S01]  /*5820*/  CS2R R6, SRZ ;  /* 0x0000000000067805 */ /* 0x000fe2000001ff00 */
[----:B------:R-:W-:Y:S02]  /*5830*/  IMAD.MOV.U32 R25, RZ, RZ, R23 ;  /* 0x000000ffff197224 */ /* 0x000fe400078e0017 */
[----:B------:R-:W-:-:S06]  /*5840*/  FMUL.FTZ R5, R5, 1 ;  /* 0x3f80000005057820 */ /* 0x000fcc0000410000 */
[----:B------:R-:W0:Y:S02]  /*5850*/  F2F.F64.F32 R4, R5 ;  /* 0x0000000500047310 */ /* 0x000e240000201800 */
[----:B0-----:R0:W-:Y:S01]  /*5860*/  STG.E.128 desc[UR36][R8.64], R4 ;  /* 0x0000000408007986 */ /* 0x0011e2000c101d24 */
[----:B------:R-:W-:Y:S05]  /*5870*/  BRA `(.L_x_433) ;  /* 0x0000000800807947 */ /* 0x000fea0003800000 */
.L_x_446:
[----:B------:R-:W-:-:S13]  /*5880*/  ISETP.NE.AND P0, PT, R0, 0xf, PT ;  /* 0x0000000f0000780c */ /* 0x000fda0003f05270 */
[----:B------:R-:W-:Y:S05]  /*5890*/  @!P0 BRA `(.L_x_448) ;  /* 0x0000000000a88947 */ /* 0x000fea0003800000 */
[----:B------:R-:W-:-:S13]  /*58a0*/  ISETP.NE.AND P0, PT, R0, 0x17, PT ;  /* 0x000000170000780c */ /* 0x000fda0003f05270 */
[----:B------:R-:W-:Y:S05]  /*58b0*/  @!P0 BRA `(.L_x_449) ;  /* 0x0000000000508947 */ /* 0x000fea0003800000 */
[----:B------:R-:W-:-:S13]  /*58c0*/  ISETP.NE.AND P0, PT, R0, 0x18, PT ;  /* 0x000000180000780c */ /* 0x000fda0003f05270 */
[----:B------:R-:W-:Y:S05]  /*58d0*/  @P0 BRA `(.L_x_438) ;  /* 0x0000000400b80947 */ /* 0x000fea0003800000 */
[----:B------:R-:W-:Y:S01]  /*58e0*/  IMAD.U32 R6, R5, 0x10000, RZ ;  /* 0x0001000005067824 */ /* 0x000fe200078e00ff */
[----:B------:R-:W-:Y:S01]  /*58f0*/  BSSY.RECONVERGENT B0, `(.L_x_450) ;  /* 0x000000c000007945 */ /* 0x000fe20003800200 */
[----:B------:R-:W-:-:S03]  /*5900*/  IMAD.MOV.U32 R0, RZ, RZ, 0x7f ;  /* 0x0000007fff007424 */ /* 0x000fc600078e00ff */
        /* <DEDUP_REMOVED lines=10> */
.L_x_451:
[----:B------:R-:W-:Y:S05]  /*59b0*/  BSYNC.RECONVERGENT B0 ;  /* 0x0000000000007941 */ /* 0x000fea0003800200 */
.L_x_450:
[----:B------:R-:W-:Y:S01]  /*59c0*/  LOP3.LUT R5, R0, 0x80, R5, 0xf8, !PT ;  /* 0x0000008000057812 */ /* 0x000fe200078ef805 */
[----:B------:R-:W-:-:S04]  /*59d0*/  IMAD.MOV.U32 R25, RZ, RZ, R23 ;  /* 0x000000ffff197224 */ /* 0x000fc800078e0017 */
[----:B------:R0:W-:Y:S01]  /*59e0*/  STG.E.U8 desc[UR36][R8.64], R5 ;  /* 0x0000000508007986 */ /* 0x0001e2000c101124 */
[----:B------:R-:W-:Y:S05]  /*59f0*/  BRA `(.L_x_433) ;  /* 0x0000000800207947 */ /* 0x000fea0003800000 */
.L_x_449:
[----:B------:R-:W-:Y:S01]  /*5a00*/  IMAD.U32 R6, R5, 0x10000, RZ ;  /* 0x0001000005067824 */ /* 0x000fe200078e00ff */
[----:B------:R-:W-:Y:S04]  /*5a10*/  BSSY.RECONVERGENT B0, `(.L_x_452) ;  /* 0x000000e000007945 */ /* 0x000fe80003800200 */
[----:B------:R-:W-:Y:S02]  /*5a20*/  LOP3.LUT R4, R6, 0x7fffffff, RZ, 0xc0, !PT ;  /* 0x7fffffff06047812 */ /* 0x000fe400078ec0ff */
[----:B------:R-:W-:Y:S02]  /*5a30*/  SHF.R.U32.HI R5, RZ, 0x18, R6 ;  /* 0x00000018ff057819 */ /* 0x000fe40000011606 */
[----:B------:R-:W-:-:S13]  /*5a40*/  ISETP.GE.U32.AND P1, PT, R4, 0x47800000, PT ;  /* 0x478000000400780c */ /* 0x000fda0003f26070 */
[----:B------:R-:W-:Y:S01]  /*5a50*/  @P1 IMAD.MOV.U32 R0, RZ, RZ, 0x7f ;  /* 0x0000007fff001424 */ /* 0x000fe200078e00ff */
[----:B------:R-:W-:-:S04]  /*5a60*/  @P1 ISETP.GT.U32.AND P0, PT, R4, 0x7f800000, PT ;  /* 0x7f8000000400180c */ /* 0x000fc80003f04070 */
[----:B------:R-:W-:Y:S01]  /*5a70*/  @P1 SEL R0, R0, 0x7c, P0 ;  /* 0x0000007c00001807 */ /* 0x000fe20000000000 */
[----:B------:R-:W-:Y:S08]  /*5a80*/  @P1 BRA `(.L_x_453) ;  /* 0x0000000000181947 */ /* 0x000ff00003800000 */
[----:B------:R-:W-:-:S13]  /*5a90*/  ISETP.GT.U32.AND P0, PT, R4, 0x387fffff, PT ;  /* 0x387fffff0400780c */ /* 0x000fda0003f04070 */
[----:B------:R-:W-:-:S04]  /*5aa0*/  @P0 SHF.R.U32.HI R0, RZ, 0x15, R6 ;  /* 0x00000015ff000819 */ /* 0x000fc80000011606 */
[----:B------:R-:W-:Y:S01]  /*5ab0*/  @P0 LOP3.LUT R3, R0, 0x1, RZ, 0xc0, !PT ;  /* 0x0000000100030812 */ /* 0x000fe200078ec0ff */
[----:B------:R-:W-:-:S03]  /*5ac0*/  @!P0 FADD.FTZ R0, R4, 128 ;  /* 0x4300000004008421 */ /* 0x000fc60000010000 */
[----:B------:R-:W-:-:S04]  /*5ad0*/  @P0 IADD3 R3, PT, PT, R6, 0x80fffff, R3 ;  /* 0x080fffff06030810 */ /* 0x000fc80007ffe003 */
[----:B------:R-:W-:-:S07]  /*5ae0*/  @P0 SHF.R.U32.HI R0, RZ, 0x15, R3 ;  /* 0x00000015ff000819 */ /* 0x000fce0000011603 */
.L_x_453:
[----:B------:R-:W-:Y:S05]  /*5af0*/  BSYNC.RECONVERGENT B0 ;  /* 0x0000000000007941 */ /* 0x000fea0003800200 */
.L_x_452:
[----:B------:R-:W-:Y:S01]  /*5b00*/  LOP3.LUT R5, R0, 0x80, R5, 0xf8, !PT ;  /* 0x0000008000057812 */ /* 0x000fe200078ef805 */
[----:B------:R-:W-:-:S04]  /*5b10*/  IMAD.MOV.U32 R25, RZ, RZ, R23 ;  /* 0x000000ffff197224 */ /* 0x000fc800078e0017 */
[----:B------:R0:W-:Y:S01]  /*5b20*/  STG.E.U8 desc[UR36][R8.64], R5 ;  /* 0x0000000508007986 */ /* 0x0001e2000c101124 */
[----:B------:R-:W-:Y:S05]  /*5b30*/  BRA `(.L_x_433) ;  /* 0x0000000400d07947 */ /* 0x000fea0003800000 */
.L_x_448:
[----:B------:R0:W-:Y:S01]  /*5b40*/  STG.E.U16 desc[UR36][R8.64], R5 ;  /* 0x0000000508007986 */ /* 0x0001e2000c101524 */
[----:B------:R-:W-:Y:S01]  /*5b50*/  IMAD.MOV.U32 R25, RZ, RZ, R23 ;  /* 0x000000ffff197224 */ /* 0x000fe200078e0017 */
[----:B------:R-:W-:Y:S06]  /*5b60*/  BRA `(.L_x_433) ;  /* 0x0000000400c47947 */ /* 0x000fec0003800000 */
.L_x_445:
[----:B------:R-:W-:-:S13]  /*5b70*/  ISETP.GT.AND P0, PT, R0, 0x1b, PT ;  /* 0x0000001b0000780c */ /* 0x000fda0003f04270 */
[----:B------:R-:W-:Y:S05]  /*5b80*/  @P0 BRA `(.L_x_454) ;  /* 0x0000000000f40947 */ /* 0x000fea0003800000 */
        /* <DEDUP_REMOVED lines=8> */
[----:B------:R-:W0:Y:S02]  /*5c10*/  F2I.FTZ.U32.TRUNC.NTZ R3, R3 ;  /* 0x0000000300037305 */ /* 0x000e24000021f000 */
[----:B0-----:R0:W-:Y:S01]  /*5c20*/  STG.E.U16 desc[UR36][R8.64], R3 ;  /* 0x0000000308007986 */ /* 0x0011e2000c101524 */
[----:B------:R-:W-:Y:S05]  /*5c30*/  BRA `(.L_x_433) ;  /* 0x0000000400907947 */ /* 0x000fea0003800000 */
.L_x_456:
[----:B------:R-:W-:Y:S01]  /*5c40*/  IMAD.U32 R3, R5, 0x10000, RZ ;  /* 0x0001000005037824 */ /* 0x000fe200078e00ff */
[----:B------:R-:W-:Y:S01]  /*5c50*/  BSSY.RECONVERGENT B0, `(.L_x_457) ;  /* 0x0000014000007945 */ /* 0x000fe20003800200 */
[----:B------:R-:W-:-:S03]  /*5c60*/  IMAD.MOV.U32 R4, RZ, RZ, 0x80 ;  /* 0x00000080ff047424 */ /* 0x000fc600078e00ff */
[----:B------:R-:W-:-:S04]  /*5c70*/  LOP3.LUT R0, R3, 0x7fffffff, RZ, 0xc0, !PT ;  /* 0x7fffffff03007812 */ /* 0x000fc800078ec0ff */
[----:B------:R-:W-:-:S13]  /*5c80*/  ISETP.GT.U32.AND P0, PT, R0, 0x437fffff, PT ;  /* 0x437fffff0000780c */ /* 0x000fda0003f04070 */
[----:B------:R-:W-:Y:S05]  /*5c90*/  @P0 BRA `(.L_x_458) ;  /* 0x00000000003c0947 */ /* 0x000fea0003800000 */
[----:B------:R-:W-:-:S13]  /*5ca0*/  ISETP.GT.U32.AND P0, PT, R0, 0x3bffffff, PT ;  /* 0x3bffffff0000780c */ /* 0x000fda0003f04070 */
[----:B------:R-:W-:Y:S05]  /*5cb0*/  @P0 BRA `(.L_x_459) ;  /* 0x0000000000140947 */ /* 0x000fea0003800000 */
[----:B------:R-:W-:Y:S01]  /*5cc0*/  FADD.FTZ R0, R0, 8192 ;  /* 0x4600000000007421 */ /* 0x000fe20000010000 */
[----:B------:R-:W-:-:S04]  /*5cd0*/  PRMT R4, RZ, 0x7610, R4 ;  /* 0x00007610ff047816 */ /* 0x000fc80000000004 */
[----:B------:R-:W-:-:S13]  /*5ce0*/  LOP3.LUT P0, R0, R0, 0xff, RZ, 0xc0, !PT ;  /* 0x000000ff00007812 */ /* 0x000fda000780c0ff */
[----:B------:R-:W-:Y:S05]  /*5cf0*/  @!P0 BRA `(.L_x_458) ;  /* 0x0000000000248947 */ /* 0x000fea0003800000 */
[----:B------:R-:W-:Y:S05]  /*5d00*/  BRA `(.L_x_460) ;  /* 0x0000000000147947 */ /* 0x000fea0003800000 */
.L_x_459:
[----:B------:R-:W-:-:S04]  /*5d10*/  SHF.R.U32.HI R0, RZ, 0x14, R3 ;  /* 0x00000014ff007819 */ /* 0x000fc80000011603 */
[----:B------:R-:W-:-:S04]  /*5d20*/  LOP3.LUT R0, R0, 0x1, RZ, 0xc0, !PT ;  /* 0x0000000100007812 */ /* 0x000fc800078ec0ff */
[----:B------:R-:W-:-:S04]  /*5d30*/  IADD3 R0, PT, PT, R3, 0x487ffff, R0 ;  /* 0x0487ffff03007810 */ /* 0x000fc80007ffe000 */
[----:B------:R-:W-:-:S04]  /*5d40*/  SHF.R.U32.HI R0, RZ, 0x14, R0 ;  /* 0x00000014ff007819 */ /* 0x000fc80000011600 */
[----:B------:R-:W-:-:S07]  /*5d50*/  LOP3.LUT R0, R0, 0xff, RZ, 0xc0, !PT ;  /* 0x000000ff00007812 */ /* 0x000fce00078ec0ff */
.L_x_460:
[----:B------:R-:W-:-:S04]  /*5d60*/  SHF.R.U32.HI R3, RZ, 0x18, R3 ;  /* 0x00000018ff037819 */ /* 0x000fc80000011603 */
[----:B------:R-:W-:-:S04]  /*5d70*/  LOP3.LUT R0, R0, 0x80, R3, 0xf8, !PT ;  /* 0x0000008000007812 */ /* 0x000fc800078ef803 */
[----:B------:R-:W-:-:S07]  /*5d80*/  PRMT R4, R0, 0x7610, R4 ;  /* 0x0000761000047816 */ /* 0x000fce0000000004 */
.L_x_458:
[----:B------:R-:W-:Y:S05]  /*5d90*/  BSYNC.RECONVERGENT B0 ;  /* 0x0000000000007941 */ /* 0x000fea0003800200 */
.L_x_457:
[----:B------:R0:W-:Y:S01]  /*5da0*/  STG.E.U8 desc[UR36][R8.64], R4 ;  /* 0x0000000408007986 */ /* 0x0001e2000c101124 */
[----:B------:R-:W-:Y:S01]  /*5db0*/  IMAD.MOV.U32 R25, RZ, RZ, R23 ;  /* 0x000000ffff197224 */ /* 0x000fe200078e0017 */
[----:B------:R-:W-:Y:S06]  /*5dc0*/  BRA `(.L_x_433) ;  /* 0x00000004002c7947 */ /* 0x000fec0003800000 */
.L_x_455:
        /* <DEDUP_REMOVED lines=13> */
.L_x_463:
[----:B------:R-:W-:-:S04]  /*5ea0*/  SHF.R.U32.HI R0, RZ, 0x15, R3 ;  /* 0x00000015ff007819 */ /* 0x000fc80000011603 */
[----:B------:R-:W-:-:S04]  /*5eb0*/  LOP3.LUT R0, R0, 0x1, RZ, 0xc0, !PT ;  /* 0x0000000100007812 */ /* 0x000fc800078ec0ff */
[----:B------:R-:W-:-:S04]  /*5ec0*/  IADD3 R0, PT, PT, R3, 0x88fffff, R0 ;  /* 0x088fffff03007810 */ /* 0x000fc80007ffe000 */
[----:B------:R-:W-:-:S04]  /*5ed0*/  SHF.R.U32.HI R0, RZ, 0x15, R0 ;  /* 0x00000015ff007819 */ /* 0x000fc80000011600 */
[----:B------:R-:W-:-:S07]  /*5ee0*/  LOP3.LUT R0, R0, 0xff, RZ, 0xc0, !PT ;  /* 0x000000ff00007812 */ /* 0x000fce00078ec0ff */
.L_x_464:
[----:B------:R-:W-:-:S04]  /*5ef0*/  SHF.R.U32.HI R3, RZ, 0x18, R3 ;  /* 0x00000018ff037819 */ /* 0x000fc80000011603 */
[----:B------:R-:W-:-:S04]  /*5f00*/  LOP3.LUT R0, R0, 0x80, R3, 0xf8, !PT ;  /* 0x0000008000007812 */ /* 0x000fc800078ef803 */
[----:B------:R-:W-:-:S07]  /*5f10*/  PRMT R4, R0, 0x7610, R4 ;  /* 0x0000761000047816 */ /* 0x000fce0000000004 */
.L_x_462:
[----:B------:R-:W-:Y:S05]  /*5f20*/  BSYNC.RECONVERGENT B0 ;  /* 0x0000000000007941 */ /* 0x000fea0003800200 */
.L_x_461:
[----:B------:R0:W-:Y:S01]  /*5f30*/  STG.E.U8 desc[UR36][R8.64], R4 ;  /* 0x0000000408007986 */ /* 0x0001e2000c101124 */
[----:B------:R-:W-:Y:S01]  /*5f40*/  IMAD.MOV.U32 R25, RZ, RZ, R23 ;  /* 0x000000ffff197224 */ /* 0x000fe200078e0017 */
[----:B------:R-:W-:Y:S06]  /*5f50*/  BRA `(.L_x_433) ;  /* 0x0000000000c87947 */ /* 0x000fec0003800000 */
.L_x_454:
[----:B------:R-:W-:-:S13]  /*5f60*/  ISETP.NE.AND P0, PT, R0, 0x1c, PT ;  /* 0x0000001c0000780c */ /* 0x000fda0003f05270 */
[----:B------:R-:W-:Y:S05]  /*5f70*/  @!P0 BRA `(.L_x_465) ;  /* 0x0000000000b08947 */ /* 0x000fea0003800000 */
[----:B------:R-:W-:-:S13]  /*5f80*/  ISETP.NE.AND P0, PT, R0, 0x1d, PT ;  /* 0x0000001d0000780c */ /* 0x000fda0003f05270 */
[----:B------:R-:W-:Y:S05]  /*5f90*/  @!P0 BRA `(.L_x_466) ;  /* 0x0000000000948947 */ /* 0x000fea0003800000 */
[----:B------:R-:W-:-:S13]  /*5fa0*/  ISETP.NE.AND P0, PT, R0, 0x2c, PT ;  /* 0x0000002c0000780c */ /* 0x000fda0003f05270 */
[----:B------:R-:W-:Y:S05]  /*5fb0*/  @!P0 BRA `(.L_x_467) ;  /* 0x0000000000488947 */ /* 0x000fea0003800000 */
.L_x_438:
        /* <DEDUP_REMOVED lines=16> */
.L_x_468:
[----:B------:R-:W-:Y:S01]  /*60c0*/  IMAD.MOV.U32 R25, RZ, RZ, R23 ;  /* 0x000000ffff197224 */ /* 0x000fe200078e0017 */
[----:B------:R-:W-:Y:S06]  /*60d0*/  BRA `(.L_x_433) ;  /* 0x0000000000687947 */ /* 0x000fec0003800000 */
.L_x_467:
[----:B------:R-:W-:Y:S02]  /*60e0*/  IMAD.U32 R4, R5, 0x10000, RZ ;  /* 0x0001000005047824 */ /* 0x000fe400078e00ff */
[----:B------:R-:W-:-:S03]  /*60f0*/  IMAD.MOV.U32 R25, RZ, RZ, R23 ;  /* 0x000000ffff197224 */ /* 0x000fc600078e0017 */
[----:B------:R-:W-:-:S04]  /*6100*/  SHF.R.U32.HI R5, RZ, 0x17, R4 ;  /* 0x00000017ff057819 */ /* 0x000fc80000011604 */
[----:B------:R-:W-:-:S04]  /*6110*/  LOP3.LUT R3, R5, 0xff, RZ, 0xc0, !PT ;  /* 0x000000ff05037812 */ /* 0x000fc800078ec0ff */
[----:B------:R-:W-:-:S13]  /*6120*/  ISETP.NE.AND P2, PT, R3, 0xff, PT ;  /* 0x000000ff0300780c */ /* 0x000fda0003f45270 */
[--C-:B------:R-:W-:Y:S02]  /*6130*/  @P2 SHF.R.U32.HI R0, RZ, 0x16, R4.reuse ;  /* 0x00000016ff002819 */ /* 0x100fe40000011604 */
[----:B------:R-:W-:Y:S01]  /*6140*/  @P2 LOP3.LUT P0, RZ, R3, 0x3fffff, R4, 0xf8, !PT ;  /* 0x003fffff03ff2812 */ /* 0x000fe2000780f804 */
[----:B------:R-:W-:Y:S01]  /*6150*/  IMAD.MOV.U32 R3, RZ, RZ, 0xff ;  /* 0x000000ffff037424 */ /* 0x000fe200078e00ff */
[----:B------:R-:W-:-:S04]  /*6160*/  @P2 LOP3.LUT R0, R0, 0x1, RZ, 0xc0, !PT ;  /* 0x0000000100002812 */ /* 0x000fc800078ec0ff */
[----:B------:R-:W-:Y:S01]  /*6170*/  @P2 ISETP.EQ.U32.AND P1, PT, R0, 0x1, P0 ;  /* 0x000000010000280c */ /* 0x000fe20000722070 */
[----:B------:R-:W-:Y:S01]  /*6180*/  @P2 VIADD R0, R5, 0x1 ;  /* 0x0000000105002836 */ /* 0x000fe20000000000 */
[----:B------:R-:W-:Y:S02]  /*6190*/  PLOP3.LUT P0, PT, PT, PT, PT, 0x80, 0x8 ;  /* 0x000000000008781c */ /* 0x000fe40003f0f070 */
[----:B------:R-:W-:-:S13]  /*61a0*/  @P2 PLOP3.LUT P0, PT, P1, PT, PT, 0x80, 0x8 ;  /* 0x000000000008281c */ /* 0x000fda0000f0f070 */
[----:B------:R-:W-:-:S04]  /*61b0*/  @!P0 IMAD.MOV R0, RZ, RZ, R5 ;  /* 0x000000ffff008224 */ /* 0x000fc800078e0205 */
[----:B------:R-:W-:-:S05]  /*61c0*/  @P2 IMAD.MOV.U32 R3, RZ, RZ, R0 ;  /* 0x000000ffff032224 */ /* 0x000fca00078e0000 */
[----:B------:R0:W-:Y:S01]  /*61d0*/  STG.E.U8 desc[UR36][R8.64], R3 ;  /* 0x0000000308007986 */ /* 0x0001e2000c101124 */
[----:B------:R-:W-:Y:S05]  /*61e0*/  BRA `(.L_x_433) ;  /* 0x0000000000247947 */ /* 0x000fea0003800000 */
.L_x_466:
[----:B------:R-:W-:Y:S02]  /*61f0*/  IMAD.U32 R5, R5, 0x10000, RZ ;  /* 0x0001000005057824 */ /* 0x000fe400078e00ff */
[----:B------:R-:W-:-:S04]  /*6200*/  IMAD.MOV.U32 R25, RZ, RZ, R23 ;  /* 0x000000ffff197224 */ /* 0x000fc800078e0017 */
[----:B------:R-:W0:Y:S02]  /*6210*/  F2I.U64.TRUNC R4, R5 ;  /* 0x0000000500047311 */ /* 0x000e24000020d800 */
[----:B0-----:R0:W-:Y:S01]  /*6220*/  STG.E.64 desc[UR36][R8.64], R4 ;  /* 0x0000000408007986 */ /* 0x0011e2000c101b24 */
[----:B------:R-:W-:Y:S05]  /*6230*/  BRA `(.L_x_433) ;  /* 0x0000000000107947 */ /* 0x000fea0003800000 */
.L_x_465:
[----:B------:R-:W-:Y:S02]  /*6240*/  IMAD.U32 R5, R5, 0x10000, RZ ;  /* 0x0001000005057824 */ /* 0x000fe400078e00ff */
[----:B------:R-:W-:-:S04]  /*6250*/  IMAD.MOV.U32 R25, RZ, RZ, R23 ;  /* 0x000000ffff197224 */ /* 0x000fc800078e0017 */
[----:B------:R-:W0:Y:S02]  /*6260*/  F2I.FTZ.U32.TRUNC.NTZ R5, R5 ;  /* 0x0000000500057305 */ /* 0x000e24000021f000 */
[----:B0-----:R0:W-:Y:S02]  /*6270*/  STG.E desc[UR36][R8.64], R5 ;  /* 0x0000000508007986 */ /* 0x0011e4000c101924 */
.L_x_433:
[----:B------:R-:W-:Y:S05]  /*6280*/  BSYNC.RECONVERGENT B6 ;  /* 0x0000000000067941 */ /* 0x000fea0003800200 */
.L_x_432:
[----:B------:R-:W-:Y:S01]  /*6290*/  ISETP.GE.AND P0, PT, R25, R16, PT ;  /* 0x000000101900720c */ /* 0x000fe20003f06270 */
[----:B------:R-:W-:-:S12]  /*62a0*/  BSSY.RECONVERGENT B6, `(.L_x_469) ;  /* 0x00001f0000067945 */ /* 0x000fd80003800200 */
[----:B------:R-:W-:Y:S05]  /*62b0*/  @P0 BRA `(.L_x_470) ;  /* 0x0000001c00b80947 */ /* 0x000fea0003800000 */
[----:B------:R-:W3:Y:S01]  /*62c0*/  LDCU UR4, c[0x0][0x3a8] ;  /* 0x00007500ff0477ac */ /* 0x000ee20008000800 */
[----:B0-----:R-:W0:Y:S01]  /*62d0*/  LDC.64 R8, c[0x0][0x388] ;  /* 0x0000e200ff087b82 */ /* 0x001e220000000a00 */
[----:B-----5:R-:W-:Y:S01]  /*62e0*/  IMAD R0, R2, 0x200, R25 ;  /* 0x0000020002007824 */ /* 0x020fe200078e0219 */
[----:B-12---:R-:W-:-:S03]  /*62f0*/  PRMT R4, R17, 0x9910, RZ ;  /* 0x0000991011047816 */ /* 0x006fc600000000ff */
[----:B---3--:R-:W-:Y:S02]  /*6300*/  IMAD R3, R0, UR4, RZ ;  /* 0x0000000400037c24 */ /* 0x008fe4000f8e02ff */
[----:B------:R-:W-:-:S05]  /*6310*/  IMAD.MOV.U32 R0, RZ, RZ, R4 ;  /* 0x000000ffff007224 */ /* 0x000fca00078e0004 */
[----:B------:R-:W-:Y:S02]  /*6320*/  ISETP.GT.AND P1, PT, R0, 0x9, PT ;  /* 0x000000090000780c */ /* 0x000fe40003f24270 */
[----:B0-----:R-:W-:-:S05]  /*6330*/  IADD3 R8, P0, PT, R3, R8, RZ ;  /* 0x0000000803087210 */ /* 0x001fca0007f1e0ff */
        /* <DEDUP_REMOVED lines=10> */
[----:B------:R-:W-:-:S04]  /*63e0*/  IMAD.U32 R22, R22, 0x10000, RZ ;  /* 0x0001000016167824 */ /* 0x000fc800078e00ff */
[----:B------:R-:W0:Y:S02]  /*63f0*/  F2I.FTZ.TRUNC.NTZ R3, R22 ;  /* 0x0000001600037305 */ /* 0x000e24000021f100 */
[----:B0-----:R0:W-:Y:S01]  /*6400*/  STG.E.U8 desc[UR36][R8.64], R3 ;  /* 0x0000000308007986 */ /* 0x0011e2000c101124 */
[----:B------:R-:W-:Y:S05]  /*6410*/  BRA `(.L_x_476) ;  /* 0x0000000c007c7947 */ /* 0x000fea0003800000 */
.L_x_474:
[----:B------:R-:W-:-:S06]  /*6420*/  IMAD.U32 R5, R22, 0x10000, RZ ;  /* 0x0001000016057824 */ /* 0x000fcc00078e00ff */
[----:B------:R-:W0:Y:S02]  /*6430*/  F2I.S64.TRUNC R4, R5 ;  /* 0x0000000500047311 */ /* 0x000e24000020d900 */
[----:B0-----:R3:W-:Y:S01]  /*6440*/  STG.E.U8 desc[UR36][R8.64], R4 ;  /* 0x0000000408007986 */ /* 0x0017e2000c101124 */
[----:B------:R-:W-:Y:S05]  /*6450*/  BRA `(.L_x_476) ;  /* 0x0000000c006c7947 */ /* 0x000fea0003800000 */
.L_x_473:
[----:B------:R-:W-:-:S13]  /*6460*/  ISETP.NE.AND P0, PT, R0, 0x2, PT ;  /* 0x000000020000780c */ /* 0x000fda0003f05270 */
[----:B------:R-:W-:Y:S05]  /*6470*/  @!P0 BRA `(.L_x_477) ;  /* 0x0000000000308947 */ /* 0x000fea0003800000 */
[----:B------:R-:W-:-:S13]  /*6480*/  ISETP.NE.AND P0, PT, R0, 0x3, PT ;  /* 0x000000030000780c */ /* 0x000fda0003f05270 */
[----:B------:R-:W-:Y:S05]  /*6490*/  @!P0 BRA `(.L_x_478) ;  /* 0x0000000000188947 */ /* 0x000fea0003800000 */
[----:B------:R-:W-:-:S13]  /*64a0*/  ISETP.NE.AND P0, PT, R0, 0x4, PT ;  /* 0x000000040000780c */ /* 0x000fda0003f05270 */
[----:B------:R-:W-:Y:S05]  /*64b0*/  @P0 BRA `(.L_x_475) ;  /* 0x0000000800780947 */ /* 0x000fea0003800000 */
[----:B------:R-:W-:-:S06]  /*64c0*/  IMAD.U32 R4, R22, 0x10000, RZ ;  /* 0x0001000016047824 */ /* 0x000fcc00078e00ff */
[----:B------:R-:W0:Y:S02]  /*64d0*/  F2I.S64.TRUNC R4, R4 ;  /* 0x0000000400047311 */ /* 0x000e24000020d900 */
[----:B0-----:R1:W-:Y:S01]  /*64e0*/  STG.E.64 desc[UR36][R8.64], R4 ;  /* 0x0000000408007986 */ /* 0x0013e2000c101b24 */
[----:B------:R-:W-:Y:S05]  /*64f0*/  BRA `(.L_x_476) ;  /* 0x0000000c00447947 */ /* 0x000fea0003800000 */
.L_x_478:
[----:B------:R-:W-:-:S04]  /*6500*/  IMAD.U32 R22, R22, 0x10000, RZ ;  /* 0x0001000016167824 */ /* 0x000fc800078e00ff */
[----:B------:R-:W0:Y:S02]  /*6510*/  F2I.FTZ.TRUNC.NTZ R3, R22 ;  /* 0x0000001600037305 */ /* 0x000e24000021f100 */
[----:B0-----:R2:W-:Y:S01]  /*6520*/  STG.E desc[UR36][R8.64], R3 ;  /* 0x0000000308007986 */ /* 0x0015e2000c101924 */
[----:B------:R-:W-:Y:S05]  /*6530*/  BRA `(.L_x_476) ;  /* 0x0000000c00347947 */ /* 0x000fea0003800000 */
.L_x_477:
[----:B------:R-:W-:-:S04]  /*6540*/  IMAD.U32 R22, R22, 0x10000, RZ ;  /* 0x0001000016167824 */ /* 0x000fc800078e00ff */
[----:B------:R-:W0:Y:S02]  /*6550*/  F2I.FTZ.TRUNC.NTZ R3, R22 ;  /* 0x0000001600037305 */ /* 0x000e24000021f100 */
[----:B0-----:R0:W-:Y:S01]  /*6560*/  STG.E.U16 desc[UR36][R8.64], R3 ;  /* 0x0000000308007986 */ /* 0x0011e2000c101524 */
[----:B------:R-:W-:Y:S05]  /*6570*/  BRA `(.L_x_476) ;  /* 0x0000000c00247947 */ /* 0x000fea0003800000 */
.L_x_472:
[----:B------:R-:W-:-:S13]  /*6580*/  ISETP.GT.AND P0, PT, R0, 0x6, PT ;  /* 0x000000060000780c */ /* 0x000fda0003f04270 */
[----:B------:R-:W-:Y:S05]  /*6590*/  @P0 BRA `(.L_x_479) ;  /* 0x00000000002c0947 */ /* 0x000fea0003800000 */
[----:B------:R-:W-:-:S13]  /*65a0*/  ISETP.NE.AND P0, PT, R0, 0x5, PT ;  /* 0x000000050000780c */ /* 0x000fda0003f05270 */
[----:B------:R-:W-:Y:S05]  /*65b0*/  @!P0 BRA `(.L_x_480) ;  /* 0x0000000000148947 */ /* 0x000fea0003800000 */
[----:B------:R-:W-:-:S13]  /*65c0*/  ISETP.NE.AND P0, PT, R0, 0x6, PT ;  /* 0x000000060000780c */ /* 0x000fda0003f05270 */
[----:B------:R-:W-:Y:S05]  /*65d0*/  @P0 BRA `(.L_x_475) ;  /* 0x0000000800300947 */ /* 0x000fea0003800000 */
[----:B------:R-:W-:-:S05]  /*65e0*/  IMAD.U32 R3, R22, 0x10000, RZ ;  /* 0x0001000016037824 */ /* 0x000fca00078e00ff */
[----:B------:R0:W-:Y:S01]  /*65f0*/  STG.E desc[UR36][R8.64], R3 ;  /* 0x0000000308007986 */ /* 0x0001e2000c101924 */
[----:B------:R-:W-:Y:S05]  /*6600*/  BRA `(.L_x_476) ;  /* 0x0000000c00007947 */ /* 0x000fea0003800000 */
.L_x_480:
[----:B------:R-:W-:-:S05]  /*6610*/  IMAD.U32 R0, R22, 0x10000, RZ ;  /* 0x0001000016007824 */ /* 0x000fca00078e00ff */
[----:B------:R-:W-:-:S05]  /*6620*/  F2FP.F16.F32.PACK_AB R0, RZ, R0 ;  /* 0x00000000ff00723e */ /* 0x000fca00000000ff */
[----:B------:R0:W-:Y:S01]  /*6630*/  STG.E.U16 desc[UR36][R8.64], R0 ;  /* 0x0000000008007986 */ /* 0x0001e2000c101524 */
[----:B------:R-:W-:Y:S05]  /*6640*/  BRA `(.L_x_476) ;  /* 0x0000000800f07947 */ /* 0x000fea0003800000 */
.L_x_479:
[----:B------:R-:W-:-:S13]  /*6650*/  ISETP.NE.AND P0, PT, R0, 0x7, PT ;  /* 0x000000070000780c */ /* 0x000fda0003f05270 */
[----:B------:R-:W-:Y:S05]  /*6660*/  @!P0 BRA `(.L_x_481) ;  /* 0x0000000000348947 */ /* 0x000fea0003800000 */
[----:B------:R-:W-:-:S13]  /*6670*/  ISETP.NE.AND P0, PT, R0, 0x8, PT ;  /* 0x000000080000780c */ /* 0x000fda0003f05270 */
[----:B------:R-:W-:Y:S05]  /*6680*/  @!P0 BRA `(.L_x_482) ;  /* 0x0000000000188947 */ /* 0x000fea0003800000 */
[----:B------:R-:W-:-:S13]  /*6690*/  ISETP.NE.AND P0, PT, R0, 0x9, PT ;  /* 0x000000090000780c */ /* 0x000fda0003f05270 */
[----:B------:R-:W-:Y:S05]  /*66a0*/  @P0 BRA `(.L_x_475) ;  /* 0x0000000400fc0947 */ /* 0x000fea0003800000 */
[----:B------:R-:W-:Y:S02]  /*66b0*/  IMAD.U32 R22, R22, 0x10000, RZ ;  /* 0x0001000016167824 */ /* 0x000fe400078e00ff */
[----:B------:R-:W-:-:S05]  /*66c0*/  IMAD.MOV.U32 R23, RZ, RZ, RZ ;  /* 0x000000ffff177224 */ /* 0x000fca00078e00ff */
[----:B------:R0:W-:Y:S01]  /*66d0*/  STG.E.64 desc[UR36][R8.64], R22 ;  /* 0x0000001608007986 */ /* 0x0001e2000c101b24 */
[----:B------:R-:W-:Y:S05]  /*66e0*/  BRA `(.L_x_476) ;  /* 0x0000000800c87947 */ /* 0x000fea0003800000 */
.L_x_482:
[----:B------:R-:W-:-:S05]  /*66f0*/  IMAD.U32 R22, R22, 0x10000, RZ ;  /* 0x0001000016167824 */ /* 0x000fca00078e00ff */
[----:B------:R-:W-:-:S04]  /*6700*/  F2FP.F16.F32.PACK_AB R3, RZ, R22 ;  /* 0x00000016ff03723e */ /* 0x000fc800000000ff */
[----:B------:R-:W-:-:S05]  /*6710*/  PRMT R3, R3, 0x5410, RZ ;  /* 0x0000541003037816 */ /* 0x000fca00000000ff */
[----:B------:R0:W-:Y:S01]  /*6720*/  STG.E desc[UR36][R8.64], R3 ;  /* 0x0000000308007986 */ /* 0x0001e2000c101924 */
[----:B------:R-:W-:Y:S05]  /*6730*/  BRA `(.L_x_476) ;  /* 0x0000000800b47947 */ /* 0x000fea0003800000 */
.L_x_481:
[----:B------:R-:W-:-:S04]  /*6740*/  IMAD.U32 R4, R22, 0x10000, RZ ;  /* 0x0001000016047824 */ /* 0x000fc800078e00ff */
[----:B------:R-:W-:-:S06]  /*6750*/  FMUL.FTZ R4, R4, 1 ;  /* 0x3f80000004047820 */ /* 0x000fcc0000410000 */
[----:B------:R-:W0:Y:S02]  /*6760*/  F2F.F64.F32 R4, R4 ;  /* 0x0000000400047310 */ /* 0x000e240000201800 */
[----:B0-----:R0:W-:Y:S01]  /*6770*/  STG.E.64 desc[UR36][R8.64], R4 ;  /* 0x0000000408007986 */ /* 0x0011e2000c101b24 */
[----:B------:R-:W-:Y:S05]  /*6780*/  BRA `(.L_x_476) ;  /* 0x0000000800a07947 */ /* 0x000fea0003800000 */
.L_x_471:
[----:B------:R-:W-:-:S13]  /*6790*/  ISETP.GT.AND P0, PT, R0, 0x18, PT ;  /* 0x000000180000780c */ /* 0x000fda0003f04270 */
[----:B------:R-:W-:Y:S05]  /*67a0*/  @!P0 BRA `(.L_x_483) ;  /* 0x0000000400608947 */ /* 0x000fea0003800000 */
        /* <DEDUP_REMOVED lines=8> */
[----:B------:R-:W-:-:S06]  /*6830*/  IMAD.U32 R3, R22, 0x10000, RZ ;  /* 0x0001000016037824 */ /* 0x000fcc00078e00ff */
[----:B------:R-:W0:Y:S02]  /*6840*/  F2I.FTZ.U32.TRUNC.NTZ R3, R3 ;  /* 0x0000000300037305 */ /* 0x000e24000021f000 */
[----:B0-----:R0:W-:Y:S01]  /*6850*/  STG.E.U16 desc[UR36][R8.64], R3 ;  /* 0x0000000308007986 */ /* 0x0011e2000c101524 */
[----:B------:R-:W-:Y:S05]  /*6860*/  BRA `(.L_x_476) ;  /* 0x0000000800687947 */ /* 0x000fea0003800000 */
.L_x_486:
[----:B------:R-:W-:Y:S01]  /*6870*/  IMAD.U32 R5, R22, 0x10000, RZ ;  /* 0x0001000016057824 */ /* 0x000fe200078e00ff */
[----:B------:R-:W-:Y:S01]  /*6880*/  BSSY.RECONVERGENT B0, `(.L_x_487) ;  /* 0x0000013000007945 */ /* 0x000fe20003800200 */
[----:B------:R-:W-:-:S03]  /*6890*/  IMAD.MOV.U32 R4, RZ, RZ, 0x80 ;  /* 0x00000080ff047424 */ /* 0x000fc600078e00ff */
        /* <DEDUP_REMOVED lines=14> */
.L_x_489:
[----:B------:R-:W-:-:S04]  /*6980*/  SHF.R.U32.HI R3, RZ, 0x18, R5 ;  /* 0x00000018ff037819 */ /* 0x000fc80000011605 */
[----:B------:R-:W-:-:S04]  /*6990*/  LOP3.LUT R0, R0, 0x80, R3, 0xf8, !PT ;  /* 0x0000008000007812 */ /* 0x000fc800078ef803 */
[----:B------:R-:W-:-:S07]  /*69a0*/  PRMT R4, R0, 0x7610, R4 ;  /* 0x0000761000047816 */ /* 0x000fce0000000004 */
.L_x_488:
[----:B------:R-:W-:Y:S05]  /*69b0*/  BSYNC.RECONVERGENT B0 ;  /* 0x0000000000007941 */ /* 0x000fea0003800200 */
.L_x_487:
[----:B------:R0:W-:Y:S01]  /*69c0*/  STG.E.U8 desc[UR36][R8.64], R4 ;  /* 0x0000000408007986 */ /* 0x0001e2000c101124 */
[----:B------:R-:W-:Y:S05]  /*69d0*/  BRA `(.L_x_476) ;  /* 0x00000008000c7947 */ /* 0x000fea0003800000 */
.L_x_485:
        /* <DEDUP_REMOVED lines=17> */
.L_x_492:
[----:B------:R-:W-:-:S04]  /*6af0*/  SHF.R.U32.HI R3, RZ, 0x18, R5 ;  /* 0x00000018ff037819 */ /* 0x000fc80000011605 */
[----:B------:R-:W-:-:S04]  /*6b00*/  LOP3.LUT R0, R0, 0x80, R3, 0xf8, !PT ;  /* 0x0000008000007812 */ /* 0x000fc800078ef803 */
[----:B------:R-:W-:-:S07]  /*6b10*/  PRMT R4, R0, 0x7610, R4 ;  /* 0x0000761000047816 */ /* 0x000fce0000000004 */
.L_x_491:
[----:B------:R-:W-:Y:S05]  /*6b20*/  BSYNC.RECONVERGENT B0 ;  /* 0x0000000000007941 */ /* 0x000fea0003800200 */
.L_x_490:
[----:B------:R0:W-:Y:S01]  /*6b30*/  STG.E.U8 desc[UR36][R8.64], R4 ;  /* 0x0000000408007986 */ /* 0x0001e2000c101124 */
[----:B------:R-:W-:Y:S05]  /*6b40*/  BRA `(.L_x_476) ;  /* 0x0000000400b07947 */ /* 0x000fea0003800000 */
.L_x_484:
[----:B------:R-:W-:-:S13]  /*6b50*/  ISETP.NE.AND P0, PT, R0, 0x1c, PT ;  /* 0x0000001c0000780c */ /* 0x000fda0003f05270 */
[----:B------:R-:W-:Y:S05]  /*6b60*/  @!P0 BRA `(.L_x_493) ;  /* 0x0000000000608947 */ /* 0x000fea0003800000 */
[----:B------:R-:W-:-:S13]  /*6b70*/  ISETP.NE.AND P0, PT, R0, 0x1d, PT ;  /* 0x0000001d0000780c */ /* 0x000fda0003f05270 */
[----:B------:R-:W-:Y:S05]  /*6b80*/  @!P0 BRA `(.L_x_494) ;  /* 0x0000000000488947 */ /* 0x000fea0003800000 */
[----:B------:R-:W-:-:S13]  /*6b90*/  ISETP.NE.AND P0, PT, R0, 0x2c, PT ;  /* 0x0000002c0000780c */ /* 0x000fda0003f05270 */
[----:B------:R-:W-:Y:S05]  /*6ba0*/  @P0 BRA `(.L_x_475) ;  /* 0x0000000000bc0947 */ /* 0x000fea0003800000 */
[----:B------:R-:W-:-:S05]  /*6bb0*/  IMAD.U32 R22, R22, 0x10000, RZ ;  /* 0x0001000016167824 */ /* 0x000fca00078e00ff */
        /* <DEDUP_REMOVED lines=15> */
.L_x_494:
[----:B------:R-:W-:-:S06]  /*6cb0*/  IMAD.U32 R4, R22, 0x10000, RZ ;  /* 0x0001000016047824 */ /* 0x000fcc00078e00ff */
[----:B------:R-:W0:Y:S02]  /*6cc0*/  F2I.U64.TRUNC R4, R4 ;  /* 0x0000000400047311 */ /* 0x000e24000020d800 */
[----:B0-----:R0:W-:Y:S01]  /*6cd0*/  STG.E.64 desc[UR36][R8.64], R4 ;  /* 0x0000000408007986 */ /* 0x0011e2000c101b24 */
[----:B------:R-:W-:Y:S05]  /*6ce0*/  BRA `(.L_x_476) ;  /* 0x0000000400487947 */ /* 0x000fea0003800000 */
.L_x_493:
[----:B------:R-:W-:-:S04]  /*6cf0*/  IMAD.U32 R22, R22, 0x10000, RZ ;  /* 0x0001000016167824 */ /* 0x000fc800078e00ff */
[----:B------:R-:W0:Y:S02]  /*6d00*/  F2I.FTZ.U32.TRUNC.NTZ R3, R22 ;  /* 0x0000001600037305 */ /* 0x000e24000021f000 */
[----:B0-----:R0:W-:Y:S01]  /*6d10*/  STG.E desc[UR36][R8.64], R3 ;  /* 0x0000000308007986 */ /* 0x0011e2000c101924 */
[----:B------:R-:W-:Y:S05]  /*6d20*/  BRA `(.L_x_476) ;  /* 0x0000000400387947 */ /* 0x000fea0003800000 */
.L_x_483:
[----:B------:R-:W-:-:S13]  /*6d30*/  ISETP.GT.AND P0, PT, R0, 0xe, PT ;  /* 0x0000000e0000780c */ /* 0x000fda0003f04270 */
[----:B------:R-:W-:Y:S05]  /*6d40*/  @P0 BRA `(.L_x_495) ;  /* 0x00000000003c0947 */ /* 0x000fea0003800000 */
[----:B------:R-:W-:-:S13]  /*6d50*/  ISETP.NE.AND P0, PT, R0, 0xa, PT ;  /* 0x0000000a0000780c */ /* 0x000fda0003f05270 */
[----:B------:R-:W-:Y:S05]  /*6d60*/  @!P0 BRA `(.L_x_496) ;  /* 0x00000000001c8947 */ /* 0x000fea0003800000 */
[----:B------:R-:W-:-:S13]  /*6d70*/  ISETP.NE.AND P0, PT, R0, 0xb, PT ;  /* 0x0000000b0000780c */ /* 0x000fda0003f05270 */
[----:B------:R-:W-:Y:S05]  /*6d80*/  @P0 BRA `(.L_x_475) ;  /* 0x0000000000440947 */ /* 0x000fea0003800000 */
[----:B------:R-:W-:-:S05]  /*6d90*/  IMAD.U32 R22, R22, 0x10000, RZ ;  /* 0x0001000016167824 */ /* 0x000fca00078e00ff */
[----:B------:R-:W-:-:S04]  /*6da0*/  FSETP.NEU.FTZ.AND P0, PT, R22, RZ, PT ;  /* 0x000000ff1600720b */ /* 0x000fc80003f1d000 */
[----:B------:R-:W-:-:S05]  /*6db0*/  SEL R3, RZ, 0x1, !P0 ;  /* 0x00000001ff037807 */ /* 0x000fca0004000000 */
[----:B------:R0:W-:Y:S01]  /*6dc0*/  STG.E.U8 desc[UR36][R8.64], R3 ;  /* 0x0000000308007986 */ /* 0x0001e2000c101124 */
[----:B------:R-:W-:Y:S05]  /*6dd0*/  BRA `(.L_x_476) ;  /* 0x00000004000c7947 */ /* 0x000fea0003800000 */
.L_x_496:
[----:B------:R-:W-:Y:S01]  /*6de0*/  IMAD.U32 R22, R22, 0x10000, RZ ;  /* 0x0001000016167824 */ /* 0x000fe200078e00ff */
[----:B------:R-:W-:-:S03]  /*6df0*/  CS2R R6, SRZ ;  /* 0x0000000000067805 */ /* 0x000fc6000001ff00 */
[----:B------:R-:W-:-:S06]  /*6e00*/  FMUL.FTZ R4, R22, 1 ;  /* 0x3f80000016047820 */ /* 0x000fcc0000410000 */
[----:B------:R-:W0:Y:S02]  /*6e10*/  F2F.F64.F32 R4, R4 ;  /* 0x0000000400047310 */ /* 0x000e240000201800 */
[----:B0-----:R0:W-:Y:S01]  /*6e20*/  STG.E.128 desc[UR36][R8.64], R4 ;  /* 0x0000000408007986 */ /* 0x0011e2000c101d24 */
[----:B------:R-:W-:Y:S05]  /*6e30*/  BRA `(.L_x_476) ;  /* 0x0000000000f47947 */ /* 0x000fea0003800000 */
.L_x_495:
[----:B------:R-:W-:-:S13]  /*6e40*/  ISETP.NE.AND P0, PT, R0, 0xf, PT ;  /* 0x0000000f0000780c */ /* 0x000fda0003f05270 */
[----:B------:R-:W-:Y:S05]  /*6e50*/  @!P0 BRA `(.L_x_497) ;  /* 0x0000000000e88947 */ /* 0x000fea0003800000 */
[----:B------:R-:W-:-:S13]  /*6e60*/  ISETP.NE.AND P0, PT, R0, 0x17, PT ;  /* 0x000000170000780c */ /* 0x000fda0003f05270 */
[----:B------:R-:W-:Y:S05]  /*6e70*/  @!P0 BRA `(.L_x_498) ;  /* 0x0000000000908947 */ /* 0x000fea0003800000 */
[----:B------:R-:W-:-:S13]  /*6e80*/  ISETP.NE.AND P0, PT, R0, 0x18, PT ;  /* 0x000000180000780c */ /* 0x000fda0003f05270 */
[----:B------:R-:W-:Y:S05]  /*6e90*/  @!P0 BRA `(.L_x_499) ;  /* 0x0000000000448947 */ /* 0x000fea0003800000 */
.L_x_475:
        /* <DEDUP_REMOVED lines=15> */
[----:B--2-4-:R-:W-:Y:S05]  /*6f90*/  CALL.ABS.NOINC R14 ;  /* 0x000000000e007343 */ /* 0x014fea0003c00000 */
.L_x_500:
[----:B------:R-:W-:Y:S05]  /*6fa0*/  BRA `(.L_x_476) ;  /* 0x0000000000987947 */ /* 0x000fea0003800000 */
.L_x_499:
[----:B------:R-:W-:Y:S01]  /*6fb0*/  IMAD.U32 R5, R22, 0x10000, RZ ;  /* 0x0001000016057824 */ /* 0x000fe200078e00ff */
[----:B------:R-:W-:Y:S01]  /*6fc0*/  BSSY.RECONVERGENT B0, `(.L_x_501) ;  /* 0x000000c000007945 */ /* 0x000fe20003800200 */
[----:B------:R-:W-:-:S03]  /*6fd0*/  IMAD.MOV.U32 R0, RZ, RZ, 0x7f ;  /* 0x0000007fff007424 */ /* 0x000fc600078e00ff */
        /* <DEDUP_REMOVED lines=10> */
.L_x_502:
[----:B------:R-:W-:Y:S05]  /*7080*/  BSYNC.RECONVERGENT B0 ;  /* 0x0000000000007941 */ /* 0x000fea0003800200 */
.L_x_501:
[----:B------:R-:W-:-:S05]  /*7090*/  LOP3.LUT R3, R0, 0x80, R3, 0xf8, !PT ;  /* 0x0000008000037812 */ /* 0x000fca00078ef803 */
[----:B------:R0:W-:Y:S01]  /*70a0*/  STG.E.U8 desc[UR36][R8.64], R3 ;  /* 0x0000000308007986 */ /* 0x0001e2000c101124 */
[----:B------:R-:W-:Y:S05]  /*70b0*/  BRA `(.L_x_476) ;  /* 0x0000000000547947 */ /* 0x000fea0003800000 */
.L_x_498:
[----:B------:R-:W-:Y:S01]  /*70c0*/  IMAD.U32 R3, R22, 0x10000, RZ ;  /* 0x0001000016037824 */ /* 0x000fe200078e00ff */
[----:B------:R-:W-:Y:S04]  /*70d0*/  BSSY.RECONVERGENT B0, `(.L_x_503) ;  /* 0x000000e000007945 */ /* 0x000fe80003800200 */
[----:B------:R-:W-:-:S04]  /*70e0*/  LOP3.LUT R4, R3, 0x7fffffff, RZ, 0xc0, !PT ;  /* 0x7fffffff03047812 */ /* 0x000fc800078ec0ff */
[----:B------:R-:W-:-:S13]  /*70f0*/  ISETP.GT.U32.AND P0, PT, R4, 0x477fffff, PT ;  /* 0x477fffff0400780c */ /* 0x000fda0003f04070 */
[----:B------:R-:W-:Y:S05]  /*7100*/  @P0 BRA `(.L_x_504) ;  /* 0x00000000001c0947 */ /* 0x000fea0003800000 */
[----:B------:R-:W-:-:S13]  /*7110*/  ISETP.GE.U32.AND P0, PT, R4, 0x38800000, PT ;  /* 0x388000000400780c */ /* 0x000fda0003f06070 */
[----:B------:R-:W-:-:S04]  /*7120*/  @P0 SHF.R.U32.HI R0, RZ, 0x15, R3 ;  /* 0x00000015ff000819 */ /* 0x000fc80000011603 */
[----:B------:R-:W-:-:S04]  /*7130*/  @P0 LOP3.LUT R0, R0, 0x1, RZ, 0xc0, !PT ;  /* 0x0000000100000812 */ /* 0x000fc800078ec0ff */
[----:B------:R-:W-:-:S04]  /*7140*/  @P0 IADD3 R0, PT, PT, R3, 0x80fffff, R0 ;  /* 0x080fffff03000810 */ /* 0x000fc80007ffe000 */
[----:B------:R-:W-:Y:S01]  /*7150*/  @P0 SHF.R.U32.HI R0, RZ, 0x15, R0 ;  /* 0x00000015ff000819 */ /* 0x000fe20000011600 */
[----:B------:R-:W-:Y:S01]  /*7160*/  @!P0 FADD.FTZ R0, R4, 128 ;  /* 0x4300000004008421 */ /* 0x000fe20000010000 */
[----:B------:R-:W-:Y:S06]  /*7170*/  BRA `(.L_x_505) ;  /* 0x00000000000c7947 */ /* 0x000fec0003800000 */
.L_x_504:
[----:B------:R-:W-:Y:S01]  /*7180*/  IMAD.MOV.U32 R0, RZ, RZ, 0x7f ;  /* 0x0000007fff007424 */ /* 0x000fe200078e00ff */
[----:B------:R-:W-:-:S04]  /*7190*/  ISETP.GT.U32.AND P0, PT, R4, 0x7f800000, PT ;  /* 0x7f8000000400780c */ /* 0x000fc80003f04070 */
[----:B------:R-:W-:-:S09]  /*71a0*/  SEL R0, R0, 0x7c, P0 ;  /* 0x0000007c00007807 */ /* 0x000fd20000000000 */
.L_x_505:
[----:B------:R-:W-:Y:S05]  /*71b0*/  BSYNC.RECONVERGENT B0 ;  /* 0x0000000000007941 */ /* 0x000fea0003800200 */
.L_x_503:
[----:B------:R-:W-:-:S04]  /*71c0*/  SHF.R.U32.HI R3, RZ, 0x18, R3 ;  /* 0x00000018ff037819 */ /* 0x000fc80000011603 */
[----:B------:R-:W-:-:S05]  /*71d0*/  LOP3.LUT R3, R0, 0x80, R3, 0xf8, !PT ;  /* 0x0000008000037812 */ /* 0x000fca00078ef803 */
[----:B------:R0:W-:Y:S01]  /*71e0*/  STG.E.U8 desc[UR36][R8.64], R3 ;  /* 0x0000000308007986 */ /* 0x0001e2000c101124 */
[----:B------:R-:W-:Y:S05]  /*71f0*/  BRA `(.L_x_476) ;  /* 0x0000000000047947 */ /* 0x000fea0003800000 */
.L_x_497:
[----:B------:R0:W-:Y:S02]  /*7200*/  STG.E.U16 desc[UR36][R8.64], R22 ;  /* 0x0000001608007986 */ /* 0x0001e4000c101524 */
.L_x_476:
[----:B------:R-:W-:-:S05]  /*7210*/  VIADD R25, R25, 0x80 ;  /* 0x0000008019197836 */ /* 0x000fca0000000000 */
[----:B------:R-:W-:-:S13]  /*7220*/  ISETP.GE.AND P0, PT, R25, R16, PT ;  /* 0x000000101900720c */ /* 0x000fda0003f06270 */
[----:B------:R-:W-:Y:S05]  /*7230*/  @P0 BRA `(.L_x_470) ;  /* 0x0000000c00d80947 */ /* 0x000fea0003800000 */
[----:B------:R-:W5:Y:S01]  /*7240*/  LDCU UR4, c[0x0][0x3a8] ;  /* 0x00007500ff0477ac */ /* 0x000f620008000800 */
[----:B0123--:R-:W0:Y:S01]  /*7250*/  LDC.64 R8, c[0x0][0x388] ;  /* 0x0000e200ff087b82 */ /* 0x00fe220000000a00 */
[----:B------:R-:W-:Y:S01]  /*7260*/  IMAD R0, R2, 0x200, R25 ;  /* 0x0000020002007824 */ /* 0x000fe200078e0219 */
[----:B------:R-:W-:-:S03]  /*7270*/  PRMT R4, R17, 0x9910, RZ ;  /* 0x0000991011047816 */ /* 0x000fc600000000ff */
[----:B-----5:R-:W-:Y:S02]  /*7280*/  IMAD R3, R0, UR4, RZ ;  /* 0x0000000400037c24 */ /* 0x020fe4000f8e02ff */
        /* <DEDUP_REMOVED lines=13> */
[----:B----4-:R-:W-:-:S04]  /*7360*/  IMAD.U32 R18, R18, 0x10000, RZ ;  /* 0x0001000012127824 */ /* 0x010fc800078e00ff */
[----:B------:R-:W0:Y:S02]  /*7370*/  F2I.FTZ.TRUNC.NTZ R3, R18 ;  /* 0x0000001200037305 */ /* 0x000e24000021f100 */
[----:B0-----:R0:W-:Y:S01]  /*7380*/  STG.E.U8 desc[UR36][R8.64], R3 ;  /* 0x0000000308007986 */ /* 0x0011e2000c101124 */
[----:B------:R-:W-:Y:S05]  /*7390*/  BRA `(.L_x_511) ;  /* 0x0000000c007c7947 */ /* 0x000fea0003800000 */
.L_x_509:
[----:B------:R-:W-:-:S06]  /*73a0*/  IMAD.U32 R5, R18, 0x10000, RZ ;  /* 0x0001000012057824 */ /* 0x000fcc00078e00ff */
[----:B------:R-:W0:Y:S02]  /*73b0*/  F2I.S64.TRUNC R4, R5 ;  /* 0x0000000500047311 */ /* 0x000e24000020d900 */
[----:B0-----:R0:W-:Y:S01]  /*73c0*/  STG.E.U8 desc[UR36][R8.64], R4 ;  /* 0x0000000408007986 */ /* 0x0011e2000c101124 */
[----:B------:R-:W-:Y:S05]  /*73d0*/  BRA `(.L_x_511) ;  /* 0x0000000c006c7947 */ /* 0x000fea0003800000 */
.L_x_508:
        /* <DEDUP_REMOVED lines=10> */
.L_x_513:
[----:B----4-:R-:W-:-:S04]  /*7480*/  IMAD.U32 R18, R18, 0x10000, RZ ;  /* 0x0001000012127824 */ /* 0x010fc800078e00ff */
[----:B------:R-:W0:Y:S02]  /*7490*/  F2I.FTZ.TRUNC.NTZ R3, R18 ;  /* 0x0000001200037305 */ /* 0x000e24000021f100 */
[----:B0-----:R0:W-:Y:S01]  /*74a0*/  STG.E desc[UR36][R8.64], R3 ;  /* 0x0000000308007986 */ /* 0x0011e2000c101924 */
[----:B------:R-:W-:Y:S05]  /*74b0*/  BRA `(.L_x_511) ;  /* 0x0000000c00347947 */ /* 0x000fea0003800000 */
.L_x_512:
[----:B----4-:R-:W-:-:S04]  /*74c0*/  IMAD.U32 R18, R18, 0x10000, RZ ;  /* 0x0001000012127824 */ /* 0x010fc800078e00ff */
[----:B------:R-:W0:Y:S02]  /*74d0*/  F2I.FTZ.TRUNC.NTZ R3, R18 ;  /* 0x0000001200037305 */ /* 0x000e24000021f100 */
[----:B0-----:R0:W-:Y:S01]  /*74e0*/  STG.E.U16 desc[UR36][R8.64], R3 ;  /* 0x0000000308007986 */ /* 0x0011e2000c101524 */
[----:B------:R-:W-:Y:S05]  /*74f0*/  BRA `(.L_x_511) ;  /* 0x0000000c00247947 */ /* 0x000fea0003800000 */
.L_x_507:
        /* <DEDUP_REMOVED lines=9> */
.L_x_515:
[----:B------:R-:W-:-:S05]  /*7590*/  IMAD.U32 R0, R18, 0x10000, RZ ;  /* 0x0001000012007824 */ /* 0x000fca00078e00ff */
[----:B------:R-:W-:-:S05]  /*75a0*/  F2FP.F16.F32.PACK_AB R0, RZ, R0 ;  /* 0x00000000ff00723e */ /* 0x000fca00000000ff */
[----:B------:R0:W-:Y:S01]  /*75b0*/  STG.E.U16 desc[UR36][R8.64], R0 ;  /* 0x0000000008007986 */ /* 0x0001e2000c101524 */
[----:B------:R-:W-:Y:S05]  /*75c0*/  BRA `(.L_x_511) ;  /* 0x0000000800f07947 */ /* 0x000fea0003800000 */
.L_x_514:
        /* <DEDUP_REMOVED lines=10> */
.L_x_517:
[----:B----4-:R-:W-:-:S05]  /*7670*/  IMAD.U32 R18, R18, 0x10000, RZ ;  /* 0x0001000012127824 */ /* 0x010fca00078e00ff */
[----:B------:R-:W-:-:S04]  /*7680*/  F2FP.F16.F32.PACK_AB R3, RZ, R18 ;  /* 0x00000012ff03723e */ /* 0x000fc800000000ff */
[----:B------:R-:W-:-:S05]  /*7690*/  PRMT R3, R3, 0x5410, RZ ;  /* 0x0000541003037816 */ /* 0x000fca00000000ff */
[----:B------:R0:W-:Y:S01]  /*76a0*/  STG.E desc[UR36][R8.64], R3 ;  /* 0x0000000308007986 */ /* 0x0001e2000c101924 */
[----:B------:R-:W-:Y:S05]  /*76b0*/  BRA `(.L_x_511) ;  /* 0x0000000800b47947 */ /* 0x000fea0003800000 */
.L_x_516:
[----:B------:R-:W-:-:S04]  /*76c0*/  IMAD.U32 R4, R18, 0x10000, RZ ;  /* 0x0001000012047824 */ /* 0x000fc800078e00ff */
[----:B------:R-:W-:-:S06]  /*76d0*/  FMUL.FTZ R4, R4, 1 ;  /* 0x3f80000004047820 */ /* 0x000fcc0000410000 */
[----:B------:R-:W0:Y:S02]  /*76e0*/  F2F.F64.F32 R4, R4 ;  /* 0x0000000400047310 */ /* 0x000e240000201800 */
[----:B0-----:R0:W-:Y:S01]  /*76f0*/  STG.E.64 desc[UR36][R8.64], R4 ;  /* 0x0000000408007986 */ /* 0x0011e2000c101b24 */
[----:B------:R-:W-:Y:S05]  /*7700*/  BRA `(.L_x_511) ;  /* 0x0000000800a07947 */ /* 0x000fea0003800000 */
.L_x_506:
        /* <DEDUP_REMOVED lines=14> */
.L_x_521:
        /* <DEDUP_REMOVED lines=17> */
.L_x_524:
[----:B------:R-:W-:-:S04]  /*7900*/  SHF.R.U32.HI R3, RZ, 0x18, R5 ;  /* 0x00000018ff037819 */ /* 0x000fc80000011605 */
[----:B------:R-:W-:-:S04]  /*7910*/  LOP3.LUT R0, R0, 0x80, R3, 0xf8, !PT ;  /* 0x0000008000007812 */ /* 0x000fc800078ef803 */
[----:B------:R-:W-:-:S07]  /*7920*/  PRMT R4, R0, 0x7610, R4 ;  /* 0x0000761000047816 */ /* 0x000fce0000000004 */
.L_x_523:
[----:B------:R-:W-:Y:S05]  /*7930*/  BSYNC.RECONVERGENT B0 ;  /* 0x0000000000007941 */ /* 0x000fea0003800200 */
.L_x_522:
[----:B------:R0:W-:Y:S01]  /*7940*/  STG.E.U8 desc[UR36][R8.64], R4 ;  /* 0x0000000408007986 */ /* 0x0001e2000c101124 */
[----:B------:R-:W-:Y:S05]  /*7950*/  BRA `(.L_x_511) ;  /* 0x00000008000c7947 */ /* 0x000fea0003800000 */
.L_x_520:
        /* <DEDUP_REMOVED lines=17> */
.L_x_527:
[----:B------:R-:W-:-:S04]  /*7a70*/  SHF.R.U32.HI R3, RZ, 0x18, R5 ;  /* 0x00000018ff037819 */ /* 0x000fc80000011605 */
[----:B------:R-:W-:-:S04]  /*7a80*/  LOP3.LUT R0, R0, 0x80, R3, 0xf8, !PT ;  /* 0x0000008000007812 */ /* 0x000fc800078ef803 */
[----:B------:R-:W-:-:S07]  /*7a90*/  PRMT R4, R0, 0x7610, R4 ;  /* 0x0000761000047816 */ /* 0x000fce0000000004 */
.L_x_526:
[----:B------:R-:W-:Y:S05]  /*7aa0*/  BSYNC.RECONVERGENT B0 ;  /* 0x0000000000007941 */ /* 0x000fea0003800200 */
.L_x_525:
[----:B------:R0:W-:Y:S01]  /*7ab0*/  STG.E.U8 desc[UR36][R8.64], R4 ;  /* 0x0000000408007986 */ /* 0x0001e2000c101124 */
[----:B------:R-:W-:Y:S05]  /*7ac0*/  BRA `(.L_x_511) ;  /* 0x0000000400b07947 */ /* 0x000fea0003800000 */
.L_x_519:
[----:B------:R-:W-:-:S13]  /*7ad0*/  ISETP.NE.AND P0, PT, R0, 0x1c, PT ;  /* 0x0000001c0000780c */ /* 0x000fda0003f05270 */
[----:B------:R-:W-:Y:S05]  /*7ae0*/  @!P0 BRA `(.L_x_528) ;  /* 0x0000000000608947 */ /* 0x000fea0003800000 */
[----:B------:R-:W-:-:S13]  /*7af0*/  ISETP.NE.AND P0, PT, R0, 0x1d, PT ;  /* 0x0000001d0000780c */ /* 0x000fda0003f05270 */
[----:B------:R-:W-:Y:S05]  /*7b00*/  @!P0 BRA `(.L_x_529) ;  /* 0x0000000000488947 */ /* 0x000fea0003800000 */
[----:B------:R-:W-:-:S13]  /*7b10*/  ISETP.NE.AND P0, PT, R0, 0x2c, PT ;  /* 0x0000002c0000780c */ /* 0x000fda0003f05270 */
[----:B------:R-:W-:Y:S05]  /*7b20*/  @P0 BRA `(.L_x_510) ;  /* 0x0000000000bc0947 */ /* 0x000fea0003800000 */
[----:B----4-:R-:W-:-:S05]  /*7b30*/  IMAD.U32 R18, R18, 0x10000, RZ ;  /* 0x0001000012127824 */ /* 0x010fca00078e00ff */
        /* <DEDUP_REMOVED lines=15> */
.L_x_529:
[----:B------:R-:W-:-:S06]  /*7c30*/  IMAD.U32 R4, R18, 0x10000, RZ ;  /* 0x0001000012047824 */ /* 0x000fcc00078e00ff */
[----:B------:R-:W0:Y:S02]  /*7c40*/  F2I.U64.TRUNC R4, R4 ;  /* 0x0000000400047311 */ /* 0x000e24000020d800 */
[----:B0-----:R0:W-:Y:S01]  /*7c50*/  STG.E.64 desc[UR36][R8.64], R4 ;  /* 0x0000000408007986 */ /* 0x0011e2000c101b24 */
[----:B------:R-:W-:Y:S05]  /*7c60*/  BRA `(.L_x_511) ;  /* 0x0000000400487947 */ /* 0x000fea0003800000 */
.L_x_528:
[----:B----4-:R-:W-:-:S04]  /*7c70*/  IMAD.U32 R18, R18, 0x10000, RZ ;  /* 0x0001000012127824 */ /* 0x010fc800078e00ff */
[----:B------:R-:W0:Y:S02]  /*7c80*/  F2I.FTZ.U32.TRUNC.NTZ R3, R18 ;  /* 0x0000001200037305 */ /* 0x000e24000021f000 */
[----:B0-----:R0:W-:Y:S01]  /*7c90*/  STG.E desc[UR36][R8.64], R3 ;  /* 0x0000000308007986 */ /* 0x0011e2000c101924 */
[----:B------:R-:W-:Y:S05]  /*7ca0*/  BRA `(.L_x_511) ;  /* 0x0000000400387947 */ /* 0x000fea0003800000 */
.L_x_518:
[----:B------:R-:W-:-:S13]  /*7cb0*/  ISETP.GT.AND P0, PT, R0, 0xe, PT ;  /* 0x0000000e0000780c */ /* 0x000fda0003f04270 */
[----:B------:R-:W-:Y:S05]  /*7cc0*/  @P0 BRA `(.L_x_530) ;  /* 0x00000000003c0947 */ /* 0x000fea0003800000 */
[----:B------:R-:W-:-:S13]  /*7cd0*/  ISETP.NE.AND P0, PT, R0, 0xa, PT ;  /* 0x0000000a0000780c */ /* 0x000fda0003f05270 */
[----:B------:R-:W-:Y:S05]  /*7ce0*/  @!P0 BRA `(.L_x_531) ;  /* 0x00000000001c8947 */ /* 0x000fea0003800000 */
[----:B------:R-:W-:-:S13]  /*7cf0*/  ISETP.NE.AND P0, PT, R0, 0xb, PT ;  /* 0x0000000b0000780c */ /* 0x000fda0003f05270 */
[----:B------:R-:W-:Y:S05]  /*7d00*/  @P0 BRA `(.L_x_510) ;  /* 0x0000000000440947 */ /* 0x000fea0003800000 */
[----:B----4-:R-:W-:-:S05]  /*7d10*/  IMAD.U32 R18, R18, 0x10000, RZ ;  /* 0x0001000012127824 */ /* 0x010fca00078e00ff */
[----:B------:R-:W-:-:S04]  /*7d20*/  FSETP.NEU.FTZ.AND P0, PT, R18, RZ, PT ;  /* 0x000000ff1200720b */ /* 0x000fc80003f1d000 */
[----:B------:R-:W-:-:S05]  /*7d30*/  SEL R3, RZ, 0x1, !P0 ;  /* 0x00000001ff037807 */ /* 0x000fca0004000000 */
[----:B------:R3:W-:Y:S01]  /*7d40*/  STG.E.U8 desc[UR36][R8.64], R3 ;  /* 0x0000000308007986 */ /* 0x0007e2000c101124 */
[----:B------:R-:W-:Y:S05]  /*7d50*/  BRA `(.L_x_511) ;  /* 0x00000004000c7947 */ /* 0x000fea0003800000 */
.L_x_531:
[----:B----4-:R-:W-:Y:S01]  /*7d60*/  IMAD.U32 R18, R18, 0x10000, RZ ;  /* 0x0001000012127824 */ /* 0x010fe200078e00ff */
[----:B------:R-:W-:-:S03]  /*7d70*/  CS2R R6, SRZ ;  /* 0x0000000000067805 */ /* 0x000fc6000001ff00 */
[----:B------:R-:W-:-:S06]  /*7d80*/  FMUL.FTZ R4, R18, 1 ;  /* 0x3f80000012047820 */ /* 0x000fcc0000410000 */
[----:B------:R-:W0:Y:S02]  /*7d90*/  F2F.F64.F32 R4, R4 ;  /* 0x0000000400047310 */ /* 0x000e240000201800 */
[----:B0-----:R0:W-:Y:S01]  /*7da0*/  STG.E.128 desc[UR36][R8.64], R4 ;  /* 0x0000000408007986 */ /* 0x0011e2000c101d24 */
[----:B------:R-:W-:Y:S05]  /*7db0*/  BRA `(.L_x_511) ;  /* 0x0000000000f47947 */ /* 0x000fea0003800000 */
.L_x_530:
[----:B------:R-:W-:-:S13]  /*7dc0*/  ISETP.NE.AND P0, PT, R0, 0xf, PT ;  /* 0x0000000f0000780c */ /* 0x000fda0003f05270 */
[----:B------:R-:W-:Y:S05]  /*7dd0*/  @!P0 BRA `(.L_x_532) ;  /* 0x0000000000e88947 */ /* 0x000fea0003800000 */
[----:B------:R-:W-:-:S13]  /*7de0*/  ISETP.NE.AND P0, PT, R0, 0x17, PT ;  /* 0x000000170000780c */ /* 0x000fda0003f05270 */
[----:B------:R-:W-:Y:S05]  /*7df0*/  @!P0 BRA `(.L_x_533) ;  /* 0x0000000000908947 */ /* 0x000fea0003800000 */
[----:B------:R-:W-:-:S13]  /*7e00*/  ISETP.NE.AND P0, PT, R0, 0x18, PT ;  /* 0x000000180000780c */ /* 0x000fda0003f05270 */
[----:B------:R-:W-:Y:S05]  /*7e10*/  @!P0 BRA `(.L_x_534) ;  /* 0x0000000000448947 */ /* 0x000fea0003800000 */
.L_x_510:
        /* <DEDUP_REMOVED lines=16> */
.L_x_535:
[----:B------:R-:W-:Y:S05]  /*7f20*/  BRA `(.L_x_511) ;  /* 0x0000000000987947 */ /* 0x000fea0003800000 */
.L_x_534:
        /* <DEDUP_REMOVED lines=13> */
.L_x_537:
[----:B------:R-:W-:Y:S05]  /*8000*/  BSYNC.RECONVERGENT B0 ;  /* 0x0000000000007941 */ /* 0x000fea0003800200 */
.L_x_536:
[----:B------:R-:W-:-:S05]  /*8010*/  LOP3.LUT R3, R0, 0x80, R3, 0xf8, !PT ;  /* 0x0000008000037812 */ /* 0x000fca00078ef803 */
[----:B------:R1:W-:Y:S01]  /*8020*/  STG.E.U8 desc[UR36][R8.64], R3 ;  /* 0x0000000308007986 */ /* 0x0003e2000c101124 */
[----:B------:R-:W-:Y:S05]  /*8030*/  BRA `(.L_x_511) ;  /* 0x0000000000547947 */ /* 0x000fea0003800000 */
.L_x_533:
        /* <DEDUP_REMOVED lines=12> */
.L_x_539:
[----:B------:R-:W-:Y:S01]  /*8100*/  IMAD.MOV.U32 R0, RZ, RZ, 0x7f ;  /* 0x0000007fff007424 */ /* 0x000fe200078e00ff */
[----:B------:R-:W-:-:S04]  /*8110*/  ISETP.GT.U32.AND P0, PT, R4, 0x7f800000, PT ;  /* 0x7f8000000400780c */ /* 0x000fc80003f04070 */
[----:B------:R-:W-:-:S09]  /*8120*/  SEL R0, R0, 0x7c, P0 ;  /* 0x0000007c00007807 */ /* 0x000fd20000000000 */
.L_x_540:
[----:B------:R-:W-:Y:S05]  /*8130*/  BSYNC.RECONVERGENT B0 ;  /* 0x0000000000007941 */ /* 0x000fea0003800200 */
.L_x_538:
[----:B------:R-:W-:-:S04]  /*8140*/  SHF.R.U32.HI R3, RZ, 0x18, R3 ;  /* 0x00000018ff037819 */ /* 0x000fc80000011603 */
[----:B------:R-:W-:-:S05]  /*8150*/  LOP3.LUT R3, R0, 0x80, R3, 0xf8, !PT ;  /* 0x0000008000037812 */ /* 0x000fca00078ef803 */
[----:B------:R2:W-:Y:S01]  /*8160*/  STG.E.U8 desc[UR36][R8.64], R3 ;  /* 0x0000000308007986 */ /* 0x0005e2000c101124 */
[----:B------:R-:W-:Y:S05]  /*8170*/  BRA `(.L_x_511) ;  /* 0x0000000000047947 */ /* 0x000fea0003800000 */
.L_x_532:
[----:B------:R0:W-:Y:S02]  /*8180*/  STG.E.U16 desc[UR36][R8.64], R18 ;  /* 0x0000001208007986 */ /* 0x0001e4000c101524 */
.L_x_511:
[----:B------:R-:W-:-:S07]  /*8190*/  VIADD R25, R25, 0x80 ;  /* 0x0000008019197836 */ /* 0x000fce0000000000 */
.L_x_470:
[----:B------:R-:W-:Y:S05]  /*81a0*/  BSYNC.RECONVERGENT B6 ;  /* 0x0000000000067941 */ /* 0x000fea0003800200 */
.L_x_469:
[----:B------:R-:W-:-:S13]  /*81b0*/  ISETP.GE.AND P0, PT, R25, R16, PT ;  /* 0x000000101900720c */ /* 0x000fda0003f06270 */
[----:B------:R-:W-:Y:S05]  /*81c0*/  @P0 EXIT ;  /* 0x000000000000094d */ /* 0x000fea0003800000 */
[----:B01-3--:R-:W0:Y:S01]  /*81d0*/  LDC.64 R4, c[0x0][0x388] ;  /* 0x0000e200ff047b82 */ /* 0x00be220000000a00 */
[----:B------:R-:W1:Y:S01]  /*81e0*/  LDCU UR4, c[0x0][0x3a8] ;  /* 0x00007500ff0477ac */ /* 0x000e620008000800 */
[----:B--2--5:R-:W-:Y:S01]  /*81f0*/  PRMT R0, R17, 0x9910, RZ ;  /* 0x0000991011007816 */ /* 0x024fe200000000ff */
[----:B------:R-:W-:-:S03]  /*8200*/  IMAD R2, R2, 0x200, R25 ;  /* 0x0000020002027824 */ /* 0x000fc600078e0219 */
[----:B------:R-:W-:Y:S01]  /*8210*/  ISETP.GT.AND P1, PT, R0, 0x9, PT ;  /* 0x000000090000780c */ /* 0x000fe20003f24270 */
[----:B-1----:R-:W-:-:S05]  /*8220*/  IMAD R3, R2, UR4, RZ ;  /* 0x0000000402037c24 */ /* 0x002fca000f8e02ff */
[----:B0-----:R-:W-:-:S05]  /*8230*/  IADD3 R2, P0, PT, R3, R4, RZ ;  /* 0x0000000403027210 */ /* 0x001fca0007f1e0ff */
[----:B------:R-:W-:Y:S02]  /*8240*/  IMAD.X R3, RZ, RZ, R5, P0 ;  /* 0x000000ffff037224 */ /* 0x000fe400000e0605 */
[----:B------:R-:W-:Y:S06]  /*8250*/  @P1 BRA `(.L_x_541) ;  /* 0x00000004000c1947 */ /* 0x000fec0003800000 */
        /* <DEDUP_REMOVED lines=8> */
[----:B------:R-:W-:-:S06]  /*82e0*/  IMAD.U32 R19, R19, 0x10000, RZ ;  /* 0x0001000013137824 */ /* 0x000fcc00078e00ff */
[----:B------:R-:W0:Y:S02]  /*82f0*/  F2I.FTZ.TRUNC.NTZ R19, R19 ;  /* 0x0000001300137305 */ /* 0x000e24000021f100 */
[----:B0-----:R-:W-:Y:S01]  /*8300*/  STG.E.U8 desc[UR36][R2.64], R19 ;  /* 0x0000001302007986 */ /* 0x001fe2000c101124 */
[----:B------:R-:W-:Y:S05]  /*8310*/  EXIT ;  /* 0x000000000000794d */ /* 0x000fea0003800000 */
.L_x_544:
[----:B------:R-:W-:-:S06]  /*8320*/  IMAD.U32 R5, R19, 0x10000, RZ ;  /* 0x0001000013057824 */ /* 0x000fcc00078e00ff */
[----:B------:R-:W0:Y:S02]  /*8330*/  F2I.S64.TRUNC R4, R5 ;  /* 0x0000000500047311 */ /* 0x000e24000020d900 */
[----:B0-----:R-:W-:Y:S01]  /*8340*/  STG.E.U8 desc[UR36][R2.64], R4 ;  /* 0x0000000402007986 */ /* 0x001fe2000c101124 */
[----:B------:R-:W-:Y:S05]  /*8350*/  EXIT ;  /* 0x000000000000794d */ /* 0x000fea0003800000 */
.L_x_543:
        /* <DEDUP_REMOVED lines=8> */
[----:B0-----:R-:W-:Y:S01]  /*83e0*/  STG.E.64 desc[UR36][R2.64], R4 ;  /* 0x0000000402007986 */ /* 0x001fe2000c101b24 */
[----:B------:R-:W-:Y:S05]  /*83f0*/  EXIT ;  /* 0x000000000000794d */ /* 0x000fea0003800000 */
.L_x_547:
[----:B------:R-:W-:-:S06]  /*8400*/  IMAD.U32 R19, R19, 0x10000, RZ ;  /* 0x0001000013137824 */ /* 0x000fcc00078e00ff */
[----:B------:R-:W0:Y:S02]  /*8410*/  F2I.FTZ.TRUNC.NTZ R19, R19 ;  /* 0x0000001300137305 */ /* 0x000e24000021f100 */
[----:B0-----:R-:W-:Y:S01]  /*8420*/  STG.E desc[UR36][R2.64], R19 ;  /* 0x0000001302007986 */ /* 0x001fe2000c101924 */
[----:B------:R-:W-:Y:S05]  /*8430*/  EXIT ;  /* 0x000000000000794d */ /* 0x000fea0003800000 */
.L_x_546:
[----:B------:R-:W-:-:S06]  /*8440*/  IMAD.U32 R19, R19, 0x10000, RZ ;  /* 0x0001000013137824 */ /* 0x000fcc00078e00ff */
[----:B------:R-:W0:Y:S02]  /*8450*/  F2I.FTZ.TRUNC.NTZ R19, R19 ;  /* 0x0000001300137305 */ /* 0x000e24000021f100 */
[----:B0-----:R-:W-:Y:S01]  /*8460*/  STG.E.U16 desc[UR36][R2.64], R19 ;  /* 0x0000001302007986 */ /* 0x001fe2000c101524 */
[----:B------:R-:W-:Y:S05]  /*8470*/  EXIT ;  /* 0x000000000000794d */ /* 0x000fea0003800000 */
.L_x_542:
[----:B------:R-:W-:-:S13]  /*8480*/  ISETP.GT.AND P0, PT, R0, 0x6, PT ;  /* 0x000000060000780c */ /* 0x000fda0003f04270 */
[----:B------:R-:W-:Y:S05]  /*8490*/  @P0 BRA `(.L_x_548) ;  /* 0x00000000002c0947 */ /* 0x000fea0003800000 */
[----:B------:R-:W-:-:S13]  /*84a0*/  ISETP.NE.AND P0, PT, R0, 0x5, PT ;  /* 0x000000050000780c */ /* 0x000fda0003f05270 */
[----:B------:R-:W-:Y:S05]  /*84b0*/  @!P0 BRA `(.L_x_549) ;  /* 0x0000000000148947 */ /* 0x000fea0003800000 */
[----:B------:R-:W-:-:S13]  /*84c0*/  ISETP.NE.AND P0, PT, R0, 0x6, PT ;  /* 0x000000060000780c */ /* 0x000fda0003f05270 */
[----:B------:R-:W-:Y:S05]  /*84d0*/  @P0 BRA `(.L_x_545) ;  /* 0x0000000800300947 */ /* 0x000fea0003800000 */
[----:B------:R-:W-:-:S05]  /*84e0*/  IMAD.U32 R19, R19, 0x10000, RZ ;  /* 0x0001000013137824 */ /* 0x000fca00078e00ff */
[----:B------:R-:W-:Y:S01]  /*84f0*/  STG.E desc[UR36][R2.64], R19 ;  /* 0x0000001302007986 */ /* 0x000fe2000c101924 */
[----:B------:R-:W-:Y:S05]  /*8500*/  EXIT ;  /* 0x000000000000794d */ /* 0x000fea0003800000 */
.L_x_549:
[----:B------:R-:W-:-:S05]  /*8510*/  IMAD.U32 R0, R19, 0x10000, RZ ;  /* 0x0001000013007824 */ /* 0x000fca00078e00ff */
[----:B------:R-:W-:-:S05]  /*8520*/  F2FP.F16.F32.PACK_AB R0, RZ, R0 ;  /* 0x00000000ff00723e */ /* 0x000fca00000000ff */
[----:B------:R-:W-:Y:S01]  /*8530*/  STG.E.U16 desc[UR36][R2.64], R0 ;  /* 0x0000000002007986 */ /* 0x000fe2000c101524 */
[----:B------:R-:W-:Y:S05]  /*8540*/  EXIT ;  /* 0x000000000000794d */ /* 0x000fea0003800000 */
.L_x_548:
        /* <DEDUP_REMOVED lines=8> */
[----:B------:R-:W-:Y:S01]  /*85d0*/  STG.E.64 desc[UR36][R2.64], R4 ;  /* 0x0000000402007986 */ /* 0x000fe2000c101b24 */
[----:B------:R-:W-:Y:S05]  /*85e0*/  EXIT ;  /* 0x000000000000794d */ /* 0x000fea0003800000 */
.L_x_551:
[----:B------:R-:W-:-:S05]  /*85f0*/  IMAD.U32 R19, R19, 0x10000, RZ ;  /* 0x0001000013137824 */ /* 0x000fca00078e00ff */
[----:B------:R-:W-:-:S04]  /*8600*/  F2FP.F16.F32.PACK_AB R5, RZ, R19 ;  /* 0x00000013ff05723e */ /* 0x000fc800000000ff */
[----:B------:R-:W-:-:S05]  /*8610*/  PRMT R5, R5, 0x5410, RZ ;  /* 0x0000541005057816 */ /* 0x000fca00000000ff */
[----:B------:R-:W-:Y:S01]  /*8620*/  STG.E desc[UR36][R2.64], R5 ;  /* 0x0000000502007986 */ /* 0x000fe2000c101924 */
[----:B------:R-:W-:Y:S05]  /*8630*/  EXIT ;  /* 0x000000000000794d */ /* 0x000fea0003800000 */
.L_x_550:
[----:B------:R-:W-:-:S04]  /*8640*/  IMAD.U32 R4, R19, 0x10000, RZ ;  /* 0x0001000013047824 */ /* 0x000fc800078e00ff */
[----:B------:R-:W-:-:S06]  /*8650*/  FMUL.FTZ R4, R4, 1 ;  /* 0x3f80000004047820 */ /* 0x000fcc0000410000 */
[----:B------:R-:W0:Y:S02]  /*8660*/  F2F.F64.F32 R4, R4 ;  /* 0x0000000400047310 */ /* 0x000e240000201800 */
[----:B0-----:R-:W-:Y:S01]  /*8670*/  STG.E.64 desc[UR36][R2.64], R4 ;  /* 0x0000000402007986 */ /* 0x001fe2000c101b24 */
[----:B------:R-:W-:Y:S05]  /*8680*/  EXIT ;  /* 0x000000000000794d */ /* 0x000fea0003800000 */
.L_x_541:
        /* <DEDUP_REMOVED lines=12> */
[----:B0-----:R-:W-:Y:S01]  /*8750*/  STG.E.U16 desc[UR36][R2.64], R5 ;  /* 0x0000000502007986 */ /* 0x001fe2000c101524 */
[----:B------:R-:W-:Y:S05]  /*8760*/  EXIT ;  /* 0x000000000000794d */ /* 0x000fea0003800000 */
.L_x_555:
        /* <DEDUP_REMOVED lines=18> */
.L_x_558:
[----:B------:R-:W-:-:S04]  /*8890*/  SHF.R.U32.HI R5, RZ, 0x18, R5 ;  /* 0x00000018ff057819 */ /* 0x000fc80000011605 */
[----:B------:R-:W-:-:S07]  /*88a0*/  LOP3.LUT R0, R0, 0x80, R5, 0xf8, !PT ;  /* 0x0000008000007812 */ /* 0x000fce00078ef805 */
.L_x_557:
[----:B------:R-:W-:Y:S05]  /*88b0*/  BSYNC.RECONVERGENT B0 ;  /* 0x0000000000007941 */ /* 0x000fea0003800200 */
.L_x_556:
[----:B------:R-:W-:Y:S01]  /*88c0*/  STG.E.U8 desc[UR36][R2.64], R0 ;  /* 0x0000000002007986 */ /* 0x000fe2000c101124 */
[----:B------:R-:W-:Y:S05]  /*88d0*/  EXIT ;  /* 0x000000000000794d */ /* 0x000fea0003800000 */
.L_x_554:
        /* <DEDUP_REMOVED lines=18> */
.L_x_561:
[----:B------:R-:W-:-:S04]  /*8a00*/  SHF.R.U32.HI R5, RZ, 0x18, R5 ;  /* 0x00000018ff057819 */ /* 0x000fc80000011605 */
[----:B------:R-:W-:-:S07]  /*8a10*/  LOP3.LUT R0, R0, 0x80, R5, 0xf8, !PT ;  /* 0x0000008000007812 */ /* 0x000fce00078ef805 */
.L_x_560:
[----:B------:R-:W-:Y:S05]  /*8a20*/  BSYNC.RECONVERGENT B0 ;  /* 0x0000000000007941 */ /* 0x000fea0003800200 */
.L_x_559:
[----:B------:R-:W-:Y:S01]  /*8a30*/  STG.E.U8 desc[UR36][R2.64], R0 ;  /* 0x0000000002007986 */ /* 0x000fe2000c101124 */
[----:B------:R-:W-:Y:S05]  /*8a40*/  EXIT ;  /* 0x000000000000794d */ /* 0x000fea0003800000 */
.L_x_553:
[----:B------:R-:W-:-:S13]  /*8a50*/  ISETP.NE.AND P0, PT, R0, 0x1c, PT ;  /* 0x0000001c0000780c */ /* 0x000fda0003f05270 */
[----:B------:R-:W-:Y:S05]  /*8a60*/  @!P0 BRA `(.L_x_562) ;  /* 0x0000000000608947 */ /* 0x000fea0003800000 */
[----:B------:R-:W-:-:S13]  /*8a70*/  ISETP.NE.AND P0, PT, R0, 0x1d, PT ;  /* 0x0000001d0000780c */ /* 0x000fda0003f05270 */
[----:B------:R-:W-:Y:S05]  /*8a80*/  @!P0 BRA `(.L_x_563) ;  /* 0x0000000000488947 */ /* 0x000fea0003800000 */
[----:B------:R-:W-:-:S13]  /*8a90*/  ISETP.NE.AND P0, PT, R0, 0x2c, PT ;  /* 0x0000002c0000780c */ /* 0x000fda0003f05270 */
[----:B------:R-:W-:Y:S05]  /*8aa0*/  @P0 BRA `(.L_x_545) ;  /* 0x0000000000bc0947 */ /* 0x000fea0003800000 */
[----:B------:R-:W-:Y:S02]  /*8ab0*/  IMAD.U32 R19, R19, 0x10000, RZ ;  /* 0x0001000013137824 */ /* 0x000fe400078e00ff */
[----:B------:R-:W-:-:S03]  /*8ac0*/  IMAD.MOV.U32 R5, RZ, RZ, 0xff ;  /* 0x000000ffff057424 */ /* 0x000fc600078e00ff */
[----:B------:R-:W-:-:S04]  /*8ad0*/  SHF.R.U32.HI R6, RZ, 0x17, R19 ;  /* 0x00000017ff067819 */ /* 0x000fc80000011613 */
[----:B------:R-:W-:-:S04]  /*8ae0*/  LOP3.LUT R4, R6, 0xff, RZ, 0xc0, !PT ;  /* 0x000000ff06047812 */ /* 0x000fc800078ec0ff */
[----:B------:R-:W-:-:S13]  /*8af0*/  ISETP.NE.AND P2, PT, R4, 0xff, PT ;  /* 0x000000ff0400780c */ /* 0x000fda0003f45270 */
[--C-:B------:R-:W-:Y:S02]  /*8b00*/  @P2 SHF.R.U32.HI R0, RZ, 0x16, R19.reuse ;  /* 0x00000016ff002819 */ /* 0x100fe40000011613 */
[----:B------:R-:W-:Y:S02]  /*8b10*/  @P2 LOP3.LUT P0, RZ, R4, 0x3fffff, R19, 0xf8, !PT ;  /* 0x003fffff04ff2812 */ /* 0x000fe4000780f813 */
[----:B------:R-:W-:-:S04]  /*8b20*/  @P2 LOP3.LUT R0, R0, 0x1, RZ, 0xc0, !PT ;  /* 0x0000000100002812 */ /* 0x000fc800078ec0ff */
[----:B------:R-:W-:Y:S01]  /*8b30*/  @P2 ISETP.EQ.U32.AND P1, PT, R0, 0x1, P0 ;  /* 0x000000010000280c */ /* 0x000fe20000722070 */
[----:B------:R-:W-:Y:S01]  /*8b40*/  @P2 VIADD R0, R6, 0x1 ;  /* 0x0000000106002836 */ /* 0x000fe20000000000 */
[----:B------:R-:W-:Y:S02]  /*8b50*/  PLOP3.LUT P0, PT, PT, PT, PT, 0x80, 0x8 ;  /* 0x000000000008781c */ /* 0x000fe40003f0f070 */
[----:B------:R-:W-:-:S13]  /*8b60*/  @P2 PLOP3.LUT P0, PT, P1, PT, PT, 0x80, 0x8 ;  /* 0x000000000008281c */ /* 0x000fda0000f0f070 */
[----:B------:R-:W-:-:S04]  /*8b70*/  @!P0 IMAD.MOV R0, RZ, RZ, R6 ;  /* 0x000000ffff008224 */ /* 0x000fc800078e0206 */
[----:B------:R-:W-:-:S05]  /*8b80*/  @P2 IMAD.MOV.U32 R5, RZ, RZ, R0 ;  /* 0x000000ffff052224 */ /* 0x000fca00078e0000 */
[----:B------:R-:W-:Y:S01]  /*8b90*/  STG.E.U8 desc[UR36][R2.64], R5 ;  /* 0x0000000502007986 */ /* 0x000fe2000c101124 */
[----:B------:R-:W-:Y:S05]  /*8ba0*/  EXIT ;  /* 0x000000000000794d */ /* 0x000fea0003800000 */
.L_x_563:
[----:B------:R-:W-:-:S06]  /*8bb0*/  IMAD.U32 R4, R19, 0x10000, RZ ;  /* 0x0001000013047824 */ /* 0x000fcc00078e00ff */
[----:B------:R-:W0:Y:S02]  /*8bc0*/  F2I.U64.TRUNC R4, R4 ;  /* 0x0000000400047311 */ /* 0x000e24000020d800 */
[----:B0-----:R-:W-:Y:S01]  /*8bd0*/  STG.E.64 desc[UR36][R2.64], R4 ;  /* 0x0000000402007986 */ /* 0x001fe2000c101b24 */
[----:B------:R-:W-:Y:S05]  /*8be0*/  EXIT ;  /* 0x000000000000794d */ /* 0x000fea0003800000 */
.L_x_562:
[----:B------:R-:W-:-:S06]  /*8bf0*/  IMAD.U32 R19, R19, 0x10000, RZ ;  /* 0x0001000013137824 */ /* 0x000fcc00078e00ff */
[----:B------:R-:W0:Y:S02]  /*8c00*/  F2I.FTZ.U32.TRUNC.NTZ R19, R19 ;  /* 0x0000001300137305 */ /* 0x000e24000021f000 */
[----:B0-----:R-:W-:Y:S01]  /*8c10*/  STG.E desc[UR36][R2.64], R19 ;  /* 0x0000001302007986 */ /* 0x001fe2000c101924 */
[----:B------:R-:W-:Y:S05]  /*8c20*/  EXIT ;  /* 0x000000000000794d */ /* 0x000fea0003800000 */
.L_x_552:
        /* <DEDUP_REMOVED lines=9> */
[----:B------:R-:W-:Y:S01]  /*8cc0*/  STG.E.U8 desc[UR36][R2.64], R5 ;  /* 0x0000000502007986 */ /* 0x000fe2000c101124 */
[----:B------:R-:W-:Y:S05]  /*8cd0*/  EXIT ;  /* 0x000000000000794d */ /* 0x000fea0003800000 */
.L_x_565:
[----:B------:R-:W-:Y:S01]  /*8ce0*/  IMAD.U32 R19, R19, 0x10000, RZ ;  /* 0x0001000013137824 */ /* 0x000fe200078e00ff */
[----:B------:R-:W-:-:S03]  /*8cf0*/  CS2R R6, SRZ ;  /* 0x0000000000067805 */ /* 0x000fc6000001ff00 */
[----:B------:R-:W-:-:S06]  /*8d00*/  FMUL.FTZ R4, R19, 1 ;  /* 0x3f80000013047820 */ /* 0x000fcc0000410000 */
[----:B------:R-:W0:Y:S02]  /*8d10*/  F2F.F64.F32 R4, R4 ;  /* 0x0000000400047310 */ /* 0x000e240000201800 */
[----:B0-----:R-:W-:Y:S01]  /*8d20*/  STG.E.128 desc[UR36][R2.64], R4 ;  /* 0x0000000402007986 */ /* 0x001fe2000c101d24 */
[----:B------:R-:W-:Y:S05]  /*8d30*/  EXIT ;  /* 0x000000000000794d */ /* 0x000fea0003800000 */
.L_x_564:
[----:B------:R-:W-:-:S13]  /*8d40*/  ISETP.NE.AND P0, PT, R0, 0xf, PT ;  /* 0x0000000f0000780c */ /* 0x000fda0003f05270 */
[----:B------:R-:W-:Y:S05]  /*8d50*/  @!P0 BRA `(.L_x_566) ;  /* 0x0000000000e88947 */ /* 0x000fea0003800000 */
[----:B------:R-:W-:-:S13]  /*8d60*/  ISETP.NE.AND P0, PT, R0, 0x17, PT ;  /* 0x000000170000780c */ /* 0x000fda0003f05270 */
[----:B------:R-:W-:Y:S05]  /*8d70*/  @!P0 BRA `(.L_x_567) ;  /* 0x0000000000908947 */ /* 0x000fea0003800000 */
[----:B------:R-:W-:-:S13]  /*8d80*/  ISETP.NE.AND P0, PT, R0, 0x18, PT ;  /* 0x000000180000780c */ /* 0x000fda0003f05270 */
[----:B------:R-:W-:Y:S05]  /*8d90*/  @!P0 BRA `(.L_x_568) ;  /* 0x0000000000448947 */ /* 0x000fea0003800000 */
.L_x_545:
[----:B------:R-:W-:Y:S01]  /*8da0*/  MOV R0, 0x0 ;  /* 0x0000000000007802 */ /* 0x000fe20000000f00 */
[----:B------:R-:W0:Y:S01]  /*8db0*/  LDCU.64 UR4, c[0x4][0x158] ;  /* 0x01002b00ff0477ac */ /* 0x000e220008000a00 */
[----:B------:R-:W-:Y:S02]  /*8dc0*/  IMAD.MOV.U32 R8, RZ, RZ, 0x65 ;  /* 0x00000065ff087424 */ /* 0x000fe400078e00ff */
[----:B------:R1:W2:Y:S01]  /*8dd0*/  LDC.64 R2, c[0x4][R0] ;  /* 0x0100000000027b82 */ /* 0x0002a20000000a00 */
[----:B------:R-:W3:Y:S01]  /*8de0*/  LDCU.64 UR6, c[0x4][0x160] ;  /* 0x01002c00ff0677ac */ /* 0x000ee20008000a00 */
[----:B------:R-:W-:Y:S02]  /*8df0*/  IMAD.MOV.U32 R12, RZ, RZ, 0x1 ;  /* 0x00000001ff0c7424 */ /* 0x000fe400078e00ff */
[----:B------:R-:W-:Y:S01]  /*8e00*/  IMAD.MOV.U32 R13, RZ, RZ, RZ ;  /* 0x000000ffff0d7224 */ /* 0x000fe200078e00ff */
[----:B------:R-:W5:Y:S01]  /*8e10*/  LDCU.64 UR8, c[0x4][0x70] ;  /* 0x01000e00ff0877ac */ /* 0x000f620008000a00 */
[----:B0-----:R-:W-:-:S02]  /*8e20*/  IMAD.U32 R4, RZ, RZ, UR4 ;  /* 0x00000004ff047e24 */ /* 0x001fc4000f8e00ff */
[----:B------:R-:W-:Y:S02]  /*8e30*/  IMAD.U32 R5, RZ, RZ, UR5 ;  /* 0x00000005ff057e24 */ /* 0x000fe4000f8e00ff */
[----:B---3--:R-:W-:Y:S02]  /*8e40*/  IMAD.U32 R6, RZ, RZ, UR6 ;  /* 0x00000006ff067e24 */ /* 0x008fe4000f8e00ff */
[----:B------:R-:W-:Y:S02]  /*8e50*/  IMAD.U32 R7, RZ, RZ, UR7 ;  /* 0x00000007ff077e24 */ /* 0x000fe4000f8e00ff */
[----:B-----5:R-:W-:Y:S02]  /*8e60*/  IMAD.U32 R10, RZ, RZ, UR8 ;  /* 0x00000008ff0a7e24 */ /* 0x020fe4000f8e00ff */
[----:B-1----:R-:W-:-:S07]  /*8e70*/  IMAD.U32 R11, RZ, RZ, UR9 ;  /* 0x00000009ff0b7e24 */ /* 0x002fce000f8e00ff */
[----:B------:R-:W-:-:S07]  /*8e80*/  LEPC R20, `(.L_x_569) ;  /* 0x000000001014794e */ /* 0x000fce0000000000 */
[----:B--2-4-:R-:W-:Y:S05]  /*8e90*/  CALL.ABS.NOINC R2 ;  /* 0x0000000002007343 */ /* 0x014fea0003c00000 */
.L_x_569:
[----:B------:R-:W-:Y:S05]  /*8ea0*/  EXIT ;  /* 0x000000000000794d */ /* 0x000fea0003800000 */
.L_x_568:
        /* <DEDUP_REMOVED lines=13> */
.L_x_571:
[----:B------:R-:W-:Y:S05]  /*8f80*/  BSYNC.RECONVERGENT B0 ;  /* 0x0000000000007941 */ /* 0x000fea0003800200 */
.L_x_570:
[----:B------:R-:W-:-:S05]  /*8f90*/  LOP3.LUT R5, R0, 0x80, R5, 0xf8, !PT ;  /* 0x0000008000057812 */ /* 0x000fca00078ef805 */
[----:B------:R-:W-:Y:S01]  /*8fa0*/  STG.E.U8 desc[UR36][R2.64], R5 ;  /* 0x0000000502007986 */ /* 0x000fe2000c101124 */
[----:B------:R-:W-:Y:S05]  /*8fb0*/  EXIT ;  /* 0x000000000000794d */ /* 0x000fea0003800000 */
.L_x_567:
        /* <DEDUP_REMOVED lines=12> */
.L_x_573:
[----:B------:R-:W-:Y:S01]  /*9080*/  IMAD.MOV.U32 R0, RZ, RZ, 0x7f ;  /* 0x0000007fff007424 */ /* 0x000fe200078e00ff */
[----:B------:R-:W-:-:S04]  /*9090*/  ISETP.GT.U32.AND P0, PT, R4, 0x7f800000, PT ;  /* 0x7f8000000400780c */ /* 0x000fc80003f04070 */
[----:B------:R-:W-:-:S09]  /*90a0*/  SEL R0, R0, 0x7c, P0 ;  /* 0x0000007c00007807 */ /* 0x000fd20000000000 */
.L_x_574:
[----:B------:R-:W-:Y:S05]  /*90b0*/  BSYNC.RECONVERGENT B0 ;  /* 0x0000000000007941 */ /* 0x000fea0003800200 */
.L_x_572:
[----:B------:R-:W-:-:S04]  /*90c0*/  SHF.R.U32.HI R5, RZ, 0x18, R5 ;  /* 0x00000018ff057819 */ /* 0x000fc80000011605 */
[----:B------:R-:W-:-:S05]  /*90d0*/  LOP3.LUT R5, R0, 0x80, R5, 0xf8, !PT ;  /* 0x0000008000057812 */ /* 0x000fca00078ef805 */
[----:B------:R-:W-:Y:S01]  /*90e0*/  STG.E.U8 desc[UR36][R2.64], R5 ;  /* 0x0000000502007986 */ /* 0x000fe2000c101124 */
[----:B------:R-:W-:Y:S05]  /*90f0*/  EXIT ;  /* 0x000000000000794d */ /* 0x000fea0003800000 */
.L_x_566:
[----:B------:R-:W-:Y:S01]  /*9100*/  STG.E.U16 desc[UR36][R2.64], R19 ;  /* 0x0000001302007986 */ /* 0x000fe2000c101524 */
[----:B------:R-:W-:Y:S05]  /*9110*/  EXIT ;  /* 0x000000000000794d */ /* 0x000fea0003800000 */
.L_x_575:
        /* <DEDUP_REMOVED lines=14> */
.L_x_14783:


//--------------------- .text._ZN2at6native18elementwise_kernelILi128ELi4EZNS0_22gpu_kernel_impl_nocastIZZZNS0_17asinh_kernel_cudaERNS_18TensorIteratorBaseEENKUlvE0_clEvENKUlvE2_clEvEUlN3c108BFloat16EE_EEvS4_RKT_EUliE_EEviT1_ --------------------------
	.section	.text._ZN2at6native18elementwise_kernelILi128ELi4EZNS0_22gpu_kernel_impl_nocastIZZZNS0_17asinh_kernel_cudaERNS_18TensorIteratorBaseEENKUlvE0_clEvENKUlvE2_clEvEUlN3c108BFloat16EE_EEvS4_RKT_EUliE_EEviT1_,"ax",@progbits
	.align	128
        .global         _ZN2at6native18elementwise_kernelILi128ELi4EZNS0_22gpu_kernel_impl_nocastIZZZNS0_17asinh_kernel_cudaERNS_18TensorIteratorBaseEENKUlvE0_clEvENKUlvE2_clEvEUlN3c108BFloat16EE_EEvS4_RKT_EUliE_EEviT1_
        .type           _ZN2at6native18elementwise_kernelILi128ELi4EZNS0_22gpu_kernel_impl_nocastIZZZNS0_17asinh_kernel_cudaERNS_18TensorIteratorBaseEENKUlvE0_clEvENKUlvE2_clEvEUlN3c108BFloat16EE_EEvS4_RKT_EUliE_EEviT1_,@function
        .size           _ZN2at6native18elementwise_kernelILi128ELi4EZNS0_22gpu_kernel_impl_nocastIZZZNS0_17asinh_kernel_cudaERNS_18TensorIteratorBaseEENKUlvE0_clEvENKUlvE2_clEvEUlN3c108BFloat16EE_EEvS4_RKT_EUliE_EEviT1_,(.L_x_14784 - _ZN2at6native18elementwise_kernelILi128ELi4EZNS0_22gpu_kernel_impl_nocastIZZZNS0_17asinh_kernel_cudaERNS_18TensorIteratorBaseEENKUlvE0_clEvENKUlvE2_clEvEUlN3c108BFloat16EE_EEvS4_RKT_EUliE_EEviT1_)
        .other          _ZN2at6native18elementwise_kernelILi128ELi4EZNS0_22gpu_kernel_impl_nocastIZZZNS0_17asinh_kernel_cudaERNS_18TensorIteratorBaseEENKUlvE0_clEvENKUlvE2_clEvEUlN3c108BFloat16EE_EEvS4_RKT_EUliE_EEviT1_,@"STO_CUDA_ENTRY STV_DEFAULT"
_ZN2at6native18elementwise_kernelILi128ELi4EZNS0_22gpu_kernel_impl_nocastIZZZNS0_17asinh_kernel_cudaERNS_18TensorIteratorBaseEENKUlvE0_clEvENKUlvE2_clEvEUlN3c108BFloat16EE_EEvS4_RKT_EUliE_EEviT1_:
.text._ZN2at6native18elementwise_kernelILi128ELi4EZNS0_22gpu_kernel_impl_nocastIZZZNS0_17asinh_kernel_cudaERNS_18TensorIteratorBaseEENKUlvE0_clEvENKUlvE2_clEvEUlN3c108BFloat16EE_EEvS4_RKT_EUliE_EEviT1_:
[----:B------:R-:W-:Y:S08]  /*0000*/  LDC R1, c[0x0][0x37c] ;  /* 0x0000df00ff017b82 */ /* 0x000ff00000000800 */
[----:B------:R-:W0:Y:S01]  /*0010*/  LDC R2, c[0x0][0x388] ;  /* 0x0000e200ff027b82 */ /* 0x000e220000000800 */
[----:B------:R-:W1:Y:S01]  /*0020*/  S2R R3, SR_TID.X ;  /* 0x0000000000037919 */ /* 0x000e620000002100 */
[----:B------:R-:W2:Y:S06]  /*0030*/  LDCU.64 UR6, c[0x0][0x358] ;  /* 0x00006b00ff0677ac */ /* 0x000eac0008000a00 */
[----:B------:R-:W3:Y:S01]  /*0040*/  S2UR UR4, SR_CTAID.X ;  /* 0x00000000000479c3 */ /* 0x000ee20000002500 */
[----:B0-----:R-:W-:Y:S01]  /*0050*/  ISETP.NE.AND P0, PT, R2, RZ, PT ;  /* 0x000000ff0200720c */ /* 0x001fe20003f05270 */
[----:B---3--:R-:W-:-:S06]  /*0060*/  USHF.L.U32 UR4, UR4, 0x9, URZ ;  /* 0x0000000904047899 */ /* 0x008fcc00080006ff */
[----:B-1----:R-:W-:-:S06]  /*0070*/  LOP3.LUT R3, R3, UR4, RZ, 0xfc, !PT ;  /* 0x0000000403037c12 */ /* 0x002fcc000f8efcff */
[----:B--2---:R-:W-:Y:S05]  /*0080*/  @P0 BRA `(.L_x_576) ;  /* 0x0000000c00540947 */ /* 0x004fea0003800000 */
[----:B------:R-:W0:Y:S01]  /*0090*/  LDCU UR4, c[0x0][0x380] ;  /* 0x00007000ff0477ac */ /* 0x000e220008000800 */
[----:B------:R-:W-:Y:S04]  /*00a0*/  BSSY.RECONVERGENT B0, `(.L_x_577) ;  /* 0x000009e000007945 */ /* 0x000fe80003800200 */
[----:B------:R-:W-:Y:S01]  /*00b0*/  BSSY.RELIABLE B1, `(.L_x_578) ;  /* 0x000006b000017945 */ /* 0x000fe20003800100 */
[----:B0-----:R-:W-:-:S13]  /*00c0*/  ISETP.GE.AND P0, PT, R3, UR4, PT ;  /* 0x0000000403007c0c */ /* 0x001fda000bf06270 */
[----:B------:R-:W-:Y:S05]  /*00d0*/  @P0 BRA `(.L_x_579) ;  /* 0x0000000400940947 */ /* 0x000fea0003800000 */
[----:B------:R-:W0:Y:S02]  /*00e0*/  LDC.64 R4, c[0x0][0x588] ;  /* 0x00016200ff047b82 */ /* 0x000e240000000a00 */
[----:B0-----:R-:W2:Y:S01]  /*00f0*/  LDG.E.U16 R0, desc[UR6][R4.64] ;  /* 0x0000000604007981 */ /* 0x001ea2000c1e1500 */
[----:B------:R-:W-:Y:S02]  /*0100*/  PLOP3.LUT P3, PT, PT, PT, PT, 0x8, 0x80 ;  /* 0x000000000080781c */ /* 0x000fe40003f6e170 */
[----:B------:R-:W-:Y:S02]  /*0110*/  IADD3 R3, PT, PT, R3, 0x80, RZ ;  /* 0x0000008003037810 */ /* 0x000fe40007ffe0ff */
[----:B--2---:R-:W-:-:S04]  /*0120*/  SHF.L.U32 R0, R0, 0x10, RZ ;  /* 0x0000001000007819 */ /* 0x004fc800000006ff */
[C---:B------:R-:W-:Y:S01]  /*0130*/  FSETP.GT.FTZ.AND P0, PT, |R0|.reuse, 8388608, PT ;  /* 0x4b0000000000780b */ /* 0x040fe20003f14200 */
[C---:B------:R-:W-:Y:S01]  /*0140*/  FFMA.FTZ R2, R0.reuse, R0, 1 ;  /* 0x3f80000000027423 */ /* 0x040fe20000010000 */
[----:B------:R-:W-:-:S03]  /*0150*/  FADD.FTZ R6, |R0|, -RZ ;  /* 0x800000ff00067221 */ /* 0x000fc60000010200 */
[----:B------:R-:W0:Y:S02]  /*0160*/  MUFU.RSQ R7, R2 ;  /* 0x0000000200077308 */ /* 0x000e240000001400 */
[----:B0-----:R-:W-:-:S06]  /*0170*/  FFMA.FTZ R7, R2, R7, 1 ;  /* 0x3f80000002077423 */ /* 0x001fcc0000010007 */
[----:B------:R-:W0:Y:S02]  /*0180*/  MUFU.RCP R7, R7 ;  /* 0x0000000700077308 */ /* 0x000e240000001000 */
[----:B0-----:R-:W-:-:S04]  /*0190*/  FMUL.FTZ R9, |R0|, R7 ;  /* 0x0000000700097220 */ /* 0x001fc80000410200 */
[----:B------:R-:W-:Y:S01]  /*01a0*/  @!P0 FFMA.FTZ R6, |R0|, R9, |R0| ;  /* 0x0000000900068223 */ /* 0x000fe20000010600 */
[----:B------:R-:W-:-:S03]  /*01b0*/  HFMA2 R9, -RZ, RZ, 1.625, 0 ;  /* 0x3e800000ff097431 */ /* 0x000fc600000001ff */
[C---:B------:R-:W-:Y:S01]  /*01c0*/  FADD.FTZ.RZ R8, R6.reuse, 1 ;  /* 0x3f80000006087421 */ /* 0x040fe2000001c000 */
[----:B------:R-:W-:-:S04]  /*01d0*/  ISETP.GE.U32.AND P1, PT, R6, 0x7f800000, PT ;  /* 0x7f8000000600780c */ /* 0x000fc80003f26070 */
[----:B------:R-:W-:-:S04]  /*01e0*/  IADD3 R8, PT, PT, R8, -0x3f400000, RZ ;  /* 0xc0c0000008087810 */ /* 0x000fc80007ffe0ff */
[----:B------:R-:W-:-:S04]  /*01f0*/  LOP3.LUT R5, R8, 0xff800000, RZ, 0xc0, !PT ;  /* 0xff80000008057812 */ /* 0x000fc800078ec0ff */
[----:B------:R-:W-:Y:S02]  /*0200*/  IADD3 R4, PT, PT, -R5, 0x40800000, RZ ;  /* 0x4080000005047810 */ /* 0x000fe40007ffe1ff */
[C---:B------:R-:W-:Y:S02]  /*0210*/  IADD3 R2, PT, PT, R6.reuse, -R5, RZ ;  /* 0x8000000506027210 */ /* 0x040fe40007ffe0ff */
[----:B------:R-:W-:Y:S01]  /*0220*/  @P1 ISETP.GT.AND P2, PT, R6, -0x40800000, PT ;  /* 0xbf8000000600180c */ /* 0x000fe20003f44270 */
[----:B------:R-:W-:Y:S01]  /*0230*/  FFMA.FTZ R7, R4, R9, -1 ;  /* 0xbf80000004077423 */ /* 0x000fe20000010009 */
[----:B------:R-:W-:Y:S02]  /*0240*/  MOV R9, 0x3d39bf78 ;  /* 0x3d39bf7800097802 */ /* 0x000fe40000000f00 */
[----:B------:R-:W-:Y:S01]  /*0250*/  @P1 PLOP3.LUT P3, PT, P2, PT, PT, 0x80, 0x8 ;  /* 0x000000000008181c */ /* 0x000fe2000176f070 */
[----:B------:R-:W-:Y:S01]  /*0260*/  FADD.FTZ R2, R2, R7 ;  /* 0x0000000702027221 */ /* 0x000fe20000010000 */
[----:B------:R-:W-:-:S02]  /*0270*/  I2FP.F32.S32 R5, R5 ;  /* 0x0000000500057245 */ /* 0x000fc40000201400 */
[----:B------:R-:W-:Y:S01]  /*0280*/  @P1 FSETP.NEU.FTZ.AND P2, PT, R6, RZ, PT ;  /* 0x000000ff0600120b */ /* 0x000fe20003f5d000 */
[C---:B------:R-:W-:Y:S02]  /*0290*/  FFMA.FTZ R7, R2.reuse, -R9, 0.10546888411045074463 ;  /* 0x3dd8001202077423 */ /* 0x040fe40000010809 */
[----:B------:R-:W-:Y:S02]  /*02a0*/  FMUL.FTZ R5, R5, 1.1920928955078125e-07 ;  /* 0x3400000005057820 */ /* 0x000fe40000410000 */
        /* <DEDUP_REMOVED lines=11> */
[----:B------:R-:W-:Y:S01]  /*0360*/  @P3 FFMA.FTZ R2, R6, R7, +INF ;  /* 0x7f80000006023423 */ /* 0x000fe20000010007 */
[----:B------:R-:W0:Y:S04]  /*0370*/  LDC.64 R4, c[0x0][0x580] ;  /* 0x00016000ff047b82 */ /* 0x000e280000000a00 */
[----:B------:R-:W-:-:S05]  /*0380*/  @P1 FSEL R2, R2, -RZ, P2 ;  /* 0x800000ff02021208 */ /* 0x000fca0001000000 */
[----:B------:R-:W-:Y:S01]  /*0390*/  @P0 FADD.FTZ R2, R2, 0.69314718246459960938 ;  /* 0x3f31721802020421 */ /* 0x000fe20000010000 */
[----:B------:R-:W-:-:S04]  /*03a0*/  FSETP.NAN.FTZ.AND P0, PT, |R0|, |R0|, PT ;  /* 0x400000000000720b */ /* 0x000fc80003f18200 */
[----:B------:R-:W-:-:S04]  /*03b0*/  LOP3.LUT R0, R2, 0x80000000, R0, 0xb8, !PT ;  /* 0x8000000002007812 */ /* 0x000fc800078eb800 */
[----:B------:R-:W-:Y:S02]  /*03c0*/  FSEL R0, R0, R2, !P0 ;  /* 0x0000000200007208 */ /* 0x000fe40004000000 */
[----:B------:R-:W-:Y:S02]  /*03d0*/  ISETP.GE.AND P0, PT, R3, UR4, PT ;  /* 0x0000000403007c0c */ /* 0x000fe4000bf06270 */
[----:B------:R-:W-:-:S05]  /*03e0*/  F2FP.BF16.F32.PACK_AB R0, RZ, R0 ;  /* 0x00000000ff00723e */ /* 0x000fca00000010ff */
[----:B0-----:R0:W-:Y:S06]  /*03f0*/  STG.E.U16 desc[UR6][R4.64], R0 ;  /* 0x0000000004007986 */ /* 0x0011ec000c101506 */
[----:B------:R-:W-:Y:S05]  /*0400*/  @P0 BREAK.RELIABLE B1 ;  /* 0x0000000000010942 */ /* 0x000fea0003800100 */
[----:B------:R-:W-:Y:S05]  /*0410*/  @P0 BRA `(.L_x_580) ;  /* 0x0000000400980947 */ /* 0x000fea0003800000 */
[----:B0-----:R-:W0:Y:S02]  /*0420*/  LDC.64 R4, c[0x0][0x588] ;  /* 0x00016200ff047b82 */ /* 0x001e240000000a00 */
        /* <DEDUP_REMOVED lines=12> */
[----:B------:R-:W-:-:S03]  /*04f0*/  MOV R9, 0x3e800000 ;  /* 0x3e80000000097802 */ /* 0x000fc60000000f00 */
        /* <DEDUP_REMOVED lines=32> */
[----:B------:R-:W-:-:S04]  /*0700*/  FSEL R0, R0, R2, !P0 ;  /* 0x0000000200007208 */ /* 0x000fc80004000000 */
[----:B------:R-:W-:-:S05]  /*0710*/  F2FP.BF16.F32.PACK_AB R0, RZ, R0 ;  /* 0x00000000ff00723e */ /* 0x000fca00000010ff */
[----:B0-----:R0:W-:Y:S02]  /*0720*/  STG.E.U16 desc[UR6][R4.64], R0 ;  /* 0x0000000004007986 */ /* 0x0011e4000c101506 */
.L_x_579:
[----:B------:R-:W-:-:S13]  /*0730*/  ISETP.GE.AND P0, PT, R3, UR4, PT ;  /* 0x0000000403007c0c */ /* 0x000fda000bf06270 */
[----:B------:R-:W-:Y:S05]  /*0740*/  @P0 BREAK.RELIABLE B1 ;  /* 0x0000000000010942 */ /* 0x000fea0003800100 */
[----:B------:R-:W-:Y:S05]  /*0750*/  @P0 BRA `(.L_x_580) ;  /* 0x0000000000c80947 */ /* 0x000fea0003800000 */
[----:B------:R-:W-:Y:S05]  /*0760*/  BSYNC.RELIABLE B1 ;  /* 0x0000000000017941 */ /* 0x000fea0003800100 */
.L_x_578:
        /* <DEDUP_REMOVED lines=49> */
.L_x_580:
[----:B------:R-:W-:Y:S05]  /*0a80*/  BSYNC.RECONVERGENT B0 ;  /* 0x0000000000007941 */ /* 0x000fea0003800200 */
.L_x_577:
[----:B------:R-:W-:Y:S05]  /*0a90*/  WARPSYNC.ALL ;  /* 0x0000000000007948 */ /* 0x000fea0003800000 */
[----:B------:R-:W-:-:S13]  /*0aa0*/  ISETP.GE.AND P0, PT, R3, UR4, PT ;  /* 0x0000000403007c0c */ /* 0x000fda000bf06270 */
[----:B------:R-:W-:Y:S05]  /*0ab0*/  @P0 EXIT ;  /* 0x000000000000094d */ /* 0x000fea0003800000 */
[----:B------:R-:W0:Y:S02]  /*0ac0*/  LDC.64 R2, c[0x0][0x588] ;  /* 0x00016200ff027b82 */ /* 0x000e240000000a00 */
[----:B01----:R-:W2:Y:S01]  /*0ad0*/  LDG.E.U16 R0, desc[UR6][R2.64] ;  /* 0x0000000602007981 */ /* 0x003ea2000c1e1500 */
[----:B------:R-:W-:Y:S01]  /*0ae0*/  HFMA2 R8, -RZ, RZ, 1.625, 0 ;  /* 0x3e800000ff087431 */ /* 0x000fe200000001ff */
[----:B------:R-:W-:Y:S02]  /*0af0*/  PLOP3.LUT P3, PT, PT, PT, PT, 0x8, 0x80 ;  /* 0x000000000080781c */ /* 0x000fe40003f6e170 */
[----:B--2---:R-:W-:-:S04]  /*0b00*/  SHF.L.U32 R0, R0, 0x10, RZ ;  /* 0x0000001000007819 */ /* 0x004fc800000006ff */
[C---:B------:R-:W-:Y:S01]  /*0b10*/  FSETP.GT.FTZ.AND P0, PT, |R0|.reuse, 8388608, PT ;  /* 0x4b0000000000780b */ /* 0x040fe20003f14200 */
[C---:B------:R-:W-:Y:S01]  /*0b20*/  FFMA.FTZ R4, R0.reuse, R0, 1 ;  /* 0x3f80000000047423 */ /* 0x040fe20000010000 */
[----:B------:R-:W-:-:S03]  /*0b30*/  FADD.FTZ R6, |R0|, -RZ ;  /* 0x800000ff00067221 */ /* 0x000fc60000010200 */
[----:B------:R-:W0:Y:S02]  /*0b40*/  MUFU.RSQ R5, R4 ;  /* 0x0000000400057308 */ /* 0x000e240000001400 */
[----:B0-----:R-:W-:-:S06]  /*0b50*/  FFMA.FTZ R5, R4, R5, 1 ;  /* 0x3f80000004057423 */ /* 0x001fcc0000010005 */
[----:B------:R-:W0:Y:S02]  /*0b60*/  MUFU.RCP R5, R5 ;  /* 0x0000000500057308 */ /* 0x000e240000001000 */
[----:B0-----:R-:W-:Y:S01]  /*0b70*/  FMUL.FTZ R7, |R0|, R5 ;  /* 0x0000000500077220 */ /* 0x001fe20000410200 */
[----:B------:R-:W-:-:S03]  /*0b80*/  MOV R5, 0x3d39bf78 ;  /* 0x3d39bf7800057802 */ /* 0x000fc60000000f00 */
[----:B------:R-:W-:-:S04]  /*0b90*/  @!P0 FFMA.FTZ R6, |R0|, R7, |R0| ;  /* 0x0000000700068223 */ /* 0x000fc80000010600 */
[C---:B------:R-:W-:Y:S01]  /*0ba0*/  FADD.FTZ.RZ R7, R6.reuse, 1 ;  /* 0x3f80000006077421 */ /* 0x040fe2000001c000 */
[----:B------:R-:W-:-:S04]  /*0bb0*/  ISETP.GE.U32.AND P1, PT, R6, 0x7f800000, PT ;  /* 0x7f8000000600780c */ /* 0x000fc80003f26070 */
[----:B------:R-:W-:-:S04]  /*0bc0*/  IADD3 R7, PT, PT, R7, -0x3f400000, RZ ;  /* 0xc0c0000007077810 */ /* 0x000fc80007ffe0ff */
[----:B------:R-:W-:-:S04]  /*0bd0*/  LOP3.LUT R7, R7, 0xff800000, RZ, 0xc0, !PT ;  /* 0xff80000007077812 */ /* 0x000fc800078ec0ff */
[----:B------:R-:W-:Y:S02]  /*0be0*/  IADD3 R3, PT, PT, -R7, 0x40800000, RZ ;  /* 0x4080000007037810 */ /* 0x000fe40007ffe1ff */
[CC--:B------:R-:W-:Y:S02]  /*0bf0*/  IADD3 R2, PT, PT, R6.reuse, -R7.reuse, RZ ;  /* 0x8000000706027210 */ /* 0x0c0fe40007ffe0ff */
[----:B------:R-:W-:Y:S01]  /*0c00*/  @P1 ISETP.GT.AND P2, PT, R6, -0x40800000, PT ;  /* 0xbf8000000600180c */ /* 0x000fe20003f44270 */
[----:B------:R-:W-:Y:S01]  /*0c10*/  FFMA.FTZ R3, R3, R8, -1 ;  /* 0xbf80000003037423 */ /* 0x000fe20000010008 */
[----:B------:R-:W-:Y:S02]  /*0c20*/  I2FP.F32.S32 R7, R7 ;  /* 0x0000000700077245 */ /* 0x000fe40000201400 */
[----:B------:R-:W-:Y:S01]  /*0c30*/  @P1 PLOP3.LUT P3, PT, P2, PT, PT, 0x80, 0x8 ;  /* 0x000000000008181c */ /* 0x000fe2000176f070 */
[----:B------:R-:W-:Y:S01]  /*0c40*/  FADD.FTZ R2, R2, R3 ;  /* 0x0000000302027221 */ /* 0x000fe20000010000 */
[----:B------:R-:W-:Y:S01]  /*0c50*/  @P1 FSETP.NEU.FTZ.AND P2, PT, R6, RZ, PT ;  /* 0x000000ff0600120b */ /* 0x000fe20003f5d000 */
[----:B------:R-:W-:-:S02]  /*0c60*/  FMUL.FTZ R7, R7, 1.1920928955078125e-07 ;  /* 0x3400000007077820 */ /* 0x000fc40000410000 */
        /* <DEDUP_REMOVED lines=12> */
[----:B------:R-:W-:-:S05]  /*0d30*/  @P3 FFMA.FTZ R2, R6, R3, +INF ;  /* 0x7f80000006023423 */ /* 0x000fca0000010003 */
[----:B------:R-:W-:-:S04]  /*0d40*/  @P1 FSEL R2, R2, -RZ, P2 ;  /* 0x800000ff02021208 */ /* 0x000fc80001000000 */
[----:B------:R-:W-:Y:S02]  /*0d50*/  MOV R5, R2 ;  /* 0x0000000200057202 */ /* 0x000fe40000000f00 */
[----:B------:R-:W0:Y:S03]  /*0d60*/  LDC.64 R2, c[0x0][0x580] ;  /* 0x00016000ff027b82 */ /* 0x000e260000000a00 */
[----:B------:R-:W-:Y:S01]  /*0d70*/  @P0 FADD.FTZ R5, R5, 0.69314718246459960938 ;  /* 0x3f31721805050421 */ /* 0x000fe20000010000 */
[----:B------:R-:W-:-:S04]  /*0d80*/  FSETP.NAN.FTZ.AND P0, PT, |R0|, |R0|, PT ;  /* 0x400000000000720b */ /* 0x000fc80003f18200 */
[----:B------:R-:W-:-:S04]  /*0d90*/  LOP3.LUT R0, R5, 0x80000000, R0, 0xb8, !PT ;  /* 0x8000000005007812 */ /* 0x000fc800078eb800 */
[----:B------:R-:W-:-:S04]  /*0da0*/  FSEL R0, R0, R5, !P0 ;  /* 0x0000000500007208 */ /* 0x000fc80004000000 */
[----:B------:R-:W-:-:S05]  /*0db0*/  F2FP.BF16.F32.PACK_AB R0, RZ, R0 ;  /* 0x00000000ff00723e */ /* 0x000fca00000010ff */
[----:B0-----:R-:W-:Y:S01]  /*0dc0*/  STG.E.U16 desc[UR6][R2.64], R0 ;  /* 0x0000000002007986 */ /* 0x001fe2000c101506 */
[----:B------:R-:W-:Y:S05]  /*0dd0*/  EXIT ;  /* 0x000000000000794d */ /* 0x000fea0003800000 */
.L_x_576:
[----:B------:R-:W0:Y:S01]  /*0de0*/  LDCU UR4, c[0x0][0x380] ;  /* 0x00007000ff0477ac */ /* 0x000e220008000800 */
[----:B------:R-:W-:Y:S01]  /*0df0*/  IADD3 R2, PT, PT, R2, -0x1, RZ ;  /* 0xffffffff02027810 */ /* 0x000fe20007ffe0ff */
[----:B------:R-:W-:Y:S04]  /*0e00*/  BSSY.RECONVERGENT B0, `(.L_x_581) ;  /* 0x0000424000007945 */ /* 0x000fe80003800200 */
[----:B------:R-:W-:Y:S01]  /*0e10*/  BSSY.RELIABLE B1, `(.L_x_582) ;  /* 0x00002c5000017945 */ /* 0x000fe20003800100 */
[----:B------:R-:W-:-:S04]  /*0e20*/  VIMNMX.U32 R0, PT, PT, R2, 0x18, PT ;  /* 0x0000001802007848 */ /* 0x000fc80003fe0000 */
[----:B------:R-:W-:Y:S02]  /*0e30*/  IADD3 R0, PT, PT, R0, 0x1, RZ ;  /* 0x0000000100007810 */ /* 0x000fe40007ffe0ff */
[----:B0-----:R-:W-:-:S13]  /*0e40*/  ISETP.GE.AND P0, PT, R3, UR4, PT ;  /* 0x0000000403007c0c */ /* 0x001fda000bf06270 */
[----:B------:R-:W-:Y:S05]  /*0e50*/  @P0 BRA `(.L_x_583) ;  /* 0x0000002800f40947 */ /* 0x000fea0003800000 */
[----:B------:R-:W0:Y:S01]  /*0e60*/  LDCU.64 UR8, c[0x0][0x390] ;  /* 0x00007200ff0877ac */ /* 0x000e220008000a00 */
[----:B------:R-:W-:Y:S01]  /*0e70*/  HFMA2 R4, -RZ, RZ, 0, 0 ;  /* 0x00000000ff047431 */ /* 0x000fe200000001ff */
[----:B------:R-:W-:Y:S01]  /*0e80*/  MOV R5, R3 ;  /* 0x0000000300057202 */ /* 0x000fe20000000f00 */
[----:B------:R-:W1:Y:S01]  /*0e90*/  LDCU UR5, c[0x0][0x38c] ;  /* 0x00007180ff0577ac */ /* 0x000e620008000800 */
[----:B------:R-:W-:Y:S01]  /*0ea0*/  ISETP.NE.AND P0, PT, R2, RZ, PT ;  /* 0x000000ff0200720c */ /* 0x000fe20003f05270 */
[----:B------:R-:W2:Y:S01]  /*0eb0*/  LDCU.64 UR10, c[0x0][0x4b8] ;  /* 0x00009700ff0a77ac */ /* 0x000ea20008000a00 */
[----:B0-----:R-:W-:-:S05]  /*0ec0*/  IMAD.HI.U32 R6, R3, UR8, R4 ;  /* 0x0000000803067c27 */ /* 0x001fca000f8e0004 */
[----:B------:R-:W-:-:S04]  /*0ed0*/  SHF.R.U32.HI R7, RZ, UR9, R6 ;  /* 0x00000009ff077c19 */ /* 0x000fc80008011606 */
[----:B------:R-:W-:-:S05]  /*0ee0*/  IADD3 R4, PT, PT, -R7, RZ, RZ ;  /* 0x000000ff07047210 */ /* 0x000fca0007ffe1ff */
[----:B-1----:R-:W-:-:S04]  /*0ef0*/  IMAD R4, R4, UR5, R3 ;  /* 0x0000000504047c24 */ /* 0x002fc8000f8e0203 */
[C---:B--2---:R-:W-:Y:S02]  /*0f00*/  IMAD R5, R4.reuse, UR10, RZ ;  /* 0x0000000a04057c24 */ /* 0x044fe4000f8e02ff */
[----:B------:R-:W-:Y:S01]  /*0f10*/  IMAD R4, R4, UR11, RZ ;  /* 0x0000000b04047c24 */ /* 0x000fe2000f8e02ff */
[----:B------:R-:W-:Y:S06]  /*0f20*/  @!P0 BRA `(.L_x_584) ;  /* 0x0000001000748947 */ /* 0x000fec0003800000 */
[----:B------:R-:W0:Y:S01]  /*0f30*/  LDCU.64 UR8, c[0x0][0x398] ;  /* 0x00007300ff0877ac */ /* 0x000e220008000a00 */
[----:B------:R-:W-:Y:S02]  /*0f40*/  MOV R6, RZ ;  /* 0x000000ff00067202 */ /* 0x000fe40000000f00 */
[----:B------:R-:W-:Y:S01]  /*0f50*/  ISETP.NE.AND P0, PT, R0, 0x2, PT ;  /* 0x000000020000780c */ /* 0x000fe20003f05270 */
[----:B------:R-:W1:Y:S01]  /*0f60*/  LDCU UR5, c[0x0][0x3a0] ;  /* 0x00007400ff0577ac */ /* 0x000e620008000800 */
[----:B------:R-:W2:Y:S01]  /*0f70*/  LDCU.64 UR10, c[0x0][0x4c0] ;  /* 0x00009800ff0a77ac */ /* 0x000ea20008000a00 */
[----:B0-----:R-:W-:-:S05]  /*0f80*/  IMAD.HI.U32 R8, R7, UR9, R6 ;  /* 0x0000000907087c27 */ /* 0x001fca000f8e0006 */
[----:B-1----:R-:W-:-:S04]  /*0f90*/  SHF.R.U32.HI R9, RZ, UR5, R8 ;  /* 0x00000005ff097c19 */ /* 0x002fc80008011608 */
[----:B------:R-:W-:-:S05]  /*0fa0*/  IADD3 R6, PT, PT, -R9, RZ, RZ ;  /* 0x000000ff09067210 */ /* 0x000fca0007ffe1ff */
[----:B------:R-:W-:-:S04]  /*0fb0*/  IMAD R6, R6, UR8, R7 ;  /* 0x0000000806067c24 */ /* 0x000fc8000f8e0207 */
[C---:B--2---:R-:W-:Y:S02]  /*0fc0*/  IMAD R5, R6.reuse, UR10, R5 ;  /* 0x0000000a06057c24 */ /* 0x044fe4000f8e0205 */
[----:B------:R-:W-:Y:S01]  /*0fd0*/  IMAD R4, R6, UR11, R4 ;  /* 0x0000000b06047c24 */ /* 0x000fe2000f8e0204 */
[----:B------:R-:W-:Y:S06]  /*0fe0*/  @!P0 BRA `(.L_x_584) ;  /* 0x0000001000448947 */ /* 0x000fec0003800000 */
[----:B------:R-:W0:Y:S01]  /*0ff0*/  LDCU.64 UR8, c[0x0][0x3a8] ;  /* 0x00007500ff0877ac */ /* 0x000e220008000a00 */
[----:B------:R-:W-:Y:S01]  /*1000*/  HFMA2 R8, -RZ, RZ, 0, 0 ;  /* 0x00000000ff087431 */ /* 0x000fe200000001ff */
[----:B------:R-:W-:Y:S01]  /*1010*/  ISETP.NE.AND P0, PT, R0, 0x3, PT ;  /* 0x000000030000780c */ /* 0x000fe20003f05270 */
[----:B------:R-:W1:Y:S01]  /*1020*/  LDCU UR5, c[0x0][0x3a4] ;  /* 0x00007480ff0577ac */ /* 0x000e620008000800 */
[----:B------:R-:W2:Y:S02]  /*1030*/  LDCU.64 UR10, c[0x0][0x4c8] ;  /* 0x00009900ff0a77ac */ /* 0x000ea40008000a00 */
[----:B0-----:R-:W-:-:S05]  /*1040*/  IMAD.HI.U32 R6, R9, UR8, R8 ;  /* 0x0000000809067c27 */ /* 0x001fca000f8e0008 */
[----:B------:R-:W-:-:S04]  /*1050*/  SHF.R.U32.HI R7, RZ, UR9, R6 ;  /* 0x00000009ff077c19 */ /* 0x000fc80008011606 */
[----:B------:R-:W-:-:S05]  /*1060*/  IADD3 R8, PT, PT, -R7, RZ, RZ ;  /* 0x000000ff07087210 */ /* 0x000fca0007ffe1ff */
[----:B-1----:R-:W-:-:S04]  /*1070*/  IMAD R8, R8, UR5, R9 ;  /* 0x0000000508087c24 */ /* 0x002fc8000f8e0209 */
[C---:B--2---:R-:W-:Y:S02]  /*1080*/  IMAD R5, R8.reuse, UR10, R5 ;  /* 0x0000000a08057c24 */ /* 0x044fe4000f8e0205 */
[----:B------:R-:W-:Y:S01]  /*1090*/  IMAD R4, R8, UR11, R4 ;  /* 0x0000000b08047c24 */ /* 0x000fe2000f8e0204 */
        /* <DEDUP_REMOVED lines=38> */
[----:B------:R-:W-:Y:S01]  /*1300*/  IMAD.MOV.U32 R8, RZ, RZ, RZ ;  /* 0x000000ffff087224 */ /* 0x000fe200078e00ff */
        /* <DEDUP_REMOVED lines=202> */
[----:B------:R-:W-:Y:S01]  /*1fb0*/  ISETP.NE.AND P0, PT, R0, 0x18, PT ;  /* 0x000000180000780c */ /* 0x000fe20003f05270 */
[----:B------:R-:W0:Y:S01]  /*1fc0*/  LDCU.64 UR8, c[0x0][0x4a0] ;  /* 0x00009400ff0877ac */ /* 0x000e220008000a00 */
[----:B------:R-:W-:Y:S01]  /*1fd0*/  HFMA2 R6, -RZ, RZ, 0, 0 ;  /* 0x00000000ff067431 */ /* 0x000fe200000001ff */
[----:B------:R-:W1:Y:S01]  /*1fe0*/  LDCU UR5, c[0x0][0x4a8] ;  /* 0x00009500ff0577ac */ /* 0x000e620008000800 */
[----:B------:R-:W2:Y:S09]  /*1ff0*/  LDCU.64 UR10, c[0x0][0x570] ;  /* 0x0000ae00ff0a77ac */ /* 0x000eb20008000a00 */
[----:B------:R-:W3:Y:S01]  /*2000*/  @P0 LDC.64 R14, c[0x0][0x4b0] ;  /* 0x00012c00ff0e0b82 */ /* 0x000ee20000000a00 */
[----:B0-----:R-:W-:-:S07]  /*2010*/  IMAD.HI.U32 R10, R7, UR9, R6 ;  /* 0x00000009070a7c27 */ /* 0x001fce000f8e0006 */
[----:B------:R-:W0:Y:S01]  /*2020*/  @P0 LDC R17, c[0x0][0x4ac] ;  /* 0x00012b00ff110b82 */ /* 0x000e220000000800 */
[----:B-1----:R-:W-:Y:S02]  /*2030*/  SHF.R.U32.HI R11, RZ, UR5, R10 ;  /* 0x00000005ff0b7c19 */ /* 0x002fe4000801160a */
[----:B------:R-:W-:Y:S02]  /*2040*/  @P0 MOV R10, RZ ;  /* 0x000000ff000a0202 */ /* 0x000fe40000000f00 */
[----:B------:R-:W-:-:S03]  /*2050*/  IADD3 R13, PT, PT, -R11, RZ, RZ ;  /* 0x000000ff0b0d7210 */ /* 0x000fc60007ffe1ff */
[----:B------:R-:W1:Y:S01]  /*2060*/  @P0 LDC.64 R8, c[0x0][0x578] ;  /* 0x00015e00ff080b82 */ /* 0x000e620000000a00 */
[----:B---3--:R-:W-:-:S05]  /*2070*/  @P0 IMAD.HI.U32 R6, R11, R14, R10 ;  /* 0x0000000e0b060227 */ /* 0x008fca00078e000a */
[----:B------:R-:W-:Y:S01]  /*2080*/  @P0 SHF.R.U32.HI R10, RZ, R15, R6 ;  /* 0x0000000fff0a0219 */ /* 0x000fe20000011606 */
[----:B------:R-:W-:-:S04]  /*2090*/  IMAD R6, R13, UR8, R7 ;  /* 0x000000080d067c24 */ /* 0x000fc8000f8e0207 */
[----:B------:R-:W-:Y:S02]  /*20a0*/  @P0 IMAD.MOV R10, RZ, RZ, -R10 ;  /* 0x000000ffff0a0224 */ /* 0x000fe400078e0a0a */
[----:B--2---:R-:W-:Y:S02]  /*20b0*/  IMAD R5, R6, UR10, R5 ;  /* 0x0000000a06057c24 */ /* 0x004fe4000f8e0205 */
[----:B0-----:R-:W-:Y:S02]  /*20c0*/  @P0 IMAD R10, R10, R17, R11 ;  /* 0x000000110a0a0224 */ /* 0x001fe400078e020b */
[----:B------:R-:W-:Y:S02]  /*20d0*/  IMAD R4, R6, UR11, R4 ;  /* 0x0000000b06047c24 */ /* 0x000fe4000f8e0204 */
[C---:B-1----:R-:W-:Y:S02]  /*20e0*/  @P0 IMAD R5, R10.reuse, R8, R5 ;  /* 0x000000080a050224 */ /* 0x042fe400078e0205 */
[----:B------:R-:W-:-:S07]  /*20f0*/  @P0 IMAD R4, R10, R9, R4 ;  /* 0x000000090a040224 */ /* 0x000fce00078e0204 */
.L_x_584:
[----:B------:R-:W0:Y:S02]  /*2100*/  LDCU.64 UR8, c[0x0][0x588] ;  /* 0x0000b100ff0877ac */ /* 0x000e240008000a00 */
[----:B0-----:R-:W-:-:S04]  /*2110*/  IADD3 R8, P0, PT, R4, UR8, RZ ;  /* 0x0000000804087c10 */ /* 0x001fc8000ff1e0ff */
[----:B------:R-:W-:Y:S01]  /*2120*/  IADD3.X R9, PT, PT, RZ, UR9, RZ, P0, !PT ;  /* 0x00000009ff097c10 */ /* 0x000fe200087fe4ff */
[----:B------:R-:W0:Y:S04]  /*2130*/  LDCU.64 UR8, c[0x0][0x580] ;  /* 0x0000b000ff0877ac */ /* 0x000e280008000a00 */
[----:B------:R1:W2:Y:S01]  /*2140*/  LDG.E.U16 R4, desc[UR6][R8.64] ;  /* 0x0000000608047981 */ /* 0x0002a2000c1e1500 */
[----:B------:R-:W-:Y:S02]  /*2150*/  IADD3 R3, PT, PT, R3, 0x80, RZ ;  /* 0x0000008003037810 */ /* 0x000fe40007ffe0ff */
[----:B-1----:R-:W-:Y:S02]  /*2160*/  MOV R9, 0x3e800000 ;  /* 0x3e80000000097802 */ /* 0x002fe40000000f00 */
[----:B--2---:R-:W-:-:S04]  /*2170*/  SHF.L.U32 R4, R4, 0x10, RZ ;  /* 0x0000001004047819 */ /* 0x004fc800000006ff */
[C---:B------:R-:W-:Y:S01]  /*2180*/  FSETP.GT.FTZ.AND P0, PT, |R4|.reuse, 8388608, PT ;  /* 0x4b0000000400780b */ /* 0x040fe20003f14200 */
[----:B------:R-:W-:-:S04]  /*2190*/  FFMA.FTZ R7, R4, R4, 1 ;  /* 0x3f80000004077423 */ /* 0x000fc80000010004 */
[----:B------:R-:W1:Y:S02]  /*21a0*/  MUFU.RSQ R6, R7 ;  /* 0x0000000700067308 */ /* 0x000e640000001400 */
[----:B-1----:R-:W-:Y:S01]  /*21b0*/  FFMA.FTZ R10, R7, R6, 1 ;  /* 0x3f800000070a7423 */ /* 0x002fe20000010006 */
[----:B------:R-:W-:-:S05]  /*21c0*/  FADD.FTZ R6, |R4|, -RZ ;  /* 0x800000ff04067221 */ /* 0x000fca0000010200 */
[----:B------:R1:W2:Y:S02]  /*21d0*/  MUFU.RCP R11, R10 ;  /* 0x0000000a000b7308 */ /* 0x0002a40000001000 */
[----:B-1----:R-:W-:Y:S01]  /*21e0*/  MOV R10, 0x3d39bf78 ;  /* 0x3d39bf78000a7802 */ /* 0x002fe20000000f00 */
[----:B--2---:R-:W-:-:S04]  /*21f0*/  FMUL.FTZ R11, |R4|, R11 ;  /* 0x0000000b040b7220 */ /* 0x004fc80000410200 */
        /* <DEDUP_REMOVED lines=31> */
[----:B0-----:R-:W-:Y:S02]  /*23f0*/  IADD3 R4, P0, PT, R5, UR8, RZ ;  /* 0x0000000805047c10 */ /* 0x001fe4000ff1e0ff */
[----:B------:R-:W-:Y:S02]  /*2400*/  F2FP.BF16.F32.PACK_AB R6, RZ, R6 ;  /* 0x00000006ff06723e */ /* 0x000fe400000010ff */
[----:B------:R-:W-:Y:S02]  /*2410*/  IADD3.X R5, PT, PT, RZ, UR9, RZ, P0, !PT ;  /* 0x00000009ff057c10 */ /* 0x000fe400087fe4ff */
[----:B------:R-:W-:-:S03]  /*2420*/  ISETP.GE.AND P0, PT, R3, UR4, PT ;  /* 0x0000000403007c0c */ /* 0x000fc6000bf06270 */
[----:B------:R0:W-:Y:S10]  /*2430*/  STG.E.U16 desc[UR6][R4.64], R6 ;  /* 0x0000000604007986 */ /* 0x0001f4000c101506 */
[----:B------:R-:W-:Y:S05]  /*2440*/  @P0 BREAK.RELIABLE B1 ;  /* 0x0000000000010942 */ /* 0x000fea0003800100 */
[----:B------:R-:W-:Y:S05]  /*2450*/  @P0 BRA `(.L_x_585) ;  /* 0x0000002800f80947 */ /* 0x000fea0003800000 */
[----:B------:R-:W1:Y:S01]  /*2460*/  LDCU.64 UR8, c[0x0][0x390] ;  /* 0x00007200ff0877ac */ /* 0x000e620008000a00 */
[----:B0-----:R-:W-:Y:S01]  /*2470*/  HFMA2 R4, -RZ, RZ, 0, 0 ;  /* 0x00000000ff047431 */ /* 0x001fe200000001ff */
[----:B------:R-:W-:Y:S01]  /*2480*/  MOV R5, R3 ;  /* 0x0000000300057202 */ /* 0x000fe20000000f00 */
[----:B------:R-:W0:Y:S01]  /*2490*/  LDCU UR5, c[0x0][0x38c] ;  /* 0x00007180ff0577ac */ /* 0x000e220008000800 */
[----:B------:R-:W-:Y:S01]  /*24a0*/  ISETP.NE.AND P0, PT, R2, RZ, PT ;  /* 0x000000ff0200720c */ /* 0x000fe20003f05270 */
[----:B------:R-:W2:Y:S01]  /*24b0*/  LDCU.64 UR10, c[0x0][0x4b8] ;  /* 0x00009700ff0a77ac */ /* 0x000ea20008000a00 */
[----:B-1----:R-:W-:-:S05]  /*24c0*/  IMAD.HI.U32 R6, R3, UR8, R4 ;  /* 0x0000000803067c27 */ /* 0x002fca000f8e0004 */
[----:B------:R-:W-:-:S04]  /*24d0*/  SHF.R.U32.HI R7, RZ, UR9, R6 ;  /* 0x00000009ff077c19 */ /* 0x000fc80008011606 */
[----:B------:R-:W-:-:S05]  /*24e0*/  IADD3 R4, PT, PT, -R7, RZ, RZ ;  /* 0x000000ff07047210 */ /* 0x000fca0007ffe1ff */
[----:B0-----:R-:W-:-:S04]  /*24f0*/  IMAD R4, R4, UR5, R3 ;  /* 0x0000000504047c24 */ /* 0x001fc8000f8e0203 */
        /* <DEDUP_REMOVED lines=269> */
[----:B------:R-:W-:Y:S01]  /*35d0*/  MOV R6, RZ ;  /* 0x000000ff00067202 */ /* 0x000fe20000000f00 */
        /* <DEDUP_REMOVED lines=11> */
[----:B------:R-:W-:-:S03]  /*3690*/  IMAD R6, R13, UR8, R7 ;  /* 0x000000080d067c24 */ /* 0x000fc6000f8e0207 */
[----:B------:R-:W-:Y:S01]  /*36a0*/  @P0 IADD3 R10, PT, PT, -R10, RZ, RZ ;  /* 0x000000ff0a0a0210 */ /* 0x000fe20007ffe1ff */
[C---:B--2---:R-:W-:Y:S02]  /*36b0*/  IMAD R5, R6.reuse, UR10, R5 ;  /* 0x0000000a06057c24 */ /* 0x044fe4000f8e0205 */
[----:B------:R-:W-:Y:S02]  /*36c0*/  IMAD R4, R6, UR11, R4 ;  /* 0x0000000b06047c24 */ /* 0x000fe4000f8e0204 */
[----:B0-----:R-:W-:-:S04]  /*36d0*/  @P0 IMAD R10, R17, R10, R11 ;  /* 0x0000000a110a0224 */ /* 0x001fc800078e020b */
[C---:B-1----:R-:W-:Y:S02]  /*36e0*/  @P0 IMAD R5, R10.reuse, R8, R5 ;  /* 0x000000080a050224 */ /* 0x042fe400078e0205 */
[----:B------:R-:W-:-:S07]  /*36f0*/  @P0 IMAD R4, R10, R9, R4 ;  /* 0x000000090a040224 */ /* 0x000fce00078e0204 */
.L_x_586:
        /* <DEDUP_REMOVED lines=49> */
[----:B------:R-:W-:-:S05]  /*3a10*/  IADD3.X R5, PT, PT, RZ, UR9, RZ, P0, !PT ;  /* 0x00000009ff057c10 */ /* 0x000fca00087fe4ff */
[----:B------:R0:W-:Y:S04]  /*3a20*/  STG.E.U16 desc[UR6][R4.64], R6 ;  /* 0x0000000604007986 */ /* 0x0001e8000c101506 */
.L_x_583:
[----:B------:R-:W-:-:S13]  /*3a30*/  ISETP.GE.AND P0, PT, R3, UR4, PT ;  /* 0x0000000403007c0c */ /* 0x000fda000bf06270 */
[----:B------:R-:W-:Y:S05]  /*3a40*/  @P0 BREAK.RELIABLE B1 ;  /* 0x0000000000010942 */ /* 0x000fea0003800100 */
[----:B------:R-:W-:Y:S05]  /*3a50*/  @P0 BRA `(.L_x_585) ;  /* 0x0000001400780947 */ /* 0x000fea0003800000 */
[----:B------:R-:W-:Y:S05]  /*3a60*/  BSYNC.RELIABLE B1 ;  /* 0x0000000000017941 */ /* 0x000fea0003800100 */
.L_x_582:
        /* <DEDUP_REMOVED lines=298> */
.L_x_587:
        /* <DEDUP_REMOVED lines=51> */
.L_x_585:
[----:B------:R-:W-:Y:S05]  /*5040*/  BSYNC.RECONVERGENT B0 ;  /* 0x0000000000007941 */ /* 0x000fea0003800200 */
.L_x_581:
[----:B------:R-:W-:Y:S05]  /*5050*/  WARPSYNC.ALL ;  /* 0x0000000000007948 */ /* 0x000fea0003800000 */
[----:B------:R-:W-:-:S13]  /*5060*/  ISETP.GE.AND P0, PT, R3, UR4, PT ;  /* 0x0000000403007c0c */ /* 0x000fda000bf06270 */
[----:B------:R-:W-:Y:S05]  /*5070*/  @P0 EXIT ;  /* 0x000000000000094d */ /* 0x000fea0003800000 */
[----:B------:R-:W2:Y:S01]  /*5080*/  LDCU.64 UR4, c[0x0][0x390] ;  /* 0x00007200ff0477ac */ /* 0x000ea20008000a00 */
[----:B01----:R-:W-:Y:S02]  /*5090*/  MOV R4, RZ ;  /* 0x000000ff00047202 */ /* 0x003fe40000000f00 */
[----:B------:R-:W-:Y:S01]  /*50a0*/  MOV R5, R3 ;  /* 0x0000000300057202 */ /* 0x000fe20000000f00 */
[----:B------:R-:W0:Y:S01]  /*50b0*/  LDCU UR8, c[0x0][0x38c] ;  /* 0x00007180ff0877ac */ /* 0x000e220008000800 */
[----:B------:R-:W-:Y:S01]  /*50c0*/  ISETP.NE.AND P0, PT, R2, RZ, PT ;  /* 0x000000ff0200720c */ /* 0x000fe20003f05270 */
[----:B------:R-:W1:Y:S01]  /*50d0*/  LDCU.64 UR10, c[0x0][0x4b8] ;  /* 0x00009700ff0a77ac */ /* 0x000e620008000a00 */
[----:B--2---:R-:W-:-:S05]  /*50e0*/  IMAD.HI.U32 R4, R3, UR4, R4 ;  /* 0x0000000403047c27 */ /* 0x004fca000f8e0004 */
[----:B------:R-:W-:-:S04]  /*50f0*/  SHF.R.U32.HI R5, RZ, UR5, R4 ;  /* 0x00000005ff057c19 */ /* 0x000fc80008011604 */
[----:B------:R-:W-:-:S05]  /*5100*/  IADD3 R6, PT, PT, -R5, RZ, RZ ;  /* 0x000000ff05067210 */ /* 0x000fca0007ffe1ff */
[----:B0-----:R-:W-:-:S04]  /*5110*/  IMAD R2, R6, UR8, R3 ;  /* 0x0000000806027c24 */ /* 0x001fc8000f8e0203 */
[C---:B-1----:R-:W-:Y:S02]  /*5120*/  IMAD R3, R2.reuse, UR10, RZ ;  /* 0x0000000a02037c24 */ /* 0x042fe4000f8e02ff */
[----:B------:R-:W-:Y:S01]  /*5130*/  IMAD R2, R2, UR11, RZ ;  /* 0x0000000b02027c24 */ /* 0x000fe2000f8e02ff */
        /* <DEDUP_REMOVED lines=268> */
[----:B------:R-:W1:Y:S10]  /*6200*/  LDCU UR4, c[0x0][0x4a8] ;  /* 0x00009500ff0477ac */ /* 0x000e740008000800 */
[----:B------:R-:W2:Y:S01]  /*6210*/  @P0 LDC.64 R8, c[0x0][0x4b0] ;  /* 0x00012c00ff080b82 */ /* 0x000ea20000000a00 */
[----:B0-----:R-:W-:-:S07]  /*6220*/  IMAD.HI.U32 R6, R5, UR9, R4 ;  /* 0x0000000905067c27 */ /* 0x001fce000f8e0004 */
[----:B------:R-:W0:Y:S01]  /*6230*/  @P0 LDC R11, c[0x0][0x4ac] ;  /* 0x00012b00ff0b0b82 */ /* 0x000e220000000800 */
[----:B-1----:R-:W-:Y:S01]  /*6240*/  SHF.R.U32.HI R7, RZ, UR4, R6 ;  /* 0x00000004ff077c19 */ /* 0x002fe20008011606 */
[----:B------:R-:W1:Y:S01]  /*6250*/  LDCU.64 UR4, c[0x0][0x570] ;  /* 0x0000ae00ff0477ac */ /* 0x000e620008000a00 */
[----:B------:R-:W-:Y:S02]  /*6260*/  @P0 MOV R6, RZ ;  /* 0x000000ff00060202 */ /* 0x000fe40000000f00 */
[----:B------:R-:W-:-:S03]  /*6270*/  IADD3 R4, PT, PT, -R7, RZ, RZ ;  /* 0x000000ff07047210 */ /* 0x000fc60007ffe1ff */
[----:B------:R-:W3:Y:S02]  /*6280*/  @P0 LDC.64 R12, c[0x0][0x578] ;  /* 0x00015e00ff0c0b82 */ /* 0x000ee40000000a00 */
[----:B------:R-:W-:Y:S02]  /*6290*/  IMAD R4, R4, UR8, R5 ;  /* 0x0000000804047c24 */ /* 0x000fe4000f8e0205 */
[----:B--2---:R-:W-:-:S05]  /*62a0*/  @P0 IMAD.HI.U32 R0, R7, R8, R6 ;  /* 0x0000000807000227 */ /* 0x004fca00078e0006 */
[----:B------:R-:W-:Y:S01]  /*62b0*/  @P0 SHF.R.U32.HI R0, RZ, R9, R0 ;  /* 0x00000009ff000219 */ /* 0x000fe20000011600 */
[C---:B-1----:R-:W-:Y:S02]  /*62c0*/  IMAD R3, R4.reuse, UR4, R3 ;  /* 0x0000000404037c24 */ /* 0x042fe4000f8e0203 */
[----:B------:R-:W-:Y:S01]  /*62d0*/  IMAD R2, R4, UR5, R2 ;  /* 0x0000000504027c24 */ /* 0x000fe2000f8e0202 */
[----:B------:R-:W-:-:S05]  /*62e0*/  @P0 IADD3 R6, PT, PT, -R0, RZ, RZ ;  /* 0x000000ff00060210 */ /* 0x000fca0007ffe1ff */
[----:B0-----:R-:W-:-:S04]  /*62f0*/  @P0 IMAD R6, R11, R6, R7 ;  /* 0x000000060b060224 */ /* 0x001fc800078e0207 */
[C---:B---3--:R-:W-:Y:S02]  /*6300*/  @P0 IMAD R3, R6.reuse, R12, R3 ;  /* 0x0000000c06030224 */ /* 0x048fe400078e0203 */
[----:B------:R-:W-:-:S07]  /*6310*/  @P0 IMAD R2, R6, R13, R2 ;  /* 0x0000000d06020224 */ /* 0x000fce00078e0202 */
.L_x_588:
[----:B------:R-:W0:Y:S02]  /*6320*/  LDCU.128 UR8, c[0x0][0x580] ;  /* 0x0000b000ff0877ac */ /* 0x000e240008000c00 */
[----:B0-----:R-:W-:-:S04]  /*6330*/  IADD3 R4, P0, PT, R2, UR10, RZ ;  /* 0x0000000a02047c10 */ /* 0x001fc8000ff1e0ff */
[----:B------:R-:W-:-:S05]  /*6340*/  IADD3.X R5, PT, PT, RZ, UR11, RZ, P0, !PT ;  /* 0x0000000bff057c10 */ /* 0x000fca00087fe4ff */
[----:B------:R0:W2:Y:S02]  /*6350*/  LDG.E.U16 R0, desc[UR6][R4.64] ;  /* 0x0000000604007981 */ /* 0x0000a4000c1e1500 */
[----:B0-----:R-:W-:Y:S02]  /*6360*/  MOV R5, 0x3e800000 ;  /* 0x3e80000000057802 */ /* 0x001fe40000000f00 */
        /* <DEDUP_REMOVED lines=40> */
[----:B------:R-:W-:Y:S02]  /*65f0*/  IADD3 R2, P0, PT, R3, UR8, RZ ;  /* 0x0000000803027c10 */ /* 0x000fe4000ff1e0ff */
[----:B------:R-:W-:Y:S02]  /*6600*/  F2FP.BF16.F32.PACK_AB R0, RZ, R0 ;  /* 0x00000000ff00723e */ /* 0x000fe400000010ff */
[----:B------:R-:W-:-:S05]  /*6610*/  IADD3.X R3, PT, PT, RZ, UR9, RZ, P0, !PT ;  /* 0x00000009ff037c10 */ /* 0x000fca00087fe4ff */
[----:B------:R-:W-:Y:S01]  /*6620*/  STG.E.U16 desc[UR6][R2.64], R0 ;  /* 0x0000000002007986 */ /* 0x000fe2000c101506 */
[----:B------:R-:W-:Y:S05]  /*6630*/  EXIT ;  /* 0x000000000000794d */ /* 0x000fea0003800000 */
.L_x_589:
        /* <DEDUP_REMOVED lines=12> */
.L_x_14784:


//--------------------- .text._ZN2at6native27unrolled_elementwise_kernelIZZZNS0_17asinh_kernel_cudaERNS_18TensorIteratorBaseEENKUlvE0_clEvENKUlvE2_clEvEUlN3c108BFloat16EE_St5arrayIPcLm2EELi4E23TrivialOffsetCalculatorILi1EjESD_NS0_6memory15LoadWithoutCastENSE_16StoreWithoutCastEEEviT_T0_T2_T3_T4_T5_ --------------------------
	.section	.text._ZN2at6native27unrolled_elementwise_kernelIZZZNS0_17asinh_kernel_cudaERNS_18TensorIteratorBaseEENKUlvE0_clEvENKUlvE2_clEvEUlN3c108BFloat16EE_St5arrayIPcLm2EELi4E23TrivialOffsetCalculatorILi1EjESD_NS0_6memory15LoadWithoutCastENSE_16StoreWithoutCastEEEviT_T0_T2_T3_T4_T5_,"ax",@progbits
	.align	128
        .global         _ZN2at6native27unrolled_elementwise_kernelIZZZNS0_17asinh_kernel_cudaERNS_18TensorIteratorBaseEENKUlvE0_clEvENKUlvE2_clEvEUlN3c108BFloat16EE_St5arrayIPcLm2EELi4E23TrivialOffsetCalculatorILi1EjESD_NS0_6memory15LoadWithoutCastENSE_16StoreWithoutCastEEEviT_T0_T2_T3_T4_T5_
        .type           _ZN2at6native27unrolled_elementwise_kernelIZZZNS0_17asinh_kernel_cudaERNS_18TensorIteratorBaseEENKUlvE0_clEvENKUlvE2_clEvEUlN3c108BFloat16EE_St5arrayIPcLm2EELi4E23TrivialOffsetCalculatorILi1EjESD_NS0_6memory15LoadWithoutCastENSE_16StoreWithoutCastEEEviT_T0_T2_T3_T4_T5_,@function
        .size           _ZN2at6native27unrolled_elementwise_kernelIZZZNS0_17asinh_kernel_cudaERNS_18TensorIteratorBaseEENKUlvE0_clEvENKUlvE2_clEvEUlN3c108BFloat16EE_St5arrayIPcLm2EELi4E23TrivialOffsetCalculatorILi1EjESD_NS0_6memory15LoadWithoutCastENSE_16StoreWithoutCastEEEviT_T0_T2_T3_T4_T5_,(.L_x_14785 - _ZN2at6native27unrolled_elementwise_kernelIZZZNS0_17asinh_kernel_cudaERNS_18TensorIteratorBaseEENKUlvE0_clEvENKUlvE2_clEvEUlN3c108BFloat16EE_St5arrayIPcLm2EELi4E23TrivialOffsetCalculatorILi1EjESD_NS0_6memory15LoadWithoutCastENSE_16StoreWithoutCastEEEviT_T0_T2_T3_T4_T5_)
        .other          _ZN2at6native27unrolled_elementwise_kernelIZZZNS0_17asinh_kernel_cudaERNS_18TensorIteratorBaseEENKUlvE0_clEvENKUlvE2_clEvEUlN3c108BFloat16EE_St5arrayIPcLm2EELi4E23TrivialOffsetCalculatorILi1EjESD_NS0_6memory15LoadWithoutCastENSE_16StoreWithoutCastEEEviT_T0_T2_T3_T4_T5_,@"STO_CUDA_ENTRY STV_DEFAULT"
_ZN2at6native27unrolled_elementwise_kernelIZZZNS0_17asinh_kernel_cudaERNS_18TensorIteratorBaseEENKUlvE0_clEvENKUlvE2_clEvEUlN3c108BFloat16EE_St5arrayIPcLm2EELi4E23TrivialOffsetCalculatorILi1EjESD_NS0_6memory15LoadWithoutCastENSE_16StoreWithoutCastEEEviT_T0_T2_T3_T4_T5_:
.text._ZN2at6native27unrolled_elementwise_kernelIZZZNS0_17asinh_kernel_cudaERNS_18TensorIteratorBaseEENKUlvE0_clEvENKUlvE2_clEvEUlN3c108BFloat16EE_St5arrayIPcLm2EELi4E23TrivialOffsetCalculatorILi1EjESD_NS0_6memory15LoadWithoutCastENSE_16StoreWithoutCastEEEviT_T0_T2_T3_T4_T5_:
[----:B------:R-:W-:Y:S01]  /*0000*/  LDC R1, c[0x0][0x37c] ;  /* 0x0000df00ff017b82 */ /* 0x000fe20000000800 */
[----:B------:R-:W0:Y:S07]  /*0010*/  S2R R0, SR_CTAID.X ;  /* 0x0000000000007919 */ /* 0x000e2e0000002500 */
[----:B------:R-:W0:Y:S01]  /*0020*/  LDC R3, c[0x0][0x380] ;  /* 0x0000e000ff037b82 */ /* 0x000e220000000800 */
[----:B------:R-:W1:Y:S01]  /*0030*/  LDCU.64 UR4, c[0x0][0x358] ;  /* 0x00006b00ff0477ac */ /* 0x000e620008000a00 */
[----:B------:R-:W-:Y:S01]  /*0040*/  PRMT R6, RZ, 0x7610, R6 ;  /* 0x00007610ff067816 */ /* 0x000fe20000000006 */
[----:B------:R-:W2:Y:S01]  /*0050*/  S2R R7, SR_TID.X ;  /* 0x0000000000077919 */ /* 0x000ea20000002100 */
[----:B------:R-:W-:Y:S01]  /*0060*/  PRMT R8, RZ, 0x7610, R8 ;  /* 0x00007610ff087816 */ /* 0x000fe20000000008 */
[----:B0-----:R-:W-:Y:S01]  /*0070*/  IMAD R4, R0, -0x200, R3 ;  /* 0xfffffe0000047824 */ /* 0x001fe200078e0203 */
[----:B--2---:R-:W-:-:S04]  /*0080*/  MOV R5, R7 ;  /* 0x0000000700057202 */ /* 0x004fc80000000f00 */
[----:B------:R-:W-:-:S13]  /*0090*/  ISETP.GE.AND P0, PT, R7, R4, PT ;  /* 0x000000040700720c */ /* 0x000fda0003f06270 */
[----:B------:R-:W-:Y:S01]  /*00a0*/  @!P0 IADD3 R7, PT, PT, R5, 0x80, RZ ;  /* 0x0000008005078810 */ /* 0x000fe20007ffe0ff */
[----:B------:R-:W0:Y:S03]  /*00b0*/  @!P0 LDC.64 R12, c[0x0][0x390] ;  /* 0x0000e400ff0c8b82 */ /* 0x000e260000000a00 */
[----:B------:R-:W-:-:S13]  /*00c0*/  ISETP.GE.AND P1, PT, R7, R4, PT ;  /* 0x000000040700720c */ /* 0x000fda0003f26270 */
[----:B------:R-:W-:Y:S01]  /*00d0*/  @!P1 LEA R9, R0, R7, 0x9 ;  /* 0x0000000700099211 */ /* 0x000fe200078e48ff */
[----:B------:R-:W2:Y:S01]  /*00e0*/  @!P1 LDC.64 R10, c[0x0][0x390] ;  /* 0x0000e400ff0a9b82 */ /* 0x000ea20000000a00 */
[----:B------:R-:W-:-:S04]  /*00f0*/  @!P1 IADD3 R7, PT, PT, R7, 0x80, RZ ;  /* 0x0000008007079810 */ /* 0x000fc80007ffe0ff */
[----:B------:R-:W-:-:S13]  /*0100*/  ISETP.GE.AND P3, PT, R7, R4, PT ;  /* 0x000000040700720c */ /* 0x000fda0003f66270 */
[----:B------:R-:W-:Y:S01]  /*0110*/  @!P3 LEA R17, R0, R7, 0x9 ;  /* 0x000000070011b211 */ /* 0x000fe200078e48ff */
[----:B------:R-:W3:Y:S01]  /*0120*/  @!P3 LDC.64 R2, c[0x0][0x390] ;  /* 0x0000e400ff02bb82 */ /* 0x000ee20000000a00 */
[----:B------:R-:W-:-:S04]  /*0130*/  @!P3 IADD3 R7, PT, PT, R7, 0x80, RZ ;  /* 0x000000800707b810 */ /* 0x000fc80007ffe0ff */
[----:B------:R-:W-:Y:S01]  /*0140*/  ISETP.GE.AND P2, PT, R7, R4, PT ;  /* 0x000000040700720c */ /* 0x000fe20003f46270 */
[----:B--2---:R-:W-:-:S12]  /*0150*/  @!P1 IMAD.WIDE.U32 R10, R9, 0x2, R10 ;  /* 0x00000002090a9825 */ /* 0x004fd800078e000a */
[----:B------:R-:W2:Y:S01]  /*0160*/  @!P2 LDC.64 R14, c[0x0][0x390] ;  /* 0x0000e400ff0eab82 */ /* 0x000ea20000000a00 */
[----:B------:R-:W-:Y:S02]  /*0170*/  @!P2 LEA R7, R0, R7, 0x9 ;  /* 0x000000070007a211 */ /* 0x000fe400078e48ff */
[----:B------:R-:W-:Y:S01]  /*0180*/  PRMT R18, RZ, 0x7610, R18 ;  /* 0x00007610ff127816 */ /* 0x000fe20000000012 */
[----:B------:R-:W-:Y:S01]  /*0190*/  BSSY.RECONVERGENT B0, `(.L_x_590) ;  /* 0x000003b000007945 */ /* 0x000fe20003800200 */
[----:B---3--:R-:W-:Y:S01]  /*01a0*/  @!P3 IMAD.WIDE.U32 R16, R17, 0x2, R2 ;  /* 0x000000021110b825 */ /* 0x008fe200078e0002 */
[----:B------:R-:W-:Y:S01]  /*01b0*/  IADD3 R9, PT, PT, R5, 0x100, RZ ;  /* 0x0000010005097810 */ /* 0x000fe20007ffe0ff */
[----:B-1----:R1:W5:Y:S02]  /*01c0*/  @!P1 LDG.E.U16 R8, desc[UR4][R10.64] ;  /* 0x000000040a089981 */ /* 0x002364000c1e1500 */
[----:B--2---:R-:W-:Y:S01]  /*01d0*/  @!P2 IMAD.WIDE.U32 R14, R7, 0x2, R14 ;  /* 0x00000002070ea825 */ /* 0x004fe200078e000e */
[----:B------:R-:W-:-:S02]  /*01e0*/  PRMT R7, RZ, 0x7610, R7 ;  /* 0x00007610ff077816 */ /* 0x000fc40000000007 */
[----:B------:R-:W-:Y:S02]  /*01f0*/  @!P0 LEA R3, R0, R5, 0x9 ;  /* 0x0000000500038211 */ /* 0x000fe400078e48ff */
[----:B------:R2:W5:Y:S04]  /*0200*/  @!P2 LDG.E.U16 R6, desc[UR4][R14.64] ;  /* 0x000000040e06a981 */ /* 0x000568000c1e1500 */
[----:B------:R2:W5:Y:S01]  /*0210*/  @!P3 LDG.E.U16 R7, desc[UR4][R16.64] ;  /* 0x000000041007b981 */ /* 0x000562000c1e1500 */
[----:B0-----:R-:W-:-:S05]  /*0220*/  @!P0 IMAD.WIDE.U32 R12, R3, 0x2, R12 ;  /* 0x00000002030c8825 */ /* 0x001fca00078e000c */
[----:B------:R2:W5:Y:S01]  /*0230*/  @!P0 LDG.E.U16 R18, desc[UR4][R12.64] ;  /* 0x000000040c128981 */ /* 0x000562000c1e1500 */
[----:B------:R-:W-:-:S13]  /*0240*/  ISETP.GE.AND P0, PT, R5, R4, PT ;  /* 0x000000040500720c */ /* 0x000fda0003f06270 */
[----:B------:R-:W0:Y:S01]  /*0250*/  @!P0 LDC.64 R2, c[0x0][0x388] ;  /* 0x0000e200ff028b82 */ /* 0x000e220000000a00 */
[----:B------:R-:W-:Y:S01]  /*0260*/  ISETP.GE.AND P2, PT, R9, R4, PT ;  /* 0x000000040900720c */ /* 0x000fe20003f46270 */
[C---:B------:R-:W-:Y:S01]  /*0270*/  VIADD R9, R5.reuse, 0x80 ;  /* 0x0000008005097836 */ /* 0x040fe20000000000 */
[----:B-1----:R-:W-:Y:S01]  /*0280*/  IADD3 R11, PT, PT, R5, 0x180, RZ ;  /* 0x00000180050b7810 */ /* 0x002fe20007ffe0ff */
[----:B--2---:R-:W-:Y:S10]  /*0290*/  @P0 BRA `(.L_x_591) ;  /* 0x0000000000a80947 */ /* 0x004ff40003800000 */
[----:B-----5:R-:W-:Y:S01]  /*02a0*/  SHF.L.U32 R10, R18, 0x10, RZ ;  /* 0x00000010120a7819 */ /* 0x020fe200000006ff */
[----:B------:R-:W-:-:S03]  /*02b0*/  HFMA2 R17, -RZ, RZ, 1.625, 0 ;  /* 0x3e800000ff117431 */ /* 0x000fc600000001ff */
        /* <DEDUP_REMOVED lines=39> */
[----:B------:R-:W-:-:S07]  /*0530*/  F2FP.BF16.F32.PACK_AB R10, RZ, R10 ;  /* 0x0000000aff0a723e */ /* 0x000fce00000010ff */
.L_x_591:
[----:B------:R-:W-:Y:S05]  /*0540*/  BSYNC.RECONVERGENT B0 ;  /* 0x0000000000007941 */ /* 0x000fea0003800200 */
.L_x_590:
[-C--:B------:R-:W-:Y:S01]  /*0550*/  ISETP.GE.AND P3, PT, R9, R4.reuse, PT ;  /* 0x000000040900720c */ /* 0x080fe20003f66270 */
[----:B------:R-:W-:Y:S01]  /*0560*/  BSSY.RECONVERGENT B0, `(.L_x_592) ;  /* 0x000002f000007945 */ /* 0x000fe20003800200 */
[----:B------:R-:W-:Y:S01]  /*0570*/  ISETP.GE.AND P1, PT, R11, R4, PT ;  /* 0x000000040b00720c */ /* 0x000fe20003f26270 */
[----:B------:R-:W-:Y:S01]  /*0580*/  @!P0 IMAD R11, R0, 0x200, R5 ;  /* 0x00000200000b8824 */ /* 0x000fe200078e0205 */
[----:B------:R-:W-:-:S09]  /*0590*/  @!P0 MOV R5, R9 ;  /* 0x0000000900058202 */ /* 0x000fd20000000f00 */
[----:B------:R-:W-:Y:S05]  /*05a0*/  @P3 BRA `(.L_x_593) ;  /* 0x0000000000a83947 */ /* 0x000fea0003800000 */
[----:B-----5:R-:W-:Y:S01]  /*05b0*/  SHF.L.U32 R8, R8, 0x10, RZ ;  /* 0x0000001008087819 */ /* 0x020fe200000006ff */
[----:B------:R-:W-:-:S03]  /*05c0*/  HFMA2 R16, -RZ, RZ, 1.625, 0 ;  /* 0x3e800000ff107431 */ /* 0x000fc600000001ff */
[C---:B------:R-:W-:Y:S01]  /*05d0*/  FSETP.GT.FTZ.AND P3, PT, |R8|.reuse, 8388608, PT ;  /* 0x4b0000000800780b */ /* 0x040fe20003f74200 */
[----:B------:R-:W-:-:S04]  /*05e0*/  FFMA.FTZ R12, R8, R8, 1 ;  /* 0x3f800000080c7423 */ /* 0x000fc80000010008 */
[----:B------:R-:W1:Y:S02]  /*05f0*/  MUFU.RSQ R9, R12 ;  /* 0x0000000c00097308 */ /* 0x000e640000001400 */
[----:B-1----:R-:W-:Y:S01]  /*0600*/  FFMA.FTZ R13, R12, R9, 1 ;  /* 0x3f8000000c0d7423 */ /* 0x002fe20000010009 */
[----:B------:R-:W-:-:S05]  /*0610*/  FADD.FTZ R9, |R8|, -RZ ;  /* 0x800000ff08097221 */ /* 0x000fca0000010200 */
[----:B------:R-:W1:Y:S02]  /*0620*/  MUFU.RCP R13, R13 ;  /* 0x0000000d000d7308 */ /* 0x000e640000001000 */
[----:B-1----:R-:W-:Y:S01]  /*0630*/  FMUL.FTZ R15, |R8|, R13 ;  /* 0x0000000d080f7220 */ /* 0x002fe20000410200 */
        /* <DEDUP_REMOVED lines=33> */
.L_x_593:
[----:B------:R-:W-:Y:S05]  /*0850*/  BSYNC.RECONVERGENT B0 ;  /* 0x0000000000007941 */ /* 0x000fea0003800200 */
.L_x_592:
[----:B------:R-:W-:Y:S01]  /*0860*/  BSSY.RECONVERGENT B0, `(.L_x_594) ;  /* 0x000002e000007945 */ /* 0x000fe20003800200 */
[----:B------:R-:W-:Y:S01]  /*0870*/  ISETP.GE.AND P3, PT, R5, R4, PT ;  /* 0x000000040500720c */ /* 0x000fe20003f66270 */
[----:B0-----:R-:W-:Y:S02]  /*0880*/  @!P0 IMAD.WIDE.U32 R2, R11, 0x2, R2 ;  /* 0x000000020b028825 */ /* 0x001fe400078e0002 */
[----:B------:R-:W-:Y:S10]  /*0890*/  @P2 BRA `(.L_x_595) ;  /* 0x0000000000a82947 */ /* 0x000ff40003800000 */
[----:B-----5:R-:W-:Y:S02]  /*08a0*/  IMAD.U32 R7, R7, 0x10000, RZ ;  /* 0x0001000007077824 */ /* 0x020fe400078e00ff */
[----:B------:R-:W-:Y:S02]  /*08b0*/  HFMA2 R16, -RZ, RZ, 1.625, 0 ;  /* 0x3e800000ff107431 */ /* 0x000fe400000001ff */
[C---:B------:R-:W-:Y:S01]  /*08c0*/  FFMA.FTZ R11, R7.reuse, R7, 1 ;  /* 0x3f800000070b7423 */ /* 0x040fe20000010007 */
[C---:B------:R-:W-:Y:S01]  /*08d0*/  FSETP.GT.FTZ.AND P2, PT, |R7|.reuse, 8388608, PT ;  /* 0x4b0000000700780b */ /* 0x040fe20003f54200 */
[----:B------:R-:W-:Y:S02]  /*08e0*/  FADD.FTZ R9, |R7|, -RZ ;  /* 0x800000ff07097221 */ /* 0x000fe40000010200 */
[----:B------:R-:W0:Y:S02]  /*08f0*/  MUFU.RSQ R12, R11 ;  /* 0x0000000b000c7308 */ /* 0x000e240000001400 */
[----:B0-----:R-:W-:-:S06]  /*0900*/  FFMA.FTZ R12, R11, R12, 1 ;  /* 0x3f8000000b0c7423 */ /* 0x001fcc000001000c */
[----:B------:R-:W0:Y:S02]  /*0910*/  MUFU.RCP R12, R12 ;  /* 0x0000000c000c7308 */ /* 0x000e240000001000 */
[----:B0-----:R-:W-:-:S04]  /*0920*/  FMUL.FTZ R14, |R7|, R12 ;  /* 0x0000000c070e7220 */ /* 0x001fc80000410200 */
        /* <DEDUP_REMOVED lines=9> */
[----:B------:R-:W-:Y:S01]  /*09c0*/  FFMA.FTZ R12, R13, R16, -1 ;  /* 0xbf8000000d0c7423 */ /* 0x000fe20000010010 */
[----:B------:R-:W-:-:S03]  /*09d0*/  MOV R16, 0x3d39bf78 ;  /* 0x3d39bf7800107802 */ /* 0x000fc60000000f00 */
        /* <DEDUP_REMOVED lines=22> */
.L_x_595:
[----:B------:R-:W-:Y:S05]  /*0b40*/  BSYNC.RECONVERGENT B0 ;  /* 0x0000000000007941 */ /* 0x000fea0003800200 */
.L_x_594:
[----:B------:R-:W-:Y:S04]  /*0b50*/  BSSY.RECONVERGENT B0, `(.L_x_596) ;  /* 0x000002c000007945 */ /* 0x000fe80003800200 */
[----:B------:R-:W-:Y:S05]  /*0b60*/  @P1 BRA `(.L_x_597) ;  /* 0x0000000000a81947 */ /* 0x000fea0003800000 */
[----:B-----5:R-:W-:Y:S01]  /*0b70*/  SHF.L.U32 R6, R6, 0x10, RZ ;  /* 0x0000001006067819 */ /* 0x020fe200000006ff */
[----:B------:R-:W-:-:S03]  /*0b80*/  IMAD.MOV.U32 R16, RZ, RZ, 0x3e800000 ;  /* 0x3e800000ff107424 */ /* 0x000fc600078e00ff */
[C---:B------:R-:W-:Y:S01]  /*0b90*/  FSETP.GT.FTZ.AND P1, PT, |R6|.reuse, 8388608, PT ;  /* 0x4b0000000600780b */ /* 0x040fe20003f34200 */
[C---:B------:R-:W-:Y:S01]  /*0ba0*/  FFMA.FTZ R11, R6.reuse, R6, 1 ;  /* 0x3f800000060b7423 */ /* 0x040fe20000010006 */
[----:B------:R-:W-:-:S03]  /*0bb0*/  FADD.FTZ R9, |R6|, -RZ ;  /* 0x800000ff06097221 */ /* 0x000fc60000010200 */
        /* <DEDUP_REMOVED lines=14> */
[----:B------:R-:W-:-:S03]  /*0ca0*/  HFMA2 R16, -RZ, RZ, 1.3056640625, -1.8671875 ;  /* 0x3d39bf78ff107431 */ /* 0x000fc600000001ff */
        /* <DEDUP_REMOVED lines=22> */
.L_x_597:
[----:B------:R-:W-:Y:S05]  /*0e10*/  BSYNC.RECONVERGENT B0 ;  /* 0x0000000000007941 */ /* 0x000fea0003800200 */
.L_x_596:
[----:B------:R0:W-:Y:S01]  /*0e20*/  @!P0 STG.E.U16 desc[UR4][R2.64], R10 ;  /* 0x0000000a02008986 */ /* 0x0001e2000c101504 */
[----:B------:R-:W-:Y:S04]  /*0e30*/  BSSY.RECONVERGENT B0, `(.L_x_598) ;  /* 0x000000d000007945 */ /* 0x000fe80003800200 */
[----:B------:R-:W-:Y:S05]  /*0e40*/  @P3 BRA `(.L_x_599) ;  /* 0x00000000002c3947 */ /* 0x000fea0003800000 */
[----:B0-----:R-:W0:Y:S01]  /*0e50*/  LDC.64 R2, c[0x0][0x388] ;  /* 0x0000e200ff027b82 */ /* 0x001e220000000a00 */
[----:B------:R-:W-:Y:S02]  /*0e60*/  LEA R9, R0, R5, 0x9 ;  /* 0x0000000500097211 */ /* 0x000fe400078e48ff */
[----:B------:R-:W-:Y:S02]  /*0e70*/  IADD3 R5, PT, PT, R5, 0x80, RZ ;  /* 0x0000008005057810 */ /* 0x000fe40007ffe0ff */
[----:B-----5:R-:W-:Y:S02]  /*0e80*/  PRMT R10, R8, 0x7610, R10 ;  /* 0x00007610080a7816 */ /* 0x020fe4000000000a */
[----:B------:R-:W-:-:S13]  /*0e90*/  ISETP.GE.AND P0, PT, R5, R4, PT ;  /* 0x000000040500720c */ /* 0x000fda0003f06270 */
[----:B------:R-:W-:Y:S02]  /*0ea0*/  @!P0 LEA R11, R0, R5, 0x9 ;  /* 0x00000005000b8211 */ /* 0x000fe400078e48ff */
[----:B------:R-:W-:Y:S01]  /*0eb0*/  @!P0 IADD3 R5, PT, PT, R5, 0x80, RZ ;  /* 0x0000008005058810 */ /* 0x000fe20007ffe0ff */
[----:B0-----:R-:W-:-:S04]  /*0ec0*/  IMAD.WIDE.U32 R8, R9, 0x2, R2 ;  /* 0x0000000209087825 */ /* 0x001fc800078e0002 */
[----:B------:R-:W-:Y:S01]  /*0ed0*/  @!P0 IMAD.WIDE.U32 R2, R11, 0x2, R2 ;  /* 0x000000020b028825 */ /* 0x000fe200078e0002 */
[----:B------:R1:W-:Y:S04]  /*0ee0*/  STG.E.U16 desc[UR4][R8.64], R10 ;  /* 0x0000000a08007986 */ /* 0x0003e8000c101504 */
[----:B------:R1:W-:Y:S02]  /*0ef0*/  @!P0 STG.E.U16 desc[UR4][R2.64], R7 ;  /* 0x0000000702008986 */ /* 0x0003e4000c101504 */
.L_x_599:
[----:B------:R-:W-:Y:S05]  /*0f00*/  BSYNC.RECONVERGENT B0 ;  /* 0x0000000000007941 */ /* 0x000fea0003800200 */
.L_x_598:
[----:B------:R-:W-:-:S13]  /*0f10*/  ISETP.GE.AND P0, PT, R5, R4, PT ;  /* 0x000000040500720c */ /* 0x000fda0003f06270 */
[----:B------:R-:W-:Y:S05]  /*0f20*/  @P0 EXIT ;  /* 0x000000000000094d */ /* 0x000fea0003800000 */
[----:B01----:R-:W0:Y:S01]  /*0f30*/  LDC.64 R2, c[0x0][0x388] ;  /* 0x0000e200ff027b82 */ /* 0x003e220000000a00 */
[----:B------:R-:W-:-:S05]  /*0f40*/  LEA R5, R0, R5, 0x9 ;  /* 0x0000000500057211 */ /* 0x000fca00078e48ff */
[----:B0-----:R-:W-:-:S05]  /*0f50*/  IMAD.WIDE.U32 R2, R5, 0x2, R2 ;  /* 0x0000000205027825 */ /* 0x001fca00078e0002 */
[----:B-----5:R-:W-:Y:S01]  /*0f60*/  STG.E.U16 desc[UR4][R2.64], R6 ;  /* 0x0000000602007986 */ /* 0x020fe2000c101504 */
[----:B------:R-:W-:Y:S05]  /*0f70*/  EXIT ;  /* 0x000000000000794d */ /* 0x000fea0003800000 */
.L_x_600:
        /* <DEDUP_REMOVED lines=16> */
.L_x_14785:


//--------------------- .text._ZN2at6native29vectorized_elementwise_kernelILi2EZZZNS0_17asinh_kernel_cudaERNS_18TensorIteratorBaseEENKUlvE0_clEvENKUlvE2_clEvEUlN3c108BFloat16EE_St5arrayIPcLm2EEEEviT0_T1_ --------------------------
	.section	.text._ZN2at6native29vectorized_elementwise_kernelILi2EZZZNS0_17asinh_kernel_cudaERNS_18TensorIteratorBaseEENKUlvE0_clEvENKUlvE2_clEvEUlN3c108BFloat16EE_St5arrayIPcLm2EEEEviT0_T1_,"ax",@progbits
	.align	128
        .global         _ZN2at6native29vectorized_elementwise_kernelILi2EZZZNS0_17asinh_kernel_cudaERNS_18TensorIteratorBaseEENKUlvE0_clEvENKUlvE2_clEvEUlN3c108BFloat16EE_St5arrayIPcLm2EEEEviT0_T1_
        .type           _ZN2at6native29vectorized_elementwise_kernelILi2EZZZNS0_17asinh_kernel_cudaERNS_18TensorIteratorBaseEENKUlvE0_clEvENKUlvE2_clEvEUlN3c108BFloat16EE_St5arrayIPcLm2EEEEviT0_T1_,@function
        .size           _ZN2at6native29vectorized_elementwise_kernelILi2EZZZNS0_17asinh_kernel_cudaERNS_18TensorIteratorBaseEENKUlvE0_clEvENKUlvE2_clEvEUlN3c108BFloat16EE_St5arrayIPcLm2EEEEviT0_T1_,(.L_x_14786 - _ZN2at6native29vectorized_elementwise_kernelILi2EZZZNS0_17asinh_kernel_cudaERNS_18TensorIteratorBaseEENKUlvE0_clEvENKUlvE2_clEvEUlN3c108BFloat16EE_St5arrayIPcLm2EEEEviT0_T1_)
        .other          _ZN2at6native29vectorized_elementwise_kernelILi2EZZZNS0_17asinh_kernel_cudaERNS_18TensorIteratorBaseEENKUlvE0_clEvENKUlvE2_clEvEUlN3c108BFloat16EE_St5arrayIPcLm2EEEEviT0_T1_,@"STO_CUDA_ENTRY STV_DEFAULT"
_ZN2at6native29vectorized_elementwise_kernelILi2EZZZNS0_17asinh_kernel_cudaERNS_18TensorIteratorBaseEENKUlvE0_clEvENKUlvE2_clEvEUlN3c108BFloat16EE_St5arrayIPcLm2EEEEviT0_T1_:
.text._ZN2at6native29vectorized_elementwise_kernelILi2EZZZNS0_17asinh_kernel_cudaERNS_18TensorIteratorBaseEENKUlvE0_clEvENKUlvE2_clEvEUlN3c108BFloat16EE_St5arrayIPcLm2EEEEviT0_T1_:
[----:B------:R-:W-:Y:S01]  /*0000*/  LDC R1, c[0x0][0x37c] ;  /* 0x0000df00ff017b82 */ /* 0x000fe20000000800 */
[----:B------:R-:W0:Y:S01]  /*0010*/  S2R R0, SR_CTAID.X ;  /* 0x0000000000007919 */ /* 0x000e220000002500 */
[----:B------:R-:W1:Y:S01]  /*0020*/  LDCU UR6, c[0x0][0x380] ;  /* 0x00007000ff0677ac */ /* 0x000e620008000800 */
[----:B------:R-:W2:Y:S01]  /*0030*/  LDCU.64 UR4, c[0x0][0x358] ;  /* 0x00006b00ff0477ac */ /* 0x000ea20008000a00 */
[----:B0-----:R-:W-:-:S04]  /*0040*/  SHF.L.U32 R0, R0, 0xa, RZ ;  /* 0x0000000a00007819 */ /* 0x001fc800000006ff */
[----:B-1----:R-:W-:-:S04]  /*0050*/  IADD3 R8, PT, PT, -R0, UR6, RZ ;  /* 0x0000000600087c10 */ /* 0x002fc8000fffe1ff */
[----:B------:R-:W-:-:S13]  /*0060*/  ISETP.GT.U32.AND P0, PT, R8, 0x3ff, PT ;  /* 0x000003ff0800780c */ /* 0x000fda0003f04070 */
[----:B--2---:R-:W-:Y:S05]  /*0070*/  @P0 BRA `(.L_x_601) ;  /* 0x0000001c00ac0947 */ /* 0x004fea0003800000 */
[----:B------:R-:W0:Y:S01]  /*0080*/  S2R R27, SR_TID.X ;  /* 0x00000000001b7919 */ /* 0x000e220000002100 */
[----:B------:R-:W-:Y:S02]  /*0090*/  PRMT R7, RZ, 0x7610, R7 ;  /* 0x00007610ff077816 */ /* 0x000fe40000000007 */
[----:B0-----:R-:W-:Y:S02]  /*00a0*/  ISETP.GE.U32.AND P0, PT, R27, R8, PT ;  /* 0x000000081b00720c */ /* 0x001fe40003f06070 */
[----:B------:R-:W-:-:S11]  /*00b0*/  MOV R9, R27 ;  /* 0x0000001b00097202 */ /* 0x000fd60000000f00 */
[----:B------:R-:W-:-:S04]  /*00c0*/  @!P0 IADD3 R27, PT, PT, R9, 0x80, RZ ;  /* 0x00000080091b8810 */ /* 0x000fc80007ffe0ff */
[----:B------:R-:W-:-:S13]  /*00d0*/  ISETP.GE.U32.AND P6, PT, R27, R8, PT ;  /* 0x000000081b00720c */ /* 0x000fda0003fc6070 */
[----:B------:R-:W-:Y:S01]  /*00e0*/  @!P6 IADD3 R3, PT, PT, R0, R27, RZ ;  /* 0x0000001b0003e210 */ /* 0x000fe20007ffe0ff */
[----:B------:R-:W0:Y:S01]  /*00f0*/  @!P6 LDC.64 R28, c[0x0][0x390] ;  /* 0x0000e400ff1ceb82 */ /* 0x000e220000000a00 */
[----:B------:R-:W-:-:S04]  /*0100*/  @!P6 IADD3 R27, PT, PT, R27, 0x80, RZ ;  /* 0x000000801b1be810 */ /* 0x000fc80007ffe0ff */
[----:B------:R-:W-:-:S13]  /*0110*/  ISETP.GE.U32.AND P5, PT, R27, R8, PT ;  /* 0x000000081b00720c */ /* 0x000fda0003fa6070 */
[----:B------:R-:W-:Y:S01]  /*0120*/  @!P5 IADD3 R6, PT, PT, R0, R27, RZ ;  /* 0x0000001b0006d210 */ /* 0x000fe20007ffe0ff */
[----:B------:R-:W1:Y:S01]  /*0130*/  @!P5 LDC.64 R20, c[0x0][0x390] ;  /* 0x0000e400ff14db82 */ /* 0x000e620000000a00 */
[----:B------:R-:W-:-:S04]  /*0140*/  @!P5 IADD3 R27, PT, PT, R27, 0x80, RZ ;  /* 0x000000801b1bd810 */ /* 0x000fc80007ffe0ff */
[----:B------:R-:W-:Y:S01]  /*0150*/  ISETP.GE.U32.AND P4, PT, R27, R8, PT ;  /* 0x000000081b00720c */ /* 0x000fe20003f86070 */
[----:B0-----:R-:W-:-:S05]  /*0160*/  @!P6 IMAD.WIDE.U32 R28, R3, 0x2, R28 ;  /* 0x00000002031ce825 */ /* 0x001fca00078e001c */
[----:B------:R-:W5:Y:S07]  /*0170*/  @!P6 LDG.E.U16 R7, desc[UR4][R28.64] ;  /* 0x000000041c07e981 */ /* 0x000f6e000c1e1500 */
[----:B------:R-:W-:Y:S01]  /*0180*/  @!P4 IADD3 R25, PT, PT, R0, R27, RZ ;  /* 0x0000001b0019c210 */ /* 0x000fe20007ffe0ff */
[----:B------:R-:W0:Y:S01]  /*0190*/  @!P4 LDC.64 R2, c[0x0][0x390] ;  /* 0x0000e400ff02cb82 */ /* 0x000e220000000a00 */
[----:B------:R-:W-:-:S04]  /*01a0*/  @!P4 IADD3 R27, PT, PT, R27, 0x80, RZ ;  /* 0x000000801b1bc810 */ /* 0x000fc80007ffe0ff */
[----:B------:R-:W-:-:S13]  /*01b0*/  ISETP.GE.U32.AND P3, PT, R27, R8, PT ;  /* 0x000000081b00720c */ /* 0x000fda0003f66070 */
[----:B------:R-:W-:Y:S02]  /*01c0*/  @!P3 IADD3 R23, PT, PT, R0, R27, RZ ;  /* 0x0000001b0017b210 */ /* 0x000fe40007ffe0ff */
[----:B------:R-:W-:Y:S01]  /*01d0*/  PRMT R16, RZ, 0x7610, R16 ;  /* 0x00007610ff107816 */ /* 0x000fe20000000010 */
[----:B-1----:R-:W-:Y:S01]  /*01e0*/  @!P5 IMAD.WIDE.U32 R20, R6, 0x2, R20 ;  /* 0x000000020614d825 */ /* 0x002fe200078e0014 */
[----:B------:R-:W-:Y:S01]  /*01f0*/  @!P3 IADD3 R27, PT, PT, R27, 0x80, RZ ;  /* 0x000000801b1bb810 */ /* 0x000fe20007ffe0ff */
[----:B------:R-:W1:Y:S03]  /*0200*/  @!P3 LDC.64 R4, c[0x0][0x390] ;  /* 0x0000e400ff04bb82 */ /* 0x000e660000000a00 */
[----:B------:R-:W-:-:S13]  /*0210*/  ISETP.GE.U32.AND P2, PT, R27, R8, PT ;  /* 0x000000081b00720c */ /* 0x000fda0003f46070 */
[----:B------:R-:W-:Y:S01]  /*0220*/  @!P2 IADD3 R19, PT, PT, R0, R27, RZ ;  /* 0x0000001b0013a210 */ /* 0x000fe20007ffe0ff */
[----:B------:R-:W2:Y:S01]  /*0230*/  @!P2 LDC.64 R10, c[0x0][0x390] ;  /* 0x0000e400ff0aab82 */ /* 0x000ea20000000a00 */
[----:B------:R-:W-:-:S04]  /*0240*/  @!P2 IADD3 R27, PT, PT, R27, 0x80, RZ ;  /* 0x000000801b1ba810 */ /* 0x000fc80007ffe0ff */
[----:B------:R-:W-:-:S13]  /*0250*/  ISETP.GE.U32.AND P1, PT, R27, R8, PT ;  /* 0x000000081b00720c */ /* 0x000fda0003f26070 */
[----:B------:R-:W-:Y:S01]  /*0260*/  @!P1 IADD3 R17, PT, PT, R0, R27, RZ ;  /* 0x0000001b00119210 */ /* 0x000fe20007ffe0ff */
[----:B------:R-:W3:Y:S01]  /*0270*/  @!P1 LDC.64 R14, c[0x0][0x390] ;  /* 0x0000e400ff0e9b82 */ /* 0x000ee20000000a00 */
[----:B------:R-:W-:-:S04]  /*0280*/  @!P1 IADD3 R27, PT, PT, R27, 0x80, RZ ;  /* 0x000000801b1b9810 */ /* 0x000fc80007ffe0ff */
[----:B------:R-:W-:-:S13]  /*0290*/  ISETP.GE.U32.AND P6, PT, R27, R8, PT ;  /* 0x000000081b00720c */ /* 0x000fda0003fc6070 */
[----:B------:R-:W4:Y:S01]  /*02a0*/  @!P6 LDC.64 R12, c[0x0][0x390] ;  /* 0x0000e400ff0ceb82 */ /* 0x000f220000000a00 */
[----:B------:R-:W-:Y:S01]  /*02b0*/  @!P6 IADD3 R27, PT, PT, R0, R27, RZ ;  /* 0x0000001b001be210 */ /* 0x000fe20007ffe0ff */
[----:B---3--:R-:W-:Y:S01]  /*02c0*/  @!P1 IMAD.WIDE.U32 R14, R17, 0x2, R14 ;  /* 0x00000002110e9825 */ /* 0x008fe200078e000e */
[----:B------:R-:W-:-:S06]  /*02d0*/  PRMT R17, RZ, 0x7610, R17 ;  /* 0x00007610ff117816 */ /* 0x000fcc0000000011 */
[----:B------:R-:W5:Y:S01]  /*02e0*/  @!P1 LDG.E.U16 R17, desc[UR4][R14.64] ;  /* 0x000000040e119981 */ /* 0x000f62000c1e1500 */
[----:B----4-:R-:W-:-:S05]  /*02f0*/  @!P6 IMAD.WIDE.U32 R12, R27, 0x2, R12 ;  /* 0x000000021b0ce825 */ /* 0x010fca00078e000c */
[----:B------:R-:W5:Y:S01]  /*0300*/  @!P6 LDG.E.U16 R16, desc[UR4][R12.64] ;  /* 0x000000040c10e981 */ /* 0x000f62000c1e1500 */
[----:B------:R-:W-:-:S06]  /*0310*/  PRMT R6, RZ, 0x7610, R6 ;  /* 0x00007610ff067816 */ /* 0x000fcc0000000006 */
[----:B------:R3:W5:Y:S02]  /*0320*/  @!P5 LDG.E.U16 R6, desc[UR4][R20.64] ;  /* 0x000000041406d981 */ /* 0x000764000c1e1500 */
[----:B---3--:R-:W3:Y:S01]  /*0330*/  @!P0 LDC.64 R20, c[0x0][0x390] ;  /* 0x0000e400ff148b82 */ /* 0x008ee20000000a00 */
[----:B-1----:R-:W-:Y:S01]  /*0340*/  @!P3 IMAD.WIDE.U32 R4, R23, 0x2, R4 ;  /* 0x000000021704b825 */ /* 0x002fe200078e0004 */
[----:B------:R-:W-:Y:S02]  /*0350*/  @!P0 IADD3 R23, PT, PT, R0, R9, RZ ;  /* 0x0000000900178210 */ /* 0x000fe40007ffe0ff */
[----:B------:R-:W-:Y:S01]  /*0360*/  PRMT R22, RZ, 0x7610, R22 ;  /* 0x00007610ff167816 */ /* 0x000fe20000000016 */
[----:B0-----:R-:W-:-:S05]  /*0370*/  @!P4 IMAD.WIDE.U32 R2, R25, 0x2, R2 ;  /* 0x000000021902c825 */ /* 0x001fca00078e0002 */
[----:B------:R0:W5:Y:S01]  /*0380*/  @!P4 LDG.E.U16 R22, desc[UR4][R2.64] ;  /* 0x000000040216c981 */ /* 0x000162000c1e1500 */
[----:B---3--:R-:W-:Y:S01]  /*0390*/  @!P0 IMAD.WIDE.U32 R20, R23, 0x2, R20 ;  /* 0x0000000217148825 */ /* 0x008fe200078e0014 */
[----:B------:R-:W-:-:S06]  /*03a0*/  PRMT R23, RZ, 0x7610, R23 ;  /* 0x00007610ff177816 */ /* 0x000fcc0000000017 */
[----:B------:R-:W5:Y:S01]  /*03b0*/  @!P0 LDG.E.U16 R23, desc[UR4][R20.64] ;  /* 0x0000000414178981 */ /* 0x000f62000c1e1500 */
[----:B------:R-:W-:Y:S01]  /*03c0*/  ISETP.GE.U32.AND P0, PT, R9, R8, PT ;  /* 0x000000080900720c */ /* 0x000fe20003f06070 */
[----:B--2---:R-:W-:Y:S01]  /*03d0*/  @!P2 IMAD.WIDE.U32 R10, R19, 0x2, R10 ;  /* 0x00000002130aa825 */ /* 0x004fe200078e000a */
[----:B------:R-:W-:Y:S02]  /*03e0*/  PRMT R19, RZ, 0x7610, R19 ;  /* 0x00007610ff137816 */ /* 0x000fe40000000013 */
[----:B------:R-:W-:Y:S01]  /*03f0*/  PRMT R18, RZ, 0x7610, R18 ;  /* 0x00007610ff127816 */ /* 0x000fe20000000012 */
[----:B------:R-:W-:Y:S03]  /*0400*/  BSSY.RECONVERGENT B0, `(.L_x_602) ;  /* 0x0000033000007945 */ /* 0x000fe60003800200 */
[----:B------:R1:W5:Y:S04]  /*0410*/  @!P3 LDG.E.U16 R19, desc[UR4][R4.64] ;  /* 0x000000040413b981 */ /* 0x000368000c1e1500 */
[----:B------:R2:W5:Y:S01]  /*0420*/  @!P2 LDG.E.U16 R18, desc[UR4][R10.64] ;  /* 0x000000040a12a981 */ /* 0x000562000c1e1500 */
[----:B0-----:R-:W0:Y:S01]  /*0430*/  @!P0 LDC.64 R2, c[0x0][0x388] ;  /* 0x0000e200ff028b82 */ /* 0x001e220000000a00 */
[----:B-1----:R-:W-:-:S04]  /*0440*/  IADD3 R5, PT, PT, R9, 0x100, RZ ;  /* 0x0000010009057810 */ /* 0x002fc80007ffe0ff */
[----:B------:R-:W-:Y:S02]  /*0450*/  ISETP.GE.U32.AND P2, PT, R5, R8, PT ;  /* 0x000000080500720c */ /* 0x000fe40003f46070 */
[C---:B------:R-:W-:Y:S02]  /*0460*/  IADD3 R5, PT, PT, R9.reuse, 0x80, RZ ;  /* 0x0000008009057810 */ /* 0x040fe40007ffe0ff */
[----:B--2---:R-:W-:Y:S01]  /*0470*/  IADD3 R11, PT, PT, R9, 0x180, RZ ;  /* 0x00000180090b7810 */ /* 0x004fe20007ffe0ff */
[----:B------:R-:W-:Y:S08]  /*0480*/  @P0 BRA `(.L_x_603) ;  /* 0x0000000000a80947 */ /* 0x000ff00003800000 */
[----:B-----5:R-:W-:Y:S01]  /*0490*/  SHF.L.U32 R4, R23, 0x10, RZ ;  /* 0x0000001017047819 */ /* 0x020fe200000006ff */
[----:B------:R-:W-:Y:S01]  /*04a0*/  HFMA2 R20, -RZ, RZ, 1.625, 0 ;  /* 0x3e800000ff147431 */ /* 0x000fe200000001ff */
[----:B------:R-:W-:Y:S02]  /*04b0*/  MOV R21, 0x3d39bf78 ;  /* 0x3d39bf7800157802 */ /* 0x000fe40000000f00 */
[C---:B------:R-:W-:Y:S01]  /*04c0*/  FSETP.GT.FTZ.AND P1, PT, |R4|.reuse, 8388608, PT ;  /* 0x4b0000000400780b */ /* 0x040fe20003f34200 */
[C---:B------:R-:W-:Y:S01]  /*04d0*/  FFMA.FTZ R12, R4.reuse, R4, 1 ;  /* 0x3f800000040c7423 */ /* 0x040fe20000010004 */
[----:B------:R-:W-:-:S03]  /*04e0*/  FADD.FTZ R10, |R4|, -RZ ;  /* 0x800000ff040a7221 */ /* 0x000fc60000010200 */
[----:B------:R-:W1:Y:S02]  /*04f0*/  MUFU.RSQ R13, R12 ;  /* 0x0000000c000d7308 */ /* 0x000e640000001400 */
[----:B-1----:R-:W-:-:S06]  /*0500*/  FFMA.FTZ R14, R12, R13, 1 ;  /* 0x3f8000000c0e7423 */ /* 0x002fcc000001000d */
[----:B------:R-:W1:Y:S02]  /*0510*/  MUFU.RCP R13, R14 ;  /* 0x0000000e000d7308 */ /* 0x000e640000001000 */
[----:B-1----:R-:W-:-:S04]  /*0520*/  FMUL.FTZ R13, |R4|, R13 ;  /* 0x0000000d040d7220 */ /* 0x002fc80000410200 */
        /* <DEDUP_REMOVED lines=32> */
.L_x_603:
[----:B------:R-:W-:Y:S05]  /*0730*/  BSYNC.RECONVERGENT B0 ;  /* 0x0000000000007941 */ /* 0x000fea0003800200 */
.L_x_602:
[-C--:B------:R-:W-:Y:S01]  /*0740*/  ISETP.GE.U32.AND P1, PT, R5, R8.reuse, PT ;  /* 0x000000080500720c */ /* 0x080fe20003f26070 */
[----:B------:R-:W-:Y:S01]  /*0750*/  BSSY.RECONVERGENT B0, `(.L_x_604) ;  /* 0x000002e000007945 */ /* 0x000fe20003800200 */
[----:B------:R-:W-:Y:S02]  /*0760*/  ISETP.GE.U32.AND P3, PT, R11, R8, PT ;  /* 0x000000080b00720c */ /* 0x000fe40003f66070 */
[----:B------:R-:W-:-:S09]  /*0770*/  IADD3 R11, PT, PT, R9, 0x200, RZ ;  /* 0x00000200090b7810 */ /* 0x000fd20007ffe0ff */
[----:B------:R-:W-:Y:S05]  /*0780*/  @P1 BRA `(.L_x_605) ;  /* 0x0000000000a81947 */ /* 0x000fea0003800000 */
[----:B-----5:R-:W-:Y:S02]  /*0790*/  SHF.L.U32 R7, R7, 0x10, RZ ;  /* 0x0000001007077819 */ /* 0x020fe400000006ff */
        /* <DEDUP_REMOVED lines=8> */
[----:B------:R-:W-:Y:S01]  /*0820*/  @!P1 FFMA.FTZ R10, |R7|, R20, |R7| ;  /* 0x00000014070a9223 */ /* 0x000fe20000010607 */
[----:B------:R-:W-:-:S03]  /*0830*/  HFMA2 R20, -RZ, RZ, 1.625, 0 ;  /* 0x3e800000ff147431 */ /* 0x000fc600000001ff */
        /* <DEDUP_REMOVED lines=31> */
.L_x_605:
[----:B------:R-:W-:Y:S05]  /*0a30*/  BSYNC.RECONVERGENT B0 ;  /* 0x0000000000007941 */ /* 0x000fea0003800200 */
.L_x_604:
[----:B------:R-:W-:Y:S01]  /*0a40*/  BSSY.RECONVERGENT B0, `(.L_x_606) ;  /* 0x000002e000007945 */ /* 0x000fe20003800200 */
[----:B------:R-:W-:Y:S02]  /*0a50*/  ISETP.GE.U32.AND P1, PT, R11, R8, PT ;  /* 0x000000080b00720c */ /* 0x000fe40003f26070 */
[----:B------:R-:W-:Y:S01]  /*0a60*/  IADD3 R11, PT, PT, R9, 0x280, RZ ;  /* 0x00000280090b7810 */ /* 0x000fe20007ffe0ff */
[----:B------:R-:W-:Y:S10]  /*0a70*/  @P2 BRA `(.L_x_607) ;  /* 0x0000000000a82947 */ /* 0x000ff40003800000 */
        /* <DEDUP_REMOVED lines=42> */
.L_x_607:
[----:B------:R-:W-:Y:S05]  /*0d20*/  BSYNC.RECONVERGENT B0 ;  /* 0x0000000000007941 */ /* 0x000fea0003800200 */
.L_x_606:
        /* <DEDUP_REMOVED lines=46> */
.L_x_609:
[----:B------:R-:W-:Y:S05]  /*1010*/  BSYNC.RECONVERGENT B0 ;  /* 0x0000000000007941 */ /* 0x000fea0003800200 */
.L_x_608:
[----:B------:R-:W-:Y:S01]  /*1020*/  BSSY.RECONVERGENT B0, `(.L_x_610) ;  /* 0x000002e000007945 */ /* 0x000fe20003800200 */
[----:B------:R-:W-:Y:S02]  /*1030*/  ISETP.GE.U32.AND P3, PT, R11, R8, PT ;  /* 0x000000080b00720c */ /* 0x000fe40003f66070 */
[----:B------:R-:W-:Y:S01]  /*1040*/  IADD3 R13, PT, PT, R9, 0x380, RZ ;  /* 0x00000380090d7810 */ /* 0x000fe20007ffe0ff */
[----:B------:R-:W-:Y:S10]  /*1050*/  @P1 BRA `(.L_x_611) ;  /* 0x0000000000a81947 */ /* 0x000ff40003800000 */
        /* <DEDUP_REMOVED lines=42> */
.L_x_611:
[----:B------:R-:W-:Y:S05]  /*1300*/  BSYNC.RECONVERGENT B0 ;  /* 0x0000000000007941 */ /* 0x000fea0003800200 */
.L_x_610:
[----:B------:R-:W-:Y:S01]  /*1310*/  ISETP.GE.U32.AND P1, PT, R13, R8, PT ;  /* 0x000000080d00720c */ /* 0x000fe20003f26070 */
[----:B------:R-:W-:Y:S01]  /*1320*/  BSSY.RECONVERGENT B0, `(.L_x_612) ;  /* 0x000002e000007945 */ /* 0x000fe20003800200 */
[----:B------:R-:W-:-:S05]  /*1330*/  @!P0 IADD3 R13, PT, PT, R0, R9, RZ ;  /* 0x00000009000d8210 */ /* 0x000fca0007ffe0ff */
[----:B0-----:R-:W-:Y:S01]  /*1340*/  @!P0 IMAD.WIDE.U32 R2, R13, 0x2, R2 ;  /* 0x000000020d028825 */ /* 0x001fe200078e0002 */
[----:B------:R-:W-:Y:S06]  /*1350*/  @P2 BRA `(.L_x_613) ;  /* 0x0000000000a82947 */ /* 0x000fec0003800000 */
[----:B-----5:R-:W-:Y:S01]  /*1360*/  SHF.L.U32 R18, R18, 0x10, RZ ;  /* 0x0000001012127819 */ /* 0x020fe200000006ff */
[----:B------:R-:W-:-:S03]  /*1370*/  HFMA2 R20, -RZ, RZ, 1.625, 0 ;  /* 0x3e800000ff147431 */ /* 0x000fc600000001ff */
        /* <DEDUP_REMOVED lines=40> */
.L_x_613:
[----:B------:R-:W-:Y:S05]  /*1600*/  BSYNC.RECONVERGENT B0 ;  /* 0x0000000000007941 */ /* 0x000fea0003800200 */
.L_x_612:
[----:B------:R-:W-:Y:S04]  /*1610*/  BSSY.RECONVERGENT B0, `(.L_x_614) ;  /* 0x000002c000007945 */ /* 0x000fe80003800200 */
[----:B------:R-:W-:Y:S05]  /*1620*/  @P3 BRA `(.L_x_615) ;  /* 0x0000000000a83947 */ /* 0x000fea0003800000 */
        /* <DEDUP_REMOVED lines=42> */
.L_x_615:
[----:B------:R-:W-:Y:S05]  /*18d0*/  BSYNC.RECONVERGENT B0 ;  /* 0x0000000000007941 */ /* 0x000fea0003800200 */
.L_x_614:
[----:B------:R-:W-:Y:S04]  /*18e0*/  BSSY.RECONVERGENT B0, `(.L_x_616) ;  /* 0x000002c000007945 */ /* 0x000fe80003800200 */
[----:B------:R-:W-:Y:S05]  /*18f0*/  @P1 BRA `(.L_x_617) ;  /* 0x0000000000a81947 */ /* 0x000fea0003800000 */
[----:B-----5:R-:W-:Y:S01]  /*1900*/  SHF.L.U32 R16, R16, 0x10, RZ ;  /* 0x0000001010107819 */ /* 0x020fe200000006ff */
[----:B------:R-:W-:-:S03]  /*1910*/  HFMA2 R20, -RZ, RZ, 1.625, 0 ;  /* 0x3e800000ff147431 */ /* 0x000fc600000001ff */
[C---:B------:R-:W-:Y:S01]  /*1920*/  FSETP.GT.FTZ.AND P1, PT, |R16|.reuse, 8388608, PT ;  /* 0x4b0000001000780b */ /* 0x040fe20003f34200 */
[----:B------:R-:W-:-:S04]  /*1930*/  FFMA.FTZ R17, R16, R16, 1 ;  /* 0x3f80000010117423 */ /* 0x000fc80000010010 */
[----:B------:R-:W0:Y:S02]  /*1940*/  MUFU.RSQ R14, R17 ;  /* 0x00000011000e7308 */ /* 0x000e240000001400 */
[----:B0-----:R-:W-:Y:S01]  /*1950*/  FFMA.FTZ R18, R17, R14, 1 ;  /* 0x3f80000011127423 */ /* 0x001fe2000001000e */
[----:B------:R-:W-:-:S05]  /*1960*/  FADD.FTZ R14, |R16|, -RZ ;  /* 0x800000ff100e7221 */ /* 0x000fca0000010200 */
        /* <DEDUP_REMOVED lines=35> */
.L_x_617:
[----:B------:R-:W-:Y:S05]  /*1ba0*/  BSYNC.RECONVERGENT B0 ;  /* 0x0000000000007941 */ /* 0x000fea0003800200 */
.L_x_616:
[----:B------:R-:W-:Y:S01]  /*1bb0*/  @!P0 MOV R9, R5 ;  /* 0x0000000500098202 */ /* 0x000fe20000000f00 */
[----:B------:R0:W-:Y:S01]  /*1bc0*/  @!P0 STG.E.U16 desc[UR4][R2.64], R4 ;  /* 0x0000000402008986 */ /* 0x0001e2000c101504 */
[----:B------:R-:W-:Y:S04]  /*1bd0*/  BSSY.RECONVERGENT B0, `(.L_x_618) ;  /* 0x000002d000007945 */ /* 0x000fe80003800200 */
[----:B------:R-:W-:Y:S01]  /*1be0*/  BSSY.RELIABLE B1, `(.L_x_619) ;  /* 0x0000025000017945 */ /* 0x000fe20003800100 */
[----:B------:R-:W-:-:S13]  /*1bf0*/  ISETP.GE.U32.AND P0, PT, R9, R8, PT ;  /* 0x000000080900720c */ /* 0x000fda0003f06070 */
[----:B0-----:R-:W-:Y:S05]  /*1c00*/  @P0 BRA `(.L_x_620) ;  /* 0x0000000000300947 */ /* 0x001fea0003800000 */
[----:B------:R-:W0:Y:S01]  /*1c10*/  LDC.64 R2, c[0x0][0x388] ;  /* 0x0000e200ff027b82 */ /* 0x000e220000000a00 */
[----:B------:R-:W-:Y:S02]  /*1c20*/  IADD3 R5, PT, PT, R0, R9, RZ ;  /* 0x0000000900057210 */ /* 0x000fe40007ffe0ff */
[----:B------:R-:W-:-:S04]  /*1c30*/  IADD3 R9, PT, PT, R9, 0x80, RZ ;  /* 0x0000008009097810 */ /* 0x000fc80007ffe0ff */
[----:B------:R-:W-:Y:S01]  /*1c40*/  ISETP.GE.U32.AND P0, PT, R9, R8, PT ;  /* 0x000000080900720c */ /* 0x000fe20003f06070 */
[----:B0-----:R-:W-:-:S05]  /*1c50*/  IMAD.WIDE.U32 R2, R5, 0x2, R2 ;  /* 0x0000000205027825 */ /* 0x001fca00078e0002 */
[----:B-----5:R0:W-:Y:S07]  /*1c60*/  STG.E.U16 desc[UR4][R2.64], R7 ;  /* 0x0000000702007986 */ /* 0x0201ee000c101504 */
[----:B------:R-:W-:Y:S05]  /*1c70*/  @P0 BRA `(.L_x_621) ;  /* 0x0000000000300947 */ /* 0x000fea0003800000 */
[----:B0-----:R-:W0:Y:S01]  /*1c80*/  LDC.64 R2, c[0x0][0x388] ;  /* 0x0000e200ff027b82 */ /* 0x001e220000000a00 */
[----:B------:R-:W-:Y:S02]  /*1c90*/  IADD3 R5, PT, PT, R0, R9, RZ ;  /* 0x0000000900057210 */ /* 0x000fe40007ffe0ff */
[----:B------:R-:W-:-:S03]  /*1ca0*/  IADD3 R9, PT, PT, R9, 0x80, RZ ;  /* 0x0000008009097810 */ /* 0x000fc60007ffe0ff */
[----:B0-----:R-:W-:-:S05]  /*1cb0*/  IMAD.WIDE.U32 R2, R5, 0x2, R2 ;  /* 0x0000000205027825 */ /* 0x001fca00078e0002 */
[----:B------:R0:W-:Y:S02]  /*1cc0*/  STG.E.U16 desc[UR4][R2.64], R6 ;  /* 0x0000000602007986 */ /* 0x0001e4000c101504 */
.L_x_620:
[----:B------:R-:W-:-:S13]  /*1cd0*/  ISETP.GE.U32.AND P0, PT, R9, R8, PT ;  /* 0x000000080900720c */ /* 0x000fda0003f06070 */
[----:B------:R-:W-:Y:S05]  /*1ce0*/  @P0 BRA `(.L_x_622) ;  /* 0x0000000000300947 */ /* 0x000fea0003800000 */
[----:B0-----:R-:W0:Y:S01]  /*1cf0*/  LDC.64 R2, c[0x0][0x388] ;  /* 0x0000e200ff027b82 */ /* 0x001e220000000a00 */
[----:B------:R-:W-:Y:S02]  /*1d00*/  IADD3 R5, PT, PT, R0, R9, RZ ;  /* 0x0000000900057210 */ /* 0x000fe40007ffe0ff */
[----:B------:R-:W-:-:S03]  /*1d10*/  IADD3 R9, PT, PT, R9, 0x80, RZ ;  /* 0x0000008009097810 */ /* 0x000fc60007ffe0ff */
[----:B0-----:R-:W-:-:S05]  /*1d20*/  IMAD.WIDE.U32 R2, R5, 0x2, R2 ;  /* 0x0000000205027825 */ /* 0x001fca00078e0002 */
[----:B------:R1:W-:Y:S02]  /*1d30*/  STG.E.U16 desc[UR4][R2.64], R10 ;  /* 0x0000000a02007986 */ /* 0x0003e4000c101504 */
.L_x_621:
[----:B------:R-:W-:-:S13]  /*1d40*/  ISETP.GE.U32.AND P0, PT, R9, R8, PT ;  /* 0x000000080900720c */ /* 0x000fda0003f06070 */
[----:B------:R-:W-:Y:S05]  /*1d50*/  @P0 BRA `(.L_x_623) ;  /* 0x0000000000340947 */ /* 0x000fea0003800000 */
[----:B01----:R-:W0:Y:S01]  /*1d60*/  LDC.64 R2, c[0x0][0x388] ;  /* 0x0000e200ff027b82 */ /* 0x003e220000000a00 */
[----:B------:R-:W-:Y:S02]  /*1d70*/  IADD3 R5, PT, PT, R0, R9, RZ ;  /* 0x0000000900057210 */ /* 0x000fe40007ffe0ff */
[----:B------:R-:W-:-:S03]  /*1d80*/  IADD3 R9, PT, PT, R9, 0x80, RZ ;  /* 0x0000008009097810 */ /* 0x000fc60007ffe0ff */
[----:B0-----:R-:W-:-:S05]  /*1d90*/  IMAD.WIDE.U32 R2, R5, 0x2, R2 ;  /* 0x0000000205027825 */ /* 0x001fca00078e0002 */
[----:B------:R1:W-:Y:S02]  /*1da0*/  STG.E.U16 desc[UR4][R2.64], R11 ;  /* 0x0000000b02007986 */ /* 0x0003e4000c101504 */
.L_x_622:
[----:B------:R-:W-:-:S13]  /*1db0*/  ISETP.GE.U32.AND P0, PT, R9, R8, PT ;  /* 0x000000080900720c */ /* 0x000fda0003f06070 */
[----:B------:R-:W-:Y:S05]  /*1dc0*/  @P0 BREAK.RELIABLE B1 ;  /* 0x0000000000010942 */ /* 0x000fea0003800100 */
[----:B------:R-:W-:Y:S05]  /*1dd0*/  @P0 BRA `(.L_x_624) ;  /* 0x0000000000300947 */ /* 0x000fea0003800000 */
[----:B01----:R-:W0:Y:S01]  /*1de0*/  LDC.64 R2, c[0x0][0x388] ;  /* 0x0000e200ff027b82 */ /* 0x003e220000000a00 */
[----:B------:R-:W-:Y:S02]  /*1df0*/  IADD3 R5, PT, PT, R0, R9, RZ ;  /* 0x0000000900057210 */ /* 0x000fe40007ffe0ff */
[----:B------:R-:W-:-:S03]  /*1e00*/  IADD3 R9, PT, PT, R9, 0x80, RZ ;  /* 0x0000008009097810 */ /* 0x000fc60007ffe0ff */
[----:B0-----:R-:W-:-:S05]  /*1e10*/  IMAD.WIDE.U32 R2, R5, 0x2, R2 ;  /* 0x0000000205027825 */ /* 0x001fca00078e0002 */
[----:B------:R2:W-:Y:S02]  /*1e20*/  STG.E.U16 desc[UR4][R2.64], R12 ;  /* 0x0000000c02007986 */ /* 0x0005e4000c101504 */
.L_x_623:
[----:B------:R-:W-:Y:S05]  /*1e30*/  BSYNC.RELIABLE B1 ;  /* 0x0000000000017941 */ /* 0x000fea0003800100 */
.L_x_619:
[----:B------:R-:W-:-:S13]  /*1e40*/  ISETP.GE.U32.AND P0, PT, R9, R8, PT ;  /* 0x000000080900720c */ /* 0x000fda0003f06070 */
[----:B012---:R-:W0:Y:S01]  /*1e50*/  @!P0 LDC.64 R2, c[0x0][0x388] ;  /* 0x0000e200ff028b82 */ /* 0x007e220000000a00 */
[----:B------:R-:W-:Y:S02]  /*1e60*/  @!P0 IADD3 R5, PT, PT, R0, R9, RZ ;  /* 0x0000000900058210 */ /* 0x000fe40007ffe0ff */
[----:B------:R-:W-:-:S03]  /*1e70*/  @!P0 IADD3 R9, PT, PT, R9, 0x80, RZ ;  /* 0x0000008009098810 */ /* 0x000fc60007ffe0ff */
[----:B0-----:R-:W-:-:S05]  /*1e80*/  @!P0 IMAD.WIDE.U32 R2, R5, 0x2, R2 ;  /* 0x0000000205028825 */ /* 0x001fca00078e0002 */
[----:B------:R2:W-:Y:S02]  /*1e90*/  @!P0 STG.E.U16 desc[UR4][R2.64], R13 ;  /* 0x0000000d02008986 */ /* 0x0005e4000c101504 */
.L_x_624:
[----:B------:R-:W-:Y:S05]  /*1ea0*/  BSYNC.RECONVERGENT B0 ;  /* 0x0000000000007941 */ /* 0x000fea0003800200 */
.L_x_618:
[----:B------:R-:W-:Y:S05]  /*1eb0*/  WARPSYNC.ALL ;  /* 0x0000000000007948 */ /* 0x000fea0003800000 */
[----:B------:R-:W-:-:S13]  /*1ec0*/  ISETP.GE.U32.AND P0, PT, R9, R8, PT ;  /* 0x000000080900720c */ /* 0x000fda0003f06070 */
[----:B------:R-:W-:Y:S05]  /*1ed0*/  @P0 EXIT ;  /* 0x000000000000094d */ /* 0x000fea0003800000 */
[----:B012---:R-:W0:Y:S01]  /*1ee0*/  LDC.64 R2, c[0x0][0x388] ;  /* 0x0000e200ff027b82 */ /* 0x007e220000000a00 */
[----:B------:R-:W-:-:S05]  /*1ef0*/  IADD3 R9, PT, PT, R0, R9, RZ ;  /* 0x0000000900097210 */ /* 0x000fca0007ffe0ff */
[----:B0-----:R-:W-:-:S05]  /*1f00*/  IMAD.WIDE.U32 R2, R9, 0x2, R2 ;  /* 0x0000000209027825 */ /* 0x001fca00078e0002 */
[----:B------:R-:W-:Y:S01]  /*1f10*/  STG.E.U16 desc[UR4][R2.64], R14 ;  /* 0x0000000e02007986 */ /* 0x000fe2000c101504 */
[----:B------:R-:W-:Y:S05]  /*1f20*/  EXIT ;  /* 0x000000000000794d */ /* 0x000fea0003800000 */
.L_x_601:
[----:B------:R-:W0:Y:S01]  /*1f30*/  S2R R5, SR_TID.X ;  /* 0x0000000000057919 */ /* 0x000e220000002100 */
[----:B------:R-:W1:Y:S02]  /*1f40*/  LDC.64 R2, c[0x0][0x390] ;  /* 0x0000e400ff027b82 */ /* 0x000e640000000a00 */
[----:B-1----:R-:W-:-:S04]  /*1f50*/  IMAD.WIDE.U32 R2, R0, 0x2, R2 ;  /* 0x0000000200027825 */ /* 0x002fc800078e0002 */
[----:B0-----:R-:W-:-:S05]  /*1f60*/  IMAD.WIDE.U32 R2, R5, 0x4, R2 ;  /* 0x0000000405027825 */ /* 0x001fca00078e0002 */
[----:B------:R-:W2:Y:S04]  /*1f70*/  LDG.E R4, desc[UR4][R2.64] ;  /* 0x0000000402047981 */ /* 0x000ea8000c1e1900 */
[----:B------:R-:W3:Y:S04]  /*1f80*/  LDG.E R10, desc[UR4][R2.64+0x200] ;  /* 0x00020004020a7981 */ /* 0x000ee8000c1e1900 */
[----:B------:R-:W4:Y:S04]  /*1f90*/  LDG.E R7, desc[UR4][R2.64+0x400] ;  /* 0x0004000402077981 */ /* 0x000f28000c1e1900 */
[----:B------:R0:W5:Y:S01]  /*1fa0*/  LDG.E R8, desc[UR4][R2.64+0x600] ;  /* 0x0006000402087981 */ /* 0x000162000c1e1900 */
[----:B------:R-:W-:-:S02]  /*1fb0*/  PLOP3.LUT P0, PT, PT, PT, PT, 0x8, 0x80 ;  /* 0x000000000080781c */ /* 0x000fc40003f0e170 */
[----:B--2---:R-:W-:-:S04]  /*1fc0*/  SHF.L.U32 R6, R4, 0x10, RZ ;  /* 0x0000001004067819 */ /* 0x004fc800000006ff */
[C---:B------:R-:W-:Y:S01]  /*1fd0*/  FSETP.GT.FTZ.AND P6, PT, |R6|.reuse, 8388608, PT ;  /* 0x4b0000000600780b */ /* 0x040fe20003fd4200 */
[----:B------:R-:W-:-:S04]  /*1fe0*/  FFMA.FTZ R9, R6, R6, 1 ;  /* 0x3f80000006097423 */ /* 0x000fc80000010006 */
[----:B------:R-:W1:Y:S02]  /*1ff0*/  MUFU.RSQ R12, R9 ;  /* 0x00000009000c7308 */ /* 0x000e640000001400 */
[----:B-1----:R-:W-:Y:S01]  /*2000*/  FFMA.FTZ R11, R9, R12, 1 ;  /* 0x3f800000090b7423 */ /* 0x002fe2000001000c */
[----:B------:R-:W-:Y:S01]  /*2010*/  PRMT R12, R4, 0x7632, R12 ;  /* 0x00007632040c7816 */ /* 0x000fe2000000000c */
[----:B------:R-:W-:Y:S01]  /*2020*/  FADD.FTZ R4, |R6|, -RZ ;  /* 0x800000ff06047221 */ /* 0x000fe20000010200 */
[----:B---3--:R-:W-:Y:S02]  /*2030*/  SHF.L.U32 R9, R10, 0x10, RZ ;  /* 0x000000100a097819 */ /* 0x008fe400000006ff */
[----:B------:R-:W-:Y:S01]  /*2040*/  SHF.L.U32 R12, R12, 0x10, RZ ;  /* 0x000000100c0c7819 */ /* 0x000fe200000006ff */
[----:B------:R-:W0:Y:S01]  /*2050*/  MUFU.RCP R11, R11 ;  /* 0x0000000b000b7308 */ /* 0x000e220000001000 */
[----:B------:R-:W-:Y:S01]  /*2060*/  PRMT R10, R10, 0x7632, R10 ;  /* 0x000076320a0a7816 */ /* 0x000fe2000000000a */
[----:B------:R-:W-:Y:S01]  /*2070*/  FFMA.FTZ R17, R9, R9, 1 ;  /* 0x3f80000009117423 */ /* 0x000fe20000010009 */
[C---:B------:R-:W-:Y:S01]  /*2080*/  FSETP.GT.FTZ.AND P1, PT, |R12|.reuse, 8388608, PT ;  /* 0x4b0000000c00780b */ /* 0x040fe20003f34200 */
[----:B------:R-:W-:Y:S01]  /*2090*/  FFMA.FTZ R14, R12, R12, 1 ;  /* 0x3f8000000c0e7423 */ /* 0x000fe2000001000c */
[----:B------:R-:W-:-:S02]  /*20a0*/  SHF.L.U32 R10, R10, 0x10, RZ ;  /* 0x000000100a0a7819 */ /* 0x000fc400000006ff */
[----:B------:R-:W-:Y:S01]  /*20b0*/  FSETP.GT.FTZ.AND P3, PT, |R9|, 8388608, PT ;  /* 0x4b0000000900780b */ /* 0x000fe20003f74200 */
[----:B------:R-:W1:Y:S01]  /*20c0*/  MUFU.RSQ R13, R14 ;  /* 0x0000000e000d7308 */ /* 0x000e620000001400 */
[----:B------:R-:W-:-:S07]  /*20d0*/  FSETP.GT.FTZ.AND P4, PT, |R10|, 8388608, PT ;  /* 0x4b0000000a00780b */ /* 0x000fce0003f94200 */
[----:B------:R-:W2:Y:S01]  /*20e0*/  MUFU.RSQ R18, R17 ;  /* 0x0000001100127308 */ /* 0x000ea20000001400 */
[----:B0-----:R-:W-:-:S04]  /*20f0*/  FMUL.FTZ R3, |R6|, R11 ;  /* 0x0000000b06037220 */ /* 0x001fc80000410200 */
[----:B------:R-:W-:-:S04]  /*2100*/  @!P6 FFMA.FTZ R4, |R6|, R3, |R6| ;  /* 0x000000030604e223 */ /* 0x000fc80000010606 */
[----:B------:R-:W-:Y:S01]  /*2110*/  FADD.FTZ.RZ R2, R4, 1 ;  /* 0x3f80000004027421 */ /* 0x000fe2000001c000 */
[----:B-1----:R-:W-:Y:S01]  /*2120*/  FFMA.FTZ R15, R14, R13, 1 ;  /* 0x3f8000000e0f7423 */ /* 0x002fe2000001000d */
[----:B------:R-:W-:Y:S01]  /*2130*/  FADD.FTZ R14, |R12|, -RZ ;  /* 0x800000ff0c0e7221 */ /* 0x000fe20000010200 */
[----:B------:R-:W-:Y:S02]  /*2140*/  ISETP.GE.U32.AND P5, PT, R4, 0x7f800000, PT ;  /* 0x7f8000000400780c */ /* 0x000fe40003fa6070 */
[----:B------:R-:W-:Y:S02]  /*2150*/  IADD3 R2, PT, PT, R2, -0x3f400000, RZ ;  /* 0xc0c0000002027810 */ /* 0x000fe40007ffe0ff */
[----:B------:R-:W0:Y:S01]  /*2160*/  MUFU.RCP R15, R15 ;  /* 0x0000000f000f7308 */ /* 0x000e220000001000 */
[----:B--2---:R-:W-:Y:S01]  /*2170*/  FFMA.FTZ R20, R17, R18, 1 ;  /* 0x3f80000011147423 */ /* 0x004fe20000010012 */
[----:B------:R-:W-:Y:S01]  /*2180*/  LOP3.LUT R13, R2, 0xff800000, RZ, 0xc0, !PT ;  /* 0xff800000020d7812 */ /* 0x000fe200078ec0ff */
[----:B------:R-:W-:-:S02]  /*2190*/  HFMA2 R2, -RZ, RZ, 1.625, 0 ;  /* 0x3e800000ff027431 */ /* 0x000fc400000001ff */
[----:B------:R-:W-:Y:S01]  /*21a0*/  FFMA.FTZ R17, R10, R10, 1 ;  /* 0x3f8000000a117423 */ /* 0x000fe2000001000a */
[----:B------:R-:W-:Y:S02]  /*21b0*/  IADD3 R3, PT, PT, -R13, 0x40800000, RZ ;  /* 0x408000000d037810 */ /* 0x000fe40007ffe1ff */
[CC--:B------:R-:W-:Y:S01]  /*21c0*/  IADD3 R16, PT, PT, R4.reuse, -R13.reuse, RZ ;  /* 0x8000000d04107210 */ /* 0x0c0fe20007ffe0ff */
[----:B------:R-:W1:Y:S01]  /*21d0*/  MUFU.RCP R20, R20 ;  /* 0x0000001400147308 */ /* 0x000e620000001000 */
[----:B------:R-:W-:Y:S01]  /*21e0*/  I2FP.F32.S32 R13, R13 ;  /* 0x0000000d000d7245 */ /* 0x000fe20000201400 */
[----:B------:R-:W-:Y:S01]  /*21f0*/  FFMA.FTZ R11, R3, R2, -1 ;  /* 0xbf800000030b7423 */ /* 0x000fe20000010002 */
[----:B------:R-:W-:Y:S02]  /*2200*/  MOV R3, 0x3d39bf78 ;  /* 0x3d39bf7800037802 */ /* 0x000fe40000000f00 */
[----:B------:R-:W-:Y:S01]  /*2210*/  @P5 ISETP.GT.AND P2, PT, R4, -0x40800000, PT ;  /* 0xbf8000000400580c */ /* 0x000fe20003f44270 */
[----:B------:R-:W-:Y:S01]  /*2220*/  FADD.FTZ R16, R16, R11 ;  /* 0x0000000b10107221 */ /* 0x000fe20000010000 */
[----:B------:R-:W-:Y:S01]  /*2230*/  FMUL.FTZ R13, R13, 1.1920928955078125e-07 ;  /* 0x340000000d0d7820 */ /* 0x000fe20000410000 */
[----:B------:R-:W2:Y:S01]  /*2240*/  MUFU.RSQ R22, R17 ;  /* 0x0000001100167308 */ /* 0x000ea20000001400 */
[----:B0-----:R-:W-:Y:S01]  /*2250*/  FMUL.FTZ R15, |R12|, R15 ;  /* 0x0000000f0c0f7220 */ /* 0x001fe20000410200 */
[----:B------:R-:W-:Y:S01]  /*2260*/  FFMA.FTZ R11, R16, -R3, 0.10546888411045074463 ;  /* 0x3dd80012100b7423 */ /* 0x000fe20000010803 */
[----:B------:R-:W-:-:S02]  /*2270*/  @P5 PLOP3.LUT P0, PT, P2, PT, PT, 0x80, 0x8 ;  /* 0x000000000008581c */ /* 0x000fc4000170f070 */
[----:B------:R-:W-:Y:S01]  /*2280*/  @!P1 FFMA.FTZ R14, |R12|, R15, |R12| ;  /* 0x0000000f0c0e9223 */ /* 0x000fe2000001060c */
[----:B------:R-:W-:Y:S01]  /*2290*/  FFMA.FTZ R11, R16, R11, -0.13229703903198242188 ;  /* 0xbe0778e0100b7423 */ /* 0x000fe2000001000b */
[----:B------:R-:W-:Y:S02]  /*22a0*/  @P5 MOV R23, 0x7f800000 ;  /* 0x7f80000000175802 */ /* 0x000fe40000000f00 */
[----:B------:R-:W-:Y:S01]  /*22b0*/  FADD.FTZ.RZ R15, R14, 1 ;  /* 0x3f8000000e0f7421 */ /* 0x000fe2000001c000 */
[----:B------:R-:W-:Y:S01]  /*22c0*/  FFMA.FTZ R11, R16, R11, 0.14491446316242218018 ;  /* 0x3e146475100b7423 */ /* 0x000fe2000001000b */
[----:B-1----:R-:W-:Y:S01]  /*22d0*/  FMUL.FTZ R24, |R9|, R20 ;  /* 0x0000001409187220 */ /* 0x002fe20000410200 */
[----:B------:R-:W-:Y:S02]  /*22e0*/  ISETP.GE.U32.AND P2, PT, R14, 0x7f800000, PT ;  /* 0x7f8000000e00780c */ /* 0x000fe40003f46070 */
[----:B------:R-:W-:Y:S01]  /*22f0*/  FFMA.FTZ R11, R16, R11, -0.16641564667224884033 ;  /* 0xbe2a68dd100b7423 */ /* 0x000fe2000001000b */
[----:B------:R-:W-:-:S03]  /*2300*/  IADD3 R15, PT, PT, R15, -0x3f400000, RZ ;  /* 0xc0c000000f0f7810 */ /* 0x000fc60007ffe0ff */
[----:B------:R-:W-:Y:S01]  /*2310*/  FFMA.FTZ R11, R16, R11, 0.19988867640495300293 ;  /* 0x3e4caf9e100b7423 */ /* 0x000fe2000001000b */
[----:B------:R-:W-:-:S03]  /*2320*/  LOP3.LUT R15, R15, 0xff800000, RZ, 0xc0, !PT ;  /* 0xff8000000f0f7812 */ /* 0x000fc600078ec0ff */
[----:B------:R-:W-:Y:S01]  /*2330*/  FFMA.FTZ R11, R16, R11, -0.25000196695327758789 ;  /* 0xbe800042100b7423 */ /* 0x000fe2000001000b */
[----:B------:R-:W-:Y:S02]  /*2340*/  IADD3 R19, PT, PT, -R15, 0x40800000, RZ ;  /* 0x408000000f137810 */ /* 0x000fe40007ffe1ff */
[----:B------:R-:W-:Y:S01]  /*2350*/  IADD3 R18, PT, PT, R14, -R15, RZ ;  /* 0x8000000f0e127210 */ /* 0x000fe20007ffe0ff */
[C---:B------:R-:W-:Y:S01]  /*2360*/  FFMA.FTZ R11, R16.reuse, R11, 0.33333510160446166992 ;  /* 0x3eaaaae6100b7423 */ /* 0x040fe2000001000b */
[----:B------:R-:W-:Y:S01]  /*2370*/  I2FP.F32.S32 R15, R15 ;  /* 0x0000000f000f7245 */ /* 0x000fe20000201400 */
[----:B------:R-:W-:Y:S02]  /*2380*/  FFMA.FTZ R21, R19, R2, -1 ;  /* 0xbf80000013157423 */ /* 0x000fe40000010002 */
[----:B------:R-:W-:Y:S01]  /*2390*/  FFMA.FTZ R19, R16, R11, -0.5 ;  /* 0xbf00000010137423 */ /* 0x000fe2000001000b */
[C---:B------:R-:W-:Y:S01]  /*23a0*/  FADD.FTZ R11, |R9|.reuse, -RZ ;  /* 0x800000ff090b7221 */ /* 0x040fe20000010200 */
[----:B------:R-:W-:Y:S01]  /*23b0*/  @!P3 FFMA.FTZ R11, |R9|, R24, |R9| ;  /* 0x00000018090bb223 */ /* 0x000fe20000010609 */
[----:B------:R-:W-:Y:S01]  /*23c0*/  FADD.FTZ R18, R18, R21 ;  /* 0x0000001512127221 */ /* 0x000fe20000010000 */
[----:B------:R-:W-:Y:S01]  /*23d0*/  FMUL.FTZ R19, R16, R19 ;  /* 0x0000001310137220 */ /* 0x000fe20000410000 */
[----:B------:R-:W-:-:S02]  /*23e0*/  FMUL.FTZ R15, R15, 1.1920928955078125e-07 ;  /* 0x340000000f0f7820 */ /* 0x000fc40000410000 */
[----:B------:R-:W-:Y:S01]  /*23f0*/  FFMA.FTZ R21, R18, -R3, 0.10546888411045074463 ;  /* 0x3dd8001212157423 */ /* 0x000fe20000010803 */
[----:B------:R-:W-:Y:S01]  /*2400*/  FFMA.FTZ R20, R16, R19, R16 ;  /* 0x0000001310147223 */ /* 0x000fe20000010010 */
[----:B------:R-:W-:Y:S01]  /*2410*/  FADD.FTZ.RZ R16, R11, 1 ;  /* 0x3f8000000b107421 */ /* 0x000fe2000001c000 */
[----:B--2---:R-:W-:Y:S01]  /*2420*/  FFMA.FTZ R19, R17, R22, 1 ;  /* 0x3f80000011137423 */ /* 0x004fe20000010016 */
[----:B------:R-:W-:Y:S01]  /*2430*/  FFMA.FTZ R21, R18, R21, -0.13229703903198242188 ;  /* 0xbe0778e012157423 */ /* 0x000fe20000010015 */
[----:B------:R-:W-:Y:S01]  /*2440*/  FFMA.FTZ R17, R13, 0.69314718246459960938, R20 ;  /* 0x3f3172180d117823 */ /* 0x000fe20000010014 */
[----:B------:R-:W-:Y:S01]  /*2450*/  @P0 FFMA.FTZ R17, R4, R23, +INF ;  /* 0x7f80000004110423 */ /* 0x000fe20000010017 */
[----:B------:R-:W-:Y:S01]  /*2460*/  IADD3 R16, PT, PT, R16, -0x3f400000, RZ ;  /* 0xc0c0000010107810 */ /* 0x000fe20007ffe0ff */
[----:B------:R-:W-:Y:S01]  /*2470*/  FFMA.FTZ R21, R18, R21, 0.14491446316242218018 ;  /* 0x3e14647512157423 */ /* 0x000fe20000010015 */
[----:B------:R-:W0:Y:S01]  /*2480*/  MUFU.RCP R19, R19 ;  /* 0x0000001300137308 */ /* 0x000e220000001000 */
[----:B------:R-:W-:-:S02]  /*2490*/  @P5 FSETP.NEU.FTZ.AND P0, PT, R4, RZ, PT ;  /* 0x000000ff0400520b */ /* 0x000fc40003f1d000 */
[----:B------:R-:W-:Y:S01]  /*24a0*/  LOP3.LUT R16, R16, 0xff800000, RZ, 0xc0, !PT ;  /* 0xff80000010107812 */ /* 0x000fe200078ec0ff */
[----:B------:R-:W-:Y:S01]  /*24b0*/  FFMA.FTZ R21, R18, R21, -0.16641564667224884033 ;  /* 0xbe2a68dd12157423 */ /* 0x000fe20000010015 */
[----:B----4-:R-:W-:Y:S02]  /*24c0*/  SHF.L.U32 R4, R7, 0x10, RZ ;  /* 0x0000001007047819 */ /* 0x010fe400000006ff */
[----:B------:R-:W-:Y:S01]  /*24d0*/  IADD3 R13, PT, PT, -R16, 0x40800000, RZ ;  /* 0x40800000100d7810 */ /* 0x000fe20007ffe1ff */
[C---:B------:R-:W-:Y:S01]  /*24e0*/  FFMA.FTZ R21, R18.reuse, R21, 0.19988867640495300293 ;  /* 0x3e4caf9e12157423 */ /* 0x040fe20000010015 */
[----:B------:R-:W-:Y:S02]  /*24f0*/  IADD3 R20, PT, PT, R11, -R16, RZ ;  /* 0x800000100b147210 */ /* 0x000fe40007ffe0ff */
[----:B------:R-:W-:Y:S01]  /*2500*/  @P5 FSEL R17, R17, -RZ, P0 ;  /* 0x800000ff11115208 */ /* 0x000fe20000000000 */
[----:B------:R-:W-:Y:S01]  /*2510*/  FFMA.FTZ R13, R13, R2, -1 ;  /* 0xbf8000000d0d7423 */ /* 0x000fe20000010002 */
[----:B------:R-:W-:Y:S01]  /*2520*/  FFMA.FTZ R21, R18, R21, -0.25000196695327758789 ;  /* 0xbe80004212157423 */ /* 0x000fe20000010015 */
[----:B------:R-:W-:-:S02]  /*2530*/  @P2 ISETP.GT.AND P0, PT, R14, -0x40800000, PT ;  /* 0xbf8000000e00280c */ /* 0x000fc40003f04270 */
[----:B------:R-:W-:Y:S01]  /*2540*/  FADD.FTZ R20, R20, R13 ;  /* 0x0000000d14147221 */ /* 0x000fe20000010000 */
[----:B------:R-:W-:Y:S01]  /*2550*/  FFMA.FTZ R21, R18, R21, 0.33333510160446166992 ;  /* 0x3eaaaae612157423 */ /* 0x000fe20000010015 */
[C---:B0-----:R-:W-:Y:S01]  /*2560*/  FMUL.FTZ R23, |R10|.reuse, R19 ;  /* 0x000000130a177220 */ /* 0x041fe20000410200 */
[----:B------:R-:W-:Y:S01]  /*2570*/  FADD.FTZ R13, |R10|, -RZ ;  /* 0x800000ff0a0d7221 */ /* 0x000fe20000010200 */
[----:B------:R-:W-:Y:S01]  /*2580*/  FFMA.FTZ R19, R20, -R3, 0.10546888411045074463 ;  /* 0x3dd8001214137423 */ /* 0x000fe20000010803 */
[----:B------:R-:W-:Y:S01]  /*2590*/  FFMA.FTZ R21, R18, R21, -0.5 ;  /* 0xbf00000012157423 */ /* 0x000fe20000010015 */
[----:B------:R-:W-:Y:S01]  /*25a0*/  @!P4 FFMA.FTZ R13, |R10|, R23, |R10| ;  /* 0x000000170a0dc223 */ /* 0x000fe2000001060a */
[----:B------:R-:W-:Y:S01]  /*25b0*/  PLOP3.LUT P5, PT, PT, PT, PT, 0x8, 0x80 ;  /* 0x000000000080781c */ /* 0x000fe20003fae170 */
[----:B------:R-:W-:Y:S01]  /*25c0*/  FFMA.FTZ R19, R20, R19, -0.13229703903198242188 ;  /* 0xbe0778e014137423 */ /* 0x000fe20000010013 */
[----:B------:R-:W-:Y:S01]  /*25d0*/  FMUL.FTZ R21, R18, R21 ;  /* 0x0000001512157220 */ /* 0x000fe20000410000 */
[----:B------:R-:W-:Y:S01]  /*25e0*/  FADD.FTZ.RZ R22, R13, 1 ;  /* 0x3f8000000d167421 */ /* 0x000fe2000001c000 */
[----:B------:R-:W-:Y:S01]  /*25f0*/  @P2 PLOP3.LUT P5, PT, P0, PT, PT, 0x80, 0x8 ;  /* 0x000000000008281c */ /* 0x000fe200007af070 */
[----:B------:R-:W-:Y:S01]  /*2600*/  FFMA.FTZ R19, R20, R19, 0.14491446316242218018 ;  /* 0x3e14647514137423 */ /* 0x000fe20000010013 */
[----:B------:R-:W-:Y:S01]  /*2610*/  FFMA.FTZ R18, R18, R21, R18 ;  /* 0x0000001512127223 */ /* 0x000fe20000010012 */
[----:B------:R-:W-:Y:S01]  /*2620*/  @P2 MOV R23, 0x7f800000 ;  /* 0x7f80000000172802 */ /* 0x000fe20000000f00 */
[----:B------:R-:W-:Y:S01]  /*2630*/  @P6 FADD.FTZ R17, R17, 0.69314718246459960938 ;  /* 0x3f31721811116421 */ /* 0x000fe20000010000 */
[----:B------:R-:W-:Y:S01]  /*2640*/  FFMA.FTZ R19, R20, R19, -0.16641564667224884033 ;  /* 0xbe2a68dd14137423 */ /* 0x000fe20000010013 */
[----:B------:R-:W-:Y:S01]  /*2650*/  FFMA.FTZ R15, R15, 0.69314718246459960938, R18 ;  /* 0x3f3172180f0f7823 */ /* 0x000fe20000010012 */
[----:B------:R-:W-:-:S02]  /*2660*/  IADD3 R18, PT, PT, R22, -0x3f400000, RZ ;  /* 0xc0c0000016127810 */ /* 0x000fc40007ffe0ff */
[----:B------:R-:W-:Y:S01]  /*2670*/  FFMA.FTZ R21, R20, R19, 0.19988867640495300293 ;  /* 0x3e4caf9e14157423 */ /* 0x000fe20000010013 */
[----:B------:R-:W-:Y:S01]  /*2680*/  FFMA.FTZ R19, R4, R4, 1 ;  /* 0x3f80000004137423 */ /* 0x000fe20000010004 */
[----:B------:R-:W-:Y:S02]  /*2690*/  LOP3.LUT R18, R18, 0xff800000, RZ, 0xc0, !PT ;  /* 0xff80000012127812 */ /* 0x000fe400078ec0ff */
[----:B------:R-:W-:Y:S01]  /*26a0*/  FFMA.FTZ R21, R20, R21, -0.25000196695327758789 ;  /* 0xbe80004214157423 */ /* 0x000fe20000010015 */
[----:B------:R-:W0:Y:S01]  /*26b0*/  MUFU.RSQ R22, R19 ;  /* 0x0000001300167308 */ /* 0x000e220000001400 */
[----:B------:R-:W-:Y:S01]  /*26c0*/  IADD3 R25, PT, PT, -R18, 0x40800000, RZ ;  /* 0x4080000012197810 */ /* 0x000fe20007ffe1ff */
[----:B------:R-:W-:Y:S01]  /*26d0*/  @P5 FFMA.FTZ R15, R14, R23, +INF ;  /* 0x7f8000000e0f5423 */ /* 0x000fe20000010017 */
[----:B------:R-:W-:Y:S01]  /*26e0*/  FFMA.FTZ R21, R20, R21, 0.33333510160446166992 ;  /* 0x3eaaaae614157423 */ /* 0x000fe20000010015 */
[----:B------:R-:W-:Y:S02]  /*26f0*/  FSETP.NAN.FTZ.AND P0, PT, |R6|, |R6|, PT ;  /* 0x400000060600720b */ /* 0x000fe40003f18200 */
[----:B------:R-:W-:Y:S01]  /*2700*/  IADD3 R23, PT, PT, R13, -R18, RZ ;  /* 0x800000120d177210 */ /* 0x000fe20007ffe0ff */
[----:B------:R-:W-:Y:S01]  /*2710*/  FFMA.FTZ R21, R20, R21, -0.5 ;  /* 0xbf00000014157423 */ /* 0x000fe20000010015 */
[----:B------:R-:W-:Y:S01]  /*2720*/  LOP3.LUT R6, R17, 0x80000000, R6, 0xb8, !PT ;  /* 0x8000000011067812 */ /* 0x000fe200078eb806 */
[----:B------:R-:W-:Y:S01]  /*2730*/  FFMA.FTZ R24, R25, R2, -1 ;  /* 0xbf80000019187423 */ /* 0x000fe20000010002 */
[----:B------:R-:W-:Y:S01]  /*2740*/  @P2 FSETP.NEU.FTZ.AND P5, PT, R14, RZ, PT ;  /* 0x000000ff0e00220b */ /* 0x000fe20003fbd000 */
[----:B------:R-:W-:Y:S01]  /*2750*/  FMUL.FTZ R21, R20, R21 ;  /* 0x0000001514157220 */ /* 0x000fe20000410000 */
[----:B------:R-:W-:Y:S01]  /*2760*/  PRMT R7, R7, 0x7632, R7 ;  /* 0x0000763207077816 */ /* 0x000fe20000000007 */
[----:B------:R-:W-:Y:S01]  /*2770*/  FADD.FTZ R14, R23, R24 ;  /* 0x00000018170e7221 */ /* 0x000fe20000010000 */
[----:B------:R-:W-:Y:S01]  /*2780*/  FSEL R6, R6, R17, !P0 ;  /* 0x0000001106067208 */ /* 0x000fe20004000000 */
[----:B------:R-:W-:Y:S01]  /*2790*/  FFMA.FTZ R20, R20, R21, R20 ;  /* 0x0000001514147223 */ /* 0x000fe20000010014 */
[----:B------:R-:W-:Y:S01]  /*27a0*/  @P2 FSEL R15, R15, -RZ, P5 ;  /* 0x800000ff0f0f2208 */ /* 0x000fe20002800000 */
[----:B0-----:R-:W-:Y:S01]  /*27b0*/  FFMA.FTZ R21, R19, R22, 1 ;  /* 0x3f80000013157423 */ /* 0x001fe20000010016 */
[----:B------:R-:W-:-:S02]  /*27c0*/  ISETP.GE.U32.AND P0, PT, R11, 0x7f800000, PT ;  /* 0x7f8000000b00780c */ /* 0x000fc40003f06070 */
[----:B------:R-:W-:Y:S02]  /*27d0*/  SHF.L.U32 R7, R7, 0x10, RZ ;  /* 0x0000001007077819 */ /* 0x000fe400000006ff */
[----:B------:R-:W-:Y:S01]  /*27e0*/  MOV R24, R15 ;  /* 0x0000000f00187202 */ /* 0x000fe20000000f00 */
[----:B------:R-:W0:Y:S01]  /*27f0*/  MUFU.RCP R21, R21 ;  /* 0x0000001500157308 */ /* 0x000e220000001000 */
[----:B------:R-:W-:Y:S01]  /*2800*/  FFMA.FTZ R15, R14, -R3, 0.10546888411045074463 ;  /* 0x3dd800120e0f7423 */ /* 0x000fe20000010803 */
[----:B------:R-:W-:Y:S01]  /*2810*/  FFMA.FTZ R17, R7, R7, 1 ;  /* 0x3f80000007117423 */ /* 0x000fe20000010007 */
[----:B------:R-:W-:Y:S01]  /*2820*/  FSETP.GT.FTZ.AND P2, PT, |R4|, 8388608, PT ;  /* 0x4b0000000400780b */ /* 0x000fe20003f54200 */
[----:B------:R-:W-:Y:S01]  /*2830*/  @P1 FADD.FTZ R24, R24, 0.69314718246459960938 ;  /* 0x3f31721818181421 */ /* 0x000fe20000010000 */
[----:B------:R-:W-:Y:S01]  /*2840*/  FFMA.FTZ R23, R14, R15, -0.13229703903198242188 ;  /* 0xbe0778e00e177423 */ /* 0x000fe2000001000f */
[----:B------:R-:W-:Y:S02]  /*2850*/  FSETP.NAN.FTZ.AND P6, PT, |R12|, |R12|, PT ;  /* 0x4000000c0c00720b */ /* 0x000fe40003fd8200 */
[----:B------:R-:W1:Y:S01]  /*2860*/  MUFU.RSQ R22, R17 ;  /* 0x0000001100167308 */ /* 0x000e620000001400 */
[----:B------:R-:W-:Y:S01]  /*2870*/  FFMA.FTZ R23, R14, R23, 0.14491446316242218018 ;  /* 0x3e1464750e177423 */ /* 0x000fe20000010017 */
[----:B------:R-:W-:-:S02]  /*2880*/  @P0 ISETP.GT.AND P1, PT, R11, -0x40800000, PT ;  /* 0xbf8000000b00080c */ /* 0x000fc40003f24270 */
[----:B------:R-:W-:Y:S01]  /*2890*/  LOP3.LUT R15, R24, 0x80000000, R12, 0xb8, !PT ;  /* 0x80000000180f7812 */ /* 0x000fe200078eb80c */
[C---:B------:R-:W-:Y:S01]  /*28a0*/  FFMA.FTZ R23, R14.reuse, R23, -0.16641564667224884033 ;  /* 0xbe2a68dd0e177423 */ /* 0x040fe20000010017 */
[----:B------:R-:W-:Y:S02]  /*28b0*/  PLOP3.LUT P5, PT, PT, PT, PT, 0x8, 0x80 ;  /* 0x000000000080781c */ /* 0x000fe40003fae170 */
[----:B------:R-:W-:Y:S01]  /*28c0*/  @P0 PLOP3.LUT P5, PT, P1, PT, PT, 0x80, 0x8 ;  /* 0x000000000008081c */ /* 0x000fe20000faf070 */
[----:B------:R-:W-:Y:S01]  /*28d0*/  FFMA.FTZ R23, R14, R23, 0.19988867640495300293 ;  /* 0x3e4caf9e0e177423 */ /* 0x000fe20000010017 */
[----:B------:R-:W-:Y:S01]  /*28e0*/  FSEL R15, R15, R24, !P6 ;  /* 0x000000180f0f7208 */ /* 0x000fe20007000000 */
[----:B0-----:R-:W-:Y:S01]  /*28f0*/  FMUL.FTZ R21, |R4|, R21 ;  /* 0x0000001504157220 */ /* 0x001fe20000410200 */
[----:B------:R-:W-:Y:S01]  /*2900*/  I2FP.F32.S32 R16, R16 ;  /* 0x0000001000107245 */ /* 0x000fe20000201400 */
[----:B------:R-:W-:Y:S01]  /*2910*/  FFMA.FTZ R23, R14, R23, -0.25000196695327758789 ;  /* 0xbe8000420e177423 */ /* 0x000fe20000010017 */
[----:B------:R-:W-:-:S02]  /*2920*/  ISETP.GE.U32.AND P6, PT, R13, 0x7f800000, PT ;  /* 0x7f8000000d00780c */ /* 0x000fc40003fc6070 */
[----:B------:R-:W-:Y:S01]  /*2930*/  @P0 MOV R12, 0x7f800000 ;  /* 0x7f800000000c0802 */ /* 0x000fe20000000f00 */
[----:B------:R-:W-:Y:S01]  /*2940*/  FMUL.FTZ R19, R16, 1.1920928955078125e-07 ;  /* 0x3400000010137820 */ /* 0x000fe20000410000 */
[C---:B------:R-:W-:Y:S01]  /*2950*/  FADD.FTZ R16, |R4|.reuse, -RZ ;  /* 0x800000ff04107221 */ /* 0x040fe20000010200 */
[----:B------:R-:W-:Y:S01]  /*2960*/  @!P2 FFMA.FTZ R16, |R4|, R21, |R4| ;  /* 0x000000150410a223 */ /* 0x000fe20000010604 */
[----:B------:R-:W-:Y:S01]  /*2970*/  FFMA.FTZ R23, R14, R23, 0.33333510160446166992 ;  /* 0x3eaaaae60e177423 */ /* 0x000fe20000010017 */
[----:B------:R-:W-:Y:S01]  /*2980*/  FFMA.FTZ R19, R19, 0.69314718246459960938, R20 ;  /* 0x3f31721813137823 */ /* 0x000fe20000010014 */
[----:B-1----:R-:W-:Y:S01]  /*2990*/  FFMA.FTZ R22, R17, R22, 1 ;  /* 0x3f80000011167423 */ /* 0x002fe20000010016 */
[----:B------:R-:W-:Y:S01]  /*29a0*/  @P5 FFMA.FTZ R19, R11, R12, +INF ;  /* 0x7f8000000b135423 */ /* 0x000fe2000001000c */
[----:B------:R-:W-:Y:S01]  /*29b0*/  FADD.FTZ.RZ R17, R16, 1 ;  /* 0x3f80000010117421 */ /* 0x000fe2000001c000 */
[----:B-----5:R-:W-:Y:S01]  /*29c0*/  SHF.L.U32 R12, R8, 0x10, RZ ;  /* 0x00000010080c7819 */ /* 0x020fe200000006ff */
[----:B------:R-:W-:Y:S01]  /*29d0*/  FFMA.FTZ R23, R14, R23, -0.5 ;  /* 0xbf0000000e177423 */ /* 0x000fe20000010017 */
[----:B------:R-:W-:Y:S01]  /*29e0*/  @P6 ISETP.GT.AND P1, PT, R13, -0x40800000, PT ;  /* 0xbf8000000d00680c */ /* 0x000fe20003f24270 */
[----:B------:R-:W0:Y:S01]  /*29f0*/  MUFU.RCP R22, R22 ;  /* 0x0000001600167308 */ /* 0x000e220000001000 */
[----:B------:R-:W-:Y:S01]  /*2a00*/  PLOP3.LUT P5, PT, PT, PT, PT, 0x8, 0x80 ;  /* 0x000000000080781c */ /* 0x000fe20003fae170 */
[----:B------:R-:W-:Y:S01]  /*2a10*/  FFMA.FTZ R21, R12, R12, 1 ;  /* 0x3f8000000c157423 */ /* 0x000fe2000001000c */
[----:B------:R-:W-:Y:S01]  /*2a20*/  IADD3 R17, PT, PT, R17, -0x3f400000, RZ ;  /* 0xc0c0000011117810 */ /* 0x000fe20007ffe0ff */
[----:B------:R-:W-:Y:S01]  /*2a30*/  FMUL.FTZ R25, R14, R23 ;  /* 0x000000170e197220 */ /* 0x000fe20000410000 */
[----:B------:R-:W-:-:S02]  /*2a40*/  @P6 PLOP3.LUT P5, PT, P1, PT, PT, 0x80, 0x8 ;  /* 0x000000000008681c */ /* 0x000fc40000faf070 */
[----:B------:R-:W-:Y:S01]  /*2a50*/  I2FP.F32.S32 R23, R18 ;  /* 0x0000001200177245 */ /* 0x000fe20000201400 */
[----:B------:R-:W-:Y:S01]  /*2a60*/  FFMA.FTZ R14, R14, R25, R14 ;  /* 0x000000190e0e7223 */ /* 0x000fe2000001000e */
[----:B------:R-:W-:Y:S01]  /*2a70*/  LOP3.LUT R17, R17, 0xff800000, RZ, 0xc0, !PT ;  /* 0xff80000011117812 */ /* 0x000fe200078ec0ff */
[----:B------:R-:W1:Y:S01]  /*2a80*/  MUFU.RSQ R18, R21 ;  /* 0x0000001500127308 */ /* 0x000e620000001400 */
[----:B------:R-:W-:Y:S01]  /*2a90*/  FSETP.GT.FTZ.AND P1, PT, |R7|, 8388608, PT ;  /* 0x4b0000000700780b */ /* 0x000fe20003f34200 */
[----:B------:R-:W-:Y:S01]  /*2aa0*/  FMUL.FTZ R23, R23, 1.1920928955078125e-07 ;  /* 0x3400000017177820 */ /* 0x000fe20000410000 */
[----:B------:R-:W-:Y:S02]  /*2ab0*/  IADD3 R25, PT, PT, -R17, 0x40800000, RZ ;  /* 0x4080000011197810 */ /* 0x000fe40007ffe1ff */
[----:B------:R-:W-:Y:S01]  /*2ac0*/  @P6 MOV R24, 0x7f800000 ;  /* 0x7f80000000186802 */ /* 0x000fe20000000f00 */
[----:B------:R-:W-:Y:S01]  /*2ad0*/  FFMA.FTZ R23, R23, 0.69314718246459960938, R14 ;  /* 0x3f31721817177823 */ /* 0x000fe2000001000e */
[----:B------:R-:W-:Y:S01]  /*2ae0*/  IADD3 R14, PT, PT, R16, -R17, RZ ;  /* 0x80000011100e7210 */ /* 0x000fe20007ffe0ff */
[----:B------:R-:W-:Y:S01]  /*2af0*/  FFMA.FTZ R25, R25, R2, -1 ;  /* 0xbf80000019197423 */ /* 0x000fe20000010002 */
[----:B0-----:R-:W-:Y:S01]  /*2b00*/  FMUL.FTZ R22, |R7|, R22 ;  /* 0x0000001607167220 */ /* 0x001fe20000410200 */
[----:B------:R-:W-:Y:S01]  /*2b10*/  @P5 FFMA.FTZ R23, R13, R24, +INF ;  /* 0x7f8000000d175423 */ /* 0x000fe20000010018 */
[----:B------:R-:W-:Y:S01]  /*2b20*/  @P0 FSETP.NEU.FTZ.AND P5, PT, R11, RZ, PT ;  /* 0x000000ff0b00020b */ /* 0x000fe20003fbd000 */
[----:B------:R-:W-:Y:S01]  /*2b30*/  FADD.FTZ R14, R14, R25 ;  /* 0x000000190e0e7221 */ /* 0x000fe20000010000 */
[C---:B------:R-:W-:Y:S01]  /*2b40*/  FADD.FTZ R11, |R7|.reuse, -RZ ;  /* 0x800000ff070b7221 */ /* 0x040fe20000010200 */
[----:B------:R-:W-:Y:S01]  /*2b50*/  @!P1 FFMA.FTZ R11, |R7|, R22, |R7| ;  /* 0x00000016070b9223 */ /* 0x000fe20000010607 */
[----:B------:R-:W-:-:S02]  /*2b60*/  @P0 FSEL R19, R19, -RZ, P5 ;  /* 0x800000ff13130208 */ /* 0x000fc40002800000 */
[----:B------:R-:W-:Y:S01]  /*2b70*/  @P6 FSETP.NEU.FTZ.AND P0, PT, R13, RZ, PT ;  /* 0x000000ff0d00620b */ /* 0x000fe20003f1d000 */
[C---:B------:R-:W-:Y:S01]  /*2b80*/  FFMA.FTZ R13, R14.reuse, -R3, 0.10546888411045074463 ;  /* 0x3dd800120e0d7423 */ /* 0x040fe20000010803 */
[----:B-1----:R-:W-:Y:S01]  /*2b90*/  FFMA.FTZ R22, R21, R18, 1 ;  /* 0x3f80000015167423 */ /* 0x002fe20000010012 */
[----:B------:R-:W-:Y:S01]  /*2ba0*/  MOV R18, R19 ;  /* 0x0000001300127202 */ /* 0x000fe20000000f00 */
[----:B------:R-:W-:Y:S01]  /*2bb0*/  FADD.FTZ.RZ R21, R11, 1 ;  /* 0x3f8000000b157421 */ /* 0x000fe2000001c000 */
[----:B------:R-:W-:Y:S01]  /*2bc0*/  FFMA.FTZ R13, R14, R13, -0.13229703903198242188 ;  /* 0xbe0778e00e0d7423 */ /* 0x000fe2000001000d */
[----:B------:R-:W-:Y:S01]  /*2bd0*/  @P6 FSEL R23, R23, -RZ, P0 ;  /* 0x800000ff17176208 */ /* 0x000fe20000000000 */
[----:B------:R-:W0:Y:S01]  /*2be0*/  MUFU.RCP R19, R22 ;  /* 0x0000001600137308 */ /* 0x000e220000001000 */
[----:B------:R-:W-:Y:S01]  /*2bf0*/  @P3 FADD.FTZ R18, R18, 0.69314718246459960938 ;  /* 0x3f31721812123421 */ /* 0x000fe20000010000 */
[C---:B------:R-:W-:Y:S01]  /*2c00*/  FFMA.FTZ R13, R14.reuse, R13, 0.14491446316242218018 ;  /* 0x3e1464750e0d7423 */ /* 0x040fe2000001000d */
[----:B------:R-:W-:Y:S01]  /*2c10*/  FSETP.NAN.FTZ.AND P0, PT, |R9|, |R9|, PT ;  /* 0x400000090900720b */ /* 0x000fe20003f18200 */
[----:B------:R-:W-:Y:S01]  /*2c20*/  @P4 FADD.FTZ R23, R23, 0.69314718246459960938 ;  /* 0x3f31721817174421 */ /* 0x000fe20000010000 */
[----:B------:R-:W-:Y:S01]  /*2c30*/  IADD3 R21, PT, PT, R21, -0x3f400000, RZ ;  /* 0xc0c0000015157810 */ /* 0x000fe20007ffe0ff */
[----:B------:R-:W-:Y:S01]  /*2c40*/  FFMA.FTZ R13, R14, R13, -0.16641564667224884033 ;  /* 0xbe2a68dd0e0d7423 */ /* 0x000fe2000001000d */
[----:B------:R-:W-:-:S02]  /*2c50*/  LOP3.LUT R9, R18, 0x80000000, R9, 0xb8, !PT ;  /* 0x8000000012097812 */ /* 0x000fc400078eb809 */
[----:B------:R-:W-:Y:S01]  /*2c60*/  FSETP.GT.FTZ.AND P4, PT, |R12|, 8388608, PT ;  /* 0x4b0000000c00780b */ /* 0x000fe20003f94200 */
[C---:B------:R-:W-:Y:S01]  /*2c70*/  FFMA.FTZ R13, R14.reuse, R13, 0.19988867640495300293 ;  /* 0x3e4caf9e0e0d7423 */ /* 0x040fe2000001000d */
[----:B------:R-:W-:Y:S02]  /*2c80*/  FSEL R9, R9, R18, !P0 ;  /* 0x0000001209097208 */ /* 0x000fe40004000000 */
[----:B------:R-:W-:Y:S01]  /*2c90*/  LOP3.LUT R18, R21, 0xff800000, RZ, 0xc0, !PT ;  /* 0xff80000015127812 */ /* 0x000fe200078ec0ff */
[----:B------:R-:W-:Y:S01]  /*2ca0*/  FFMA.FTZ R13, R14, R13, -0.25000196695327758789 ;  /* 0xbe8000420e0d7423 */ /* 0x000fe2000001000d */
[----:B------:R-:W-:Y:S02]  /*2cb0*/  FSETP.NAN.FTZ.AND P5, PT, |R10|, |R10|, PT ;  /* 0x4000000a0a00720b */ /* 0x000fe40003fb8200 */
[----:B------:R-:W-:Y:S01]  /*2cc0*/  LOP3.LUT R10, R23, 0x80000000, R10, 0xb8, !PT ;  /* 0x80000000170a7812 */ /* 0x000fe200078eb80a */
[----:B------:R-:W-:Y:S01]  /*2cd0*/  FFMA.FTZ R13, R14, R13, 0.33333510160446166992 ;  /* 0x3eaaaae60e0d7423 */ /* 0x000fe2000001000d */
[----:B------:R-:W-:Y:S01]  /*2ce0*/  IADD3 R21, PT, PT, -R18, 0x40800000, RZ ;  /* 0x4080000012157810 */ /* 0x000fe20007ffe1ff */
[----:B0-----:R-:W-:Y:S01]  /*2cf0*/  FMUL.FTZ R25, |R12|, R19 ;  /* 0x000000130c197220 */ /* 0x001fe20000410200 */
[----:B------:R-:W-:-:S02]  /*2d00*/  FSEL R10, R10, R23, !P5 ;  /* 0x000000170a0a7208 */ /* 0x000fc40006800000 */
[----:B------:R-:W-:Y:S01]  /*2d10*/  PRMT R8, R8, 0x7632, R8 ;  /* 0x0000763208087816 */ /* 0x000fe20000000008 */
[----:B------:R-:W-:Y:S01]  /*2d20*/  FFMA.FTZ R23, R21, R2, -1 ;  /* 0xbf80000015177423 */ /* 0x000fe20000010002 */
[----:B------:R-:W-:Y:S01]  /*2d30*/  FFMA.FTZ R21, R14, R13, -0.5 ;  /* 0xbf0000000e157423 */ /* 0x000fe2000001000d */
[----:B------:R-:W-:Y:S01]  /*2d40*/  IADD3 R22, PT, PT, R11, -R18, RZ ;  /* 0x800000120b167210 */ /* 0x000fe20007ffe0ff */
[----:B------:R-:W-:Y:S01]  /*2d50*/  FADD.FTZ R13, |R12|, -RZ ;  /* 0x800000ff0c0d7221 */ /* 0x000fe20000010200 */
[----:B------:R-:W-:Y:S01]  /*2d60*/  SHF.L.U32 R8, R8, 0x10, RZ ;  /* 0x0000001008087819 */ /* 0x000fe200000006ff */
[----:B------:R-:W-:Y:S01]  /*2d70*/  FMUL.FTZ R21, R14, R21 ;  /* 0x000000150e157220 */ /* 0x000fe20000410000 */
[----:B------:R-:W-:Y:S01]  /*2d80*/  ISETP.GE.U32.AND P3, PT, R16, 0x7f800000, PT ;  /* 0x7f8000001000780c */ /* 0x000fe20003f66070 */
[----:B------:R-:W-:Y:S01]  /*2d90*/  @!P4 FFMA.FTZ R13, |R12|, R25, |R12| ;  /* 0x000000190c0dc223 */ /* 0x000fe2000001060c */
[----:B------:R-:W-:Y:S01]  /*2da0*/  FADD.FTZ R22, R22, R23 ;  /* 0x0000001716167221 */ /* 0x000fe20000010000 */
[----:B------:R-:W-:Y:S01]  /*2db0*/  FFMA.FTZ R19, R8, R8, 1 ;  /* 0x3f80000008137423 */ /* 0x000fe20000010008 */
[----:B------:R-:W-:Y:S01]  /*2dc0*/  FFMA.FTZ R14, R14, R21, R14 ;  /* 0x000000150e0e7223 */ /* 0x000fe2000001000e */
[----:B------:R-:W-:Y:S01]  /*2dd0*/  FADD.FTZ.RZ R21, R13, 1 ;  /* 0x3f8000000d157421 */ /* 0x000fe2000001c000 */
[----:B------:R-:W-:Y:S01]  /*2de0*/  FFMA.FTZ R23, R22, -R3, 0.10546888411045074463 ;  /* 0x3dd8001216177423 */ /* 0x000fe20000010803 */
[----:B------:R-:W0:Y:S01]  /*2df0*/  MUFU.RSQ R26, R19 ;  /* 0x00000013001a7308 */ /* 0x000e220000001400 */
[----:B------:R-:W-:-:S02]  /*2e00*/  I2FP.F32.S32 R17, R17 ;  /* 0x0000001100117245 */ /* 0x000fc40000201400 */
[----:B------:R-:W-:Y:S01]  /*2e10*/  IADD3 R21, PT, PT, R21, -0x3f400000, RZ ;  /* 0xc0c0000015157810 */ /* 0x000fe20007ffe0ff */
[----:B------:R-:W-:Y:S01]  /*2e20*/  FFMA.FTZ R23, R22, R23, -0.13229703903198242188 ;  /* 0xbe0778e016177423 */ /* 0x000fe20000010017 */
[----:B------:R-:W-:Y:S01]  /*2e30*/  PLOP3.LUT P5, PT, PT, PT, PT, 0x8, 0x80 ;  /* 0x000000000080781c */ /* 0x000fe20003fae170 */
[----:B------:R-:W-:Y:S01]  /*2e40*/  FMUL.FTZ R17, R17, 1.1920928955078125e-07 ;  /* 0x3400000011117820 */ /* 0x000fe20000410000 */
[----:B------:R-:W-:Y:S01]  /*2e50*/  @P3 ISETP.GT.AND P0, PT, R16, -0x40800000, PT ;  /* 0xbf8000001000380c */ /* 0x000fe20003f04270 */
[C---:B------:R-:W-:Y:S01]  /*2e60*/  FFMA.FTZ R23, R22.reuse, R23, 0.14491446316242218018 ;  /* 0x3e14647516177423 */ /* 0x040fe20000010017 */
[----:B------:R-:W-:Y:S01]  /*2e70*/  LOP3.LUT R24, R21, 0xff800000, RZ, 0xc0, !PT ;  /* 0xff80000015187812 */ /* 0x000fe200078ec0ff */
[----:B------:R-:W-:Y:S01]  /*2e80*/  FFMA.FTZ R14, R17, 0.69314718246459960938, R14 ;  /* 0x3f317218110e7823 */ /* 0x000fe2000001000e */
[----:B------:R-:W-:Y:S01]  /*2e90*/  @P3 PLOP3.LUT P5, PT, P0, PT, PT, 0x80, 0x8 ;  /* 0x000000000008381c */ /* 0x000fe200007af070 */
[----:B------:R-:W-:Y:S01]  /*2ea0*/  FFMA.FTZ R23, R22, R23, -0.16641564667224884033 ;  /* 0xbe2a68dd16177423 */ /* 0x000fe20000010017 */
[----:B------:R-:W-:-:S02]  /*2eb0*/  IADD3 R21, PT, PT, -R24, 0x40800000, RZ ;  /* 0x4080000018157810 */ /* 0x000fc40007ffe1ff */
[----:B------:R-:W-:Y:S01]  /*2ec0*/  ISETP.GE.U32.AND P0, PT, R11, 0x7f800000, PT ;  /* 0x7f8000000b00780c */ /* 0x000fe20003f06070 */
[C---:B------:R-:W-:Y:S01]  /*2ed0*/  FFMA.FTZ R23, R22.reuse, R23, 0.19988867640495300293 ;  /* 0x3e4caf9e16177423 */ /* 0x040fe20000010017 */
[----:B------:R-:W-:Y:S01]  /*2ee0*/  IADD3 R17, PT, PT, R13, -R24, RZ ;  /* 0x800000180d117210 */ /* 0x000fe20007ffe0ff */
[----:B------:R-:W-:Y:S01]  /*2ef0*/  FFMA.FTZ R28, R21, R2, -1 ;  /* 0xbf800000151c7423 */ /* 0x000fe20000010002 */
[----:B------:R-:W-:Y:S01]  /*2f00*/  @P3 MOV R25, 0x7f800000 ;  /* 0x7f80000000193802 */ /* 0x000fe20000000f00 */
[----:B0-----:R-:W-:Y:S01]  /*2f10*/  FFMA.FTZ R19, R19, R26, 1 ;  /* 0x3f80000013137423 */ /* 0x001fe2000001001a */
[----:B------:R-:W-:Y:S01]  /*2f20*/  FFMA.FTZ R23, R22, R23, -0.25000196695327758789 ;  /* 0xbe80004216177423 */ /* 0x000fe20000010017 */
[----:B------:R-:W-:Y:S01]  /*2f30*/  FADD.FTZ R26, R17, R28 ;  /* 0x0000001c111a7221 */ /* 0x000fe20000010000 */
[----:B------:R-:W-:Y:S01]  /*2f40*/  PLOP3.LUT P6, PT, PT, PT, PT, 0x8, 0x80 ;  /* 0x000000000080781c */ /* 0x000fe20003fce170 */
[----:B------:R-:W-:Y:S01]  /*2f50*/  @P5 FFMA.FTZ R14, R16, R25, +INF ;  /* 0x7f800000100e5423 */ /* 0x000fe20000010019 */
[----:B------:R-:W-:Y:S01]  /*2f60*/  FFMA.FTZ R23, R22, R23, 0.33333510160446166992 ;  /* 0x3eaaaae616177423 */ /* 0x000fe20000010017 */
[----:B------:R-:W-:Y:S01]  /*2f70*/  FFMA.FTZ R17, R26, -R3, 0.10546888411045074463 ;  /* 0x3dd800121a117423 */ /* 0x000fe20000010803 */
[----:B------:R-:W-:Y:S01]  /*2f80*/  I2FP.F32.S32 R18, R18 ;  /* 0x0000001200127245 */ /* 0x000fe20000201400 */
[----:B------:R-:W0:Y:S01]  /*2f90*/  MUFU.RCP R19, R19 ;  /* 0x0000001300137308 */ /* 0x000e220000001000 */
[----:B------:R-:W-:Y:S01]  /*2fa0*/  @P0 ISETP.GT.AND P5, PT, R11, -0x40800000, PT ;  /* 0xbf8000000b00080c */ /* 0x000fe20003fa4270 */
[----:B------:R-:W-:Y:S01]  /*2fb0*/  FFMA.FTZ R23, R22, R23, -0.5 ;  /* 0xbf00000016177423 */ /* 0x000fe20000010017 */
[----:B------:R-:W-:Y:S01]  /*2fc0*/  FFMA.FTZ R17, R26, R17, -0.13229703903198242188 ;  /* 0xbe0778e01a117423 */ /* 0x000fe20000010011 */
[----:B------:R-:W-:Y:S01]  /*2fd0*/  FMUL.FTZ R18, R18, 1.1920928955078125e-07 ;  /* 0x3400000012127820 */ /* 0x000fe20000410000 */
[----:B------:R-:W-:Y:S01]  /*2fe0*/  @P0 PLOP3.LUT P6, PT, P5, PT, PT, 0x80, 0x8 ;  /* 0x000000000008081c */ /* 0x000fe20002fcf070 */
[----:B------:R-:W-:Y:S01]  /*2ff0*/  FMUL.FTZ R23, R22, R23 ;  /* 0x0000001716177220 */ /* 0x000fe20000410000 */
[----:B------:R-:W-:Y:S01]  /*3000*/  @P3 FSETP.NEU.FTZ.AND P5, PT, R16, RZ, PT ;  /* 0x000000ff1000320b */ /* 0x000fe20003fbd000 */
[----:B------:R-:W-:Y:S01]  /*3010*/  FFMA.FTZ R17, R26, R17, 0.14491446316242218018 ;  /* 0x3e1464751a117423 */ /* 0x000fe20000010011 */
[----:B------:R-:W-:Y:S01]  /*3020*/  I2FP.F32.S32 R24, R24 ;  /* 0x0000001800187245 */ /* 0x000fe20000201400 */
[----:B------:R-:W-:Y:S01]  /*3030*/  FFMA.FTZ R23, R22, R23, R22 ;  /* 0x0000001716177223 */ /* 0x000fe20000010016 */
[----:B------:R-:W-:Y:S01]  /*3040*/  @P3 FSEL R14, R14, -RZ, P5 ;  /* 0x800000ff0e0e3208 */ /* 0x000fe20002800000 */
[----:B------:R-:W-:Y:S01]  /*3050*/  FFMA.FTZ R17, R26, R17, -0.16641564667224884033 ;  /* 0xbe2a68dd1a117423 */ /* 0x000fe20000010011 */
[----:B------:R-:W-:Y:S01]  /*3060*/  ISETP.GE.U32.AND P5, PT, R13, 0x7f800000, PT ;  /* 0x7f8000000d00780c */ /* 0x000fe20003fa6070 */
[----:B------:R-:W-:Y:S01]  /*3070*/  FFMA.FTZ R16, R18, 0.69314718246459960938, R23 ;  /* 0x3f31721812107823 */ /* 0x000fe20000010017 */
[----:B------:R-:W-:Y:S01]  /*3080*/  @P0 MOV R22, 0x7f800000 ;  /* 0x7f80000000160802 */ /* 0x000fe20000000f00 */
[----:B------:R-:W-:Y:S01]  /*3090*/  FFMA.FTZ R17, R26, R17, 0.19988867640495300293 ;  /* 0x3e4caf9e1a117423 */ /* 0x000fe20000010011 */
[C---:B------:R-:W-:Y:S01]  /*30a0*/  FSETP.GT.FTZ.AND P3, PT, |R8|.reuse, 8388608, PT ;  /* 0x4b0000000800780b */ /* 0x040fe20003f74200 */
[----:B0-----:R-:W-:Y:S01]  /*30b0*/  FMUL.FTZ R19, |R8|, R19 ;  /* 0x0000001308137220 */ /* 0x001fe20000410200 */
[----:B------:R-:W-:Y:S01]  /*30c0*/  FMUL.FTZ R24, R24, 1.1920928955078125e-07 ;  /* 0x3400000018187820 */ /* 0x000fe20000410000 */
[C---:B------:R-:W-:Y:S01]  /*30d0*/  @P6 FFMA.FTZ R16, R11.reuse, R22, +INF ;  /* 0x7f8000000b106423 */ /* 0x040fe20000010016 */
[----:B------:R-:W-:Y:S01]  /*30e0*/  @P0 FSETP.NEU.FTZ.AND P6, PT, R11, RZ, PT ;  /* 0x000000ff0b00020b */ /* 0x000fe20003fdd000 */
[----:B------:R-:W-:Y:S01]  /*30f0*/  FFMA.FTZ R17, R26, R17, -0.25000196695327758789 ;  /* 0xbe8000421a117423 */ /* 0x000fe20000010011 */
[----:B------:R-:W-:Y:S01]  /*3100*/  FADD.FTZ R11, |R8|, -RZ ;  /* 0x800000ff080b7221 */ /* 0x000fe20000010200 */
[----:B------:R-:W-:-:S02]  /*3110*/  P2R R20, PR, RZ, 0x4 ;  /* 0x00000004ff147803 */ /* 0x000fc40000000000 */
[----:B------:R-:W-:Y:S01]  /*3120*/  @P0 FSEL R16, R16, -RZ, P6 ;  /* 0x800000ff10100208 */ /* 0x000fe20003000000 */
[C---:B------:R-:W-:Y:S01]  /*3130*/  FFMA.FTZ R17, R26.reuse, R17, 0.33333510160446166992 ;  /* 0x3eaaaae61a117423 */ /* 0x040fe20000010011 */
[----:B------:R-:W-:Y:S02]  /*3140*/  @P5 ISETP.GT.AND P0, PT, R13, -0x40800000, PT ;  /* 0xbf8000000d00580c */ /* 0x000fe40003f04270 */
[----:B------:R-:W-:Y:S01]  /*3150*/  PLOP3.LUT P6, PT, PT, PT, PT, 0x8, 0x80 ;  /* 0x000000000080781c */ /* 0x000fe20003fce170 */
[----:B------:R-:W-:Y:S01]  /*3160*/  FFMA.FTZ R17, R26, R17, -0.5 ;  /* 0xbf0000001a117423 */ /* 0x000fe20000010011 */
[----:B------:R-:W-:Y:S01]  /*3170*/  @P5 PLOP3.LUT P6, PT, P0, PT, PT, 0x80, 0x8 ;  /* 0x000000000008581c */ /* 0x000fe200007cf070 */
[----:B------:R-:W-:Y:S01]  /*3180*/  @!P3 FFMA.FTZ R11, |R8|, R19, |R8| ;  /* 0x00000013080bb223 */ /* 0x000fe20000010608 */
[----:B------:R-:W-:Y:S01]  /*3190*/  @P5 MOV R18, 0x7f800000 ;  /* 0x7f80000000125802 */ /* 0x000fe20000000f00 */
[----:B------:R-:W-:Y:S01]  /*31a0*/  FMUL.FTZ R17, R26, R17 ;  /* 0x000000111a117220 */ /* 0x000fe20000410000 */
[----:B------:R-:W-:Y:S01]  /*31b0*/  @P1 FADD.FTZ R16, R16, 0.69314718246459960938 ;  /* 0x3f31721810101421 */ /* 0x000fe20000010000 */
[----:B------:R-:W-:-:S02]  /*31c0*/  FSETP.NAN.FTZ.AND P1, PT, |R8|, |R8|, PT ;  /* 0x400000080800720b */ /* 0x000fc40003f38200 */
[----:B------:R-:W-:Y:S01]  /*31d0*/  FFMA.FTZ R17, R26, R17, R26 ;  /* 0x000000111a117223 */ /* 0x000fe2000001001a */
[----:B------:R-:W-:Y:S02]  /*31e0*/  ISETP.GE.U32.AND P0, PT, R11, 0x7f800000, PT ;  /* 0x7f8000000b00780c */ /* 0x000fe40003f06070 */
[----:B------:R-:W-:Y:S01]  /*31f0*/  F2FP.BF16.F32.PACK_AB R6, R15, R6 ;  /* 0x000000060f06723e */ /* 0x000fe200000010ff */
[----:B------:R-:W-:Y:S01]  /*3200*/  FFMA.FTZ R17, R24, 0.69314718246459960938, R17 ;  /* 0x3f31721818117823 */ /* 0x000fe20000010011 */
[----:B------:R-:W-:Y:S01]  /*3210*/  F2FP.BF16.F32.PACK_AB R9, R10, R9 ;  /* 0x000000090a09723e */ /* 0x000fe200000010ff */
[----:B------:R-:W-:Y:S01]  /*3220*/  @P6 FFMA.FTZ R17, R13, R18, +INF ;  /* 0x7f8000000d116423 */ /* 0x000fe20000010012 */
[----:B------:R-:W-:Y:S01]  /*3230*/  FADD.FTZ.RZ R18, R11, 1 ;  /* 0x3f8000000b127421 */ /* 0x000fe2000001c000 */
[----:B------:R-:W-:-:S04]  /*3240*/  PLOP3.LUT P6, PT, PT, PT, PT, 0x8, 0x80 ;  /* 0x000000000080781c */ /* 0x000fc80003fce170 */
[----:B------:R-:W-:Y:S02]  /*3250*/  IADD3 R18, PT, PT, R18, -0x3f400000, RZ ;  /* 0xc0c0000012127810 */ /* 0x000fe40007ffe0ff */
[----:B------:R-:W-:Y:S02]  /*3260*/  @P0 ISETP.GT.AND P2, PT, R11, -0x40800000, PT ;  /* 0xbf8000000b00080c */ /* 0x000fe40003f44270 */
[----:B------:R-:W-:Y:S02]  /*3270*/  LOP3.LUT R18, R18, 0xff800000, RZ, 0xc0, !PT ;  /* 0xff80000012127812 */ /* 0x000fe400078ec0ff */
[----:B------:R-:W-:Y:S02]  /*3280*/  @P0 PLOP3.LUT P6, PT, P2, PT, PT, 0x80, 0x8 ;  /* 0x000000000008081c */ /* 0x000fe400017cf070 */
[----:B------:R-:W-:Y:S02]  /*3290*/  IADD3 R19, PT, PT, -R18, 0x40800000, RZ ;  /* 0x4080000012137810 */ /* 0x000fe40007ffe1ff */
[----:B------:R-:W-:-:S02]  /*32a0*/  ISETP.NE.AND P2, PT, R20, RZ, PT ;  /* 0x000000ff1400720c */ /* 0x000fc40003f45270 */
[----:B------:R-:W-:Y:S01]  /*32b0*/  IADD3 R20, PT, PT, R11, -R18, RZ ;  /* 0x800000120b147210 */ /* 0x000fe20007ffe0ff */
[----:B------:R-:W-:Y:S01]  /*32c0*/  FFMA.FTZ R19, R19, R2, -1 ;  /* 0xbf80000013137423 */ /* 0x000fe20000010002 */
[----:B------:R-:W-:-:S03]  /*32d0*/  I2FP.F32.S32 R18, R18 ;  /* 0x0000001200127245 */ /* 0x000fc60000201400 */
[----:B------:R-:W-:Y:S02]  /*32e0*/  FADD.FTZ R20, R20, R19 ;  /* 0x0000001314147221 */ /* 0x000fe40000010000 */
[----:B------:R-:W-:Y:S02]  /*32f0*/  FMUL.FTZ R18, R18, 1.1920928955078125e-07 ;  /* 0x3400000012127820 */ /* 0x000fe40000410000 */
[----:B------:R-:W-:Y:S02]  /*3300*/  FFMA.FTZ R3, R20, -R3, 0.10546888411045074463 ;  /* 0x3dd8001214037423 */ /* 0x000fe40000010803 */
[----:B------:R-:W-:Y:S02]  /*3310*/  @P2 FADD.FTZ R14, R14, 0.69314718246459960938 ;  /* 0x3f3172180e0e2421 */ /* 0x000fe40000010000 */
[----:B------:R-:W-:-:S04]  /*3320*/  FFMA.FTZ R3, R20, R3, -0.13229703903198242188 ;  /* 0xbe0778e014037423 */ /* 0x000fc80000010003 */
[----:B------:R-:W-:-:S04]  /*3330*/  FFMA.FTZ R3, R20, R3, 0.14491446316242218018 ;  /* 0x3e14647514037423 */ /* 0x000fc80000010003 */
[----:B------:R-:W-:-:S04]  /*3340*/  FFMA.FTZ R3, R20, R3, -0.16641564667224884033 ;  /* 0xbe2a68dd14037423 */ /* 0x000fc80000010003 */
[----:B------:R-:W-:-:S04]  /*3350*/  FFMA.FTZ R3, R20, R3, 0.19988867640495300293 ;  /* 0x3e4caf9e14037423 */ /* 0x000fc80000010003 */
[----:B------:R-:W-:-:S04]  /*3360*/  FFMA.FTZ R3, R20, R3, -0.25000196695327758789 ;  /* 0xbe80004214037423 */ /* 0x000fc80000010003 */
[----:B------:R-:W-:-:S04]  /*3370*/  FFMA.FTZ R3, R20, R3, 0.33333510160446166992 ;  /* 0x3eaaaae614037423 */ /* 0x000fc80000010003 */
[C---:B------:R-:W-:Y:S02]  /*3380*/  FFMA.FTZ R19, R20.reuse, R3, -0.5 ;  /* 0xbf00000014137423 */ /* 0x040fe40000010003 */
[----:B------:R-:W0:Y:S02]  /*3390*/  LDC.64 R2, c[0x0][0x388] ;  /* 0x0000e200ff027b82 */ /* 0x000e240000000a00 */
[----:B------:R-:W-:-:S04]  /*33a0*/  FMUL.FTZ R19, R20, R19 ;  /* 0x0000001314137220 */ /* 0x000fc80000410000 */
[----:B------:R-:W-:Y:S01]  /*33b0*/  FFMA.FTZ R19, R20, R19, R20 ;  /* 0x0000001314137223 */ /* 0x000fe20000010014 */
[----:B------:R-:W-:-:S03]  /*33c0*/  @P0 MOV R20, 0x7f800000 ;  /* 0x7f80000000140802 */ /* 0x000fc60000000f00 */
[----:B------:R-:W-:Y:S02]  /*33d0*/  FFMA.FTZ R18, R18, 0.69314718246459960938, R19 ;  /* 0x3f31721812127823 */ /* 0x000fe40000010013 */
[----:B------:R-:W-:Y:S01]  /*33e0*/  @P6 FFMA.FTZ R18, R11, R20, +INF ;  /* 0x7f8000000b126423 */ /* 0x000fe20000010014 */
[----:B------:R-:W-:-:S04]  /*33f0*/  @P5 FSETP.NEU.FTZ.AND P6, PT, R13, RZ, PT ;  /* 0x000000ff0d00520b */ /* 0x000fc80003fdd000 */
[----:B------:R-:W-:Y:S02]  /*3400*/  @P5 FSEL R17, R17, -RZ, P6 ;  /* 0x800000ff11115208 */ /* 0x000fe40003000000 */
[----:B------:R-:W-:Y:S02]  /*3410*/  @P0 FSETP.NEU.FTZ.AND P6, PT, R11, RZ, PT ;  /* 0x000000ff0b00020b */ /* 0x000fe40003fdd000 */
[----:B------:R-:W-:Y:S01]  /*3420*/  FSETP.NAN.FTZ.AND P5, PT, |R4|, |R4|, PT ;  /* 0x400000040400720b */ /* 0x000fe20003fb8200 */
[----:B------:R-:W-:Y:S01]  /*3430*/  @P4 FADD.FTZ R17, R17, 0.69314718246459960938 ;  /* 0x3f31721811114421 */ /* 0x000fe20000010000 */
[----:B------:R-:W-:Y:S01]  /*3440*/  @P0 FSEL R18, R18, -RZ, P6 ;  /* 0x800000ff12120208 */ /* 0x000fe20003000000 */
[----:B0-----:R-:W-:Y:S01]  /*3450*/  IMAD.WIDE.U32 R2, R0, 0x2, R2 ;  /* 0x0000000200027825 */ /* 0x001fe200078e0002 */
[----:B------:R-:W-:Y:S02]  /*3460*/  FSETP.NAN.FTZ.AND P6, PT, |R7|, |R7|, PT ;  /* 0x400000070700720b */ /* 0x000fe40003fd8200 */
[----:B------:R-:W-:Y:S01]  /*3470*/  FSETP.NAN.FTZ.AND P0, PT, |R12|, |R12|, PT ;  /* 0x4000000c0c00720b */ /* 0x000fe20003f18200 */
[----:B------:R-:W-:Y:S01]  /*3480*/  @P3 FADD.FTZ R18, R18, 0.69314718246459960938 ;  /* 0x3f31721812123421 */ /* 0x000fe20000010000 */
[----:B------:R-:W-:Y:S01]  /*3490*/  LOP3.LUT R4, R14, 0x80000000, R4, 0xb8, !PT ;  /* 0x800000000e047812 */ /* 0x000fe200078eb804 */
[----:B------:R-:W-:Y:S01]  /*34a0*/  IMAD.WIDE.U32 R2, R5, 0x4, R2 ;  /* 0x0000000405027825 */ /* 0x000fe200078e0002 */
[----:B------:R-:W-:-:S02]  /*34b0*/  LOP3.LUT R7, R16, 0x80000000, R7, 0xb8, !PT ;  /* 0x8000000010077812 */ /* 0x000fc400078eb807 */
[----:B------:R-:W-:Y:S02]  /*34c0*/  LOP3.LUT R12, R17, 0x80000000, R12, 0xb8, !PT ;  /* 0x80000000110c7812 */ /* 0x000fe400078eb80c */
[----:B------:R-:W-:Y:S01]  /*34d0*/  LOP3.LUT R8, R18, 0x80000000, R8, 0xb8, !PT ;  /* 0x8000000012087812 */ /* 0x000fe200078eb808 */
[----:B------:R-:W-:Y:S01]  /*34e0*/  STG.E desc[UR4][R2.64], R6 ;  /* 0x0000000602007986 */ /* 0x000fe2000c101904 */
[----:B------:R-:W-:Y:S02]  /*34f0*/  FSEL R4, R4, R14, !P5 ;  /* 0x0000000e04047208 */ /* 0x000fe40006800000 */
[----:B------:R-:W-:Y:S01]  /*3500*/  FSEL R7, R7, R16, !P6 ;  /* 0x0000001007077208 */ /* 0x000fe20007000000 */
[----:B------:R-:W-:Y:S01]  /*3510*/  STG.E desc[UR4][R2.64+0x200], R9 ;  /* 0x0002000902007986 */ /* 0x000fe2000c101904 */
[----:B------:R-:W-:Y:S02]  /*3520*/  FSEL R17, R12, R17, !P0 ;  /* 0x000000110c117208 */ /* 0x000fe40004000000 */
[----:B------:R-:W-:-:S02]  /*3530*/  FSEL R8, R8, R18, !P1 ;  /* 0x0000001208087208 */ /* 0x000fc40004800000 */
[----:B------:R-:W-:Y:S02]  /*3540*/  F2FP.BF16.F32.PACK_AB R5, R7, R4 ;  /* 0x000000040705723e */ /* 0x000fe400000010ff */
[----:B------:R-:W-:-:S03]  /*3550*/  F2FP.BF16.F32.PACK_AB R7, R8, R17 ;  /* 0x000000110807723e */ /* 0x000fc600000010ff */
[----:B------:R-:W-:Y:S04]  /*3560*/  STG.E desc[UR4][R2.64+0x400], R5 ;  /* 0x0004000502007986 */ /* 0x000fe8000c101904 */
[----:B------:R-:W-:Y:S01]  /*3570*/  STG.E desc[UR4][R2.64+0x600], R7 ;  /* 0x0006000702007986 */ /* 0x000fe2000c101904 */
[----:B------:R-:W-:Y:S05]  /*3580*/  EXIT ;  /* 0x000000000000794d */ /* 0x000fea0003800000 */
.L_x_625:
        /* <DEDUP_REMOVED lines=15> */
.L_x_14786:


//--------------------- .text._ZN2at6native29vectorized_elementwise_kernelILi4EZZZNS0_17asinh_kernel_cudaERNS_18TensorIteratorBaseEENKUlvE0_clEvENKUlvE2_clEvEUlN3c108BFloat16EE_St5arrayIPcLm2EEEEviT0_T1_ --------------------------
	.section	.text._ZN2at6native29vectorized_elementwise_kernelILi4EZZZNS0_17asinh_kernel_cudaERNS_18TensorIteratorBaseEENKUlvE0_clEvENKUlvE2_clEvEUlN3c108BFloat16EE_St5arrayIPcLm2EEEEviT0_T1_,"ax",@progbits
	.align	128
        .global         _ZN2at6native29vectorized_elementwise_kernelILi4EZZZNS0_17asinh_kernel_cudaERNS_18TensorIteratorBaseEENKUlvE0_clEvENKUlvE2_clEvEUlN3c108BFloat16EE_St5arrayIPcLm2EEEEviT0_T1_
        .type           _ZN2at6native29vectorized_elementwise_kernelILi4EZZZNS0_17asinh_kernel_cudaERNS_18TensorIteratorBaseEENKUlvE0_clEvENKUlvE2_clEvEUlN3c108BFloat16EE_St5arrayIPcLm2EEEEviT0_T1_,@function
        .size           _ZN2at6native29vectorized_elementwise_kernelILi4EZZZNS0_17asinh_kernel_cudaERNS_18TensorIteratorBaseEENKUlvE0_clEvENKUlvE2_clEvEUlN3c108BFloat16EE_St5arrayIPcLm2EEEEviT0_T1_,(.L_x_14787 - _ZN2at6native29vectorized_elementwise_kernelILi4EZZZNS0_17asinh_kernel_cudaERNS_18TensorIteratorBaseEENKUlvE0_clEvENKUlvE2_clEvEUlN3c108BFloat16EE_St5arrayIPcLm2EEEEviT0_T1_)
        .other          _ZN2at6native29vectorized_elementwise_kernelILi4EZZZNS0_17asinh_kernel_cudaERNS_18TensorIteratorBaseEENKUlvE0_clEvENKUlvE2_clEvEUlN3c108BFloat16EE_St5arrayIPcLm2EEEEviT0_T1_,@"STO_CUDA_ENTRY STV_DEFAULT"
_ZN2at6native29vectorized_elementwise_kernelILi4EZZZNS0_17asinh_kernel_cudaERNS_18TensorIteratorBaseEENKUlvE0_clEvENKUlvE2_clEvEUlN3c108BFloat16EE_St5arrayIPcLm2EEEEviT0_T1_:
.text._ZN2at6native29vectorized_elementwise_kernelILi4EZZZNS0_17asinh_kernel_cudaERNS_18TensorIteratorBaseEENKUlvE0_clEvENKUlvE2_clEvEUlN3c108BFloat16EE_St5arrayIPcLm2EEEEviT0_T1_:
        /* <DEDUP_REMOVED lines=115> */
.L_x_628:
[----:B------:R-:W-:Y:S05]  /*0730*/  BSYNC.RECONVERGENT B0 ;  /* 0x0000000000007941 */ /* 0x000fea0003800200 */
.L_x_627:
        /* <DEDUP_REMOVED lines=47> */
.L_x_630:
[----:B------:R-:W-:Y:S05]  /*0a30*/  BSYNC.RECONVERGENT B0 ;  /* 0x0000000000007941 */ /* 0x000fea0003800200 */
.L_x_629:
        /* <DEDUP_REMOVED lines=46> */
.L_x_632:
[----:B------:R-:W-:Y:S05]  /*0d20*/  BSYNC.RECONVERGENT B0 ;  /* 0x0000000000007941 */ /* 0x000fea0003800200 */
.L_x_631:
        /* <DEDUP_REMOVED lines=46> */
.L_x_634:
[----:B------:R-:W-:Y:S05]  /*1010*/  BSYNC.RECONVERGENT B0 ;  /* 0x0000000000007941 */ /* 0x000fea0003800200 */
.L_x_633:
        /* <DEDUP_REMOVED lines=46> */
.L_x_636:
[----:B------:R-:W-:Y:S05]  /*1300*/  BSYNC.RECONVERGENT B0 ;  /* 0x0000000000007941 */ /* 0x000fea0003800200 */
.L_x_635:
        /* <DEDUP_REMOVED lines=47> */
.L_x_638:
[----:B------:R-:W-:Y:S05]  /*1600*/  BSYNC.RECONVERGENT B0 ;  /* 0x0000000000007941 */ /* 0x000fea0003800200 */
.L_x_637:
        /* <DEDUP_REMOVED lines=44> */
.L_x_640:
[----:B------:R-:W-:Y:S05]  /*18d0*/  BSYNC.RECONVERGENT B0 ;  /* 0x0000000000007941 */ /* 0x000fea0003800200 */
.L_x_639:
        /* <DEDUP_REMOVED lines=44> */
.L_x_642:
[----:B------:R-:W-:Y:S05]  /*1ba0*/  BSYNC.RECONVERGENT B0 ;  /* 0x0000000000007941 */ /* 0x000fea0003800200 */
.L_x_641:
        /* <DEDUP_REMOVED lines=18> */
.L_x_645:
[----:B------:R-:W-:-:S13]  /*1cd0*/  ISETP.GE.U32.AND P0, PT, R9, R8, PT ;  /* 0x000000080900720c */ /* 0x000fda0003f06070 */
[----:B------:R-:W-:Y:S05]  /*1ce0*/  @P0 BRA `(.L_x_647) ;  /* 0x0000000000300947 */ /* 0x000fea0003800000 */
[----:B0-----:R-:W0:Y:S01]  /*1cf0*/  LDC.64 R2, c[0x0][0x388] ;  /* 0x0000e200ff027b82 */ /* 0x001e220000000a00 */
[----:B------:R-:W-:Y:S02]  /*1d00*/  IADD3 R5, PT, PT, R0, R9, RZ ;  /* 0x0000000900057210 */ /* 0x000fe40007ffe0ff */
[----:B------:R-:W-:-:S03]  /*1d10*/  IADD3 R9, PT, PT, R9, 0x80, RZ ;  /* 0x0000008009097810 */ /* 0x000fc60007ffe0ff */
[----:B0-----:R-:W-:-:S05]  /*1d20*/  IMAD.WIDE.U32 R2, R5, 0x2, R2 ;  /* 0x0000000205027825 */ /* 0x001fca00078e0002 */
[----:B------:R1:W-:Y:S02]  /*1d30*/  STG.E.U16 desc[UR4][R2.64], R10 ;  /* 0x0000000a02007986 */ /* 0x0003e4000c101504 */
.L_x_646:
[----:B------:R-:W-:-:S13]  /*1d40*/  ISETP.GE.U32.AND P0, PT, R9, R8, PT ;  /* 0x000000080900720c */ /* 0x000fda0003f06070 */
[----:B------:R-:W-:Y:S05]  /*1d50*/  @P0 BRA `(.L_x_648) ;  /* 0x0000000000340947 */ /* 0x000fea0003800000 */
[----:B01----:R-:W0:Y:S01]  /*1d60*/  LDC.64 R2, c[0x0][0x388] ;  /* 0x0000e200ff027b82 */ /* 0x003e220000000a00 */
[----:B------:R-:W-:Y:S02]  /*1d70*/  IADD3 R5, PT, PT, R0, R9, RZ ;  /* 0x0000000900057210 */ /* 0x000fe40007ffe0ff */
[----:B------:R-:W-:-:S03]  /*1d80*/  IADD3 R9, PT, PT, R9, 0x80, RZ ;  /* 0x0000008009097810 */ /* 0x000fc60007ffe0ff */
[----:B0-----:R-:W-:-:S05]  /*1d90*/  IMAD.WIDE.U32 R2, R5, 0x2, R2 ;  /* 0x0000000205027825 */ /* 0x001fca00078e0002 */
[----:B------:R1:W-:Y:S02]  /*1da0*/  STG.E.U16 desc[UR4][R2.64], R11 ;  /* 0x0000000b02007986 */ /* 0x0003e4000c101504 */
.L_x_647:
        /* <DEDUP_REMOVED lines=8> */
.L_x_648:
[----:B------:R-:W-:Y:S05]  /*1e30*/  BSYNC.RELIABLE B1 ;  /* 0x0000000000017941 */ /* 0x000fea0003800100 */
.L_x_644:
[----:B------:R-:W-:-:S13]  /*1e40*/  ISETP.GE.U32.AND P0, PT, R9, R8, PT ;  /* 0x000000080900720c */ /* 0x000fda0003f06070 */
[----:B012---:R-:W0:Y:S01]  /*1e50*/  @!P0 LDC.64 R2, c[0x0][0x388] ;  /* 0x0000e200ff028b82 */ /* 0x007e220000000a00 */
[----:B------:R-:W-:Y:S02]  /*1e60*/  @!P0 IADD3 R5, PT, PT, R0, R9, RZ ;  /* 0x0000000900058210 */ /* 0x000fe40007ffe0ff */
[----:B------:R-:W-:-:S03]  /*1e70*/  @!P0 IADD3 R9, PT, PT, R9, 0x80, RZ ;  /* 0x0000008009098810 */ /* 0x000fc60007ffe0ff */
[----:B0-----:R-:W-:-:S05]  /*1e80*/  @!P0 IMAD.WIDE.U32 R2, R5, 0x2, R2 ;  /* 0x0000000205028825 */ /* 0x001fca00078e0002 */
[----:B------:R2:W-:Y:S02]  /*1e90*/  @!P0 STG.E.U16 desc[UR4][R2.64], R13 ;  /* 0x0000000d02008986 */ /* 0x0005e4000c101504 */
.L_x_649:
[----:B------:R-:W-:Y:S05]  /*1ea0*/  BSYNC.RECONVERGENT B0 ;  /* 0x0000000000007941 */ /* 0x000fea0003800200 */
.L_x_643:
        /* <DEDUP_REMOVED lines=8> */
.L_x_626:
[----:B------:R-:W0:Y:S01]  /*1f30*/  S2R R6, SR_TID.X ;  /* 0x0000000000067919 */ /* 0x000e220000002100 */
[----:B------:R-:W1:Y:S02]  /*1f40*/  LDC.64 R2, c[0x0][0x390] ;  /* 0x0000e400ff027b82 */ /* 0x000e640000000a00 */
[----:B-1----:R-:W-:-:S04]  /*1f50*/  IMAD.WIDE.U32 R2, R0, 0x2, R2 ;  /* 0x0000000200027825 */ /* 0x002fc800078e0002 */
[----:B0-----:R-:W-:-:S05]  /*1f60*/  IMAD.WIDE.U32 R10, R6, 0x8, R2 ;  /* 0x00000008060a7825 */ /* 0x001fca00078e0002 */
[----:B------:R-:W2:Y:S04]  /*1f70*/  LDG.E.64 R4, desc[UR4][R10.64] ;  /* 0x000000040a047981 */ /* 0x000ea8000c1e1b00 */
[----:B------:R0:W3:Y:S01]  /*1f80*/  LDG.E.64 R2, desc[UR4][R10.64+0x400] ;  /* 0x000400040a027981 */ /* 0x0000e2000c1e1b00 */
[----:B------:R-:W-:Y:S02]  /*1f90*/  PLOP3.LUT P3, PT, PT, PT, PT, 0x8, 0x80 ;  /* 0x000000000080781c */ /* 0x000fe40003f6e170 */
[C---:B--2---:R-:W-:Y:S02]  /*1fa0*/  SHF.L.U32 R9, R4.reuse, 0x10, RZ ;  /* 0x0000001004097819 */ /* 0x044fe400000006ff */
[----:B------:R-:W-:Y:S02]  /*1fb0*/  PRMT R12, R4, 0x7632, R12 ;  /* 0x00007632040c7816 */ /* 0x000fe4000000000c */
[----:B------:R-:W-:Y:S01]  /*1fc0*/  SHF.L.U32 R13, R5, 0x10, RZ ;  /* 0x00000010050d7819 */ /* 0x000fe200000006ff */
[----:B------:R-:W-:Y:S01]  /*1fd0*/  FFMA.FTZ R4, R9, R9, 1 ;  /* 0x3f80000009047423 */ /* 0x000fe20000010009 */
[----:B------:R-:W-:-:S02]  /*1fe0*/  SHF.L.U32 R12, R12, 0x10, RZ ;  /* 0x000000100c0c7819 */ /* 0x000fc400000006ff */
[----:B------:R-:W-:Y:S01]  /*1ff0*/  FSETP.GT.FTZ.AND P1, PT, |R9|, 8388608, PT ;  /* 0x4b0000000900780b */ /* 0x000fe20003f34200 */
[----:B------:R-:W1:Y:S01]  /*2000*/  MUFU.RSQ R7, R4 ;  /* 0x0000000400077308 */ /* 0x000e620000001400 */
[C---:B0-----:R-:W-:Y:S01]  /*2010*/  FFMA.FTZ R10, R13.reuse, R13, 1 ;  /* 0x3f8000000d0a7423 */ /* 0x041fe2000001000d */
[C---:B------:R-:W-:Y:S01]  /*2020*/  FFMA.FTZ R15, R12.reuse, R12, 1 ;  /* 0x3f8000000c0f7423 */ /* 0x040fe2000001000c */
[C---:B------:R-:W-:Y:S01]  /*2030*/  FSETP.GT.FTZ.AND P4, PT, |R12|.reuse, 8388608, PT ;  /* 0x4b0000000c00780b */ /* 0x040fe20003f94200 */
[----:B------:R-:W-:Y:S01]  /*2040*/  FADD.FTZ R11, |R12|, -RZ ;  /* 0x800000ff0c0b7221 */ /* 0x000fe20000010200 */
[----:B------:R-:W-:-:S03]  /*2050*/  FSETP.GT.FTZ.AND P5, PT, |R13|, 8388608, PT ;  /* 0x4b0000000d00780b */ /* 0x000fc60003fb4200 */
[----:B------:R-:W0:Y:S08]  /*2060*/  MUFU.RSQ R8, R15 ;  /* 0x0000000f00087308 */ /* 0x000e300000001400 */
[----:B------:R-:W2:Y:S01]  /*2070*/  MUFU.RSQ R19, R10 ;  /* 0x0000000a00137308 */ /* 0x000ea20000001400 */
[----:B-1----:R-:W-:Y:S01]  /*2080*/  FFMA.FTZ R7, R4, R7, 1 ;  /* 0x3f80000004077423 */ /* 0x002fe20000010007 */
[----:B------:R-:W-:-:S06]  /*2090*/  FADD.FTZ R4, |R9|, -RZ ;  /* 0x800000ff09047221 */ /* 0x000fcc0000010200 */
[----:B------:R1:W4:Y:S01]  /*20a0*/  MUFU.RCP R14, R7 ;  /* 0x00000007000e7308 */ /* 0x0003220000001000 */
[----:B0-----:R-:W-:Y:S01]  /*20b0*/  FFMA.FTZ R16, R15, R8, 1 ;  /* 0x3f8000000f107423 */ /* 0x001fe20000010008 */
[----:B------:R-:W-:-:S04]  /*20c0*/  PRMT R8, R5, 0x7632, R8 ;  /* 0x0000763205087816 */ /* 0x000fc80000000008 */
[----:B------:R-:W-:Y:S02]  /*20d0*/  SHF.L.U32 R8, R8, 0x10, RZ ;  /* 0x0000001008087819 */ /* 0x000fe400000006ff */
[----:B------:R-:W0:Y:S01]  /*20e0*/  MUFU.RCP R17, R16 ;  /* 0x0000001000117308 */ /* 0x000e220000001000 */
[----:B-1----:R-:W-:Y:S02]  /*20f0*/  HFMA2 R7, -RZ, RZ, 1.625, 0 ;  /* 0x3e800000ff077431 */ /* 0x002fe400000001ff */
[----:B--2---:R-:W-:Y:S01]  /*2100*/  FFMA.FTZ R19, R10, R19, 1 ;  /* 0x3f8000000a137423 */ /* 0x004fe20000010013 */
[C---:B------:R-:W-:Y:S01]  /*2110*/  FSETP.GT.FTZ.AND P0, PT, |R8|.reuse, 8388608, PT ;  /* 0x4b0000000800780b */ /* 0x040fe20003f14200 */
[----:B------:R-:W-:-:S04]  /*2120*/  FFMA.FTZ R18, R8, R8, 1 ;  /* 0x3f80000008127423 */ /* 0x000fc80000010008 */
[----:B------:R-:W1:Y:S01]  /*2130*/  MUFU.RSQ R21, R18 ;  /* 0x0000001200157308 */ /* 0x000e620000001400 */
[----:B----4-:R-:W-:-:S04]  /*2140*/  FMUL.FTZ R14, |R9|, R14 ;  /* 0x0000000e090e7220 */ /* 0x010fc80000410200 */
[----:B------:R-:W-:-:S03]  /*2150*/  @!P1 FFMA.FTZ R4, |R9|, R14, |R9| ;  /* 0x0000000e09049223 */ /* 0x000fc60000010609 */
[----:B------:R-:W2:Y:S01]  /*2160*/  MUFU.RCP R14, R19 ;  /* 0x00000013000e7308 */ /* 0x000ea20000001000 */
[----:B------:R-:W-:Y:S01]  /*2170*/  FADD.FTZ.RZ R5, R4, 1 ;  /* 0x3f80000004057421 */ /* 0x000fe2000001c000 */
[----:B0-----:R-:W-:Y:S01]  /*2180*/  FMUL.FTZ R17, |R12|, R17 ;  /* 0x000000110c117220 */ /* 0x001fe20000410200 */
[----:B------:R-:W-:-:S03]  /*2190*/  ISETP.GE.U32.AND P6, PT, R4, 0x7f800000, PT ;  /* 0x7f8000000400780c */ /* 0x000fc60003fc6070 */
[----:B------:R-:W-:Y:S01]  /*21a0*/  IADD3 R5, PT, PT, R5, -0x3f400000, RZ ;  /* 0xc0c0000005057810 */ /* 0x000fe20007ffe0ff */
[----:B------:R-:W-:Y:S01]  /*21b0*/  @!P4 FFMA.FTZ R11, |R12|, R17, |R12| ;  /* 0x000000110c0bc223 */ /* 0x000fe2000001060c */
[----:B-1----:R-:W-:Y:S02]  /*21c0*/  FFMA.FTZ R20, R18, R21, 1 ;  /* 0x3f80000012147423 */ /* 0x002fe40000010015 */
[----:B------:R-:W-:Y:S01]  /*21d0*/  LOP3.LUT R17, R5, 0xff800000, RZ, 0xc0, !PT ;  /* 0xff80000005117812 */ /* 0x000fe200078ec0ff */
[----:B------:R-:W-:Y:S01]  /*21e0*/  FADD.FTZ.RZ R5, R11, 1 ;  /* 0x3f8000000b057421 */ /* 0x000fe2000001c000 */
[----:B------:R-:W0:Y:S02]  /*21f0*/  MUFU.RCP R19, R20 ;  /* 0x0000001400137308 */ /* 0x000e240000001000 */
[----:B------:R-:W-:Y:S02]  /*2200*/  IADD3 R10, PT, PT, -R17, 0x40800000, RZ ;  /* 0x40800000110a7810 */ /* 0x000fe40007ffe1ff */
[----:B------:R-:W-:Y:S01]  /*2210*/  IADD3 R5, PT, PT, R5, -0x3f400000, RZ ;  /* 0xc0c0000005057810 */ /* 0x000fe20007ffe0ff */
[----:B--2---:R-:W-:Y:S01]  /*2220*/  FMUL.FTZ R14, |R13|, R14 ;  /* 0x0000000e0d0e7220 */ /* 0x004fe20000410200 */
[----:B------:R-:W-:Y:S01]  /*2230*/  IADD3 R22, PT, PT, R4, -R17, RZ ;  /* 0x8000001104167210 */ /* 0x000fe20007ffe0ff */
[----:B------:R-:W-:Y:S01]  /*2240*/  FFMA.FTZ R15, R10, R7, -1 ;  /* 0xbf8000000a0f7423 */ /* 0x000fe20000010007 */
[----:B------:R-:W-:-:S02]  /*2250*/  LOP3.LUT R16, R5, 0xff800000, RZ, 0xc0, !PT ;  /* 0xff80000005107812 */ /* 0x000fc400078ec0ff */
[----:B------:R-:W-:Y:S01]  /*2260*/  MOV R5, 0x3d39bf78 ;  /* 0x3d39bf7800057802 */ /* 0x000fe20000000f00 */
[----:B------:R-:W-:Y:S01]  /*2270*/  FADD.FTZ R22, R22, R15 ;  /* 0x0000000f16167221 */ /* 0x000fe20000010000 */
[----:B------:R-:W-:Y:S01]  /*2280*/  IADD3 R10, PT, PT, -R16, 0x40800000, RZ ;  /* 0x40800000100a7810 */ /* 0x000fe20007ffe1ff */
[C---:B------:R-:W-:Y:S01]  /*2290*/  FADD.FTZ R15, |R13|.reuse, -RZ ;  /* 0x800000ff0d0f7221 */ /* 0x040fe20000010200 */
[----:B------:R-:W-:Y:S01]  /*22a0*/  @!P5 FFMA.FTZ R15, |R13|, R14, |R13| ;  /* 0x0000000e0d0fd223 */ /* 0x000fe2000001060d */
[----:B------:R-:W-:Y:S01]  /*22b0*/  FFMA.FTZ R21, R22, -R5, 0.10546888411045074463 ;  /* 0x3dd8001216157423 */ /* 0x000fe20000010805 */
[----:B------:R-:W-:Y:S01]  /*22c0*/  IADD3 R18, PT, PT, R11, -R16, RZ ;  /* 0x800000100b127210 */ /* 0x000fe20007ffe0ff */
[----:B------:R-:W-:Y:S01]  /*22d0*/  FFMA.FTZ R23, R10, R7, -1 ;  /* 0xbf8000000a177423 */ /* 0x000fe20000010007 */
[C---:B------:R-:W-:Y:S01]  /*22e0*/  FADD.FTZ.RZ R10, R15.reuse, 1 ;  /* 0x3f8000000f0a7421 */ /* 0x040fe2000001c000 */
[----:B------:R-:W-:Y:S01]  /*22f0*/  FFMA.FTZ R21, R22, R21, -0.13229703903198242188 ;  /* 0xbe0778e016157423 */ /* 0x000fe20000010015 */
[----:B------:R-:W-:Y:S01]  /*2300*/  @P6 ISETP.GT.AND P2, PT, R4, -0x40800000, PT ;  /* 0xbf8000000400680c */ /* 0x000fe20003f44270 */
[----:B------:R-:W-:Y:S01]  /*2310*/  FADD.FTZ R18, R18, R23 ;  /* 0x0000001712127221 */ /* 0x000fe20000010000 */
[----:B------:R-:W-:Y:S01]  /*2320*/  I2FP.F32.S32 R17, R17 ;  /* 0x0000001100117245 */ /* 0x000fe20000201400 */
[----:B------:R-:W-:Y:S01]  /*2330*/  FFMA.FTZ R21, R22, R21, 0.14491446316242218018 ;  /* 0x3e14647516157423 */ /* 0x000fe20000010015 */
[----:B------:R-:W-:Y:S01]  /*2340*/  IADD3 R10, PT, PT, R10, -0x3f400000, RZ ;  /* 0xc0c000000a0a7810 */ /* 0x000fe20007ffe0ff */
[----:B------:R-:W-:Y:S01]  /*2350*/  FFMA.FTZ R23, R18, -R5, 0.10546888411045074463 ;  /* 0x3dd8001212177423 */ /* 0x000fe20000010805 */
[----:B------:R-:W-:Y:S01]  /*2360*/  @P6 PLOP3.LUT P3, PT, P2, PT, PT, 0x80, 0x8 ;  /* 0x000000000008681c */ /* 0x000fe2000176f070 */
[----:B------:R-:W-:Y:S01]  /*2370*/  FFMA.FTZ R21, R22, R21, -0.16641564667224884033 ;  /* 0xbe2a68dd16157423 */ /* 0x000fe20000010015 */
[----:B------:R-:W-:Y:S01]  /*2380*/  LOP3.LUT R10, R10, 0xff800000, RZ, 0xc0, !PT ;  /* 0xff8000000a0a7812 */ /* 0x000fe200078ec0ff */
[----:B------:R-:W-:Y:S01]  /*2390*/  FFMA.FTZ R23, R18, R23, -0.13229703903198242188 ;  /* 0xbe0778e012177423 */ /* 0x000fe20000010017 */
[----:B0-----:R-:W-:Y:S01]  /*23a0*/  FMUL.FTZ R19, |R8|, R19 ;  /* 0x0000001308137220 */ /* 0x001fe20000410200 */
[----:B------:R-:W-:Y:S01]  /*23b0*/  FFMA.FTZ R21, R22, R21, 0.19988867640495300293 ;  /* 0x3e4caf9e16157423 */ /* 0x000fe20000010015 */
[----:B------:R-:W-:Y:S01]  /*23c0*/  IADD3 R24, PT, PT, -R10, 0x40800000, RZ ;  /* 0x408000000a187810 */ /* 0x000fe20007ffe1ff */
[----:B------:R-:W-:Y:S01]  /*23d0*/  FFMA.FTZ R23, R18, R23, 0.14491446316242218018 ;  /* 0x3e14647512177423 */ /* 0x000fe20000010017 */
[----:B------:R-:W-:Y:S01]  /*23e0*/  IADD3 R20, PT, PT, R15, -R10, RZ ;  /* 0x8000000a0f147210 */ /* 0x000fe20007ffe0ff */
[----:B------:R-:W-:Y:S01]  /*23f0*/  FFMA.FTZ R21, R22, R21, -0.25000196695327758789 ;  /* 0xbe80004216157423 */ /* 0x000fe20000010015 */
[----:B------:R-:W-:Y:S01]  /*2400*/  FMUL.FTZ R17, R17, 1.1920928955078125e-07 ;  /* 0x3400000011117820 */ /* 0x000fe20000410000 */
[----:B------:R-:W-:Y:S01]  /*2410*/  FFMA.FTZ R25, R24, R7, -1 ;  /* 0xbf80000018197423 */ /* 0x000fe20000010007 */
[----:B------:R-:W-:Y:S01]  /*2420*/  FFMA.FTZ R23, R18, R23, -0.16641564667224884033 ;  /* 0xbe2a68dd12177423 */ /* 0x000fe20000010017 */
[----:B------:R-:W-:Y:S01]  /*2430*/  FFMA.FTZ R21, R22, R21, 0.33333510160446166992 ;  /* 0x3eaaaae616157423 */ /* 0x000fe20000010015 */
[----:B------:R-:W-:Y:S01]  /*2440*/  FADD.FTZ R14, |R8|, -RZ ;  /* 0x800000ff080e7221 */ /* 0x000fe20000010200 */
[----:B------:R-:W-:Y:S01]  /*2450*/  FADD.FTZ R20, R20, R25 ;  /* 0x0000001914147221 */ /* 0x000fe20000010000 */
[----:B------:R-:W-:Y:S01]  /*2460*/  FFMA.FTZ R23, R18, R23, 0.19988867640495300293 ;  /* 0x3e4caf9e12177423 */ /* 0x000fe20000010017 */
[----:B------:R-:W-:Y:S01]  /*2470*/  FFMA.FTZ R21, R22, R21, -0.5 ;  /* 0xbf00000016157423 */ /* 0x000fe20000010015 */
[----:B------:R-:W-:Y:S01]  /*2480*/  @P6 MOV R25, 0x7f800000 ;  /* 0x7f80000000196802 */ /* 0x000fe20000000f00 */
[----:B------:R-:W-:Y:S01]  /*2490*/  @!P0 FFMA.FTZ R14, |R8|, R19, |R8| ;  /* 0x00000013080e8223 */ /* 0x000fe20000010608 */
[----:B------:R-:W-:Y:S01]  /*24a0*/  FFMA.FTZ R23, R18, R23, -0.25000196695327758789 ;  /* 0xbe80004212177423 */ /* 0x000fe20000010017 */
[----:B------:R-:W-:Y:S01]  /*24b0*/  FMUL.FTZ R21, R22, R21 ;  /* 0x0000001516157220 */ /* 0x000fe20000410000 */
[----:B------:R-:W-:-:S02]  /*24c0*/  ISETP.GE.U32.AND P2, PT, R11, 0x7f800000, PT ;  /* 0x7f8000000b00780c */ /* 0x000fc40003f46070 */
[----:B------:R-:W-:Y:S01]  /*24d0*/  FFMA.FTZ R23, R18, R23, 0.33333510160446166992 ;  /* 0x3eaaaae612177423 */ /* 0x000fe20000010017 */
[----:B------:R-:W-:Y:S01]  /*24e0*/  FFMA.FTZ R22, R22, R21, R22 ;  /* 0x0000001516167223 */ /* 0x000fe20000010016 */
[----:B------:R-:W-:Y:S01]  /*24f0*/  FFMA.FTZ R21, R20, -R5, 0.10546888411045074463 ;  /* 0x3dd8001214157423 */ /* 0x000fe20000010805 */
[----:B------:R-:W-:Y:S01]  /*2500*/  I2FP.F32.S32 R16, R16 ;  /* 0x0000001000107245 */ /* 0x000fe20000201400 */
[----:B------:R-:W-:Y:S01]  /*2510*/  FFMA.FTZ R23, R18, R23, -0.5 ;  /* 0xbf00000012177423 */ /* 0x000fe20000010017 */
[----:B------:R-:W-:Y:S01]  /*2520*/  FFMA.FTZ R19, R17, 0.69314718246459960938, R22 ;  /* 0x3f31721811137823 */ /* 0x000fe20000010016 */
[----:B------:R-:W-:Y:S01]  /*2530*/  FFMA.FTZ R21, R20, R21, -0.13229703903198242188 ;  /* 0xbe0778e014157423 */ /* 0x000fe20000010015 */
[C---:B------:R-:W-:Y:S01]  /*2540*/  @P3 FFMA.FTZ R19, R4.reuse, R25, +INF ;  /* 0x7f80000004133423 */ /* 0x040fe20000010019 */
[----:B------:R-:W-:Y:S01]  /*2550*/  @P6 FSETP.NEU.FTZ.AND P3, PT, R4, RZ, PT ;  /* 0x000000ff0400620b */ /* 0x000fe20003f7d000 */
[----:B------:R-:W-:Y:S01]  /*2560*/  FADD.FTZ.RZ R22, R14, 1 ;  /* 0x3f8000000e167421 */ /* 0x000fe2000001c000 */
[----:B------:R-:W-:Y:S01]  /*2570*/  FFMA.FTZ R21, R20, R21, 0.14491446316242218018 ;  /* 0x3e14647514157423 */ /* 0x000fe20000010015 */
[----:B---3--:R-:W-:Y:S01]  /*2580*/  SHF.L.U32 R4, R2, 0x10, RZ ;  /* 0x0000001002047819 */ /* 0x008fe200000006ff */
[----:B------:R-:W-:Y:S01]  /*2590*/  FMUL.FTZ R23, R18, R23 ;  /* 0x0000001712177220 */ /* 0x000fe20000410000 */
[----:B------:R-:W-:Y:S01]  /*25a0*/  @P6 FSEL R19, R19, -RZ, P3 ;  /* 0x800000ff13136208 */ /* 0x000fe20001800000 */
[----:B------:R-:W-:Y:S01]  /*25b0*/  FFMA.FTZ R21, R20, R21, -0.16641564667224884033 ;  /* 0xbe2a68dd14157423 */ /* 0x000fe20000010015 */
[----:B------:R-:W-:Y:S01]  /*25c0*/  IADD3 R24, PT, PT, R22, -0x3f400000, RZ ;  /* 0xc0c0000016187810 */ /* 0x000fe20007ffe0ff */
[----:B------:R-:W-:Y:S01]  /*25d0*/  FFMA.FTZ R18, R18, R23, R18 ;  /* 0x0000001712127223 */ /* 0x000fe20000010012 */
[----:B------:R-:W-:Y:S01]  /*25e0*/  @P2 ISETP.GT.AND P6, PT, R11, -0x40800000, PT ;  /* 0xbf8000000b00280c */ /* 0x000fe20003fc4270 */
[----:B------:R-:W-:Y:S01]  /*25f0*/  FFMA.FTZ R17, R20, R21, 0.19988867640495300293 ;  /* 0x3e4caf9e14117423 */ /* 0x000fe20000010015 */
[----:B------:R-:W-:Y:S01]  /*2600*/  FFMA.FTZ R21, R4, R4, 1 ;  /* 0x3f80000004157423 */ /* 0x000fe20000010004 */
[----:B------:R-:W-:Y:S01]  /*2610*/  PLOP3.LUT P3, PT, PT, PT, PT, 0x8, 0x80 ;  /* 0x000000000080781c */ /* 0x000fe20003f6e170 */
[----:B------:R-:W-:Y:S01]  /*2620*/  @P1 FADD.FTZ R19, R19, 0.69314718246459960938 ;  /* 0x3f31721813131421 */ /* 0x000fe20000010000 */
[----:B------:R-:W-:Y:S01]  /*2630*/  FFMA.FTZ R23, R20, R17, -0.25000196695327758789 ;  /* 0xbe80004214177423 */ /* 0x000fe20000010011 */
[----:B------:R-:W0:Y:S01]  /*2640*/  MUFU.RSQ R22, R21 ;  /* 0x0000001500167308 */ /* 0x000e220000001400 */
[----:B------:R-:W-:-:S02]  /*2650*/  LOP3.LUT R17, R24, 0xff800000, RZ, 0xc0, !PT ;  /* 0xff80000018117812 */ /* 0x000fc400078ec0ff */
[----:B------:R-:W-:Y:S01]  /*2660*/  FFMA.FTZ R25, R20, R23, 0.33333510160446166992 ;  /* 0x3eaaaae614197423 */ /* 0x000fe20000010017 */
[----:B------:R-:W-:Y:S01]  /*2670*/  FMUL.FTZ R23, R16, 1.1920928955078125e-07 ;  /* 0x3400000010177820 */ /* 0x000fe20000410000 */
[----:B------:R-:W-:Y:S02]  /*2680*/  IADD3 R24, PT, PT, -R17, 0x40800000, RZ ;  /* 0x4080000011187810 */ /* 0x000fe40007ffe1ff */
[----:B------:R-:W-:Y:S01]  /*2690*/  @P2 PLOP3.LUT P3, PT, P6, PT, PT, 0x80, 0x8 ;  /* 0x000000000008281c */ /* 0x000fe2000376f070 */
[----:B------:R-:W-:Y:S01]  /*26a0*/  FFMA.FTZ R16, R23, 0.69314718246459960938, R18 ;  /* 0x3f31721817107823 */ /* 0x000fe20000010012 */
[----:B------:R-:W-:Y:S01]  /*26b0*/  ISETP.GE.U32.AND P6, PT, R15, 0x7f800000, PT ;  /* 0x7f8000000f00780c */ /* 0x000fe20003fc6070 */
[----:B------:R-:W-:Y:S01]  /*26c0*/  FFMA.FTZ R23, R24, R7, -1 ;  /* 0xbf80000018177423 */ /* 0x000fe20000010007 */
[----:B------:R-:W-:Y:S01]  /*26d0*/  IADD3 R18, PT, PT, R14, -R17, RZ ;  /* 0x800000110e127210 */ /* 0x000fe20007ffe0ff */
[----:B------:R-:W-:Y:S01]  /*26e0*/  FFMA.FTZ R25, R20, R25, -0.5 ;  /* 0xbf00000014197423 */ /* 0x000fe20000010019 */
[----:B------:R-:W-:-:S02]  /*26f0*/  FSETP.NAN.FTZ.AND P1, PT, |R9|, |R9|, PT ;  /* 0x400000090900720b */ /* 0x000fc40003f38200 */
[----:B------:R-:W-:Y:S01]  /*2700*/  LOP3.LUT R24, R19, 0x80000000, R9, 0xb8, !PT ;  /* 0x8000000013187812 */ /* 0x000fe200078eb809 */
[----:B------:R-:W-:Y:S01]  /*2710*/  FADD.FTZ R18, R18, R23 ;  /* 0x0000001712127221 */ /* 0x000fe20000010000 */
[----:B------:R-:W-:Y:S01]  /*2720*/  @P2 MOV R26, 0x7f800000 ;  /* 0x7f800000001a2802 */ /* 0x000fe20000000f00 */
[----:B0-----:R-:W-:Y:S01]  /*2730*/  FFMA.FTZ R22, R21, R22, 1 ;  /* 0x3f80000015167423 */ /* 0x001fe20000010016 */
[----:B------:R-:W-:Y:S01]  /*2740*/  FSEL R9, R24, R19, !P1 ;  /* 0x0000001318097208 */ /* 0x000fe20004800000 */
[----:B------:R-:W-:Y:S01]  /*2750*/  FFMA.FTZ R23, R18, -R5, 0.10546888411045074463 ;  /* 0x3dd8001212177423 */ /* 0x000fe20000010805 */
[----:B------:R-:W-:Y:S01]  /*2760*/  PRMT R21, R2, 0x7632, R21 ;  /* 0x0000763202157816 */ /* 0x000fe20000000015 */
[----:B------:R0:W1:Y:S01]  /*2770*/  MUFU.RCP R19, R22 ;  /* 0x0000001600137308 */ /* 0x0000620000001000 */
[----:B------:R-:W-:Y:S01]  /*2780*/  @P6 ISETP.GT.AND P1, PT, R15, -0x40800000, PT ;  /* 0xbf8000000f00680c */ /* 0x000fe20003f24270 */
[----:B------:R-:W-:Y:S01]  /*2790*/  FFMA.FTZ R23, R18, R23, -0.13229703903198242188 ;  /* 0xbe0778e012177423 */ /* 0x000fe20000010017 */
[----:B------:R-:W-:Y:S01]  /*27a0*/  @P3 FFMA.FTZ R16, R11, R26, +INF ;  /* 0x7f8000000b103423 */ /* 0x000fe2000001001a */
[----:B------:R-:W-:Y:S01]  /*27b0*/  PLOP3.LUT P3, PT, PT, PT, PT, 0x8, 0x80 ;  /* 0x000000000080781c */ /* 0x000fe20003f6e170 */
[----:B------:R-:W-:Y:S01]  /*27c0*/  FMUL.FTZ R25, R20, R25 ;  /* 0x0000001914197220 */ /* 0x000fe20000410000 */
[----:B------:R-:W-:Y:S01]  /*27d0*/  @P6 PLOP3.LUT P3, PT, P1, PT, PT, 0x80, 0x8 ;  /* 0x000000000008681c */ /* 0x000fe20000f6f070 */
[----:B------:R-:W-:Y:S01]  /*27e0*/  FFMA.FTZ R23, R18, R23, 0.14491446316242218018 ;  /* 0x3e14647512177423 */ /* 0x000fe20000010017 */
[----:B------:R-:W-:Y:S01]  /*27f0*/  I2FP.F32.S32 R2, R10 ;  /* 0x0000000a00027245 */ /* 0x000fe20000201400 */
[----:B------:R-:W-:Y:S01]  /*2800*/  FFMA.FTZ R20, R20, R25, R20 ;  /* 0x0000001914147223 */ /* 0x000fe20000010014 */
[----:B------:R-:W-:Y:S01]  /*2810*/  FSETP.GT.FTZ.AND P1, PT, |R4|, 8388608, PT ;  /* 0x4b0000000400780b */ /* 0x000fe20003f34200 */
[----:B------:R-:W-:Y:S01]  /*2820*/  FFMA.FTZ R25, R18, R23, -0.16641564667224884033 ;  /* 0xbe2a68dd12197423 */ /* 0x000fe20000010017 */
[----:B------:R-:W-:Y:S01]  /*2830*/  SHF.L.U32 R10, R21, 0x10, RZ ;  /* 0x00000010150a7819 */ /* 0x000fe200000006ff */
[----:B------:R-:W-:Y:S01]  /*2840*/  FMUL.FTZ R23, R2, 1.1920928955078125e-07 ;  /* 0x3400000002177820 */ /* 0x000fe20000410000 */
[----:B------:R-:W-:Y:S01]  /*2850*/  FADD.FTZ R2, |R4|, -RZ ;  /* 0x800000ff04027221 */ /* 0x000fe20000010200 */
[----:B------:R-:W-:Y:S01]  /*2860*/  FFMA.FTZ R25, R18, R25, 0.19988867640495300293 ;  /* 0x3e4caf9e12197423 */ /* 0x000fe20000010019 */
[----:B------:R-:W-:Y:S01]  /*2870*/  I2FP.F32.S32 R17, R17 ;  /* 0x0000001100117245 */ /* 0x000fe20000201400 */
[----:B------:R-:W-:Y:S01]  /*2880*/  FFMA.FTZ R21, R10, R10, 1 ;  /* 0x3f8000000a157423 */ /* 0x000fe2000001000a */
[----:B0-----:R-:W-:Y:S01]  /*2890*/  FFMA.FTZ R22, R23, 0.69314718246459960938, R20 ;  /* 0x3f31721817167823 */ /* 0x001fe20000010014 */
[----:B-1----:R-:W-:Y:S01]  /*28a0*/  FMUL.FTZ R19, |R4|, R19 ;  /* 0x0000001304137220 */ /* 0x002fe20000410200 */
[----:B------:R-:W-:Y:S01]  /*28b0*/  @P6 MOV R20, 0x7f800000 ;  /* 0x7f80000000146802 */ /* 0x000fe20000000f00 */
[----:B------:R-:W0:Y:S01]  /*28c0*/  MUFU.RSQ R24, R21 ;  /* 0x0000001500187308 */ /* 0x000e220000001400 */
[----:B------:R-:W-:Y:S01]  /*28d0*/  FFMA.FTZ R25, R18, R25, -0.25000196695327758789 ;  /* 0xbe80004212197423 */ /* 0x000fe20000010019 */
[----:B------:R-:W-:Y:S01]  /*28e0*/  @!P1 FFMA.FTZ R2, |R4|, R19, |R4| ;  /* 0x0000001304029223 */ /* 0x000fe20000010604 */
[----:B------:R-:W-:Y:S01]  /*28f0*/  FMUL.FTZ R17, R17, 1.1920928955078125e-07 ;  /* 0x3400000011117820 */ /* 0x000fe20000410000 */
[----:B------:R-:W-:Y:S01]  /*2900*/  @P3 FFMA.FTZ R22, R15, R20, +INF ;  /* 0x7f8000000f163423 */ /* 0x000fe20000010014 */
[----:B------:R-:W-:Y:S01]  /*2910*/  @P2 FSETP.NEU.FTZ.AND P3, PT, R11, RZ, PT ;  /* 0x000000ff0b00220b */ /* 0x000fe20003f7d000 */
[----:B------:R-:W-:Y:S01]  /*2920*/  FADD.FTZ.RZ R11, R2, 1 ;  /* 0x3f800000020b7421 */ /* 0x000fe2000001c000 */
[----:B------:R-:W-:Y:S01]  /*2930*/  FFMA.FTZ R25, R18, R25, 0.33333510160446166992 ;  /* 0x3eaaaae612197423 */ /* 0x000fe20000010019 */
[----:B------:R-:W-:-:S02]  /*2940*/  P2R R20, PR, RZ, 0x2 ;  /* 0x00000002ff147803 */ /* 0x000fc40000000000 */
[----:B------:R-:W-:Y:S01]  /*2950*/  @P2 FSEL R16, R16, -RZ, P3 ;  /* 0x800000ff10102208 */ /* 0x000fe20001800000 */
[----:B------:R-:W-:Y:S01]  /*2960*/  FFMA.FTZ R25, R18, R25, -0.5 ;  /* 0xbf00000012197423 */ /* 0x000fe20000010019 */
[----:B------:R-:W-:Y:S02]  /*2970*/  @P6 FSETP.NEU.FTZ.AND P2, PT, R15, RZ, PT ;  /* 0x000000ff0f00620b */ /* 0x000fe40003f5d000 */
[----:B------:R-:W-:Y:S01]  /*2980*/  ISETP.GE.U32.AND P3, PT, R14, 0x7f800000, PT ;  /* 0x7f8000000e00780c */ /* 0x000fe20003f66070 */
[C---:B------:R-:W-:Y:S01]  /*2990*/  FMUL.FTZ R25, R18.reuse, R25 ;  /* 0x0000001912197220 */ /* 0x040fe20000410000 */
[----:B------:R-:W-:Y:S01]  /*29a0*/  IADD3 R15, PT, PT, R11, -0x3f400000, RZ ;  /* 0xc0c000000b0f7810 */ /* 0x000fe20007ffe0ff */
[----:B0-----:R-:W-:Y:S01]  /*29b0*/  FFMA.FTZ R21, R21, R24, 1 ;  /* 0x3f80000015157423 */ /* 0x001fe20000010018 */
[----:B------:R-:W-:Y:S01]  /*29c0*/  SHF.L.U32 R11, R3, 0x10, RZ ;  /* 0x00000010030b7819 */ /* 0x000fe200000006ff */
[----:B------:R-:W-:Y:S01]  /*29d0*/  FFMA.FTZ R18, R18, R25, R18 ;  /* 0x0000001912127223 */ /* 0x000fe20000010012 */
[----:B------:R-:W-:-:S02]  /*29e0*/  LOP3.LUT R15, R15, 0xff800000, RZ, 0xc0, !PT ;  /* 0xff8000000f0f7812 */ /* 0x000fc400078ec0ff */
[----:B------:R-:W-:Y:S01]  /*29f0*/  @P6 FSEL R22, R22, -RZ, P2 ;  /* 0x800000ff16166208 */ /* 0x000fe20001000000 */
[----:B------:R-:W-:Y:S01]  /*2a00*/  FFMA.FTZ R19, R11, R11, 1 ;  /* 0x3f8000000b137423 */ /* 0x000fe2000001000b */
[----:B------:R-:W-:Y:S01]  /*2a10*/  IADD3 R24, PT, PT, -R15, 0x40800000, RZ ;  /* 0x408000000f187810 */ /* 0x000fe20007ffe1ff */
[----:B------:R-:W-:Y:S01]  /*2a20*/  FFMA.FTZ R17, R17, 0.69314718246459960938, R18 ;  /* 0x3f31721811117823 */ /* 0x000fe20000010012 */
[----:B------:R-:W-:Y:S01]  /*2a30*/  IADD3 R23, PT, PT, R2, -R15, RZ ;  /* 0x8000000f02177210 */ /* 0x000fe20007ffe0ff */
[----:B------:R-:W0:Y:S01]  /*2a40*/  MUFU.RCP R21, R21 ;  /* 0x0000001500157308 */ /* 0x000e220000001000 */
[----:B------:R-:W-:Y:S01]  /*2a50*/  @P3 ISETP.GT.AND P6, PT, R14, -0x40800000, PT ;  /* 0xbf8000000e00380c */ /* 0x000fe20003fc4270 */
[----:B------:R-:W-:Y:S01]  /*2a60*/  FFMA.FTZ R24, R24, R7, -1 ;  /* 0xbf80000018187423 */ /* 0x000fe20000010007 */
[----:B------:R-:W-:Y:S01]  /*2a70*/  PLOP3.LUT P2, PT, PT, PT, PT, 0x8, 0x80 ;  /* 0x000000000080781c */ /* 0x000fe20003f4e170 */
[----:B------:R-:W-:Y:S01]  /*2a80*/  @P5 FADD.FTZ R22, R22, 0.69314718246459960938 ;  /* 0x3f31721816165421 */ /* 0x000fe20000010000 */
[----:B------:R-:W-:Y:S01]  /*2a90*/  @P3 PLOP3.LUT P2, PT, P6, PT, PT, 0x80, 0x8 ;  /* 0x000000000008381c */ /* 0x000fe2000374f070 */
[----:B------:R-:W-:Y:S01]  /*2aa0*/  FADD.FTZ R18, R23, R24 ;  /* 0x0000001817127221 */ /* 0x000fe20000010000 */
[----:B------:R-:W-:-:S02]  /*2ab0*/  MOV R23, R16 ;  /* 0x0000001000177202 */ /* 0x000fc40000000f00 */
[----:B------:R-:W1:Y:S01]  /*2ac0*/  MUFU.RSQ R16, R19 ;  /* 0x0000001300107308 */ /* 0x000e620000001400 */
[----:B------:R-:W-:Y:S02]  /*2ad0*/  @P3 MOV R25, 0x7f800000 ;  /* 0x7f80000000193802 */ /* 0x000fe40000000f00 */
[----:B------:R-:W-:Y:S01]  /*2ae0*/  @P4 FADD.FTZ R23, R23, 0.69314718246459960938 ;  /* 0x3f31721817174421 */ /* 0x000fe20000010000 */
[----:B------:R-:W-:Y:S02]  /*2af0*/  FSETP.GT.FTZ.AND P4, PT, |R10|, 8388608, PT ;  /* 0x4b0000000a00780b */ /* 0x000fe40003f94200 */
[----:B------:R-:W-:Y:S02]  /*2b00*/  FSETP.NAN.FTZ.AND P6, PT, |R13|, |R13|, PT ;  /* 0x4000000d0d00720b */ /* 0x000fe40003fd8200 */
[----:B------:R-:W-:Y:S01]  /*2b10*/  LOP3.LUT R13, R22, 0x80000000, R13, 0xb8, !PT ;  /* 0x80000000160d7812 */ /* 0x000fe200078eb80d */
[----:B------:R-:W-:Y:S01]  /*2b20*/  @P2 FFMA.FTZ R17, R14, R25, +INF ;  /* 0x7f8000000e112423 */ /* 0x000fe20000010019 */
[----:B------:R-:W-:Y:S01]  /*2b30*/  FFMA.FTZ R25, R18, -R5, 0.10546888411045074463 ;  /* 0x3dd8001212197423 */ /* 0x000fe20000010805 */
[----:B0-----:R-:W-:Y:S01]  /*2b40*/  FMUL.FTZ R21, |R10|, R21 ;  /* 0x000000150a157220 */ /* 0x001fe20000410200 */
[----:B------:R-:W-:-:S02]  /*2b50*/  FSEL R13, R13, R22, !P6 ;  /* 0x000000160d0d7208 */ /* 0x000fc40007000000 */
[----:B------:R-:W-:Y:S01]  /*2b60*/  FFMA.FTZ R25, R18, R25, -0.13229703903198242188 ;  /* 0xbe0778e012197423 */ /* 0x000fe20000010019 */
[----:B------:R-:W-:Y:S01]  /*2b70*/  @P3 FSETP.NEU.FTZ.AND P5, PT, R14, RZ, PT ;  /* 0x000000ff0e00320b */ /* 0x000fe20003fbd000 */
[C---:B------:R-:W-:Y:S01]  /*2b80*/  FADD.FTZ R14, |R10|.reuse, -RZ ;  /* 0x800000ff0a0e7221 */ /* 0x040fe20000010200 */
[----:B------:R-:W-:Y:S01]  /*2b90*/  @!P4 FFMA.FTZ R14, |R10|, R21, |R10| ;  /* 0x000000150a0ec223 */ /* 0x000fe2000001060a */
[----:B-1----:R-:W-:Y:S01]  /*2ba0*/  FFMA.FTZ R22, R19, R16, 1 ;  /* 0x3f80000013167423 */ /* 0x002fe20000010010 */
[----:B------:R-:W-:Y:S01]  /*2bb0*/  FFMA.FTZ R25, R18, R25, 0.14491446316242218018 ;  /* 0x3e14647512197423 */ /* 0x000fe20000010019 */
[----:B------:R-:W-:Y:S01]  /*2bc0*/  FSETP.NAN.FTZ.AND P2, PT, |R12|, |R12|, PT ;  /* 0x4000000c0c00720b */ /* 0x000fe20003f58200 */
[----:B------:R-:W-:Y:S01]  /*2bd0*/  FADD.FTZ.RZ R16, R14, 1 ;  /* 0x3f8000000e107421 */ /* 0x000fe2000001c000 */
[----:B------:R-:W-:Y:S01]  /*2be0*/  LOP3.LUT R12, R23, 0x80000000, R12, 0xb8, !PT ;  /* 0x80000000170c7812 */ /* 0x000fe200078eb80c */
[----:B------:R-:W-:Y:S01]  /*2bf0*/  FFMA.FTZ R25, R18, R25, -0.16641564667224884033 ;  /* 0xbe2a68dd12197423 */ /* 0x000fe20000010019 */
[----:B------:R-:W0:Y:S01]  /*2c00*/  MUFU.RCP R22, R22 ;  /* 0x0000001600167308 */ /* 0x000e220000001000 */
[----:B------:R-:W-:-:S02]  /*2c10*/  @P3 FSEL R17, R17, -RZ, P5 ;  /* 0x800000ff11113208 */ /* 0x000fc40002800000 */
[----:B------:R-:W-:Y:S01]  /*2c20*/  FFMA.FTZ R25, R18, R25, 0.19988867640495300293 ;  /* 0x3e4caf9e12197423 */ /* 0x000fe20000010019 */
[----:B------:R-:W-:Y:S01]  /*2c30*/  IADD3 R21, PT, PT, R16, -0x3f400000, RZ ;  /* 0xc0c0000010157810 */ /* 0x000fe20007ffe0ff */
[C---:B------:R-:W-:Y:S01]  /*2c40*/  FADD.FTZ R16, |R11|.reuse, -RZ ;  /* 0x800000ff0b107221 */ /* 0x040fe20000010200 */
[----:B------:R-:W-:Y:S01]  /*2c50*/  FSEL R12, R12, R23, !P2 ;  /* 0x000000170c0c7208 */ /* 0x000fe20005000000 */
[C---:B------:R-:W-:Y:S01]  /*2c60*/  FFMA.FTZ R25, R18.reuse, R25, -0.25000196695327758789 ;  /* 0xbe80004212197423 */ /* 0x040fe20000010019 */
[----:B------:R-:W-:Y:S02]  /*2c70*/  MOV R19, R17 ;  /* 0x0000001100137202 */ /* 0x000fe40000000f00 */
[----:B------:R-:W-:Y:S01]  /*2c80*/  FSETP.GT.FTZ.AND P2, PT, |R11|, 8388608, PT ;  /* 0x4b0000000b00780b */ /* 0x000fe20003f54200 */
[C---:B------:R-:W-:Y:S01]  /*2c90*/  FFMA.FTZ R25, R18.reuse, R25, 0.33333510160446166992 ;  /* 0x3eaaaae612197423 */ /* 0x040fe20000010019 */
[----:B------:R-:W-:Y:S01]  /*2ca0*/  LOP3.LUT R17, R21, 0xff800000, RZ, 0xc0, !PT ;  /* 0xff80000015117812 */ /* 0x000fe200078ec0ff */
[----:B------:R-:W-:Y:S01]  /*2cb0*/  @P0 FADD.FTZ R19, R19, 0.69314718246459960938 ;  /* 0x3f31721813130421 */ /* 0x000fe20000010000 */
[----:B------:R-:W-:Y:S01]  /*2cc0*/  PRMT R3, R3, 0x7632, R3 ;  /* 0x0000763203037816 */ /* 0x000fe20000000003 */
[----:B------:R-:W-:Y:S01]  /*2cd0*/  FFMA.FTZ R25, R18, R25, -0.5 ;  /* 0xbf00000012197423 */ /* 0x000fe20000010019 */
[----:B------:R-:W-:-:S02]  /*2ce0*/  IADD3 R24, PT, PT, -R17, 0x40800000, RZ ;  /* 0x4080000011187810 */ /* 0x000fc40007ffe1ff */
[----:B------:R-:W-:Y:S01]  /*2cf0*/  IADD3 R21, PT, PT, R14, -R17, RZ ;  /* 0x800000110e157210 */ /* 0x000fe20007ffe0ff */
[----:B0-----:R-:W-:Y:S01]  /*2d00*/  FMUL.FTZ R26, |R11|, R22 ;  /* 0x000000160b1a7220 */ /* 0x001fe20000410200 */
[----:B------:R-:W-:Y:S01]  /*2d10*/  SHF.L.U32 R3, R3, 0x10, RZ ;  /* 0x0000001003037819 */ /* 0x000fe200000006ff */
[----:B------:R-:W-:Y:S01]  /*2d20*/  FFMA.FTZ R24, R24, R7, -1 ;  /* 0xbf80000018187423 */ /* 0x000fe20000010007 */
[----:B------:R-:W-:Y:S01]  /*2d30*/  FSETP.NAN.FTZ.AND P5, PT, |R8|, |R8|, PT ;  /* 0x400000080800720b */ /* 0x000fe20003fb8200 */
[C---:B------:R-:W-:Y:S01]  /*2d40*/  FMUL.FTZ R23, R18.reuse, R25 ;  /* 0x0000001912177220 */ /* 0x040fe20000410000 */
[----:B------:R-:W-:Y:S01]  /*2d50*/  LOP3.LUT R8, R19, 0x80000000, R8, 0xb8, !PT ;  /* 0x8000000013087812 */ /* 0x000fe200078eb808 */
[----:B------:R-:W-:Y:S01]  /*2d60*/  FADD.FTZ R22, R21, R24 ;  /* 0x0000001815167221 */ /* 0x000fe20000010000 */
[----:B------:R-:W-:Y:S01]  /*2d70*/  @!P2 FFMA.FTZ R16, |R11|, R26, |R11| ;  /* 0x0000001a0b10a223 */ /* 0x000fe2000001060b */
[----:B------:R-:W-:Y:S01]  /*2d80*/  FFMA.FTZ R23, R18, R23, R18 ;  /* 0x0000001712177223 */ /* 0x000fe20000010012 */
[----:B------:R-:W-:Y:S01]  /*2d90*/  FSEL R8, R8, R19, !P5 ;  /* 0x0000001308087208 */ /* 0x000fe20006800000 */
[----:B------:R-:W-:Y:S01]  /*2da0*/  FFMA.FTZ R18, R3, R3, 1 ;  /* 0x3f80000003127423 */ /* 0x000fe20000010003 */
[----:B------:R-:W-:Y:S01]  /*2db0*/  FFMA.FTZ R19, R22, -R5, 0.10546888411045074463 ;  /* 0x3dd8001216137423 */ /* 0x000fe20000010805 */
[----:B------:R-:W-:Y:S01]  /*2dc0*/  FADD.FTZ.RZ R24, R16, 1 ;  /* 0x3f80000010187421 */ /* 0x000fe2000001c000 */
[----:B------:R-:W-:Y:S01]  /*2dd0*/  ISETP.GE.U32.AND P3, PT, R2, 0x7f800000, PT ;  /* 0x7f8000000200780c */ /* 0x000fe20003f66070 */
[----:B------:R-:W0:Y:S01]  /*2de0*/  MUFU.RSQ R21, R18 ;  /* 0x0000001200157308 */ /* 0x000e220000001400 */
[----:B------:R-:W-:Y:S01]  /*2df0*/  FFMA.FTZ R19, R22, R19, -0.13229703903198242188 ;  /* 0xbe0778e016137423 */ /* 0x000fe20000010013 */
[----:B------:R-:W-:-:S02]  /*2e00*/  I2FP.F32.S32 R15, R15 ;  /* 0x0000000f000f7245 */ /* 0x000fc40000201400 */
[----:B------:R-:W-:Y:S01]  /*2e10*/  IADD3 R24, PT, PT, R24, -0x3f400000, RZ ;  /* 0xc0c0000018187810 */ /* 0x000fe20007ffe0ff */
[----:B------:R-:W-:Y:S01]  /*2e20*/  FFMA.FTZ R25, R22, R19, 0.14491446316242218018 ;  /* 0x3e14647516197423 */ /* 0x000fe20000010013 */
[----:B------:R-:W-:Y:S02]  /*2e30*/  ISETP.GE.U32.AND P0, PT, R14, 0x7f800000, PT ;  /* 0x7f8000000e00780c */ /* 0x000fe40003f06070 */
[----:B------:R-:W-:Y:S01]  /*2e40*/  LOP3.LUT R19, R24, 0xff800000, RZ, 0xc0, !PT ;  /* 0xff80000018137812 */ /* 0x000fe200078ec0ff */
[----:B------:R-:W-:Y:S01]  /*2e50*/  FMUL.FTZ R24, R15, 1.1920928955078125e-07 ;  /* 0x340000000f187820 */ /* 0x000fe20000410000 */
[----:B------:R-:W-:Y:S01]  /*2e60*/  FFMA.FTZ R25, R22, R25, -0.16641564667224884033 ;  /* 0xbe2a68dd16197423 */ /* 0x000fe20000010019 */
[----:B------:R-:W-:Y:S02]  /*2e70*/  PLOP3.LUT P6, PT, PT, PT, PT, 0x8, 0x80 ;  /* 0x000000000080781c */ /* 0x000fe40003fce170 */
[----:B------:R-:W-:Y:S01]  /*2e80*/  IADD3 R26, PT, PT, -R19, 0x40800000, RZ ;  /* 0x40800000131a7810 */ /* 0x000fe20007ffe1ff */
[----:B------:R-:W-:Y:S01]  /*2e90*/  FFMA.FTZ R15, R24, 0.69314718246459960938, R23 ;  /* 0x3f317218180f7823 */ /* 0x000fe20000010017 */
[----:B------:R-:W-:Y:S01]  /*2ea0*/  IADD3 R23, PT, PT, R16, -R19, RZ ;  /* 0x8000001310177210 */ /* 0x000fe20007ffe0ff */
[----:B------:R-:W-:Y:S01]  /*2eb0*/  FFMA.FTZ R25, R22, R25, 0.19988867640495300293 ;  /* 0x3e4caf9e16197423 */ /* 0x000fe20000010019 */
[----:B------:R-:W-:Y:S01]  /*2ec0*/  @P3 ISETP.GT.AND P5, PT, R2, -0x40800000, PT ;  /* 0xbf8000000200380c */ /* 0x000fe20003fa4270 */
[----:B------:R-:W-:Y:S01]  /*2ed0*/  FFMA.FTZ R26, R26, R7, -1 ;  /* 0xbf8000001a1a7423 */ /* 0x000fe20000010007 */
[----:B0-----:R-:W-:Y:S01]  /*2ee0*/  FFMA.FTZ R21, R18, R21, 1 ;  /* 0x3f80000012157423 */ /* 0x001fe20000010015 */
[C---:B------:R-:W-:Y:S01]  /*2ef0*/  FFMA.FTZ R25, R22.reuse, R25, -0.25000196695327758789 ;  /* 0xbe80004216197423 */ /* 0x040fe20000010019 */
[----:B------:R-:W-:Y:S01]  /*2f00*/  @P3 PLOP3.LUT P6, PT, P5, PT, PT, 0x80, 0x8 ;  /* 0x000000000008381c */ /* 0x000fe20002fcf070 */
[----:B------:R-:W-:Y:S01]  /*2f10*/  FADD.FTZ R18, R23, R26 ;  /* 0x0000001a17127221 */ /* 0x000fe20000010000 */
[----:B------:R-:W-:Y:S01]  /*2f20*/  @P3 MOV R27, 0x7f800000 ;  /* 0x7f800000001b3802 */ /* 0x000fe20000000f00 */
[----:B------:R-:W-:Y:S01]  /*2f30*/  FFMA.FTZ R25, R22, R25, 0.33333510160446166992 ;  /* 0x3eaaaae616197423 */ /* 0x000fe20000010019 */
[----:B------:R-:W-:Y:S01]  /*2f40*/  @P0 ISETP.GT.AND P5, PT, R14, -0x40800000, PT ;  /* 0xbf8000000e00080c */ /* 0x000fe20003fa4270 */
[----:B------:R-:W-:Y:S01]  /*2f50*/  FFMA.FTZ R23, R18, -R5, 0.10546888411045074463 ;  /* 0x3dd8001212177423 */ /* 0x000fe20000010805 */
[----:B------:R-:W0:Y:S01]  /*2f60*/  MUFU.RCP R24, R21 ;  /* 0x0000001500187308 */ /* 0x000e220000001000 */
[----:B------:R-:W-:Y:S01]  /*2f70*/  FFMA.FTZ R25, R22, R25, -0.5 ;  /* 0xbf00000016197423 */ /* 0x000fe20000010019 */
[----:B------:R-:W-:Y:S01]  /*2f80*/  I2FP.F32.S32 R17, R17 ;  /* 0x0000001100117245 */ /* 0x000fe20000201400 */
[----:B------:R-:W-:Y:S01]  /*2f90*/  FFMA.FTZ R23, R18, R23, -0.13229703903198242188 ;  /* 0xbe0778e012177423 */ /* 0x000fe20000010017 */
[----:B------:R-:W-:Y:S01]  /*2fa0*/  I2FP.F32.S32 R19, R19 ;  /* 0x0000001300137245 */ /* 0x000fe20000201400 */
[----:B------:R-:W-:Y:S01]  /*2fb0*/  FMUL.FTZ R25, R22, R25 ;  /* 0x0000001916197220 */ /* 0x000fe20000410000 */
[----:B------:R-:W-:Y:S01]  /*2fc0*/  F2FP.BF16.F32.PACK_AB R12, R12, R9 ;  /* 0x000000090c0c723e */ /* 0x000fe200000010ff */
[----:B------:R-:W-:Y:S01]  /*2fd0*/  FFMA.FTZ R23, R18, R23, 0.14491446316242218018 ;  /* 0x3e14647512177423 */ /* 0x000fe20000010017 */
[----:B------:R-:W-:Y:S01]  /*2fe0*/  @P6 FFMA.FTZ R15, R2, R27, +INF ;  /* 0x7f800000020f6423 */ /* 0x000fe2000001001b */
[----:B------:R-:W-:Y:S01]  /*2ff0*/  PLOP3.LUT P6, PT, PT, PT, PT, 0x8, 0x80 ;  /* 0x000000000080781c */ /* 0x000fe20003fce170 */
[----:B------:R-:W-:Y:S01]  /*3000*/  FMUL.FTZ R17, R17, 1.1920928955078125e-07 ;  /* 0x3400000011117820 */ /* 0x000fe20000410000 */
[----:B------:R-:W-:Y:S01]  /*3010*/  FFMA.FTZ R23, R18, R23, -0.16641564667224884033 ;  /* 0xbe2a68dd12177423 */ /* 0x000fe20000010017 */
[----:B------:R-:W-:Y:S01]  /*3020*/  @P0 PLOP3.LUT P6, PT, P5, PT, PT, 0x80, 0x8 ;  /* 0x000000000008081c */ /* 0x000fe20002fcf070 */
[----:B------:R-:W-:Y:S01]  /*3030*/  FMUL.FTZ R19, R19, 1.1920928955078125e-07 ;  /* 0x3400000013137820 */ /* 0x000fe20000410000 */
[----:B------:R-:W-:Y:S01]  /*3040*/  @P3 FSETP.NEU.FTZ.AND P5, PT, R2, RZ, PT ;  /* 0x000000ff0200320b */ /* 0x000fe20003fbd000 */
[----:B------:R-:W-:Y:S01]  /*3050*/  FFMA.FTZ R23, R18, R23, 0.19988867640495300293 ;  /* 0x3e4caf9e12177423 */ /* 0x000fe20000010017 */
[----:B------:R-:W-:Y:S01]  /*3060*/  FFMA.FTZ R2, R22, R25, R22 ;  /* 0x0000001916027223 */ /* 0x000fe20000010016 */
[----:B------:R-:W-:Y:S01]  /*3070*/  @P0 MOV R25, 0x7f800000 ;  /* 0x7f80000000190802 */ /* 0x000fe20000000f00 */
[----:B0-----:R-:W-:Y:S01]  /*3080*/  FMUL.FTZ R24, |R3|, R24 ;  /* 0x0000001803187220 */ /* 0x001fe20000410200 */
[----:B------:R-:W-:Y:S01]  /*3090*/  @P3 FSEL R15, R15, -RZ, P5 ;  /* 0x800000ff0f0f3208 */ /* 0x000fe20002800000 */
[----:B------:R-:W-:Y:S01]  /*30a0*/  FFMA.FTZ R23, R18, R23, -0.25000196695327758789 ;  /* 0xbe80004212177423 */ /* 0x000fe20000010017 */
[----:B------:R-:W-:Y:S01]  /*30b0*/  ISETP.GE.U32.AND P5, PT, R16, 0x7f800000, PT ;  /* 0x7f8000001000780c */ /* 0x000fe20003fa6070 */
[----:B------:R-:W-:Y:S01]  /*30c0*/  FFMA.FTZ R2, R17, 0.69314718246459960938, R2 ;  /* 0x3f31721811027823 */ /* 0x000fe20000010002 */
[C---:B------:R-:W-:Y:S01]  /*30d0*/  FSETP.GT.FTZ.AND P3, PT, |R3|.reuse, 8388608, PT ;  /* 0x4b0000000300780b */ /* 0x040fe20003f74200 */
[----:B------:R-:W-:Y:S01]  /*30e0*/  FFMA.FTZ R23, R18, R23, 0.33333510160446166992 ;  /* 0x3eaaaae612177423 */ /* 0x000fe20000010017 */
[C---:B------:R-:W-:Y:S01]  /*30f0*/  @P6 FFMA.FTZ R2, R14.reuse, R25, +INF ;  /* 0x7f8000000e026423 */ /* 0x040fe20000010019 */
[----:B------:R-:W-:Y:S01]  /*3100*/  @P0 FSETP.NEU.FTZ.AND P6, PT, R14, RZ, PT ;  /* 0x000000ff0e00020b */ /* 0x000fe20003fdd000 */
[----:B------:R-:W-:Y:S01]  /*3110*/  FADD.FTZ R14, |R3|, -RZ ;  /* 0x800000ff030e7221 */ /* 0x000fe20000010200 */
[----:B------:R-:W-:Y:S01]  /*3120*/  FFMA.FTZ R23, R18, R23, -0.5 ;  /* 0xbf00000012177423 */ /* 0x000fe20000010017 */
[----:B------:R-:W-:-:S02]  /*3130*/  F2FP.BF16.F32.PACK_AB R13, R8, R13 ;  /* 0x0000000d080d723e */ /* 0x000fc400000010ff */
[----:B------:R-:W-:Y:S01]  /*3140*/  @P0 FSEL R2, R2, -RZ, P6 ;  /* 0x800000ff02020208 */ /* 0x000fe20003000000 */
[----:B------:R-:W-:Y:S01]  /*3150*/  FMUL.FTZ R23, R18, R23 ;  /* 0x0000001712177220 */ /* 0x000fe20000410000 */
[----:B------:R-:W-:Y:S02]  /*3160*/  PLOP3.LUT P6, PT, PT, PT, PT, 0x8, 0x80 ;  /* 0x000000000080781c */ /* 0x000fe40003fce170 */
[----:B------:R-:W-:Y:S01]  /*3170*/  @P5 ISETP.GT.AND P0, PT, R16, -0x40800000, PT ;  /* 0xbf8000001000580c */ /* 0x000fe20003f04270 */
[----:B------:R-:W-:Y:S01]  /*3180*/  @!P3 FFMA.FTZ R14, |R3|, R24, |R3| ;  /* 0x00000018030eb223 */ /* 0x000fe20000010603 */
[----:B------:R-:W-:Y:S01]  /*3190*/  FFMA.FTZ R18, R18, R23, R18 ;  /* 0x0000001712127223 */ /* 0x000fe20000010012 */
[----:B------:R-:W-:Y:S01]  /*31a0*/  @P5 MOV R21, 0x7f800000 ;  /* 0x7f80000000155802 */ /* 0x000fe20000000f00 */
[----:B------:R-:W-:Y:S01]  /*31b0*/  @P4 FADD.FTZ R2, R2, 0.69314718246459960938 ;  /* 0x3f31721802024421 */ /* 0x000fe20000010000 */
[----:B------:R-:W-:Y:S01]  /*31c0*/  @P5 PLOP3.LUT P6, PT, P0, PT, PT, 0x80, 0x8 ;  /* 0x000000000008581c */ /* 0x000fe200007cf070 */
[----:B------:R-:W-:Y:S01]  /*31d0*/  FFMA.FTZ R17, R19, 0.69314718246459960938, R18 ;  /* 0x3f31721813117823 */ /* 0x000fe20000010012 */
[C---:B------:R-:W-:Y:S01]  /*31e0*/  ISETP.GE.U32.AND P0, PT, R14.reuse, 0x7f800000, PT ;  /* 0x7f8000000e00780c */ /* 0x040fe20003f06070 */
[----:B------:R-:W-:-:S05]  /*31f0*/  FADD.FTZ.RZ R18, R14, 1 ;  /* 0x3f8000000e127421 */ /* 0x000fca000001c000 */
[----:B------:R-:W-:-:S05]  /*3200*/  IADD3 R18, PT, PT, R18, -0x3f400000, RZ ;  /* 0xc0c0000012127810 */ /* 0x000fca0007ffe0ff */
[----:B------:R-:W-:Y:S01]  /*3210*/  @P6 FFMA.FTZ R17, R16, R21, +INF ;  /* 0x7f80000010116423 */ /* 0x000fe20000010015 */
[----:B------:R-:W-:Y:S02]  /*3220*/  LOP3.LUT R21, R18, 0xff800000, RZ, 0xc0, !PT ;  /* 0xff80000012157812 */ /* 0x000fe400078ec0ff */
[----:B------:R-:W-:Y:S02]  /*3230*/  @P0 ISETP.GT.AND P1, PT, R14, -0x40800000, PT ;  /* 0xbf8000000e00080c */ /* 0x000fe40003f24270 */
[----:B------:R-:W-:Y:S02]  /*3240*/  IADD3 R18, PT, PT, -R21, 0x40800000, RZ ;  /* 0x4080000015127810 */ /* 0x000fe40007ffe1ff */
[----:B------:R-:W-:Y:S02]  /*3250*/  PLOP3.LUT P6, PT, PT, PT, PT, 0x8, 0x80 ;  /* 0x000000000080781c */ /* 0x000fe40003fce170 */
[----:B------:R-:W-:Y:S01]  /*3260*/  @P0 PLOP3.LUT P6, PT, P1, PT, PT, 0x80, 0x8 ;  /* 0x000000000008081c */ /* 0x000fe20000fcf070 */
[----:B------:R-:W-:Y:S01]  /*3270*/  FFMA.FTZ R7, R18, R7, -1 ;  /* 0xbf80000012077423 */ /* 0x000fe20000010007 */
[----:B------:R-:W-:Y:S01]  /*3280*/  ISETP.NE.AND P1, PT, R20, RZ, PT ;  /* 0x000000ff1400720c */ /* 0x000fe20003f25270 */
[----:B------:R-:W0:Y:S01]  /*3290*/  LDC.64 R18, c[0x0][0x388] ;  /* 0x0000e200ff127b82 */ /* 0x000e220000000a00 */
[----:B------:R-:W-:-:S02]  /*32a0*/  IADD3 R20, PT, PT, R14, -R21, RZ ;  /* 0x800000150e147210 */ /* 0x000fc40007ffe0ff */
[----:B------:R-:W-:-:S03]  /*32b0*/  I2FP.F32.S32 R21, R21 ;  /* 0x0000001500157245 */ /* 0x000fc60000201400 */
[----:B------:R-:W-:Y:S02]  /*32c0*/  FADD.FTZ R20, R20, R7 ;  /* 0x0000000714147221 */ /* 0x000fe40000010000 */
[----:B------:R-:W-:Y:S02]  /*32d0*/  FMUL.FTZ R21, R21, 1.1920928955078125e-07 ;  /* 0x3400000015157820 */ /* 0x000fe40000410000 */
[C---:B------:R-:W-:Y:S02]  /*32e0*/  FFMA.FTZ R5, R20.reuse, -R5, 0.10546888411045074463 ;  /* 0x3dd8001214057423 */ /* 0x040fe40000010805 */
[----:B------:R-:W-:Y:S01]  /*32f0*/  @P1 FADD.FTZ R15, R15, 0.69314718246459960938 ;  /* 0x3f3172180f0f1421 */ /* 0x000fe20000010000 */
[----:B------:R-:W-:Y:S01]  /*3300*/  FSETP.NAN.FTZ.AND P1, PT, |R3|, |R3|, PT ;  /* 0x400000030300720b */ /* 0x000fe20003f38200 */
[----:B------:R-:W-:-:S04]  /*3310*/  FFMA.FTZ R5, R20, R5, -0.13229703903198242188 ;  /* 0xbe0778e014057423 */ /* 0x000fc80000010005 */
[----:B------:R-:W-:-:S04]  /*3320*/  FFMA.FTZ R5, R20, R5, 0.14491446316242218018 ;  /* 0x3e14647514057423 */ /* 0x000fc80000010005 */
[----:B------:R-:W-:Y:S01]  /*3330*/  FFMA.FTZ R5, R20, R5, -0.16641564667224884033 ;  /* 0xbe2a68dd14057423 */ /* 0x000fe20000010005 */
[----:B0-----:R-:W-:-:S04]  /*3340*/  IMAD.WIDE.U32 R18, R0, 0x2, R18 ;  /* 0x0000000200127825 */ /* 0x001fc800078e0012 */
[----:B------:R-:W-:-:S04]  /*3350*/  FFMA.FTZ R5, R20, R5, 0.19988867640495300293 ;  /* 0x3e4caf9e14057423 */ /* 0x000fc80000010005 */
[----:B------:R-:W-:Y:S01]  /*3360*/  FFMA.FTZ R5, R20, R5, -0.25000196695327758789 ;  /* 0xbe80004214057423 */ /* 0x000fe20000010005 */
[----:B------:R-:W-:-:S04]  /*3370*/  IMAD.WIDE.U32 R18, R6, 0x8, R18 ;  /* 0x0000000806127825 */ /* 0x000fc800078e0012 */
[C---:B------:R-:W-:Y:S01]  /*3380*/  FFMA.FTZ R5, R20.reuse, R5, 0.33333510160446166992 ;  /* 0x3eaaaae614057423 */ /* 0x040fe20000010005 */
[----:B------:R-:W-:Y:S03]  /*3390*/  STG.E.64 desc[UR4][R18.64], R12 ;  /* 0x0000000c12007986 */ /* 0x000fe6000c101b04 */
[----:B------:R-:W-:-:S04]  /*33a0*/  FFMA.FTZ R5, R20, R5, -0.5 ;  /* 0xbf00000014057423 */ /* 0x000fc80000010005 */
        /* <DEDUP_REMOVED lines=10> */
[----:B------:R-:W-:Y:S02]  /*3450*/  @P0 FSEL R20, R20, -RZ, P6 ;  /* 0x800000ff14140208 */ /* 0x000fe40003000000 */
[----:B------:R-:W-:Y:S02]  /*3460*/  FSETP.NAN.FTZ.AND P6, PT, |R11|, |R11|, PT ;  /* 0x4000000b0b00720b */ /* 0x000fe40003fd8200 */
[----:B------:R-:W-:Y:S01]  /*3470*/  FSETP.NAN.FTZ.AND P0, PT, |R10|, |R10|, PT ;  /* 0x4000000a0a00720b */ /* 0x000fe20003f18200 */
[----:B------:R-:W-:Y:S01]  /*3480*/  @P3 FADD.FTZ R20, R20, 0.69314718246459960938 ;  /* 0x3f31721814143421 */ /* 0x000fe20000010000 */
[----:B------:R-:W-:-:S02]  /*3490*/  LOP3.LUT R4, R15, 0x80000000, R4, 0xb8, !PT ;  /* 0x800000000f047812 */ /* 0x000fc400078eb804 */
[----:B------:R-:W-:Y:S02]  /*34a0*/  LOP3.LUT R11, R17, 0x80000000, R11, 0xb8, !PT ;  /* 0x80000000110b7812 */ /* 0x000fe400078eb80b */
[----:B------:R-:W-:Y:S02]  /*34b0*/  LOP3.LUT R10, R2, 0x80000000, R10, 0xb8, !PT ;  /* 0x80000000020a7812 */ /* 0x000fe400078eb80a */
[----:B------:R-:W-:Y:S02]  /*34c0*/  LOP3.LUT R3, R20, 0x80000000, R3, 0xb8, !PT ;  /* 0x8000000014037812 */ /* 0x000fe400078eb803 */
[----:B------:R-:W-:Y:S02]  /*34d0*/  FSEL R4, R4, R15, !P5 ;  /* 0x0000000f04047208 */ /* 0x000fe40006800000 */
[----:B------:R-:W-:Y:S02]  /*34e0*/  FSEL R0, R11, R17, !P6 ;  /* 0x000000110b007208 */ /* 0x000fe40007000000 */
[----:B------:R-:W-:-:S02]  /*34f0*/  FSEL R5, R10, R2, !P0 ;  /* 0x000000020a057208 */ /* 0x000fc40004000000 */
[----:B------:R-:W-:Y:S02]  /*3500*/  FSEL R3, R3, R20, !P1 ;  /* 0x0000001403037208 */ /* 0x000fe40004800000 */
[----:B------:R-:W-:Y:S02]  /*3510*/  F2FP.BF16.F32.PACK_AB R2, R5, R4 ;  /* 0x000000040502723e */ /* 0x000fe400000010ff */
[----:B------:R-:W-:-:S05]  /*3520*/  F2FP.BF16.F32.PACK_AB R3, R3, R0 ;  /* 0x000000000303723e */ /* 0x000fca00000010ff */
[----:B------:R-:W-:Y:S01]  /*3530*/  STG.E.64 desc[UR4][R18.64+0x400], R2 ;  /* 0x0004000212007986 */ /* 0x000fe2000c101b04 */
[----:B------:R-:W-:Y:S05]  /*3540*/  EXIT ;  /* 0x000000000000794d */ /* 0x000fea0003800000 */
.L_x_650:
        /* <DEDUP_REMOVED lines=11> */
.L_x_14787:


//--------------------- .text._ZN2at6native29vectorized_elementwise_kernelILi8EZZZNS0_17asinh_kernel_cudaERNS_18TensorIteratorBaseEENKUlvE0_clEvENKUlvE2_clEvEUlN3c108BFloat16EE_St5arrayIPcLm2EEEEviT0_T1_ --------------------------
	.section	.text._ZN2at6native29vectorized_elementwise_kernelILi8EZZZNS0_17asinh_kernel_cudaERNS_18TensorIteratorBaseEENKUlvE0_clEvENKUlvE2_clEvEUlN3c108BFloat16EE_St5arrayIPcLm2EEEEviT0_T1_,"ax",@progbits
	.align	128
        .global         _ZN2at6native29vectorized_elementwise_kernelILi8EZZZNS0_17asinh_kernel_cudaERNS_18TensorIteratorBaseEENKUlvE0_clEvENKUlvE2_clEvEUlN3c108BFloat16EE_St5arrayIPcLm2EEEEviT0_T1_
        .type           _ZN2at6native29vectorized_elementwise_kernelILi8EZZZNS0_17asinh_kernel_cudaERNS_18TensorIteratorBaseEENKUlvE0_clEvENKUlvE2_clEvEUlN3c108BFloat16EE_St5arrayIPcLm2EEEEviT0_T1_,@function
        .size           _ZN2at6native29vectorized_elementwise_kernelILi8EZZZNS0_17asinh_kernel_cudaERNS_18TensorIteratorBaseEENKUlvE0_clEvENKUlvE2_clEvEUlN3c108BFloat16EE_St5arrayIPcLm2EEEEviT0_T1_,(.L_x_14788 - _ZN2at6native29vectorized_elementwise_kernelILi8EZZZNS0_17asinh_kernel_cudaERNS_18TensorIteratorBaseEENKUlvE0_clEvENKUlvE2_clEvEUlN3c108BFloat16EE_St5arrayIPcLm2EEEEviT0_T1_)
        .other          _ZN2at6native29vectorized_elementwise_kernelILi8EZZZNS0_17asinh_kernel_cudaERNS_18TensorIteratorBaseEENKUlvE0_clEvENKUlvE2_clEvEUlN3c108BFloat16EE_St5arrayIPcLm2EEEEviT0_T1_,@"STO_CUDA_ENTRY STV_DEFAULT"
_ZN2at6native29vectorized_elementwise_kernelILi8EZZZNS0_17asinh_kernel_cudaERNS_18TensorIteratorBaseEENKUlvE0_clEvENKUlvE2_clEvEUlN3c108BFloat16EE_St5arrayIPcLm2EEEEviT0_T1_:
.text._ZN2at6native29vectorized_elementwise_kernelILi8EZZZNS0_17asinh_kernel_cudaERNS_18TensorIteratorBaseEENKUlvE0_clEvENKUlvE2_clEvEUlN3c108BFloat16EE_St5arrayIPcLm2EEEEviT0_T1_:
[----:B------:R-:W-:Y:S01]  /*0000*/  LDC R1, c[0x0][0x37c] ;  /* 0x0000df00ff017b82 */ /* 0x000fe20000000800 */
[----:B------:R-:W-:Y:S05]  /*0010*/  EXIT ;  /* 0x000000000000794d */ /* 0x000fea0003800000 */
.L_x_651:
        /* <DEDUP_REMOVED lines=14> */
.L_x_14788:


//--------------------- .text._ZN2at6native18elementwise_kernelILi128ELi4EZNS0_15gpu_kernel_implIZZZNS0_17asinh_kernel_cudaERNS_18TensorIteratorBaseEENKUlvE0_clEvENKUlvE1_clEvEUlN3c104HalfEE_EEvS4_RKT_EUliE_EEviT1_ --------------------------
	.section	.text._ZN2at6native18elementwise_kernelILi128ELi4EZNS0_15gpu_kernel_implIZZZNS0_17asinh_kernel_cudaERNS_18TensorIteratorBaseEENKUlvE0_clEvENKUlvE1_clEvEUlN3c104HalfEE_EEvS4_RKT_EUliE_EEviT1_,"ax",@progbits
	.align	128
        .global         _ZN2at6native18elementwise_kernelILi128ELi4EZNS0_15gpu_kernel_implIZZZNS0_17asinh_kernel_cudaERNS_18TensorIteratorBaseEENKUlvE0_clEvENKUlvE1_clEvEUlN3c104HalfEE_EEvS4_RKT_EUliE_EEviT1_
        .type           _ZN2at6native18elementwise_kernelILi128ELi4EZNS0_15gpu_kernel_implIZZZNS0_17asinh_kernel_cudaERNS_18TensorIteratorBaseEENKUlvE0_clEvENKUlvE1_clEvEUlN3c104HalfEE_EEvS4_RKT_EUliE_EEviT1_,@function
        .size           _ZN2at6native18elementwise_kernelILi128ELi4EZNS0_15gpu_kernel_implIZZZNS0_17asinh_kernel_cudaERNS_18TensorIteratorBaseEENKUlvE0_clEvENKUlvE1_clEvEUlN3c104HalfEE_EEvS4_RKT_EUliE_EEviT1_,(.L_x_14789 - _ZN2at6native18elementwise_kernelILi128ELi4EZNS0_15gpu_kernel_implIZZZNS0_17asinh_kernel_cudaERNS_18TensorIteratorBaseEENKUlvE0_clEvENKUlvE1_clEvEUlN3c104HalfEE_EEvS4_RKT_EUliE_EEviT1_)
        .other          _ZN2at6native18elementwise_kernelILi128ELi4EZNS0_15gpu_kernel_implIZZZNS0_17asinh_kernel_cudaERNS_18TensorIteratorBaseEENKUlvE0_clEvENKUlvE1_clEvEUlN3c104HalfEE_EEvS4_RKT_EUliE_EEviT1_,@"STO_CUDA_ENTRY STV_DEFAULT"
_ZN2at6native18elementwise_kernelILi128ELi4EZNS0_15gpu_kernel_implIZZZNS0_17asinh_kernel_cudaERNS_18TensorIteratorBaseEENKUlvE0_clEvENKUlvE1_clEvEUlN3c104HalfEE_EEvS4_RKT_EUliE_EEviT1_:
.text._ZN2at6native18elementwise_kernelILi128ELi4EZNS0_15gpu_kernel_implIZZZNS0_17asinh_kernel_cudaERNS_18TensorIteratorBaseEENKUlvE0_clEvENKUlvE1_clEvEUlN3c104HalfEE_EEvS4_RKT_EUliE_EEviT1_:
        /* <DEDUP_REMOVED lines=319> */
.L_x_654:
        /* <DEDUP_REMOVED lines=16> */
[----:B0-----:R-:W-:Y:S01]  /*14f0*/  F2FP.F16.F32.PACK_AB R0, RZ, R0 ;  /* 0x00000000ff00723e */ /* 0x001fe200000000ff */
[----:B------:R-:W-:Y:S06]  /*1500*/  BRA `(.L_x_660) ;  /* 0x0000000c00ac7947 */ /* 0x000fec0003800000 */
.L_x_658:
[----:B------:R-:W2:Y:S02]  /*1510*/  LDG.E.U8 R2, desc[UR36][R2.64] ;  /* 0x0000002402027981 */ /* 0x000ea4000c1e1100 */
[----:B--2---:R-:W-:-:S04]  /*1520*/  I2FP.F32.U32 R0, R2 ;  /* 0x0000000200007245 */ /* 0x004fc80000201000 */
[----:B------:R-:W-:Y:S01]  /*1530*/  F2FP.F16.F32.PACK_AB R0, RZ, R0 ;  /* 0x00000000ff00723e */ /* 0x000fe200000000ff */
[----:B------:R-:W-:Y:S06]  /*1540*/  BRA `(.L_x_660) ;  /* 0x0000000c009c7947 */ /* 0x000fec0003800000 */
.L_x_657:
        /* <DEDUP_REMOVED lines=8> */
[----:B0-----:R-:W-:Y:S01]  /*15d0*/  F2FP.F16.F32.PACK_AB R0, RZ, R0 ;  /* 0x00000000ff00723e */ /* 0x001fe200000000ff */
[----:B------:R-:W-:Y:S06]  /*15e0*/  BRA `(.L_x_660) ;  /* 0x0000000c00747947 */ /* 0x000fec0003800000 */
.L_x_662:
[----:B------:R-:W2:Y:S02]  /*15f0*/  LDG.E R2, desc[UR36][R2.64] ;  /* 0x0000002402027981 */ /* 0x000ea4000c1e1900 */
[----:B--2---:R-:W-:-:S04]  /*1600*/  I2FP.F32.S32 R0, R2 ;  /* 0x0000000200007245 */ /* 0x004fc80000201400 */
[----:B------:R-:W-:Y:S01]  /*1610*/  F2FP.F16.F32.PACK_AB R0, RZ, R0 ;  /* 0x00000000ff00723e */ /* 0x000fe200000000ff */
[----:B------:R-:W-:Y:S06]  /*1620*/  BRA `(.L_x_660) ;  /* 0x0000000c00647947 */ /* 0x000fec0003800000 */
.L_x_661:
[----:B------:R-:W2:Y:S02]  /*1630*/  LDG.E.U16 R2, desc[UR36][R2.64] ;  /* 0x0000002402027981 */ /* 0x000ea4000c1e1500 */
[----:B--2---:R-:W0:Y:S02]  /*1640*/  I2F.S16 R0, R2 ;  /* 0x0000000200007306 */ /* 0x004e240000101400 */
[----:B0-----:R-:W-:Y:S01]  /*1650*/  F2FP.F16.F32.PACK_AB R0, RZ, R0 ;  /* 0x00000000ff00723e */ /* 0x001fe200000000ff */
[----:B------:R-:W-:Y:S06]  /*1660*/  BRA `(.L_x_660) ;  /* 0x0000000c00547947 */ /* 0x000fec0003800000 */
.L_x_656:
[----:B------:R-:W-:-:S09]  /*1670*/  UISETP.GT.AND UP0, UPT, UR4, 0x6, UPT ;  /* 0x000000060400788c */ /* 0x000fd2000bf04270 */
[----:B------:R-:W-:Y:S05]  /*1680*/  BRA.U UP0, `(.L_x_663) ;  /* 0x0000000100247547 */ /* 0x000fea000b800000 */
[----:B------:R-:W-:-:S09]  /*1690*/  UISETP.NE.AND UP0, UPT, UR4, 0x5, UPT ;  /* 0x000000050400788c */ /* 0x000fd2000bf05270 */
[----:B------:R-:W-:Y:S05]  /*16a0*/  BRA.U !UP0, `(.L_x_664) ;  /* 0x0000000108147547 */ /* 0x000fea000b800000 */
[----:B------:R-:W-:-:S09]  /*16b0*/  UISETP.NE.AND UP0, UPT, UR4, 0x6, UPT ;  /* 0x000000060400788c */ /* 0x000fd2000bf05270 */
[----:B------:R-:W-:Y:S05]  /*16c0*/  BRA.U UP0, `(.L_x_659) ;  /* 0x0000000900ac7547 */ /* 0x000fea000b800000 */
[----:B------:R-:W2:Y:S02]  /*16d0*/  LDG.E R2, desc[UR36][R2.64] ;  /* 0x0000002402027981 */ /* 0x000ea4000c1e1900 */
[----:B--2---:R-:W-:Y:S01]  /*16e0*/  F2FP.F16.F32.PACK_AB R0, RZ, R2 ;  /* 0x00000002ff00723e */ /* 0x004fe200000000ff */
[----:B------:R-:W-:Y:S06]  /*16f0*/  BRA `(.L_x_660) ;  /* 0x0000000c00307947 */ /* 0x000fec0003800000 */
.L_x_664:
[----:B------:R0:W5:Y:S01]  /*1700*/  LDG.E.U16 R0, desc[UR36][R2.64] ;  /* 0x0000002402007981 */ /* 0x000162000c1e1500 */
[----:B------:R-:W-:Y:S05]  /*1710*/  BRA `(.L_x_660) ;  /* 0x0000000c00287947 */ /* 0x000fea0003800000 */
.L_x_663:
[----:B------:R-:W-:-:S09]  /*1720*/  UISETP.NE.AND UP0, UPT, UR4, 0x7, UPT ;  /* 0x000000070400788c */ /* 0x000fd2000bf05270 */
[----:B------:R-:W-:Y:S05]  /*1730*/  BRA.U !UP0, `(.L_x_665) ;  /* 0x0000000108247547 */ /* 0x000fea000b800000 */
[----:B------:R-:W-:-:S09]  /*1740*/  UISETP.NE.AND UP0, UPT, UR4, 0x8, UPT ;  /* 0x000000080400788c */ /* 0x000fd2000bf05270 */
[----:B------:R-:W-:Y:S05]  /*1750*/  BRA.U !UP0, `(.L_x_666) ;  /* 0x0000000108147547 */ /* 0x000fea000b800000 */
[----:B------:R-:W-:-:S09]  /*1760*/  UISETP.NE.AND UP0, UPT, UR4, 0x9, UPT ;  /* 0x000000090400788c */ /* 0x000fd2000bf05270 */
[----:B------:R-:W-:Y:S05]  /*1770*/  BRA.U UP0, `(.L_x_659) ;  /* 0x0000000900807547 */ /* 0x000fea000b800000 */
[----:B------:R-:W2:Y:S02]  /*1780*/  LDG.E R2, desc[UR36][R2.64] ;  /* 0x0000002402027981 */ /* 0x000ea4000c1e1900 */
[----:B--2---:R-:W-:Y:S01]  /*1790*/  F2FP.F16.F32.PACK_AB R0, RZ, R2 ;  /* 0x00000002ff00723e */ /* 0x004fe200000000ff */
[----:B------:R-:W-:Y:S06]  /*17a0*/  BRA `(.L_x_660) ;  /* 0x0000000c00047947 */ /* 0x000fec0003800000 */
.L_x_666:
[----:B------:R1:W5:Y:S01]  /*17b0*/  LDG.E.U16 R0, desc[UR36][R2.64] ;  /* 0x0000002402007981 */ /* 0x000362000c1e1500 */
[----:B------:R-:W-:Y:S05]  /*17c0*/  BRA `(.L_x_660) ;  /* 0x0000000800fc7947 */ /* 0x000fea0003800000 */
.L_x_665:
        /* <DEDUP_REMOVED lines=10> */
[----:B------:R-:W-:Y:S01]  /*1870*/  F2FP.F16.F32.PACK_AB R0, RZ, R0 ;  /* 0x00000000ff00723e */ /* 0x000fe200000000ff */
[----:B------:R-:W-:Y:S06]  /*1880*/  BRA `(.L_x_660) ;  /* 0x0000000800cc7947 */ /* 0x000fec0003800000 */
.L_x_655:
        /* <DEDUP_REMOVED lines=11> */
[----:B------:R-:W-:Y:S01]  /*1940*/  F2FP.F16.F32.PACK_AB R0, RZ, R0 ;  /* 0x00000000ff00723e */ /* 0x000fe200000000ff */
[----:B------:R-:W-:Y:S06]  /*1950*/  BRA `(.L_x_660) ;  /* 0x0000000800987947 */ /* 0x000fec0003800000 */
.L_x_669:
        /* <DEDUP_REMOVED lines=12> */
.L_x_668:
        /* <DEDUP_REMOVED lines=24> */
[----:B------:R-:W-:-:S04]  /*1ba0*/  F2FP.F16.F32.PACK_AB R5, RZ, R5 ;  /* 0x00000005ff05723e */ /* 0x000fc800000000ff */
[----:B------:R-:W-:Y:S01]  /*1bb0*/  PRMT R0, R5, 0x7610, R0 ;  /* 0x0000761005007816 */ /* 0x000fe20000000000 */
[----:B------:R-:W-:Y:S06]  /*1bc0*/  BRA `(.L_x_660) ;  /* 0x0000000400fc7947 */ /* 0x000fec0003800000 */
.L_x_671:
        /* <DEDUP_REMOVED lines=11> */
[----:B------:R-:W-:Y:S01]  /*1c80*/  F2FP.F16.F32.PACK_AB R0, RZ, R0 ;  /* 0x00000000ff00723e */ /* 0x000fe200000000ff */
[----:B------:R-:W-:Y:S06]  /*1c90*/  BRA `(.L_x_660) ;  /* 0x0000000400c87947 */ /* 0x000fec0003800000 */
.L_x_670:
[----:B------:R-:W2:Y:S02]  /*1ca0*/  LDG.E.U16 R0, desc[UR36][R2.64] ;  /* 0x0000002402007981 */ /* 0x000ea4000c1e1500 */
[----:B--2---:R-:W-:-:S04]  /*1cb0*/  SHF.L.U32 R0, R0, 0x10, RZ ;  /* 0x0000001000007819 */ /* 0x004fc800000006ff */
[----:B------:R-:W-:Y:S01]  /*1cc0*/  F2FP.F16.F32.PACK_AB R0, RZ, R0 ;  /* 0x00000000ff00723e */ /* 0x000fe200000000ff */
[----:B------:R-:W-:Y:S06]  /*1cd0*/  BRA `(.L_x_660) ;  /* 0x0000000400b87947 */ /* 0x000fec0003800000 */
.L_x_667:
        /* <DEDUP_REMOVED lines=10> */
[----:B------:R-:W-:Y:S01]  /*1d80*/  F2FP.F16.F32.PACK_AB R0, RZ, R0 ;  /* 0x00000000ff00723e */ /* 0x000fe200000000ff */
[----:B------:R-:W-:Y:S06]  /*1d90*/  BRA `(.L_x_660) ;  /* 0x0000000400887947 */ /* 0x000fec0003800000 */
.L_x_674:
        /* <DEDUP_REMOVED lines=21> */
.L_x_678:
[----:B------:R-:W-:Y:S05]  /*1ef0*/  BSYNC.RECONVERGENT B1 ;  /* 0x0000000000017941 */ /* 0x000fea0003800200 */
.L_x_677:
[----:B------:R-:W-:Y:S01]  /*1f00*/  IMAD.SHL.U32 R0, R0, 0x100000, RZ ;  /* 0x0010000000007824 */ /* 0x000fe200078e00ff */
[----:B------:R-:W-:-:S04]  /*1f10*/  LEA R2, R2, 0x3b800000, 0x17 ;  /* 0x3b80000002027811 */ /* 0x000fc800078eb8ff */
[----:B------:R-:W-:-:S07]  /*1f20*/  LOP3.LUT R0, R2, R0, R7, 0xfe, !PT ;  /* 0x0000000002007212 */ /* 0x000fce00078efe07 */
.L_x_676:
[----:B------:R-:W-:Y:S05]  /*1f30*/  BSYNC.RECONVERGENT B0 ;  /* 0x0000000000007941 */ /* 0x000fea0003800200 */
.L_x_675:
[----:B------:R-:W-:Y:S01]  /*1f40*/  F2FP.F16.F32.PACK_AB R0, RZ, R0 ;  /* 0x00000000ff00723e */ /* 0x000fe200000000ff */
[----:B------:R-:W-:Y:S06]  /*1f50*/  BRA `(.L_x_660) ;  /* 0x0000000400187947 */ /* 0x000fec0003800000 */
.L_x_673:
        /* <DEDUP_REMOVED lines=21> */
.L_x_682:
[----:B------:R-:W-:Y:S05]  /*20b0*/  BSYNC.RECONVERGENT B1 ;  /* 0x0000000000017941 */ /* 0x000fea0003800200 */
.L_x_681:
[----:B------:R-:W-:Y:S01]  /*20c0*/  IMAD.SHL.U32 R0, R0, 0x200000, RZ ;  /* 0x0020000000007824 */ /* 0x000fe200078e00ff */
[----:B------:R-:W-:-:S04]  /*20d0*/  LEA R2, R2, 0x37800000, 0x17 ;  /* 0x3780000002027811 */ /* 0x000fc800078eb8ff */
[----:B------:R-:W-:-:S07]  /*20e0*/  LOP3.LUT R0, R2, R0, R7, 0xfe, !PT ;  /* 0x0000000002007212 */ /* 0x000fce00078efe07 */
.L_x_680:
[----:B------:R-:W-:Y:S05]  /*20f0*/  BSYNC.RECONVERGENT B0 ;  /* 0x0000000000007941 */ /* 0x000fea0003800200 */
.L_x_679:
[----:B------:R-:W-:Y:S01]  /*2100*/  F2FP.F16.F32.PACK_AB R0, RZ, R0 ;  /* 0x00000000ff00723e */ /* 0x000fe200000000ff */
[----:B------:R-:W-:Y:S06]  /*2110*/  BRA `(.L_x_660) ;  /* 0x0000000000a87947 */ /* 0x000fec0003800000 */
.L_x_672:
[----:B------:R-:W-:-:S09]  /*2120*/  UISETP.NE.AND UP0, UPT, UR4, 0x1c, UPT ;  /* 0x0000001c0400788c */ /* 0x000fd2000bf05270 */
[----:B------:R-:W-:Y:S05]  /*2130*/  BRA.U !UP0, `(.L_x_683) ;  /* 0x0000000108947547 */ /* 0x000fea000b800000 */
[----:B------:R-:W-:-:S09]  /*2140*/  UISETP.NE.AND UP0, UPT, UR4, 0x1d, UPT ;  /* 0x0000001d0400788c */ /* 0x000fd2000bf05270 */
[----:B------:R-:W-:Y:S05]  /*2150*/  BRA.U !UP0, `(.L_x_684) ;  /* 0x00000001087c7547 */ /* 0x000fea000b800000 */
[----:B------:R-:W-:-:S09]  /*2160*/  UISETP.NE.AND UP0, UPT, UR4, 0x2c, UPT ;  /* 0x0000002c0400788c */ /* 0x000fd2000bf05270 */
[----:B------:R-:W-:Y:S05]  /*2170*/  BRA.U !UP0, `(.L_x_685) ;  /* 0x0000000108487547 */ /* 0x000fea000b800000 */
.L_x_659:
        /* <DEDUP_REMOVED lines=16> */
.L_x_686:
[----:B------:R-:W-:Y:S01]  /*2280*/  PRMT R0, RZ, 0x7610, R0 ;  /* 0x00007610ff007816 */ /* 0x000fe20000000000 */
[----:B------:R-:W-:Y:S06]  /*2290*/  BRA `(.L_x_660) ;  /* 0x0000000000487947 */ /* 0x000fec0003800000 */
.L_x_685:
        /* <DEDUP_REMOVED lines=8> */
.L_x_688:
[----:B------:R-:W-:Y:S05]  /*2320*/  BSYNC.RECONVERGENT B0 ;  /* 0x0000000000007941 */ /* 0x000fea0003800200 */
.L_x_687:
[----:B------:R-:W-:Y:S01]  /*2330*/  F2FP.F16.F32.PACK_AB R0, RZ, R0 ;  /* 0x00000000ff00723e */ /* 0x000fe200000000ff */
[----:B------:R-:W-:Y:S06]  /*2340*/  BRA `(.L_x_660) ;  /* 0x00000000001c7947 */ /* 0x000fec0003800000 */
.L_x_684:
[----:B------:R-:W2:Y:S02]  /*2350*/  LDG.E.64 R2, desc[UR36][R2.64] ;  /* 0x0000002402027981 */ /* 0x000ea4000c1e1b00 */
[----:B--2---:R-:W0:Y:S02]  /*2360*/  I2F.U64 R0, R2 ;  /* 0x0000000200007312 */ /* 0x004e240000301000 */
[----:B0-----:R-:W-:Y:S01]  /*2370*/  F2FP.F16.F32.PACK_AB R0, RZ, R0 ;  /* 0x00000000ff00723e */ /* 0x001fe200000000ff */
[----:B------:R-:W-:Y:S06]  /*2380*/  BRA `(.L_x_660) ;  /* 0x00000000000c7947 */ /* 0x000fec0003800000 */
.L_x_683:
[----:B------:R-:W2:Y:S02]  /*2390*/  LDG.E R2, desc[UR36][R2.64] ;  /* 0x0000002402027981 */ /* 0x000ea4000c1e1900 */
[----:B--2---:R-:W-:-:S04]  /*23a0*/  I2FP.F32.U32 R0, R2 ;  /* 0x0000000200007245 */ /* 0x004fc80000201000 */
[----:B------:R-:W-:-:S07]  /*23b0*/  F2FP.F16.F32.PACK_AB R0, RZ, R0 ;  /* 0x00000000ff00723e */ /* 0x000fce00000000ff */
.L_x_660:
[----:B-----5:R-:W-:Y:S01]  /*23c0*/  HADD2.F32 R0, -RZ, R0.H0_H0 ;  /* 0x20000000ff007230 */ /* 0x020fe20000004100 */
[----:B------:R-:W-:Y:S01]  /*23d0*/  MOV R6, 0x3e800000 ;  /* 0x3e80000000067802 */ /* 0x000fe20000000f00 */
[----:B------:R-:W2:Y:S03]  /*23e0*/  LDCU.64 UR6, c[0x0][0x580] ;  /* 0x0000b000ff0677ac */ /* 0x000ea60008000a00 */
[C---:B01----:R-:W-:Y:S01]  /*23f0*/  FFMA.FTZ R2, R0.reuse, R0, 1 ;  /* 0x3f80000000027423 */ /* 0x043fe20000010000 */
        /* <DEDUP_REMOVED lines=35> */
[----:B------:R-:W-:Y:S02]  /*2630*/  @P1 FSEL R3, R3, -RZ, P2 ;  /* 0x800000ff03031208 */ /* 0x000fe40001000000 */
[----:B--2---:R-:W-:-:S03]  /*2640*/  IADD3 R2, P1, PT, R16, UR6, RZ ;  /* 0x0000000610027c10 */ /* 0x004fc6000ff3e0ff */
[----:B------:R-:W-:Y:S01]  /*2650*/  @P0 FADD.FTZ R3, R3, 0.69314718246459960938 ;  /* 0x3f31721803030421 */ /* 0x000fe20000010000 */
[----:B------:R-:W-:-:S04]  /*2660*/  FSETP.NAN.FTZ.AND P0, PT, |R0|, |R0|, PT ;  /* 0x400000000000720b */ /* 0x000fc80003f18200 */
[----:B------:R-:W-:-:S04]  /*2670*/  LOP3.LUT R0, R3, 0x80000000, R0, 0xb8, !PT ;  /* 0x8000000003007812 */ /* 0x000fc800078eb800 */
[----:B------:R-:W-:Y:S01]  /*2680*/  FSEL R0, R0, R3, !P0 ;  /* 0x0000000300007208 */ /* 0x000fe20004000000 */
[----:B------:R-:W-:-:S03]  /*2690*/  IMAD.X R3, RZ, RZ, UR7, P1 ;  /* 0x00000007ff037e24 */ /* 0x000fc600088e06ff */
[----:B------:R-:W-:Y:S01]  /*26a0*/  F2FP.F16.F32.PACK_AB R0, RZ, R0 ;  /* 0x00000000ff00723e */ /* 0x000fe200000000ff */
[----:B------:R-:W-:Y:S06]  /*26b0*/  BRA.U UP0, `(.L_x_689) ;  /* 0x0000000500047547 */ /* 0x000fec000b800000 */
        /* <DEDUP_REMOVED lines=8> */
[----:B------:R-:W-:-:S04]  /*2740*/  HADD2.F32 R0, -RZ, R0.H0_H0 ;  /* 0x20000000ff007230 */ /* 0x000fc80000004100 */
[----:B------:R-:W0:Y:S02]  /*2750*/  F2I.FTZ.TRUNC.NTZ R5, R0 ;  /* 0x0000000000057305 */ /* 0x000e24000021f100 */
[----:B0-----:R4:W-:Y:S01]  /*2760*/  STG.E.U8 desc[UR36][R2.64], R5 ;  /* 0x0000000502007986 */ /* 0x0019e2000c101124 */
[----:B------:R-:W-:Y:S05]  /*2770*/  BRA `(.L_x_694) ;  /* 0x0000000c00807947 */ /* 0x000fea0003800000 */
.L_x_692:
[----:B------:R-:W-:-:S06]  /*2780*/  HADD2.F32 R5, -RZ, R0.H0_H0 ;  /* 0x20000000ff057230 */ /* 0x000fcc0000004100 */
[----:B------:R-:W0:Y:S02]  /*2790*/  F2I.S64.TRUNC R4, R5 ;  /* 0x0000000500047311 */ /* 0x000e24000020d900 */
[----:B0-----:R3:W-:Y:S01]  /*27a0*/  STG.E.U8 desc[UR36][R2.64], R4 ;  /* 0x0000000402007986 */ /* 0x0017e2000c101124 */
[----:B------:R-:W-:Y:S05]  /*27b0*/  BRA `(.L_x_694) ;  /* 0x0000000c00707947 */ /* 0x000fea0003800000 */
.L_x_691:
[----:B------:R-:W-:-:S09]  /*27c0*/  UISETP.NE.AND UP0, UPT, UR4, 0x2, UPT ;  /* 0x000000020400788c */ /* 0x000fd2000bf05270 */
[----:B------:R-:W-:Y:S05]  /*27d0*/  BRA.U !UP0, `(.L_x_695) ;  /* 0x0000000108307547 */ /* 0x000fea000b800000 */
[----:B------:R-:W-:-:S09]  /*27e0*/  UISETP.NE.AND UP0, UPT, UR4, 0x3, UPT ;  /* 0x000000030400788c */ /* 0x000fd2000bf05270 */
[----:B------:R-:W-:Y:S05]  /*27f0*/  BRA.U !UP0, `(.L_x_696) ;  /* 0x0000000108187547 */ /* 0x000fea000b800000 */
[----:B------:R-:W-:-:S09]  /*2800*/  UISETP.NE.AND UP0, UPT, UR4, 0x4, UPT ;  /* 0x000000040400788c */ /* 0x000fd2000bf05270 */
[----:B------:R-:W-:Y:S05]  /*2810*/  BRA.U UP0, `(.L_x_693) ;  /* 0x0000000900b87547 */ /* 0x000fea000b800000 */
[----:B------:R-:W-:-:S06]  /*2820*/  HADD2.F32 R4, -RZ, R0.H0_H0 ;  /* 0x20000000ff047230 */ /* 0x000fcc0000004100 */
[----:B------:R-:W0:Y:S02]  /*2830*/  F2I.S64.TRUNC R4, R4 ;  /* 0x0000000400047311 */ /* 0x000e24000020d900 */
[----:B0-----:R0:W-:Y:S01]  /*2840*/  STG.E.64 desc[UR36][R2.64], R4 ;  /* 0x0000000402007986 */ /* 0x0011e2000c101b24 */
[----:B------:R-:W-:Y:S05]  /*2850*/  BRA `(.L_x_694) ;  /* 0x0000000c00487947 */ /* 0x000fea0003800000 */
.L_x_696:
[----:B------:R-:W-:-:S04]  /*2860*/  HADD2.F32 R0, -RZ, R0.H0_H0 ;  /* 0x20000000ff007230 */ /* 0x000fc80000004100 */
[----:B------:R-:W0:Y:S02]  /*2870*/  F2I.FTZ.TRUNC.NTZ R5, R0 ;  /* 0x0000000000057305 */ /* 0x000e24000021f100 */
[----:B0-----:R1:W-:Y:S01]  /*2880*/  STG.E desc[UR36][R2.64], R5 ;  /* 0x0000000502007986 */ /* 0x0013e2000c101924 */
[----:B------:R-:W-:Y:S05]  /*2890*/  BRA `(.L_x_694) ;  /* 0x0000000c00387947 */ /* 0x000fea0003800000 */
.L_x_695:
[----:B------:R-:W-:-:S04]  /*28a0*/  HADD2.F32 R0, -RZ, R0.H0_H0 ;  /* 0x20000000ff007230 */ /* 0x000fc80000004100 */
[----:B------:R-:W0:Y:S02]  /*28b0*/  F2I.FTZ.TRUNC.NTZ R5, R0 ;  /* 0x0000000000057305 */ /* 0x000e24000021f100 */
[----:B0-----:R2:W-:Y:S01]  /*28c0*/  STG.E.U16 desc[UR36][R2.64], R5 ;  /* 0x0000000502007986 */ /* 0x0015e2000c101524 */
[----:B------:R-:W-:Y:S05]  /*28d0*/  BRA `(.L_x_694) ;  /* 0x0000000c00287947 */ /* 0x000fea0003800000 */
.L_x_690:
[----:B------:R-:W-:-:S09]  /*28e0*/  UISETP.GT.AND UP0, UPT, UR4, 0x6, UPT ;  /* 0x000000060400788c */ /* 0x000fd2000bf04270 */
[----:B------:R-:W-:Y:S05]  /*28f0*/  BRA.U UP0, `(.L_x_697) ;  /* 0x0000000100247547 */ /* 0x000fea000b800000 */
[----:B------:R-:W-:-:S09]  /*2900*/  UISETP.NE.AND UP0, UPT, UR4, 0x5, UPT ;  /* 0x000000050400788c */ /* 0x000fd2000bf05270 */
[----:B------:R-:W-:Y:S05]  /*2910*/  BRA.U !UP0, `(.L_x_698) ;  /* 0x0000000108147547 */ /* 0x000fea000b800000 */
[----:B------:R-:W-:-:S09]  /*2920*/  UISETP.NE.AND UP0, UPT, UR4, 0x6, UPT ;  /* 0x000000060400788c */ /* 0x000fd2000bf05270 */
[----:B------:R-:W-:Y:S05]  /*2930*/  BRA.U UP0, `(.L_x_693) ;  /* 0x0000000900707547 */ /* 0x000fea000b800000 */
[----:B------:R-:W-:-:S05]  /*2940*/  HADD2.F32 R5, -RZ, R0.H0_H0 ;  /* 0x20000000ff057230 */ /* 0x000fca0000004100 */
[----:B------:R0:W-:Y:S01]  /*2950*/  STG.E desc[UR36][R2.64], R5 ;  /* 0x0000000502007986 */ /* 0x0001e2000c101924 */
[----:B------:R-:W-:Y:S05]  /*2960*/  BRA `(.L_x_694) ;  /* 0x0000000c00047947 */ /* 0x000fea0003800000 */
.L_x_698:
[----:B------:R0:W-:Y:S01]  /*2970*/  STG.E.U16 desc[UR36][R2.64], R0 ;  /* 0x0000000002007986 */ /* 0x0001e2000c101524 */
[----:B------:R-:W-:Y:S05]  /*2980*/  BRA `(.L_x_694) ;  /* 0x0000000800fc7947 */ /* 0x000fea0003800000 */
.L_x_697:
[----:B------:R-:W-:-:S09]  /*2990*/  UISETP.NE.AND UP0, UPT, UR4, 0x7, UPT ;  /* 0x000000070400788c */ /* 0x000fd2000bf05270 */
[----:B------:R-:W-:Y:S05]  /*29a0*/  BRA.U !UP0, `(.L_x_699) ;  /* 0x0000000108347547 */ /* 0x000fea000b800000 */
[----:B------:R-:W-:-:S09]  /*29b0*/  UISETP.NE.AND UP0, UPT, UR4, 0x8, UPT ;  /* 0x000000080400788c */ /* 0x000fd2000bf05270 */
[----:B------:R-:W-:Y:S05]  /*29c0*/  BRA.U !UP0, `(.L_x_700) ;  /* 0x0000000108187547 */ /* 0x000fea000b800000 */
[----:B------:R-:W-:-:S09]  /*29d0*/  UISETP.NE.AND UP0, UPT, UR4, 0x9, UPT ;  /* 0x000000090400788c */ /* 0x000fd2000bf05270 */
[----:B------:R-:W-:Y:S05]  /*29e0*/  BRA.U UP0, `(.L_x_693) ;  /* 0x0000000900447547 */ /* 0x000fea000b800000 */
[----:B------:R-:W-:Y:S02]  /*29f0*/  HADD2.F32 R4, -RZ, R0.H0_H0 ;  /* 0x20000000ff047230 */ /* 0x000fe40000004100 */
[----:B------:R-:W-:-:S05]  /*2a00*/  IMAD.MOV.U32 R5, RZ, RZ, RZ ;  /* 0x000000ffff057224 */ /* 0x000fca00078e00ff */
[----:B------:R0:W-:Y:S01]  /*2a10*/  STG.E.64 desc[UR36][R2.64], R4 ;  /* 0x0000000402007986 */ /* 0x0001e2000c101b24 */
[----:B------:R-:W-:Y:S05]  /*2a20*/  BRA `(.L_x_694) ;  /* 0x0000000800d47947 */ /* 0x000fea0003800000 */
.L_x_700:
[----:B------:R-:W-:-:S05]  /*2a30*/  HADD2.F32 R0, -RZ, R0.H0_H0 ;  /* 0x20000000ff007230 */ /* 0x000fca0000004100 */
[----:B------:R-:W-:-:S04]  /*2a40*/  F2FP.F16.F32.PACK_AB R0, RZ, R0 ;  /* 0x00000000ff00723e */ /* 0x000fc800000000ff */
[----:B------:R-:W-:-:S05]  /*2a50*/  PRMT R0, R0, 0x5410, RZ ;  /* 0x0000541000007816 */ /* 0x000fca00000000ff */
[----:B------:R0:W-:Y:S01]  /*2a60*/  STG.E desc[UR36][R2.64], R0 ;  /* 0x0000000002007986 */ /* 0x0001e2000c101924 */
[----:B------:R-:W-:Y:S05]  /*2a70*/  BRA `(.L_x_694) ;  /* 0x0000000800c07947 */ /* 0x000fea0003800000 */
.L_x_699:
[----:B------:R-:W-:-:S05]  /*2a80*/  HADD2.F32 R4, -RZ, R0.H0_H0 ;  /* 0x20000000ff047230 */ /* 0x000fca0000004100 */
[----:B------:R-:W-:-:S06]  /*2a90*/  FMUL.FTZ R4, R4, 1 ;  /* 0x3f80000004047820 */ /* 0x000fcc0000410000 */
[----:B------:R-:W0:Y:S02]  /*2aa0*/  F2F.F64.F32 R4, R4 ;  /* 0x0000000400047310 */ /* 0x000e240000201800 */
[----:B0-----:R0:W-:Y:S01]  /*2ab0*/  STG.E.64 desc[UR36][R2.64], R4 ;  /* 0x0000000402007986 */ /* 0x0011e2000c101b24 */
[----:B------:R-:W-:Y:S05]  /*2ac0*/  BRA `(.L_x_694) ;  /* 0x0000000800ac7947 */ /* 0x000fea0003800000 */
.L_x_689:
        /* <DEDUP_REMOVED lines=8> */
[----:B------:R-:W-:-:S05]  /*2b50*/  HADD2.F32 R0, -RZ, R0.H0_H0 ;  /* 0x20000000ff007230 */ /* 0x000fca0000004100 */
[----:B------:R-:W-:-:S04]  /*2b60*/  FSETP.NEU.FTZ.AND P0, PT, R0, RZ, PT ;  /* 0x000000ff0000720b */ /* 0x000fc80003f1d000 */
[----:B------:R-:W-:-:S05]  /*2b70*/  SEL R5, RZ, 0x1, !P0 ;  /* 0x00000001ff057807 */ /* 0x000fca0004000000 */
[----:B------:R0:W-:Y:S01]  /*2b80*/  STG.E.U8 desc[UR36][R2.64], R5 ;  /* 0x0000000502007986 */ /* 0x0001e2000c101124 */
[----:B------:R-:W-:Y:S05]  /*2b90*/  BRA `(.L_x_694) ;  /* 0x0000000800787947 */ /* 0x000fea0003800000 */
.L_x_703:
[----:B------:R-:W-:Y:S01]  /*2ba0*/  HADD2.F32 R0, -RZ, R0.H0_H0 ;  /* 0x20000000ff007230 */ /* 0x000fe20000004100 */
[----:B------:R-:W-:-:S04]  /*2bb0*/  CS2R R6, SRZ ;  /* 0x0000000000067805 */ /* 0x000fc8000001ff00 */
[----:B------:R-:W-:-:S04]  /*2bc0*/  FMUL.FTZ R0, R0, 1 ;  /* 0x3f80000000007820 */ /* 0x000fc80000410000 */
[----:B------:R-:W0:Y:S02]  /*2bd0*/  F2F.F64.F32 R4, R0 ;  /* 0x0000000000047310 */ /* 0x000e240000201800 */
[----:B0-----:R0:W-:Y:S01]  /*2be0*/  STG.E.128 desc[UR36][R2.64], R4 ;  /* 0x0000000402007986 */ /* 0x0011e2000c101d24 */
[----:B------:R-:W-:Y:S05]  /*2bf0*/  BRA `(.L_x_694) ;  /* 0x0000000800607947 */ /* 0x000fea0003800000 */
.L_x_702:
[----:B------:R-:W-:-:S09]  /*2c00*/  UISETP.NE.AND UP0, UPT, UR4, 0xf, UPT ;  /* 0x0000000f0400788c */ /* 0x000fd2000bf05270 */
[----:B------:R-:W-:Y:S05]  /*2c10*/  BRA.U !UP0, `(.L_x_704) ;  /* 0x0000000108a07547 */ /* 0x000fea000b800000 */
[----:B------:R-:W-:-:S09]  /*2c20*/  UISETP.NE.AND UP0, UPT, UR4, 0x17, UPT ;  /* 0x000000170400788c */ /* 0x000fd2000bf05270 */
[----:B------:R-:W-:Y:S05]  /*2c30*/  BRA.U !UP0, `(.L_x_705) ;  /* 0x00000001084c7547 */ /* 0x000fea000b800000 */
[----:B------:R-:W-:-:S09]  /*2c40*/  UISETP.NE.AND UP0, UPT, UR4, 0x18, UPT ;  /* 0x000000180400788c */ /* 0x000fd2000bf05270 */
[----:B------:R-:W-:Y:S05]  /*2c50*/  BRA.U UP0, `(.L_x_693) ;  /* 0x0000000500a87547 */ /* 0x000fea000b800000 */
[----:B------:R-:W-:Y:S01]  /*2c60*/  HADD2.F32 R7, -RZ, R0.H0_H0 ;  /* 0x20000000ff077230 */ /* 0x000fe20000004100 */
[----:B------:R-:W-:Y:S01]  /*2c70*/  BSSY.RECONVERGENT B0, `(.L_x_706) ;  /* 0x000000c000007945 */ /* 0x000fe20003800200 */
[----:B------:R-:W-:-:S03]  /*2c80*/  HFMA2 R0, -RZ, RZ, 0, 7.569789886474609375e-06 ;  /* 0x0000007fff007431 */ /* 0x000fc600000001ff */
        /* <DEDUP_REMOVED lines=10> */
.L_x_707:
[----:B------:R-:W-:Y:S05]  /*2d30*/  BSYNC.RECONVERGENT B0 ;  /* 0x0000000000007941 */ /* 0x000fea0003800200 */
.L_x_706:
[----:B------:R-:W-:-:S05]  /*2d40*/  LOP3.LUT R5, R0, 0x80, R5, 0xf8, !PT ;  /* 0x0000008000057812 */ /* 0x000fca00078ef805 */
[----:B------:R0:W-:Y:S01]  /*2d50*/  STG.E.U8 desc[UR36][R2.64], R5 ;  /* 0x0000000502007986 */ /* 0x0001e2000c101124 */
[----:B------:R-:W-:Y:S05]  /*2d60*/  BRA `(.L_x_694) ;  /* 0x0000000800047947 */ /* 0x000fea0003800000 */
.L_x_705:
[----:B------:R-:W-:Y:S01]  /*2d70*/  HADD2.F32 R7, -RZ, R0.H0_H0 ;  /* 0x20000000ff077230 */ /* 0x000fe20000004100 */
        /* <DEDUP_REMOVED lines=14> */
.L_x_709:
[----:B------:R-:W-:Y:S05]  /*2e60*/  BSYNC.RECONVERGENT B0 ;  /* 0x0000000000007941 */ /* 0x000fea0003800200 */
.L_x_708:
[----:B------:R-:W-:-:S05]  /*2e70*/  LOP3.LUT R5, R0, 0x80, R5, 0xf8, !PT ;  /* 0x0000008000057812 */ /* 0x000fca00078ef805 */
[----:B------:R0:W-:Y:S01]  /*2e80*/  STG.E.U8 desc[UR36][R2.64], R5 ;  /* 0x0000000502007986 */ /* 0x0001e2000c101124 */
[----:B------:R-:W-:Y:S05]  /*2e90*/  BRA `(.L_x_694) ;  /* 0x0000000400b87947 */ /* 0x000fea0003800000 */
.L_x_704:
[----:B------:R-:W-:-:S05]  /*2ea0*/  HADD2.F32 R0, -RZ, R0.H0_H0 ;  /* 0x20000000ff007230 */ /* 0x000fca0000004100 */
[----:B------:R-:W-:-:S05]  /*2eb0*/  F2FP.BF16.F32.PACK_AB R0, RZ, R0 ;  /* 0x00000000ff00723e */ /* 0x000fca00000010ff */
[----:B------:R0:W-:Y:S01]  /*2ec0*/  STG.E.U16 desc[UR36][R2.64], R0 ;  /* 0x0000000002007986 */ /* 0x0001e2000c101524 */
[----:B------:R-:W-:Y:S05]  /*2ed0*/  BRA `(.L_x_694) ;  /* 0x0000000400a87947 */ /* 0x000fea0003800000 */
.L_x_701:
        /* <DEDUP_REMOVED lines=8> */
[----:B------:R-:W-:-:S06]  /*2f60*/  HADD2.F32 R5, -RZ, R0.H0_H0 ;  /* 0x20000000ff057230 */ /* 0x000fcc0000004100 */
[----:B------:R-:W0:Y:S02]  /*2f70*/  F2I.FTZ.U32.TRUNC.NTZ R5, R5 ;  /* 0x0000000500057305 */ /* 0x000e24000021f000 */
[----:B0-----:R0:W-:Y:S01]  /*2f80*/  STG.E.U16 desc[UR36][R2.64], R5 ;  /* 0x0000000502007986 */ /* 0x0011e2000c101524 */
[----:B------:R-:W-:Y:S05]  /*2f90*/  BRA `(.L_x_694) ;  /* 0x0000000400787947 */ /* 0x000fea0003800000 */
.L_x_712:
[----:B------:R-:W-:Y:S01]  /*2fa0*/  HADD2.F32 R5, -RZ, R0.H0_H0 ;  /* 0x20000000ff057230 */ /* 0x000fe20000004100 */
[----:B------:R-:W-:Y:S01]  /*2fb0*/  BSSY.RECONVERGENT B0, `(.L_x_713) ;  /* 0x0000014000007945 */ /* 0x000fe20003800200 */
[----:B------:R-:W-:-:S03]  /*2fc0*/  IMAD.MOV.U32 R0, RZ, RZ, 0x80 ;  /* 0x00000080ff007424 */ /* 0x000fc600078e00ff */
        /* <DEDUP_REMOVED lines=10> */
.L_x_715:
[----:B------:R-:W-:-:S04]  /*3070*/  SHF.R.U32.HI R0, RZ, 0x14, R5 ;  /* 0x00000014ff007819 */ /* 0x000fc80000011605 */
[----:B------:R-:W-:-:S04]  /*3080*/  LOP3.LUT R0, R0, 0x1, RZ, 0xc0, !PT ;  /* 0x0000000100007812 */ /* 0x000fc800078ec0ff */
[----:B------:R-:W-:-:S04]  /*3090*/  IADD3 R0, PT, PT, R5, 0x487ffff, R0 ;  /* 0x0487ffff05007810 */ /* 0x000fc80007ffe000 */
[----:B------:R-:W-:-:S04]  /*30a0*/  SHF.R.U32.HI R0, RZ, 0x14, R0 ;  /* 0x00000014ff007819 */ /* 0x000fc80000011600 */
[----:B------:R-:W-:-:S07]  /*30b0*/  LOP3.LUT R4, R0, 0xff, RZ, 0xc0, !PT ;  /* 0x000000ff00047812 */ /* 0x000fce00078ec0ff */
.L_x_716:
[----:B------:R-:W-:-:S04]  /*30c0*/  SHF.R.U32.HI R5, RZ, 0x18, R5 ;  /* 0x00000018ff057819 */ /* 0x000fc80000011605 */
[----:B------:R-:W-:-:S04]  /*30d0*/  LOP3.LUT R4, R4, 0x80, R5, 0xf8, !PT ;  /* 0x0000008004047812 */ /* 0x000fc800078ef805 */
[----:B------:R-:W-:-:S07]  /*30e0*/  PRMT R0, R4, 0x7610, R0 ;  /* 0x0000761004007816 */ /* 0x000fce0000000000 */
.L_x_714:
[----:B------:R-:W-:Y:S05]  /*30f0*/  BSYNC.RECONVERGENT B0 ;  /* 0x0000000000007941 */ /* 0x000fea0003800200 */
.L_x_713:
[----:B------:R0:W-:Y:S01]  /*3100*/  STG.E.U8 desc[UR36][R2.64], R0 ;  /* 0x0000000002007986 */ /* 0x0001e2000c101124 */
[----:B------:R-:W-:Y:S05]  /*3110*/  BRA `(.L_x_694) ;  /* 0x0000000400187947 */ /* 0x000fea0003800000 */
.L_x_711:
[----:B------:R-:W-:Y:S01]  /*3120*/  HADD2.F32 R5, -RZ, R0.H0_H0 ;  /* 0x20000000ff057230 */ /* 0x000fe20000004100 */
[----:B------:R-:W-:Y:S01]  /*3130*/  BSSY.RECONVERGENT B0, `(.L_x_717) ;  /* 0x0000014000007945 */ /* 0x000fe20003800200 */
[----:B------:R-:W-:-:S03]  /*3140*/  MOV R0, 0x80 ;  /* 0x0000008000007802 */ /* 0x000fc60000000f00 */
        /* <DEDUP_REMOVED lines=10> */
.L_x_719:
[----:B------:R-:W-:-:S04]  /*31f0*/  SHF.R.U32.HI R0, RZ, 0x15, R5 ;  /* 0x00000015ff007819 */ /* 0x000fc80000011605 */
[----:B------:R-:W-:-:S04]  /*3200*/  LOP3.LUT R0, R0, 0x1, RZ, 0xc0, !PT ;  /* 0x0000000100007812 */ /* 0x000fc800078ec0ff */
[----:B------:R-:W-:-:S04]  /*3210*/  IADD3 R0, PT, PT, R5, 0x88fffff, R0 ;  /* 0x088fffff05007810 */ /* 0x000fc80007ffe000 */
[----:B------:R-:W-:-:S04]  /*3220*/  SHF.R.U32.HI R0, RZ, 0x15, R0 ;  /* 0x00000015ff007819 */ /* 0x000fc80000011600 */
[----:B------:R-:W-:-:S07]  /*3230*/  LOP3.LUT R4, R0, 0xff, RZ, 0xc0, !PT ;  /* 0x000000ff00047812 */ /* 0x000fce00078ec0ff */
.L_x_720:
[----:B------:R-:W-:-:S04]  /*3240*/  SHF.R.U32.HI R5, RZ, 0x18, R5 ;  /* 0x00000018ff057819 */ /* 0x000fc80000011605 */
[----:B------:R-:W-:-:S04]  /*3250*/  LOP3.LUT R4, R4, 0x80, R5, 0xf8, !PT ;  /* 0x0000008004047812 */ /* 0x000fc800078ef805 */
[----:B------:R-:W-:-:S07]  /*3260*/  PRMT R0, R4, 0x7610, R0 ;  /* 0x0000761004007816 */ /* 0x000fce0000000000 */
.L_x_718:
[----:B------:R-:W-:Y:S05]  /*3270*/  BSYNC.RECONVERGENT B0 ;  /* 0x0000000000007941 */ /* 0x000fea0003800200 */
.L_x_717:
[----:B------:R0:W-:Y:S01]  /*3280*/  STG.E.U8 desc[UR36][R2.64], R0 ;  /* 0x0000000002007986 */ /* 0x0001e2000c101124 */
[----:B------:R-:W-:Y:S05]  /*3290*/  BRA `(.L_x_694) ;  /* 0x0000000000b87947 */ /* 0x000fea0003800000 */
.L_x_710:
[----:B------:R-:W-:-:S09]  /*32a0*/  UISETP.NE.AND UP0, UPT, UR4, 0x1c, UPT ;  /* 0x0000001c0400788c */ /* 0x000fd2000bf05270 */
[----:B------:R-:W-:Y:S05]  /*32b0*/  BRA.U !UP0, `(.L_x_721) ;  /* 0x0000000108a47547 */ /* 0x000fea000b800000 */
[----:B------:R-:W-:-:S09]  /*32c0*/  UISETP.NE.AND UP0, UPT, UR4, 0x1d, UPT ;  /* 0x0000001d0400788c */ /* 0x000fd2000bf05270 */
[----:B------:R-:W-:Y:S05]  /*32d0*/  BRA.U !UP0, `(.L_x_722) ;  /* 0x00000001088c7547 */ /* 0x000fea000b800000 */
[----:B------:R-:W-:-:S09]  /*32e0*/  UISETP.NE.AND UP0, UPT, UR4, 0x2c, UPT ;  /* 0x0000002c0400788c */ /* 0x000fd2000bf05270 */
[----:B------:R-:W-:Y:S05]  /*32f0*/  BRA.U !UP0, `(.L_x_723) ;  /* 0x0000000108447547 */ /* 0x000fea000b800000 */
.L_x_693:
[----:B------:R-:W-:Y:S01]  /*3300*/  MOV R0, 0x0 ;  /* 0x0000000000007802 */ /* 0x000fe20000000f00 */
[----:B------:R-:W0:Y:S01]  /*3310*/  LDCU.64 UR6, c[0x4][0x158] ;  /* 0x01002b00ff0677ac */ /* 0x000e220008000a00 */
[----:B------:R-:W-:Y:S02]  /*3320*/  HFMA2 R13, -RZ, RZ, 0, 0 ;  /* 0x00000000ff0d7431 */ /* 0x000fe400000001ff */
[----:B------:R-:W-:Y:S01]  /*3330*/  IMAD.MOV.U32 R8, RZ, RZ, 0x65 ;  /* 0x00000065ff087424 */ /* 0x000fe200078e00ff */
[----:B------:R1:W2:Y:S01]  /*3340*/  LDC.64 R2, c[0x4][R0] ;  /* 0x0100000000027b82 */ /* 0x0002a20000000a00 */
[----:B------:R-:W3:Y:S01]  /*3350*/  LDCU.64 UR8, c[0x4][0x160] ;  /* 0x01002c00ff0877ac */ /* 0x000ee20008000a00 */
[----:B------:R-:W-:Y:S01]  /*3360*/  IMAD.MOV.U32 R12, RZ, RZ, 0x1 ;  /* 0x00000001ff0c7424 */ /* 0x000fe200078e00ff */
[----:B------:R-:W4:Y:S01]  /*3370*/  LDCU.64 UR4, c[0x4][0x60] ;  /* 0x01000c00ff0477ac */ /* 0x000f220008000a00 */
[----:B0-----:R-:W-:Y:S02]  /*3380*/  IMAD.U32 R4, RZ, RZ, UR6 ;  /* 0x00000006ff047e24 */ /* 0x001fe4000f8e00ff */
[----:B------:R-:W-:Y:S01]  /*3390*/  IMAD.U32 R5, RZ, RZ, UR7 ;  /* 0x00000007ff057e24 */ /* 0x000fe2000f8e00ff */
[----:B---3--:R-:W-:Y:S01]  /*33a0*/  MOV R6, UR8 ;  /* 0x0000000800067c02 */ /* 0x008fe20008000f00 */
[----:B------:R-:W-:-:S02]  /*33b0*/  IMAD.U32 R7, RZ, RZ, UR9 ;  /* 0x00000009ff077e24 */ /* 0x000fc4000f8e00ff */
[----:B----4-:R-:W-:Y:S01]  /*33c0*/  IMAD.U32 R10, RZ, RZ, UR4 ;  /* 0x00000004ff0a7e24 */ /* 0x010fe2000f8e00ff */
[----:B-1----:R-:W-:-:S07]  /*33d0*/  MOV R11, UR5 ;  /* 0x00000005000b7c02 */ /* 0x002fce0008000f00 */
[----:B------:R-:W-:-:S07]  /*33e0*/  LEPC R20, `(.L_x_724) ;  /* 0x000000001014794e */ /* 0x000fce0000000000 */
[----:B--2---:R-:W-:Y:S05]  /*33f0*/  CALL.ABS.NOINC R2 ;  /* 0x0000000002007343 */ /* 0x004fea0003c00000 */
.L_x_724:
[----:B------:R-:W-:Y:S05]  /*3400*/  BRA `(.L_x_694) ;  /* 0x00000000005c7947 */ /* 0x000fea0003800000 */
.L_x_723:
[----:B------:R-:W-:-:S05]  /*3410*/  HADD2.F32 R5, -RZ, R0.H0_H0 ;  /* 0x20000000ff057230 */ /* 0x000fca0000004100 */
        /* <DEDUP_REMOVED lines=15> */
.L_x_722:
[----:B------:R-:W-:-:S06]  /*3510*/  HADD2.F32 R4, -RZ, R0.H0_H0 ;  /* 0x20000000ff047230 */ /* 0x000fcc0000004100 */
[----:B------:R-:W0:Y:S02]  /*3520*/  F2I.U64.TRUNC R4, R4 ;  /* 0x0000000400047311 */ /* 0x000e24000020d800 */
[----:B0-----:R0:W-:Y:S01]  /*3530*/  STG.E.64 desc[UR36][R2.64], R4 ;  /* 0x0000000402007986 */ /* 0x0011e2000c101b24 */
[----:B------:R-:W-:Y:S05]  /*3540*/  BRA `(.L_x_694) ;  /* 0x00000000000c7947 */ /* 0x000fea0003800000 */
.L_x_721:
[----:B------:R-:W-:-:S04]  /*3550*/  HADD2.F32 R0, -RZ, R0.H0_H0 ;  /* 0x20000000ff007230 */ /* 0x000fc80000004100 */
[----:B------:R-:W0:Y:S02]  /*3560*/  F2I.FTZ.U32.TRUNC.NTZ R5, R0 ;  /* 0x0000000000057305 */ /* 0x000e24000021f000 */
[----:B0-----:R0:W-:Y:S02]  /*3570*/  STG.E desc[UR36][R2.64], R5 ;  /* 0x0000000502007986 */ /* 0x0011e4000c101924 */
.L_x_694:
[----:B------:R-:W-:-:S07]  /*3580*/  VIADD R17, R17, 0x80 ;  /* 0x0000008011117836 */ /* 0x000fce0000000000 */
.L_x_653:
[----:B------:R-:W-:Y:S05]  /*3590*/  BSYNC.RECONVERGENT B6 ;  /* 0x0000000000067941 */ /* 0x000fea0003800200 */
.L_x_652:
[----:B------:R-:W5:Y:S01]  /*35a0*/  LDCU UR4, c[0x0][0x380] ;  /* 0x00007000ff0477ac */ /* 0x000f620008000800 */
[----:B------:R-:W-:Y:S01]  /*35b0*/  BSSY.RECONVERGENT B6, `(.L_x_725) ;  /* 0x000034b000067945 */ /* 0x000fe20003800200 */
[----:B-----5:R-:W-:-:S13]  /*35c0*/  ISETP.GE.AND P0, PT, R17, UR4, PT ;  /* 0x0000000411007c0c */ /* 0x020fda000bf06270 */
[----:B------:R-:W-:Y:S05]  /*35d0*/  @P0 BRA `(.L_x_726) ;  /* 0x0000003400200947 */ /* 0x000fea0003800000 */
[----:B------:R-:W5:Y:S01]  /*35e0*/  LDCU UR4, c[0x0][0x388] ;  /* 0x00007100ff0477ac */ /* 0x000f620008000800 */
[----:B0-----:R-:W-:Y:S02]  /*35f0*/  HFMA2 R0, -RZ, RZ, 0, 0 ;  /* 0x00000000ff007431 */ /* 0x001fe400000001ff */
[----:B------:R-:W-:Y:S01]  /*3600*/  IMAD.MOV.U32 R16, RZ, RZ, RZ ;  /* 0x000000ffff107224 */ /* 0x000fe200078e00ff */
        /* <DEDUP_REMOVED lines=8> */
[----:B------:R-:W-:-:S04]  /*3690*/  SHF.R.U32.HI R3, RZ, UR5, R2 ;  /* 0x00000005ff037c19 */ /* 0x000fc80008011602 */
[----:B------:R-:W-:-:S05]  /*36a0*/  IADD3 R0, PT, PT, -R3, RZ, RZ ;  /* 0x000000ff03007210 */ /* 0x000fca0007ffe1ff */
[----:B0-----:R-:W-:-:S04]  /*36b0*/  IMAD R0, R0, UR6, R17 ;  /* 0x0000000600007c24 */ /* 0x001fc8000f8e0211 */
[C---:B-----5:R-:W-:Y:S02]  /*36c0*/  IMAD R16, R0.reuse, UR8, RZ ;  /* 0x0000000800107c24 */ /* 0x060fe4000f8e02ff */
        /* <DEDUP_REMOVED lines=283> */
[----:B------:R-:W-:-:S04]  /*4880*/  SHF.R.U32.HI R2, RZ, UR5, R2 ;  /* 0x00000005ff027c19 */ /* 0x000fc80008011602 */
[----:B------:R-:W-:-:S05]  /*4890*/  IADD3 R3, PT, PT, -R2, RZ, RZ ;  /* 0x000000ff02037210 */ /* 0x000fca0007ffe1ff */
[----:B-1----:R-:W-:-:S04]  /*48a0*/  IMAD R5, R3, UR6, R5 ;  /* 0x0000000603057c24 */ /* 0x002fc8000f8e0205 */
[C---:B--2---:R-:W-:Y:S02]  /*48b0*/  IMAD R16, R5.reuse, UR8, R16 ;  /* 0x0000000805107c24 */ /* 0x044fe4000f8e0210 */
[----:B------:R-:W-:-:S07]  /*48c0*/  IMAD R0, R5, UR9, R0 ;  /* 0x0000000905007c24 */ /* 0x000fce000f8e0200 */
.L_x_727:
[----:B------:R-:W1:Y:S01]  /*48d0*/  LDCU.64 UR6, c[0x0][0x588] ;  /* 0x0000b100ff0677ac */ /* 0x000e620008000a00 */
[----:B------:R-:W-:-:S04]  /*48e0*/  UPRMT UR4, UR41, 0x9910, URZ ;  /* 0x0000991029047896 */ /* 0x000fc800080000ff */
[----:B------:R-:W-:Y:S01]  /*48f0*/  UISETP.GT.AND UP0, UPT, UR4, 0x9, UPT ;  /* 0x000000090400788c */ /* 0x000fe2000bf04270 */
[----:B-1234-:R-:W-:-:S05]  /*4900*/  IADD3 R2, P0, PT, R0, UR6, RZ ;  /* 0x0000000600027c10 */ /* 0x01efca000ff1e0ff */
        /* <DEDUP_REMOVED lines=14> */
.L_x_731:
[----:B------:R-:W2:Y:S02]  /*49f0*/  LDG.E.U8 R2, desc[UR36][R2.64] ;  /* 0x0000002402027981 */ /* 0x000ea4000c1e1100 */
[----:B--2---:R-:W-:-:S04]  /*4a00*/  I2FP.F32.U32 R0, R2 ;  /* 0x0000000200007245 */ /* 0x004fc80000201000 */
[----:B------:R-:W-:Y:S01]  /*4a10*/  F2FP.F16.F32.PACK_AB R0, RZ, R0 ;  /* 0x00000000ff00723e */ /* 0x000fe200000000ff */
[----:B------:R-:W-:Y:S06]  /*4a20*/  BRA `(.L_x_733) ;  /* 0x0000000c009c7947 */ /* 0x000fec0003800000 */
.L_x_730:
        /* <DEDUP_REMOVED lines=10> */
.L_x_735:
[----:B------:R-:W2:Y:S02]  /*4ad0*/  LDG.E R2, desc[UR36][R2.64] ;  /* 0x0000002402027981 */ /* 0x000ea4000c1e1900 */
[----:B--2---:R-:W-:-:S04]  /*4ae0*/  I2FP.F32.S32 R0, R2 ;  /* 0x0000000200007245 */ /* 0x004fc80000201400 */
[----:B------:R-:W-:Y:S01]  /*4af0*/  F2FP.F16.F32.PACK_AB R0, RZ, R0 ;  /* 0x00000000ff00723e */ /* 0x000fe200000000ff */
[----:B------:R-:W-:Y:S06]  /*4b00*/  BRA `(.L_x_733) ;  /* 0x0000000c00647947 */ /* 0x000fec0003800000 */
.L_x_734:
[----:B------:R-:W2:Y:S02]  /*4b10*/  LDG.E.U16 R2, desc[UR36][R2.64] ;  /* 0x0000002402027981 */ /* 0x000ea4000c1e1500 */
[----:B--2---:R-:W0:Y:S02]  /*4b20*/  I2F.S16 R0, R2 ;  /* 0x0000000200007306 */ /* 0x004e240000101400 */
[----:B0-----:R-:W-:Y:S01]  /*4b30*/  F2FP.F16.F32.PACK_AB R0, RZ, R0 ;  /* 0x00000000ff00723e */ /* 0x001fe200000000ff */
[----:B------:R-:W-:Y:S06]  /*4b40*/  BRA `(.L_x_733) ;  /* 0x0000000c00547947 */ /* 0x000fec0003800000 */
.L_x_729:
        /* <DEDUP_REMOVED lines=9> */
.L_x_737:
[----:B------:R1:W5:Y:S01]  /*4be0*/  LDG.E.U16 R0, desc[UR36][R2.64] ;  /* 0x0000002402007981 */ /* 0x000362000c1e1500 */
[----:B------:R-:W-:Y:S05]  /*4bf0*/  BRA `(.L_x_733) ;  /* 0x0000000c00287947 */ /* 0x000fea0003800000 */
.L_x_736:
        /* <DEDUP_REMOVED lines=9> */
.L_x_739:
[----:B------:R0:W5:Y:S01]  /*4c90*/  LDG.E.U16 R0, desc[UR36][R2.64] ;  /* 0x0000002402007981 */ /* 0x000162000c1e1500 */
[----:B------:R-:W-:Y:S05]  /*4ca0*/  BRA `(.L_x_733) ;  /* 0x0000000800fc7947 */ /* 0x000fea0003800000 */
.L_x_738:
        /* <DEDUP_REMOVED lines=12> */
.L_x_728:
        /* <DEDUP_REMOVED lines=13> */
.L_x_742:
        /* <DEDUP_REMOVED lines=12> */
.L_x_741:
        /* <DEDUP_REMOVED lines=19> */
[----:B------:R-:W-:-:S03]  /*5030*/  SHF.R.S32.HI R5, RZ, 0x8, R5 ;  /* 0x00000008ff057819 */ /* 0x000fc60000011405 */
[----:B------:R-:W-:-:S05]  /*5040*/  VIADD R6, R6, 0x3c000000 ;  /* 0x3c00000006067836 */ /* 0x000fca0000000000 */
[----:B------:R-:W-:-:S04]  /*5050*/  LOP3.LUT R5, R6, 0x7f800000, R5, 0xf8, !PT ;  /* 0x7f80000006057812 */ /* 0x000fc800078ef805 */
[----:B------:R-:W-:-:S04]  /*5060*/  SEL R5, R5, RZ, P0 ;  /* 0x000000ff05057207 */ /* 0x000fc80000000000 */
[----:B------:R-:W-:-:S04]  /*5070*/  LOP3.LUT R5, R5, 0x80000000, R0, 0xf8, !PT ;  /* 0x8000000005057812 */ /* 0x000fc800078ef800 */
[----:B------:R-:W-:-:S04]  /*5080*/  F2FP.F16.F32.PACK_AB R5, RZ, R5 ;  /* 0x00000005ff05723e */ /* 0x000fc800000000ff */
[----:B------:R-:W-:Y:S01]  /*5090*/  PRMT R0, R5, 0x7610, R0 ;  /* 0x0000761005007816 */ /* 0x000fe20000000000 */
[----:B------:R-:W-:Y:S06]  /*50a0*/  BRA `(.L_x_733) ;  /* 0x0000000400fc7947 */ /* 0x000fec0003800000 */
.L_x_744:
[----:B------:R-:W2:Y:S02]  /*50b0*/  LDG.E.U8 R2, desc[UR36][R2.64] ;  /* 0x0000002402027981 */ /* 0x000ea4000c1e1100 */
[C---:B--2---:R-:W-:Y:S01]  /*50c0*/  SHF.L.U32 R0, R2.reuse, 0x19, RZ ;  /* 0x0000001902007819 */ /* 0x044fe200000006ff */
[----:B------:R-:W-:-:S03]  /*50d0*/  IMAD.SHL.U32 R5, R2, 0x100, RZ ;  /* 0x0000010002057824 */ /* 0x000fc600078e00ff */
        /* <DEDUP_REMOVED lines=8> */
[----:B------:R-:W-:Y:S01]  /*5160*/  F2FP.F16.F32.PACK_AB R0, RZ, R0 ;  /* 0x00000000ff00723e */ /* 0x000fe200000000ff */
[----:B------:R-:W-:Y:S06]  /*5170*/  BRA `(.L_x_733) ;  /* 0x0000000400c87947 */ /* 0x000fec0003800000 */
.L_x_743:
[----:B------:R-:W2:Y:S02]  /*5180*/  LDG.E.U16 R0, desc[UR36][R2.64] ;  /* 0x0000002402007981 */ /* 0x000ea4000c1e1500 */
[----:B--2---:R-:W-:-:S05]  /*5190*/  IMAD.U32 R0, R0, 0x10000, RZ ;  /* 0x0001000000007824 */ /* 0x004fca00078e00ff */
[----:B------:R-:W-:Y:S01]  /*51a0*/  F2FP.F16.F32.PACK_AB R0, RZ, R0 ;  /* 0x00000000ff00723e */ /* 0x000fe200000000ff */
[----:B------:R-:W-:Y:S06]  /*51b0*/  BRA `(.L_x_733) ;  /* 0x0000000400b87947 */ /* 0x000fec0003800000 */
.L_x_740:
        /* <DEDUP_REMOVED lines=12> */
.L_x_747:
        /* <DEDUP_REMOVED lines=21> */
.L_x_751:
[----:B------:R-:W-:Y:S05]  /*53d0*/  BSYNC.RECONVERGENT B1 ;  /* 0x0000000000017941 */ /* 0x000fea0003800200 */
.L_x_750:
[----:B------:R-:W-:Y:S01]  /*53e0*/  IMAD.SHL.U32 R0, R0, 0x100000, RZ ;  /* 0x0010000000007824 */ /* 0x000fe200078e00ff */
[----:B------:R-:W-:-:S04]  /*53f0*/  LEA R2, R2, 0x3b800000, 0x17 ;  /* 0x3b80000002027811 */ /* 0x000fc800078eb8ff */
[----:B------:R-:W-:-:S07]  /*5400*/  LOP3.LUT R0, R2, R0, R7, 0xfe, !PT ;  /* 0x0000000002007212 */ /* 0x000fce00078efe07 */
.L_x_749:
[----:B------:R-:W-:Y:S05]  /*5410*/  BSYNC.RECONVERGENT B0 ;  /* 0x0000000000007941 */ /* 0x000fea0003800200 */
.L_x_748:
[----:B------:R-:W-:Y:S01]  /*5420*/  F2FP.F16.F32.PACK_AB R0, RZ, R0 ;  /* 0x00000000ff00723e */ /* 0x000fe200000000ff */
[----:B------:R-:W-:Y:S06]  /*5430*/  BRA `(.L_x_733) ;  /* 0x0000000400187947 */ /* 0x000fec0003800000 */
.L_x_746:
        /* <DEDUP_REMOVED lines=21> */
.L_x_755:
[----:B------:R-:W-:Y:S05]  /*5590*/  BSYNC.RECONVERGENT B1 ;  /* 0x0000000000017941 */ /* 0x000fea0003800200 */
.L_x_754:
[----:B------:R-:W-:Y:S02]  /*55a0*/  SHF.L.U32 R0, R0, 0x15, RZ ;  /* 0x0000001500007819 */ /* 0x000fe400000006ff */
[----:B------:R-:W-:-:S04]  /*55b0*/  LEA R2, R2, 0x37800000, 0x17 ;  /* 0x3780000002027811 */ /* 0x000fc800078eb8ff */
[----:B------:R-:W-:-:S07]  /*55c0*/  LOP3.LUT R0, R2, R0, R7, 0xfe, !PT ;  /* 0x0000000002007212 */ /* 0x000fce00078efe07 */
.L_x_753:
[----:B------:R-:W-:Y:S05]  /*55d0*/  BSYNC.RECONVERGENT B0 ;  /* 0x0000000000007941 */ /* 0x000fea0003800200 */
.L_x_752:
[----:B------:R-:W-:Y:S01]  /*55e0*/  F2FP.F16.F32.PACK_AB R0, RZ, R0 ;  /* 0x00000000ff00723e */ /* 0x000fe200000000ff */
[----:B------:R-:W-:Y:S06]  /*55f0*/  BRA `(.L_x_733) ;  /* 0x0000000000a87947 */ /* 0x000fec0003800000 */
.L_x_745:
        /* <DEDUP_REMOVED lines=14> */
.L_x_759:
[----:B------:R-:W-:Y:S05]  /*56e0*/  BSYNC.RECONVERGENT B0 ;  /* 0x0000000000007941 */ /* 0x000fea0003800200 */
.L_x_758:
[----:B------:R-:W-:Y:S01]  /*56f0*/  F2FP.F16.F32.PACK_AB R0, RZ, R0 ;  /* 0x00000000ff00723e */ /* 0x000fe200000000ff */
[----:B------:R-:W-:Y:S06]  /*5700*/  BRA `(.L_x_733) ;  /* 0x0000000000647947 */ /* 0x000fec0003800000 */
.L_x_732:
        /* <DEDUP_REMOVED lines=16> */
.L_x_760:
[----:B------:R-:W-:Y:S01]  /*5810*/  PRMT R0, RZ, 0x7610, R0 ;  /* 0x00007610ff007816 */ /* 0x000fe20000000000 */
[----:B------:R-:W-:Y:S06]  /*5820*/  BRA `(.L_x_733) ;  /* 0x00000000001c7947 */ /* 0x000fec0003800000 */
.L_x_757:
[----:B------:R-:W2:Y:S02]  /*5830*/  LDG.E.64 R2, desc[UR36][R2.64] ;  /* 0x0000002402027981 */ /* 0x000ea4000c1e1b00 */
[----:B--2---:R-:W0:Y:S02]  /*5840*/  I2F.U64 R0, R2 ;  /* 0x0000000200007312 */ /* 0x004e240000301000 */
[----:B0-----:R-:W-:Y:S01]  /*5850*/  F2FP.F16.F32.PACK_AB R0, RZ, R0 ;  /* 0x00000000ff00723e */ /* 0x001fe200000000ff */
[----:B------:R-:W-:Y:S06]  /*5860*/  BRA `(.L_x_733) ;  /* 0x00000000000c7947 */ /* 0x000fec0003800000 */
.L_x_756:
[----:B------:R-:W2:Y:S02]  /*5870*/  LDG.E R2, desc[UR36][R2.64] ;  /* 0x0000002402027981 */ /* 0x000ea4000c1e1900 */
[----:B--2---:R-:W-:-:S04]  /*5880*/  I2FP.F32.U32 R0, R2 ;  /* 0x0000000200007245 */ /* 0x004fc80000201000 */
[----:B------:R-:W-:-:S07]  /*5890*/  F2FP.F16.F32.PACK_AB R0, RZ, R0 ;  /* 0x00000000ff00723e */ /* 0x000fce00000000ff */
.L_x_733:
[----:B-----5:R-:W-:Y:S01]  /*58a0*/  HADD2.F32 R0, -RZ, R0.H0_H0 ;  /* 0x20000000ff007230 */ /* 0x020fe20000004100 */
[----:B------:R-:W2:Y:S01]  /*58b0*/  LDCU.64 UR6, c[0x0][0x580] ;  /* 0x0000b000ff0677ac */ /* 0x000ea20008000a00 */
[----:B------:R-:W-:-:S03]  /*58c0*/  IMAD.MOV.U32 R6, RZ, RZ, 0x3e800000 ;  /* 0x3e800000ff067424 */ /* 0x000fc600078e00ff */
        /* <DEDUP_REMOVED lines=36> */
[----:B------:R-:W-:Y:S02]  /*5b10*/  @P1 FSEL R3, R3, -RZ, P2 ;  /* 0x800000ff03031208 */ /* 0x000fe40001000000 */
[----:B--2---:R-:W-:-:S03]  /*5b20*/  IADD3 R2, P1, PT, R16, UR6, RZ ;  /* 0x0000000610027c10 */ /* 0x004fc6000ff3e0ff */
[----:B------:R-:W-:Y:S01]  /*5b30*/  @P0 FADD.FTZ R3, R3, 0.69314718246459960938 ;  /* 0x3f31721803030421 */ /* 0x000fe20000010000 */
[----:B------:R-:W-:-:S04]  /*5b40*/  FSETP.NAN.FTZ.AND P0, PT, |R0|, |R0|, PT ;  /* 0x400000000000720b */ /* 0x000fc80003f18200 */
[----:B------:R-:W-:-:S04]  /*5b50*/  LOP3.LUT R0, R3, 0x80000000, R0, 0xb8, !PT ;  /* 0x8000000003007812 */ /* 0x000fc800078eb800 */
[----:B------:R-:W-:Y:S02]  /*5b60*/  FSEL R0, R0, R3, !P0 ;  /* 0x0000000300007208 */ /* 0x000fe40004000000 */
[----:B------:R-:W-:Y:S02]  /*5b70*/  IADD3.X R3, PT, PT, RZ, UR7, RZ, P1, !PT ;  /* 0x00000007ff037c10 */ /* 0x000fe40008ffe4ff */
        /* <DEDUP_REMOVED lines=14> */
.L_x_764:
[----:B------:R-:W-:-:S06]  /*5c60*/  HADD2.F32 R5, -RZ, R0.H0_H0 ;  /* 0x20000000ff057230 */ /* 0x000fcc0000004100 */
[----:B------:R-:W0:Y:S02]  /*5c70*/  F2I.S64.TRUNC R4, R5 ;  /* 0x0000000500047311 */ /* 0x000e24000020d900 */
[----:B0-----:R0:W-:Y:S01]  /*5c80*/  STG.E.U8 desc[UR36][R2.64], R4 ;  /* 0x0000000402007986 */ /* 0x0011e2000c101124 */
[----:B------:R-:W-:Y:S05]  /*5c90*/  BRA `(.L_x_766) ;  /* 0x0000000c006c7947 */ /* 0x000fea0003800000 */
.L_x_763:
        /* <DEDUP_REMOVED lines=10> */
.L_x_768:
[----:B------:R-:W-:-:S04]  /*5d40*/  HADD2.F32 R0, -RZ, R0.H0_H0 ;  /* 0x20000000ff007230 */ /* 0x000fc80000004100 */
[----:B------:R-:W0:Y:S02]  /*5d50*/  F2I.FTZ.TRUNC.NTZ R5, R0 ;  /* 0x0000000000057305 */ /* 0x000e24000021f100 */
[----:B0-----:R0:W-:Y:S01]  /*5d60*/  STG.E desc[UR36][R2.64], R5 ;  /* 0x0000000502007986 */ /* 0x0011e2000c101924 */
[----:B------:R-:W-:Y:S05]  /*5d70*/  BRA `(.L_x_766) ;  /* 0x0000000c00347947 */ /* 0x000fea0003800000 */
.L_x_767:
[----:B------:R-:W-:-:S04]  /*5d80*/  HADD2.F32 R0, -RZ, R0.H0_H0 ;  /* 0x20000000ff007230 */ /* 0x000fc80000004100 */
[----:B------:R-:W0:Y:S02]  /*5d90*/  F2I.FTZ.TRUNC.NTZ R5, R0 ;  /* 0x0000000000057305 */ /* 0x000e24000021f100 */
[----:B0-----:R0:W-:Y:S01]  /*5da0*/  STG.E.U16 desc[UR36][R2.64], R5 ;  /* 0x0000000502007986 */ /* 0x0011e2000c101524 */
[----:B------:R-:W-:Y:S05]  /*5db0*/  BRA `(.L_x_766) ;  /* 0x0000000c00247947 */ /* 0x000fea0003800000 */
.L_x_762:
        /* <DEDUP_REMOVED lines=9> */
.L_x_770:
[----:B------:R0:W-:Y:S01]  /*5e50*/  STG.E.U16 desc[UR36][R2.64], R0 ;  /* 0x0000000002007986 */ /* 0x0001e2000c101524 */
[----:B------:R-:W-:Y:S05]  /*5e60*/  BRA `(.L_x_766) ;  /* 0x0000000800f87947 */ /* 0x000fea0003800000 */
.L_x_769:
        /* <DEDUP_REMOVED lines=10> */
.L_x_772:
[----:B------:R-:W-:-:S05]  /*5f10*/  HADD2.F32 R0, -RZ, R0.H0_H0 ;  /* 0x20000000ff007230 */ /* 0x000fca0000004100 */
[----:B------:R-:W-:-:S04]  /*5f20*/  F2FP.F16.F32.PACK_AB R0, RZ, R0 ;  /* 0x00000000ff00723e */ /* 0x000fc800000000ff */
[----:B------:R-:W-:-:S05]  /*5f30*/  PRMT R0, R0, 0x5410, RZ ;  /* 0x0000541000007816 */ /* 0x000fca00000000ff */
[----:B------:R0:W-:Y:S01]  /*5f40*/  STG.E desc[UR36][R2.64], R0 ;  /* 0x0000000002007986 */ /* 0x0001e2000c101924 */
[----:B------:R-:W-:Y:S05]  /*5f50*/  BRA `(.L_x_766) ;  /* 0x0000000800bc7947 */ /* 0x000fea0003800000 */
.L_x_771:
[----:B------:R-:W-:-:S05]  /*5f60*/  HADD2.F32 R4, -RZ, R0.H0_H0 ;  /* 0x20000000ff047230 */ /* 0x000fca0000004100 */
[----:B------:R-:W-:-:S06]  /*5f70*/  FMUL.FTZ R4, R4, 1 ;  /* 0x3f80000004047820 */ /* 0x000fcc0000410000 */
[----:B------:R-:W0:Y:S02]  /*5f80*/  F2F.F64.F32 R4, R4 ;  /* 0x0000000400047310 */ /* 0x000e240000201800 */
[----:B0-----:R0:W-:Y:S01]  /*5f90*/  STG.E.64 desc[UR36][R2.64], R4 ;  /* 0x0000000402007986 */ /* 0x0011e2000c101b24 */
[----:B------:R-:W-:Y:S05]  /*5fa0*/  BRA `(.L_x_766) ;  /* 0x0000000800a87947 */ /* 0x000fea0003800000 */
.L_x_761:
        /* <DEDUP_REMOVED lines=14> */
.L_x_776:
[----:B------:R-:W-:Y:S01]  /*6090*/  HADD2.F32 R5, -RZ, R0.H0_H0 ;  /* 0x20000000ff057230 */ /* 0x000fe20000004100 */
        /* <DEDUP_REMOVED lines=16> */
[----:B------:R-:W-:-:S07]  /*61a0*/  MOV R0, R4 ;  /* 0x0000000400007202 */ /* 0x000fce0000000f00 */
.L_x_779:
[----:B------:R-:W-:-:S04]  /*61b0*/  SHF.R.U32.HI R5, RZ, 0x18, R5 ;  /* 0x00000018ff057819 */ /* 0x000fc80000011605 */
[----:B------:R-:W-:-:S07]  /*61c0*/  LOP3.LUT R0, R0, 0x80, R5, 0xf8, !PT ;  /* 0x0000008000007812 */ /* 0x000fce00078ef805 */
.L_x_778:
[----:B------:R-:W-:Y:S05]  /*61d0*/  BSYNC.RECONVERGENT B0 ;  /* 0x0000000000007941 */ /* 0x000fea0003800200 */
.L_x_777:
[----:B------:R0:W-:Y:S01]  /*61e0*/  STG.E.U8 desc[UR36][R2.64], R0 ;  /* 0x0000000002007986 */ /* 0x0001e2000c101124 */
[----:B------:R-:W-:Y:S05]  /*61f0*/  BRA `(.L_x_766) ;  /* 0x0000000800147947 */ /* 0x000fea0003800000 */
.L_x_775:
        /* <DEDUP_REMOVED lines=18> */
.L_x_782:
[----:B------:R-:W-:-:S04]  /*6320*/  SHF.R.U32.HI R5, RZ, 0x18, R5 ;  /* 0x00000018ff057819 */ /* 0x000fc80000011605 */
[----:B------:R-:W-:-:S07]  /*6330*/  LOP3.LUT R0, R0, 0x80, R5, 0xf8, !PT ;  /* 0x0000008000007812 */ /* 0x000fce00078ef805 */
.L_x_781:
[----:B------:R-:W-:Y:S05]  /*6340*/  BSYNC.RECONVERGENT B0 ;  /* 0x0000000000007941 */ /* 0x000fea0003800200 */
.L_x_780:
[----:B------:R0:W-:Y:S01]  /*6350*/  STG.E.U8 desc[UR36][R2.64], R0 ;  /* 0x0000000002007986 */ /* 0x0001e2000c101124 */
[----:B------:R-:W-:Y:S05]  /*6360*/  BRA `(.L_x_766) ;  /* 0x0000000400b87947 */ /* 0x000fea0003800000 */
.L_x_774:
[----:B------:R-:W-:-:S09]  /*6370*/  UISETP.NE.AND UP0, UPT, UR4, 0x1c, UPT ;  /* 0x0000001c0400788c */ /* 0x000fd2000bf05270 */
[----:B------:R-:W-:Y:S05]  /*6380*/  BRA.U !UP0, `(.L_x_783) ;  /* 0x0000000108607547 */ /* 0x000fea000b800000 */
[----:B------:R-:W-:-:S09]  /*6390*/  UISETP.NE.AND UP0, UPT, UR4, 0x1d, UPT ;  /* 0x0000001d0400788c */ /* 0x000fd2000bf05270 */
[----:B------:R-:W-:Y:S05]  /*63a0*/  BRA.U !UP0, `(.L_x_784) ;  /* 0x0000000108487547 */ /* 0x000fea000b800000 */
[----:B------:R-:W-:-:S09]  /*63b0*/  UISETP.NE.AND UP0, UPT, UR4, 0x2c, UPT ;  /* 0x0000002c0400788c */ /* 0x000fd2000bf05270 */
[----:B------:R-:W-:Y:S05]  /*63c0*/  BRA.U UP0, `(.L_x_765) ;  /* 0x0000000100bc7547 */ /* 0x000fea000b800000 */
[----:B------:R-:W-:-:S05]  /*63d0*/  HADD2.F32 R5, -RZ, R0.H0_H0 ;  /* 0x20000000ff057230 */ /* 0x000fca0000004100 */
[----:B------:R-:W-:-:S04]  /*63e0*/  SHF.R.U32.HI R6, RZ, 0x17, R5 ;  /* 0x00000017ff067819 */ /* 0x000fc80000011605 */
[----:B------:R-:W-:-:S04]  /*63f0*/  LOP3.LUT R4, R6, 0xff, RZ, 0xc0, !PT ;  /* 0x000000ff06047812 */ /* 0x000fc800078ec0ff */
[----:B------:R-:W-:-:S13]  /*6400*/  ISETP.NE.AND P1, PT, R4, 0xff, PT ;  /* 0x000000ff0400780c */ /* 0x000fda0003f25270 */
[--C-:B------:R-:W-:Y:S02]  /*6410*/  @P1 SHF.R.U32.HI R0, RZ, 0x16, R5.reuse ;  /* 0x00000016ff001819 */ /* 0x100fe40000011605 */
[----:B------:R-:W-:Y:S01]  /*6420*/  @P1 LOP3.LUT P0, RZ, R4, 0x3fffff, R5, 0xf8, !PT ;  /* 0x003fffff04ff1812 */ /* 0x000fe2000780f805 */
[----:B------:R-:W-:Y:S01]  /*6430*/  HFMA2 R5, -RZ, RZ, 0, 1.5199184417724609375e-05 ;  /* 0x000000ffff057431 */ /* 0x000fe200000001ff */
[----:B------:R-:W-:-:S04]  /*6440*/  @P1 LOP3.LUT R0, R0, 0x1, RZ, 0xc0, !PT ;  /* 0x0000000100001812 */ /* 0x000fc800078ec0ff */
[----:B------:R-:W-:Y:S01]  /*6450*/  @P1 ISETP.EQ.U32.AND P2, PT, R0, 0x1, P0 ;  /* 0x000000010000180c */ /* 0x000fe20000742070 */
[----:B------:R-:W-:Y:S01]  /*6460*/  @P1 VIADD R0, R6, 0x1 ;  /* 0x0000000106001836 */ /* 0x000fe20000000000 */
[----:B------:R-:W-:Y:S02]  /*6470*/  PLOP3.LUT P0, PT, PT, PT, PT, 0x80, 0x8 ;  /* 0x000000000008781c */ /* 0x000fe40003f0f070 */
[----:B------:R-:W-:-:S13]  /*6480*/  @P1 PLOP3.LUT P0, PT, P2, PT, PT, 0x80, 0x8 ;  /* 0x000000000008181c */ /* 0x000fda000170f070 */
[----:B------:R-:W-:-:S05]  /*6490*/  @!P0 IMAD.MOV R0, RZ, RZ, R6 ;  /* 0x000000ffff008224 */ /* 0x000fca00078e0206 */
[----:B------:R-:W-:-:S05]  /*64a0*/  @P1 MOV R5, R0 ;  /* 0x0000000000051202 */ /* 0x000fca0000000f00 */
[----:B------:R0:W-:Y:S01]  /*64b0*/  STG.E.U8 desc[UR36][R2.64], R5 ;  /* 0x0000000502007986 */ /* 0x0001e2000c101124 */
[----:B------:R-:W-:Y:S05]  /*64c0*/  BRA `(.L_x_766) ;  /* 0x0000000400607947 */ /* 0x000fea0003800000 */
.L_x_784:
[----:B------:R-:W-:-:S06]  /*64d0*/  HADD2.F32 R4, -RZ, R0.H0_H0 ;  /* 0x20000000ff047230 */ /* 0x000fcc0000004100 */
[----:B------:R-:W0:Y:S02]  /*64e0*/  F2I.U64.TRUNC R4, R4 ;  /* 0x0000000400047311 */ /* 0x000e24000020d800 */
[----:B0-----:R0:W-:Y:S01]  /*64f0*/  STG.E.64 desc[UR36][R2.64], R4 ;  /* 0x0000000402007986 */ /* 0x0011e2000c101b24 */
[----:B------:R-:W-:Y:S05]  /*6500*/  BRA `(.L_x_766) ;  /* 0x0000000400507947 */ /* 0x000fea0003800000 */
.L_x_783:
[----:B------:R-:W-:-:S04]  /*6510*/  HADD2.F32 R0, -RZ, R0.H0_H0 ;  /* 0x20000000ff007230 */ /* 0x000fc80000004100 */
[----:B------:R-:W0:Y:S02]  /*6520*/  F2I.FTZ.U32.TRUNC.NTZ R5, R0 ;  /* 0x0000000000057305 */ /* 0x000e24000021f000 */
[----:B0-----:R0:W-:Y:S01]  /*6530*/  STG.E desc[UR36][R2.64], R5 ;  /* 0x0000000502007986 */ /* 0x0011e2000c101924 */
[----:B------:R-:W-:Y:S05]  /*6540*/  BRA `(.L_x_766) ;  /* 0x0000000400407947 */ /* 0x000fea0003800000 */
.L_x_773:
        /* <DEDUP_REMOVED lines=11> */
.L_x_786:
[----:B------:R-:W-:Y:S01]  /*6600*/  HADD2.F32 R0, -RZ, R0.H0_H0 ;  /* 0x20000000ff007230 */ /* 0x000fe20000004100 */
[----:B------:R-:W-:-:S04]  /*6610*/  CS2R R6, SRZ ;  /* 0x0000000000067805 */ /* 0x000fc8000001ff00 */
[----:B------:R-:W-:-:S04]  /*6620*/  FMUL.FTZ R0, R0, 1 ;  /* 0x3f80000000007820 */ /* 0x000fc80000410000 */
[----:B------:R-:W0:Y:S02]  /*6630*/  F2F.F64.F32 R4, R0 ;  /* 0x0000000000047310 */ /* 0x000e240000201800 */
[----:B0-----:R4:W-:Y:S01]  /*6640*/  STG.E.128 desc[UR36][R2.64], R4 ;  /* 0x0000000402007986 */ /* 0x0019e2000c101d24 */
[----:B------:R-:W-:Y:S05]  /*6650*/  BRA `(.L_x_766) ;  /* 0x0000000000fc7947 */ /* 0x000fea0003800000 */
.L_x_785:
[----:B------:R-:W-:-:S09]  /*6660*/  UISETP.NE.AND UP0, UPT, UR4, 0xf, UPT ;  /* 0x0000000f0400788c */ /* 0x000fd2000bf05270 */
[----:B------:R-:W-:Y:S05]  /*6670*/  BRA.U !UP0, `(.L_x_787) ;  /* 0x0000000108e87547 */ /* 0x000fea000b800000 */
[----:B------:R-:W-:-:S09]  /*6680*/  UISETP.NE.AND UP0, UPT, UR4, 0x17, UPT ;  /* 0x000000170400788c */ /* 0x000fd2000bf05270 */
[----:B------:R-:W-:Y:S05]  /*6690*/  BRA.U !UP0, `(.L_x_788) ;  /* 0x0000000108907547 */ /* 0x000fea000b800000 */
[----:B------:R-:W-:-:S09]  /*66a0*/  UISETP.NE.AND UP0, UPT, UR4, 0x18, UPT ;  /* 0x000000180400788c */ /* 0x000fd2000bf05270 */
[----:B------:R-:W-:Y:S05]  /*66b0*/  BRA.U !UP0, `(.L_x_789) ;  /* 0x0000000108447547 */ /* 0x000fea000b800000 */
.L_x_765:
        /* <DEDUP_REMOVED lines=16> */
.L_x_790:
[----:B------:R-:W-:Y:S05]  /*67c0*/  BRA `(.L_x_766) ;  /* 0x0000000000a07947 */ /* 0x000fea0003800000 */
.L_x_789:
[----:B------:R-:W-:Y:S01]  /*67d0*/  HADD2.F32 R7, -RZ, R0.H0_H0 ;  /* 0x20000000ff077230 */ /* 0x000fe20000004100 */
        /* <DEDUP_REMOVED lines=12> */
.L_x_792:
[----:B------:R-:W-:Y:S05]  /*68a0*/  BSYNC.RECONVERGENT B0 ;  /* 0x0000000000007941 */ /* 0x000fea0003800200 */
.L_x_791:
[----:B------:R-:W-:-:S05]  /*68b0*/  LOP3.LUT R5, R0, 0x80, R5, 0xf8, !PT ;  /* 0x0000008000057812 */ /* 0x000fca00078ef805 */
[----:B------:R2:W-:Y:S01]  /*68c0*/  STG.E.U8 desc[UR36][R2.64], R5 ;  /* 0x0000000502007986 */ /* 0x0005e2000c101124 */
[----:B------:R-:W-:Y:S05]  /*68d0*/  BRA `(.L_x_766) ;  /* 0x00000000005c7947 */ /* 0x000fea0003800000 */
.L_x_788:
[----:B------:R-:W-:Y:S01]  /*68e0*/  HADD2.F32 R5, -RZ, R0.H0_H0 ;  /* 0x20000000ff057230 */ /* 0x000fe20000004100 */
        /* <DEDUP_REMOVED lines=11> */
.L_x_794:
[----:B------:R-:W-:Y:S01]  /*69a0*/  IMAD.MOV.U32 R0, RZ, RZ, 0x7f ;  /* 0x0000007fff007424 */ /* 0x000fe200078e00ff */
[----:B------:R-:W-:-:S04]  /*69b0*/  ISETP.GT.U32.AND P0, PT, R4, 0x7f800000, PT ;  /* 0x7f8000000400780c */ /* 0x000fc80003f04070 */
[----:B------:R-:W-:-:S09]  /*69c0*/  SEL R0, R0, 0x7c, P0 ;  /* 0x0000007c00007807 */ /* 0x000fd20000000000 */
.L_x_795:
[----:B------:R-:W-:Y:S05]  /*69d0*/  BSYNC.RECONVERGENT B0 ;  /* 0x0000000000007941 */ /* 0x000fea0003800200 */
.L_x_793:
[----:B------:R-:W-:-:S04]  /*69e0*/  SHF.R.U32.HI R5, RZ, 0x18, R5 ;  /* 0x00000018ff057819 */ /* 0x000fc80000011605 */
[----:B------:R-:W-:-:S05]  /*69f0*/  LOP3.LUT R5, R0, 0x80, R5, 0xf8, !PT ;  /* 0x0000008000057812 */ /* 0x000fca00078ef805 */
[----:B------:R1:W-:Y:S01]  /*6a00*/  STG.E.U8 desc[UR36][R2.64], R5 ;  /* 0x0000000502007986 */ /* 0x0003e2000c101124 */
[----:B------:R-:W-:Y:S05]  /*6a10*/  BRA `(.L_x_766) ;  /* 0x00000000000c7947 */ /* 0x000fea0003800000 */
.L_x_787:
[----:B------:R-:W-:-:S05]  /*6a20*/  HADD2.F32 R0, -RZ, R0.H0_H0 ;  /* 0x20000000ff007230 */ /* 0x000fca0000004100 */
[----:B------:R-:W-:-:S05]  /*6a30*/  F2FP.BF16.F32.PACK_AB R0, RZ, R0 ;  /* 0x00000000ff00723e */ /* 0x000fca00000010ff */
[----:B------:R0:W-:Y:S02]  /*6a40*/  STG.E.U16 desc[UR36][R2.64], R0 ;  /* 0x0000000002007986 */ /* 0x0001e4000c101524 */
.L_x_766:
[----:B------:R-:W-:-:S07]  /*6a50*/  IADD3 R17, PT, PT, R17, 0x80, RZ ;  /* 0x0000008011117810 */ /* 0x000fce0007ffe0ff */
.L_x_726:
[----:B------:R-:W-:Y:S05]  /*6a60*/  BSYNC.RECONVERGENT B6 ;  /* 0x0000000000067941 */ /* 0x000fea0003800200 */
.L_x_725:
[----:B------:R-:W5:Y:S01]  /*6a70*/  LDCU UR4, c[0x0][0x380] ;  /* 0x00007000ff0477ac */ /* 0x000f620008000800 */
[----:B------:R-:W-:Y:S01]  /*6a80*/  BSSY.RECONVERGENT B6, `(.L_x_796) ;  /* 0x000034b000067945 */ /* 0x000fe20003800200 */
[----:B-----5:R-:W-:-:S13]  /*6a90*/  ISETP.GE.AND P0, PT, R17, UR4, PT ;  /* 0x0000000411007c0c */ /* 0x020fda000bf06270 */
[----:B------:R-:W-:Y:S05]  /*6aa0*/  @P0 BRA `(.L_x_797) ;  /* 0x0000003400200947 */ /* 0x000fea0003800000 */
[----:B------:R-:W5:Y:S01]  /*6ab0*/  LDCU UR4, c[0x0][0x388] ;  /* 0x00007100ff0477ac */ /* 0x000f620008000800 */
[----:B0-----:R-:W-:Y:S02]  /*6ac0*/  IMAD.MOV.U32 R0, RZ, RZ, RZ ;  /* 0x000000ffff007224 */ /* 0x001fe400078e00ff */
[----:B------:R-:W-:Y:S01]  /*6ad0*/  IMAD.MOV.U32 R16, RZ, RZ, RZ ;  /* 0x000000ffff107224 */ /* 0x000fe200078e00ff */
[----:B-----5:R-:W-:-:S09]  /*6ae0*/  UISETP.NE.AND UP0, UPT, UR4, URZ, UPT ;  /* 0x000000ff0400728c */ /* 0x020fd2000bf05270 */
[----:B------:R-:W-:Y:S05]  /*6af0*/  BRA.U !UP0, `(.L_x_798) ;  /* 0x0000001108a87547 */ /* 0x000fea000b800000 */
[----:B------:R-:W1:Y:S01]  /*6b00*/  LDCU.64 UR4, c[0x0][0x390] ;  /* 0x00007200ff0477ac */ /* 0x000e620008000a00 */
[----:B------:R-:W-:Y:S01]  /*6b10*/  MOV R16, RZ ;  /* 0x000000ff00107202 */ /* 0x000fe20000000f00 */
[----:B------:R-:W0:Y:S01]  /*6b20*/  LDCU UR6, c[0x0][0x38c] ;  /* 0x00007180ff0677ac */ /* 0x000e220008000800 */
[----:B------:R-:W5:Y:S01]  /*6b30*/  LDCU.64 UR8, c[0x0][0x4b8] ;  /* 0x00009700ff0877ac */ /* 0x000f620008000a00 */
[----:B------:R-:W-:Y:S02]  /*6b40*/  UISETP.NE.AND UP0, UPT, UR40, URZ, UPT ;  /* 0x000000ff2800728c */ /* 0x000fe4000bf05270 */
        /* <DEDUP_REMOVED lines=293> */
.L_x_798:
        /* <DEDUP_REMOVED lines=18> */
.L_x_802:
[----:B------:R-:W2:Y:S02]  /*7ec0*/  LDG.E.U8 R2, desc[UR36][R2.64] ;  /* 0x0000002402027981 */ /* 0x000ea4000c1e1100 */
[----:B--2---:R-:W-:-:S04]  /*7ed0*/  I2FP.F32.U32 R0, R2 ;  /* 0x0000000200007245 */ /* 0x004fc80000201000 */
[----:B------:R-:W-:Y:S01]  /*7ee0*/  F2FP.F16.F32.PACK_AB R0, RZ, R0 ;  /* 0x00000000ff00723e */ /* 0x000fe200000000ff */
[----:B------:R-:W-:Y:S06]  /*7ef0*/  BRA `(.L_x_804) ;  /* 0x0000000c009c7947 */ /* 0x000fec0003800000 */
.L_x_801:
        /* <DEDUP_REMOVED lines=10> */
.L_x_806:
[----:B------:R-:W2:Y:S02]  /*7fa0*/  LDG.E R2, desc[UR36][R2.64] ;  /* 0x0000002402027981 */ /* 0x000ea4000c1e1900 */
[----:B--2---:R-:W-:-:S04]  /*7fb0*/  I2FP.F32.S32 R0, R2 ;  /* 0x0000000200007245 */ /* 0x004fc80000201400 */
[----:B------:R-:W-:Y:S01]  /*7fc0*/  F2FP.F16.F32.PACK_AB R0, RZ, R0 ;  /* 0x00000000ff00723e */ /* 0x000fe200000000ff */
[----:B------:R-:W-:Y:S06]  /*7fd0*/  BRA `(.L_x_804) ;  /* 0x0000000c00647947 */ /* 0x000fec0003800000 */
.L_x_805:
[----:B------:R-:W2:Y:S02]  /*7fe0*/  LDG.E.U16 R2, desc[UR36][R2.64] ;  /* 0x0000002402027981 */ /* 0x000ea4000c1e1500 */
[----:B--2---:R-:W0:Y:S02]  /*7ff0*/  I2F.S16 R0, R2 ;  /* 0x0000000200007306 */ /* 0x004e240000101400 */
[----:B0-----:R-:W-:Y:S01]  /*8000*/  F2FP.F16.F32.PACK_AB R0, RZ, R0 ;  /* 0x00000000ff00723e */ /* 0x001fe200000000ff */
[----:B------:R-:W-:Y:S06]  /*8010*/  BRA `(.L_x_804) ;  /* 0x0000000c00547947 */ /* 0x000fec0003800000 */
.L_x_800:
        /* <DEDUP_REMOVED lines=9> */
.L_x_808:
[----:B------:R1:W5:Y:S01]  /*80b0*/  LDG.E.U16 R0, desc[UR36][R2.64] ;  /* 0x0000002402007981 */ /* 0x000362000c1e1500 */
[----:B------:R-:W-:Y:S05]  /*80c0*/  BRA `(.L_x_804) ;  /* 0x0000000c00287947 */ /* 0x000fea0003800000 */
.L_x_807:
        /* <DEDUP_REMOVED lines=9> */
.L_x_810:
[----:B------:R0:W5:Y:S01]  /*8160*/  LDG.E.U16 R0, desc[UR36][R2.64] ;  /* 0x0000002402007981 */ /* 0x000162000c1e1500 */
[----:B------:R-:W-:Y:S05]  /*8170*/  BRA `(.L_x_804) ;  /* 0x0000000800fc7947 */ /* 0x000fea0003800000 */
.L_x_809:
        /* <DEDUP_REMOVED lines=12> */
.L_x_799:
        /* <DEDUP_REMOVED lines=13> */
.L_x_813:
        /* <DEDUP_REMOVED lines=12> */
.L_x_812:
        /* <DEDUP_REMOVED lines=13> */
[----:B------:R-:W-:-:S04]  /*84a0*/  VIADDMNMX.U32 R5, R5, R6, 0x4, !PT ;  /* 0x0000000405057446 */ /* 0x000fc80007800006 */
[----:B------:R-:W-:-:S04]  /*84b0*/  IADD3 R5, PT, PT, R5, -0x4, RZ ;  /* 0xfffffffc05057810 */ /* 0x000fc80007ffe0ff */
[C---:B------:R-:W-:Y:S01]  /*84c0*/  SHF.L.U32 R6, R4.reuse, R5, RZ ;  /* 0x0000000504067219 */ /* 0x040fe200000006ff */
[----:B------:R-:W-:Y:S01]  /*84d0*/  IMAD.SHL.U32 R7, R5, 0x800000, RZ ;  /* 0x0080000005077824 */ /* 0x000fe200078e00ff */
[----:B------:R-:W-:-:S04]  /*84e0*/  IADD3 R5, PT, PT, R4, 0x1000000, RZ ;  /* 0x0100000004057810 */ /* 0x000fc80007ffe0ff */
        /* <DEDUP_REMOVED lines=9> */
.L_x_815:
        /* <DEDUP_REMOVED lines=13> */
.L_x_814:
[----:B------:R-:W2:Y:S02]  /*8650*/  LDG.E.U16 R0, desc[UR36][R2.64] ;  /* 0x0000002402007981 */ /* 0x000ea4000c1e1500 */
[----:B--2---:R-:W-:-:S04]  /*8660*/  SHF.L.U32 R0, R0, 0x10, RZ ;  /* 0x0000001000007819 */ /* 0x004fc800000006ff */
[----:B------:R-:W-:Y:S01]  /*8670*/  F2FP.F16.F32.PACK_AB R0, RZ, R0 ;  /* 0x00000000ff00723e */ /* 0x000fe200000000ff */
[----:B------:R-:W-:Y:S06]  /*8680*/  BRA `(.L_x_804) ;  /* 0x0000000400b87947 */ /* 0x000fec0003800000 */
.L_x_811:
        /* <DEDUP_REMOVED lines=12> */
.L_x_818:
        /* <DEDUP_REMOVED lines=21> */
.L_x_822:
[----:B------:R-:W-:Y:S05]  /*88a0*/  BSYNC.RECONVERGENT B1 ;  /* 0x0000000000017941 */ /* 0x000fea0003800200 */
.L_x_821:
[----:B------:R-:W-:Y:S01]  /*88b0*/  IMAD.SHL.U32 R0, R0, 0x100000, RZ ;  /* 0x0010000000007824 */ /* 0x000fe200078e00ff */
[----:B------:R-:W-:-:S04]  /*88c0*/  LEA R2, R2, 0x3b800000, 0x17 ;  /* 0x3b80000002027811 */ /* 0x000fc800078eb8ff */
[----:B------:R-:W-:-:S07]  /*88d0*/  LOP3.LUT R0, R2, R0, R7, 0xfe, !PT ;  /* 0x0000000002007212 */ /* 0x000fce00078efe07 */
.L_x_820:
[----:B------:R-:W-:Y:S05]  /*88e0*/  BSYNC.RECONVERGENT B0 ;  /* 0x0000000000007941 */ /* 0x000fea0003800200 */
.L_x_819:
[----:B------:R-:W-:Y:S01]  /*88f0*/  F2FP.F16.F32.PACK_AB R0, RZ, R0 ;  /* 0x00000000ff00723e */ /* 0x000fe200000000ff */
[----:B------:R-:W-:Y:S06]  /*8900*/  BRA `(.L_x_804) ;  /* 0x0000000400187947 */ /* 0x000fec0003800000 */
.L_x_817:
        /* <DEDUP_REMOVED lines=21> */
.L_x_826:
[----:B------:R-:W-:Y:S05]  /*8a60*/  BSYNC.RECONVERGENT B1 ;  /* 0x0000000000017941 */ /* 0x000fea0003800200 */
.L_x_825:
[----:B------:R-:W-:Y:S02]  /*8a70*/  SHF.L.U32 R0, R0, 0x15, RZ ;  /* 0x0000001500007819 */ /* 0x000fe400000006ff */
[----:B------:R-:W-:-:S04]  /*8a80*/  LEA R2, R2, 0x37800000, 0x17 ;  /* 0x3780000002027811 */ /* 0x000fc800078eb8ff */
[----:B------:R-:W-:-:S07]  /*8a90*/  LOP3.LUT R0, R2, R0, R7, 0xfe, !PT ;  /* 0x0000000002007212 */ /* 0x000fce00078efe07 */
.L_x_824:
[----:B------:R-:W-:Y:S05]  /*8aa0*/  BSYNC.RECONVERGENT B0 ;  /* 0x0000000000007941 */ /* 0x000fea0003800200 */
.L_x_823:
[----:B------:R-:W-:Y:S01]  /*8ab0*/  F2FP.F16.F32.PACK_AB R0, RZ, R0 ;  /* 0x00000000ff00723e */ /* 0x000fe200000000ff */
[----:B------:R-:W-:Y:S06]  /*8ac0*/  BRA `(.L_x_804) ;  /* 0x0000000000a87947 */ /* 0x000fec0003800000 */
.L_x_816:
        /* <DEDUP_REMOVED lines=14> */
.L_x_830:
[----:B------:R-:W-:Y:S05]  /*8bb0*/  BSYNC.RECONVERGENT B0 ;  /* 0x0000000000007941 */ /* 0x000fea0003800200 */
.L_x_829:
[----:B------:R-:W-:Y:S01]  /*8bc0*/  F2FP.F16.F32.PACK_AB R0, RZ, R0 ;  /* 0x00000000ff00723e */ /* 0x000fe200000000ff */
[----:B------:R-:W-:Y:S06]  /*8bd0*/  BRA `(.L_x_804) ;  /* 0x0000000000647947 */ /* 0x000fec0003800000 */
.L_x_803:
[----:B------:R-:W-:Y:S01]  /*8be0*/  MOV R2, 0x0 ;  /* 0x0000000000027802 */ /* 0x000fe20000000f00 */
[----:B------:R-:W0:Y:S01]  /*8bf0*/  LDCU.64 UR4, c[0x4][0x158] ;  /* 0x01002b00ff0477ac */ /* 0x000e220008000a00 */
[----:B------:R-:W-:Y:S02]  /*8c00*/  HFMA2 R8, -RZ, RZ, 0, 4.64916229248046875e-06 ;  /* 0x0000004eff087431 */ /* 0x000fe400000001ff */
[----:B------:R-:W-:Y:S01]  /*8c10*/  IMAD.MOV.U32 R12, RZ, RZ, 0x1 ;  /* 0x00000001ff0c7424 */ /* 0x000fe200078e00ff */
[----:B------:R-:W-:Y:S01]  /*8c20*/  MOV R13, RZ ;  /* 0x000000ff000d7202 */ /* 0x000fe20000000f00 */
[----:B------:R-:W1:Y:S01]  /*8c30*/  LDCU.64 UR6, c[0x4][0x160] ;  /* 0x01002c00ff0677ac */ /* 0x000e620008000a00 */
[----:B------:R-:W2:Y:S01]  /*8c40*/  LDC.64 R2, c[0x4][R2] ;  /* 0x0100000002027b82 */ /* 0x000ea20000000a00 */
[----:B------:R-:W3:Y:S01]  /*8c50*/  LDCU.64 UR8, c[0x4][0x58] ;  /* 0x01000b00ff0877ac */ /* 0x000ee20008000a00 */
[----:B0-----:R-:W-:Y:S01]  /*8c60*/  MOV R4, UR4 ;  /* 0x0000000400047c02 */ /* 0x001fe20008000f00 */
[----:B------:R-:W-:Y:S01]  /*8c70*/  IMAD.U32 R5, RZ, RZ, UR5 ;  /* 0x00000005ff057e24 */ /* 0x000fe2000f8e00ff */
[----:B-1----:R-:W-:Y:S01]  /*8c80*/  MOV R6, UR6 ;  /* 0x0000000600067c02 */ /* 0x002fe20008000f00 */
[----:B------:R-:W-:Y:S01]  /*8c90*/  IMAD.U32 R7, RZ, RZ, UR7 ;  /* 0x00000007ff077e24 */ /* 0x000fe2000f8e00ff */
[----:B---3--:R-:W-:Y:S01]  /*8ca0*/  MOV R10, UR8 ;  /* 0x00000008000a7c02 */ /* 0x008fe20008000f00 */
[----:B------:R-:W-:-:S07]  /*8cb0*/  IMAD.U32 R11, RZ, RZ, UR9 ;  /* 0x00000009ff0b7e24 */ /* 0x000fce000f8e00ff */
[----:B------:R-:W-:-:S07]  /*8cc0*/  LEPC R20, `(.L_x_831) ;  /* 0x000000001014794e */ /* 0x000fce0000000000 */
[----:B--2---:R-:W-:Y:S05]  /*8cd0*/  CALL.ABS.NOINC R2 ;  /* 0x0000000002007343 */ /* 0x004fea0003c00000 */
.L_x_831:
[----:B------:R-:W-:Y:S01]  /*8ce0*/  PRMT R0, RZ, 0x7610, R0 ;  /* 0x00007610ff007816 */ /* 0x000fe20000000000 */
[----:B------:R-:W-:Y:S06]  /*8cf0*/  BRA `(.L_x_804) ;  /* 0x00000000001c7947 */ /* 0x000fec0003800000 */
.L_x_828:
[----:B------:R-:W2:Y:S02]  /*8d00*/  LDG.E.64 R2, desc[UR36][R2.64] ;  /* 0x0000002402027981 */ /* 0x000ea4000c1e1b00 */
[----:B--2---:R-:W0:Y:S02]  /*8d10*/  I2F.U64 R0, R2 ;  /* 0x0000000200007312 */ /* 0x004e240000301000 */
[----:B0-----:R-:W-:Y:S01]  /*8d20*/  F2FP.F16.F32.PACK_AB R0, RZ, R0 ;  /* 0x00000000ff00723e */ /* 0x001fe200000000ff */
[----:B------:R-:W-:Y:S06]  /*8d30*/  BRA `(.L_x_804) ;  /* 0x00000000000c7947 */ /* 0x000fec0003800000 */
.L_x_827:
[----:B------:R-:W2:Y:S02]  /*8d40*/  LDG.E R2, desc[UR36][R2.64] ;  /* 0x0000002402027981 */ /* 0x000ea4000c1e1900 */
[----:B--2---:R-:W-:-:S04]  /*8d50*/  I2FP.F32.U32 R0, R2 ;  /* 0x0000000200007245 */ /* 0x004fc80000201000 */
[----:B------:R-:W-:-:S07]  /*8d60*/  F2FP.F16.F32.PACK_AB R0, RZ, R0 ;  /* 0x00000000ff00723e */ /* 0x000fce00000000ff */
.L_x_804:
        /* <DEDUP_REMOVED lines=60> */
.L_x_835:
[----:B------:R-:W-:-:S06]  /*9130*/  HADD2.F32 R5, -RZ, R0.H0_H0 ;  /* 0x20000000ff057230 */ /* 0x000fcc0000004100 */
[----:B------:R-:W0:Y:S02]  /*9140*/  F2I.S64.TRUNC R4, R5 ;  /* 0x0000000500047311 */ /* 0x000e24000020d900 */
[----:B0-----:R4:W-:Y:S01]  /*9150*/  STG.E.U8 desc[UR36][R2.64], R4 ;  /* 0x0000000402007986 */ /* 0x0019e2000c101124 */
[----:B------:R-:W-:Y:S05]  /*9160*/  BRA `(.L_x_837) ;  /* 0x0000000c006c7947 */ /* 0x000fea0003800000 */
.L_x_834:
        /* <DEDUP_REMOVED lines=10> */
.L_x_839:
[----:B------:R-:W-:-:S04]  /*9210*/  HADD2.F32 R0, -RZ, R0.H0_H0 ;  /* 0x20000000ff007230 */ /* 0x000fc80000004100 */
[----:B------:R-:W0:Y:S02]  /*9220*/  F2I.FTZ.TRUNC.NTZ R5, R0 ;  /* 0x0000000000057305 */ /* 0x000e24000021f100 */
[----:B0-----:R2:W-:Y:S01]  /*9230*/  STG.E desc[UR36][R2.64], R5 ;  /* 0x0000000502007986 */ /* 0x0015e2000c101924 */
[----:B------:R-:W-:Y:S05]  /*9240*/  BRA `(.L_x_837) ;  /* 0x0000000c00347947 */ /* 0x000fea0003800000 */
.L_x_838:
[----:B------:R-:W-:-:S04]  /*9250*/  HADD2.F32 R0, -RZ, R0.H0_H0 ;  /* 0x20000000ff007230 */ /* 0x000fc80000004100 */
[----:B------:R-:W0:Y:S02]  /*9260*/  F2I.FTZ.TRUNC.NTZ R5, R0 ;  /* 0x0000000000057305 */ /* 0x000e24000021f100 */
[----:B0-----:R0:W-:Y:S01]  /*9270*/  STG.E.U16 desc[UR36][R2.64], R5 ;  /* 0x0000000502007986 */ /* 0x0011e2000c101524 */
[----:B------:R-:W-:Y:S05]  /*9280*/  BRA `(.L_x_837) ;  /* 0x0000000c00247947 */ /* 0x000fea0003800000 */
.L_x_833:
        /* <DEDUP_REMOVED lines=9> */
.L_x_841:
[----:B------:R0:W-:Y:S01]  /*9320*/  STG.E.U16 desc[UR36][R2.64], R0 ;  /* 0x0000000002007986 */ /* 0x0001e2000c101524 */
[----:B------:R-:W-:Y:S05]  /*9330*/  BRA `(.L_x_837) ;  /* 0x0000000800f87947 */ /* 0x000fea0003800000 */
.L_x_840:
        /* <DEDUP_REMOVED lines=10> */
.L_x_843:
[----:B------:R-:W-:-:S05]  /*93e0*/  HADD2.F32 R0, -RZ, R0.H0_H0 ;  /* 0x20000000ff007230 */ /* 0x000fca0000004100 */
[----:B------:R-:W-:-:S04]  /*93f0*/  F2FP.F16.F32.PACK_AB R0, RZ, R0 ;  /* 0x00000000ff00723e */ /* 0x000fc800000000ff */
[----:B------:R-:W-:-:S05]  /*9400*/  PRMT R0, R0, 0x5410, RZ ;  /* 0x0000541000007816 */ /* 0x000fca00000000ff */
[----:B------:R0:W-:Y:S01]  /*9410*/  STG.E desc[UR36][R2.64], R0 ;  /* 0x0000000002007986 */ /* 0x0001e2000c101924 */
[----:B------:R-:W-:Y:S05]  /*9420*/  BRA `(.L_x_837) ;  /* 0x0000000800bc7947 */ /* 0x000fea0003800000 */
.L_x_842:
[----:B------:R-:W-:-:S05]  /*9430*/  HADD2.F32 R4, -RZ, R0.H0_H0 ;  /* 0x20000000ff047230 */ /* 0x000fca0000004100 */
[----:B------:R-:W-:-:S06]  /*9440*/  FMUL.FTZ R4, R4, 1 ;  /* 0x3f80000004047820 */ /* 0x000fcc0000410000 */
[----:B------:R-:W0:Y:S02]  /*9450*/  F2F.F64.F32 R4, R4 ;  /* 0x0000000400047310 */ /* 0x000e240000201800 */
[----:B0-----:R0:W-:Y:S01]  /*9460*/  STG.E.64 desc[UR36][R2.64], R4 ;  /* 0x0000000402007986 */ /* 0x0011e2000c101b24 */
[----:B------:R-:W-:Y:S05]  /*9470*/  BRA `(.L_x_837) ;  /* 0x0000000800a87947 */ /* 0x000fea0003800000 */
.L_x_832:
        /* <DEDUP_REMOVED lines=14> */
.L_x_847:
[----:B------:R-:W-:Y:S01]  /*9560*/  HADD2.F32 R5, -RZ, R0.H0_H0 ;  /* 0x20000000ff057230 */ /* 0x000fe20000004100 */
[----:B------:R-:W-:Y:S01]  /*9570*/  BSSY.RECONVERGENT B0, `(.L_x_848) ;  /* 0x0000013000007945 */ /* 0x000fe20003800200 */
[----:B------:R-:W-:-:S03]  /*9580*/  HFMA2 R0, -RZ, RZ, 0, 7.62939453125e-06 ;  /* 0x00000080ff007431 */ /* 0x000fc600000001ff */
        /* <DEDUP_REMOVED lines=15> */
.L_x_850:
[----:B------:R-:W-:-:S04]  /*9680*/  SHF.R.U32.HI R5, RZ, 0x18, R5 ;  /* 0x00000018ff057819 */ /* 0x000fc80000011605 */
[----:B------:R-:W-:-:S07]  /*9690*/  LOP3.LUT R0, R0, 0x80, R5, 0xf8, !PT ;  /* 0x0000008000007812 */ /* 0x000fce00078ef805 */
.L_x_849:
[----:B------:R-:W-:Y:S05]  /*96a0*/  BSYNC.RECONVERGENT B0 ;  /* 0x0000000000007941 */ /* 0x000fea0003800200 */
.L_x_848:
[----:B------:R0:W-:Y:S01]  /*96b0*/  STG.E.U8 desc[UR36][R2.64], R0 ;  /* 0x0000000002007986 */ /* 0x0001e2000c101124 */
[----:B------:R-:W-:Y:S05]  /*96c0*/  BRA `(.L_x_837) ;  /* 0x0000000800147947 */ /* 0x000fea0003800000 */
.L_x_846:
[----:B------:R-:W-:Y:S01]  /*96d0*/  HADD2.F32 R5, -RZ, R0.H0_H0 ;  /* 0x20000000ff057230 */ /* 0x000fe20000004100 */
[----:B------:R-:W-:Y:S01]  /*96e0*/  BSSY.RECONVERGENT B0, `(.L_x_851) ;  /* 0x0000013000007945 */ /* 0x000fe20003800200 */
[----:B------:R-:W-:-:S03]  /*96f0*/  MOV R0, 0x80 ;  /* 0x0000008000007802 */ /* 0x000fc60000000f00 */
        /* <DEDUP_REMOVED lines=15> */
.L_x_853:
[----:B------:R-:W-:-:S04]  /*97f0*/  SHF.R.U32.HI R5, RZ, 0x18, R5 ;  /* 0x00000018ff057819 */ /* 0x000fc80000011605 */
[----:B------:R-:W-:-:S07]  /*9800*/  LOP3.LUT R0, R0, 0x80, R5, 0xf8, !PT ;  /* 0x0000008000007812 */ /* 0x000fce00078ef805 */
.L_x_852:
[----:B------:R-:W-:Y:S05]  /*9810*/  BSYNC.RECONVERGENT B0 ;  /* 0x0000000000007941 */ /* 0x000fea0003800200 */
.L_x_851:
[----:B------:R0:W-:Y:S01]  /*9820*/  STG.E.U8 desc[UR36][R2.64], R0 ;  /* 0x0000000002007986 */ /* 0x0001e2000c101124 */
[----:B------:R-:W-:Y:S05]  /*9830*/  BRA `(.L_x_837) ;  /* 0x0000000400b87947 */ /* 0x000fea0003800000 */
.L_x_845:
        /* <DEDUP_REMOVED lines=22> */
.L_x_855:
[----:B------:R-:W-:-:S06]  /*99a0*/  HADD2.F32 R4, -RZ, R0.H0_H0 ;  /* 0x20000000ff047230 */ /* 0x000fcc0000004100 */
[----:B------:R-:W0:Y:S02]  /*99b0*/  F2I.U64.TRUNC R4, R4 ;  /* 0x0000000400047311 */ /* 0x000e24000020d800 */
[----:B0-----:R0:W-:Y:S01]  /*99c0*/  STG.E.64 desc[UR36][R2.64], R4 ;  /* 0x0000000402007986 */ /* 0x0011e2000c101b24 */
[----:B------:R-:W-:Y:S05]  /*99d0*/  BRA `(.L_x_837) ;  /* 0x0000000400507947 */ /* 0x000fea0003800000 */
.L_x_854:
[----:B------:R-:W-:-:S04]  /*99e0*/  HADD2.F32 R0, -RZ, R0.H0_H0 ;  /* 0x20000000ff007230 */ /* 0x000fc80000004100 */
[----:B------:R-:W0:Y:S02]  /*99f0*/  F2I.FTZ.U32.TRUNC.NTZ R5, R0 ;  /* 0x0000000000057305 */ /* 0x000e24000021f000 */
[----:B0-----:R0:W-:Y:S01]  /*9a00*/  STG.E desc[UR36][R2.64], R5 ;  /* 0x0000000502007986 */ /* 0x0011e2000c101924 */
[----:B------:R-:W-:Y:S05]  /*9a10*/  BRA `(.L_x_837) ;  /* 0x0000000400407947 */ /* 0x000fea0003800000 */
.L_x_844:
        /* <DEDUP_REMOVED lines=11> */
.L_x_857:
[----:B------:R-:W-:Y:S01]  /*9ad0*/  HADD2.F32 R0, -RZ, R0.H0_H0 ;  /* 0x20000000ff007230 */ /* 0x000fe20000004100 */
[----:B------:R-:W-:-:S04]  /*9ae0*/  CS2R R6, SRZ ;  /* 0x0000000000067805 */ /* 0x000fc8000001ff00 */
[----:B------:R-:W-:-:S04]  /*9af0*/  FMUL.FTZ R0, R0, 1 ;  /* 0x3f80000000007820 */ /* 0x000fc80000410000 */
[----:B------:R-:W0:Y:S02]  /*9b00*/  F2F.F64.F32 R4, R0 ;  /* 0x0000000000047310 */ /* 0x000e240000201800 */
[----:B0-----:R0:W-:Y:S01]  /*9b10*/  STG.E.128 desc[UR36][R2.64], R4 ;  /* 0x0000000402007986 */ /* 0x0011e2000c101d24 */
[----:B------:R-:W-:Y:S05]  /*9b20*/  BRA `(.L_x_837) ;  /* 0x0000000000fc7947 */ /* 0x000fea0003800000 */
.L_x_856:
[----:B------:R-:W-:-:S09]  /*9b30*/  UISETP.NE.AND UP0, UPT, UR4, 0xf, UPT ;  /* 0x0000000f0400788c */ /* 0x000fd2000bf05270 */
[----:B------:R-:W-:Y:S05]  /*9b40*/  BRA.U !UP0, `(.L_x_858) ;  /* 0x0000000108e87547 */ /* 0x000fea000b800000 */
[----:B------:R-:W-:-:S09]  /*9b50*/  UISETP.NE.AND UP0, UPT, UR4, 0x17, UPT ;  /* 0x000000170400788c */ /* 0x000fd2000bf05270 */
[----:B------:R-:W-:Y:S05]  /*9b60*/  BRA.U !UP0, `(.L_x_859) ;  /* 0x0000000108907547 */ /* 0x000fea000b800000 */
[----:B------:R-:W-:-:S09]  /*9b70*/  UISETP.NE.AND UP0, UPT, UR4, 0x18, UPT ;  /* 0x000000180400788c */ /* 0x000fd2000bf05270 */
[----:B------:R-:W-:Y:S05]  /*9b80*/  BRA.U !UP0, `(.L_x_860) ;  /* 0x0000000108447547 */ /* 0x000fea000b800000 */
.L_x_836:
[----:B------:R-:W-:Y:S01]  /*9b90*/  MOV R0, 0x0 ;  /* 0x0000000000007802 */ /* 0x000fe20000000f00 */
[----:B------:R-:W0:Y:S01]  /*9ba0*/  LDCU.64 UR4, c[0x4][0x158] ;  /* 0x01002b00ff0477ac */ /* 0x000e220008000a00 */
[----:B------:R-:W-:Y:S02]  /*9bb0*/  HFMA2 R8, -RZ, RZ, 0, 6.020069122314453125e-06 ;  /* 0x00000065ff087431 */ /* 0x000fe400000001ff */
        /* <DEDUP_REMOVED lines=13> */
.L_x_861:
[----:B------:R-:W-:Y:S05]  /*9c90*/  BRA `(.L_x_837) ;  /* 0x0000000000a07947 */ /* 0x000fea0003800000 */
.L_x_860:
        /* <DEDUP_REMOVED lines=13> */
.L_x_863:
[----:B------:R-:W-:Y:S05]  /*9d70*/  BSYNC.RECONVERGENT B0 ;  /* 0x0000000000007941 */ /* 0x000fea0003800200 */
.L_x_862:
[----:B------:R-:W-:-:S05]  /*9d80*/  LOP3.LUT R5, R0, 0x80, R5, 0xf8, !PT ;  /* 0x0000008000057812 */ /* 0x000fca00078ef805 */
[----:B------:R0:W-:Y:S01]  /*9d90*/  STG.E.U8 desc[UR36][R2.64], R5 ;  /* 0x0000000502007986 */ /* 0x0001e2000c101124 */
[----:B------:R-:W-:Y:S05]  /*9da0*/  BRA `(.L_x_837) ;  /* 0x00000000005c7947 */ /* 0x000fea0003800000 */
.L_x_859:
        /* <DEDUP_REMOVED lines=12> */
.L_x_865:
[----:B------:R-:W-:Y:S01]  /*9e70*/  HFMA2 R0, -RZ, RZ, 0, 7.569789886474609375e-06 ;  /* 0x0000007fff007431 */ /* 0x000fe200000001ff */
[----:B------:R-:W-:-:S04]  /*9e80*/  ISETP.GT.U32.AND P0, PT, R4, 0x7f800000, PT ;  /* 0x7f8000000400780c */ /* 0x000fc80003f04070 */
[----:B------:R-:W-:-:S09]  /*9e90*/  SEL R0, R0, 0x7c, P0 ;  /* 0x0000007c00007807 */ /* 0x000fd20000000000 */
.L_x_866:
[----:B------:R-:W-:Y:S05]  /*9ea0*/  BSYNC.RECONVERGENT B0 ;  /* 0x0000000000007941 */ /* 0x000fea0003800200 */
.L_x_864:
[----:B------:R-:W-:-:S04]  /*9eb0*/  SHF.R.U32.HI R5, RZ, 0x18, R5 ;  /* 0x00000018ff057819 */ /* 0x000fc80000011605 */
[----:B------:R-:W-:-:S05]  /*9ec0*/  LOP3.LUT R5, R0, 0x80, R5, 0xf8, !PT ;  /* 0x0000008000057812 */ /* 0x000fca00078ef805 */
[----:B------:R0:W-:Y:S01]  /*9ed0*/  STG.E.U8 desc[UR36][R2.64], R5 ;  /* 0x0000000502007986 */ /* 0x0001e2000c101124 */
[----:B------:R-:W-:Y:S05]  /*9ee0*/  BRA `(.L_x_837) ;  /* 0x00000000000c7947 */ /* 0x000fea0003800000 */
.L_x_858:
[----:B------:R-:W-:-:S05]  /*9ef0*/  HADD2.F32 R0, -RZ, R0.H0_H0 ;  /* 0x20000000ff007230 */ /* 0x000fca0000004100 */
[----:B------:R-:W-:-:S05]  /*9f00*/  F2FP.BF16.F32.PACK_AB R0, RZ, R0 ;  /* 0x00000000ff00723e */ /* 0x000fca00000010ff */
[----:B------:R0:W-:Y:S02]  /*9f10*/  STG.E.U16 desc[UR36][R2.64], R0 ;  /* 0x0000000002007986 */ /* 0x0001e4000c101524 */
.L_x_837:
[----:B------:R-:W-:-:S07]  /*9f20*/  VIADD R17, R17, 0x80 ;  /* 0x0000008011117836 */ /* 0x000fce0000000000 */
.L_x_797:
[----:B------:R-:W-:Y:S05]  /*9f30*/  BSYNC.RECONVERGENT B6 ;  /* 0x0000000000067941 */ /* 0x000fea0003800200 */
.L_x_796:
[----:B------:R-:W5:Y:S02]  /*9f40*/  LDCU UR4, c[0x0][0x380] ;  /* 0x00007000ff0477ac */ /* 0x000f640008000800 */
[----:B-----5:R-:W-:-:S13]  /*9f50*/  ISETP.GE.AND P0, PT, R17, UR4, PT ;  /* 0x0000000411007c0c */ /* 0x020fda000bf06270 */
[----:B------:R-:W-:Y:S05]  /*9f60*/  @P0 EXIT ;  /* 0x000000000000094d */ /* 0x000fea0003800000 */
[----:B------:R-:W5:Y:S01]  /*9f70*/  LDCU UR4, c[0x0][0x388] ;  /* 0x00007100ff0477ac */ /* 0x000f620008000800 */
[----:B0-----:R-:W-:Y:S01]  /*9f80*/  MOV R0, RZ ;  /* 0x000000ff00007202 */ /* 0x001fe20000000f00 */
[----:B------:R-:W-:Y:S01]  /*9f90*/  IMAD.MOV.U32 R16, RZ, RZ, RZ ;  /* 0x000000ffff107224 */ /* 0x000fe200078e00ff */
[----:B-----5:R-:W-:-:S09]  /*9fa0*/  UISETP.NE.AND UP0, UPT, UR4, URZ, UPT ;  /* 0x000000ff0400728c */ /* 0x020fd2000bf05270 */
[----:B------:R-:W-:Y:S05]  /*9fb0*/  BRA.U !UP0, `(.L_x_867) ;  /* 0x0000001108a87547 */ /* 0x000fea000b800000 */
[----:B------:R-:W1:Y:S01]  /*9fc0*/  LDCU.64 UR4, c[0x0][0x390] ;  /* 0x00007200ff0477ac */ /* 0x000e620008000a00 */
[----:B------:R-:W-:Y:S01]  /*9fd0*/  HFMA2 R16, -RZ, RZ, 0, 0 ;  /* 0x00000000ff107431 */ /* 0x000fe200000001ff */
        /* <DEDUP_REMOVED lines=296> */
.L_x_867:
        /* <DEDUP_REMOVED lines=20> */
.L_x_871:
[----:B------:R-:W2:Y:S02]  /*b3a0*/  LDG.E.U8 R2, desc[UR36][R2.64] ;  /* 0x0000002402027981 */ /* 0x000ea4000c1e1100 */
[----:B--2---:R-:W-:-:S04]  /*b3b0*/  I2FP.F32.U32 R0, R2 ;  /* 0x0000000200007245 */ /* 0x004fc80000201000 */
[----:B------:R-:W-:Y:S01]  /*b3c0*/  F2FP.F16.F32.PACK_AB R0, RZ, R0 ;  /* 0x00000000ff00723e */ /* 0x000fe200000000ff */
[----:B------:R-:W-:Y:S06]  /*b3d0*/  BRA `(.L_x_873) ;  /* 0x0000000c009c7947 */ /* 0x000fec0003800000 */
.L_x_870:
        /* <DEDUP_REMOVED lines=10> */
.L_x_875:
[----:B------:R-:W2:Y:S02]  /*b480*/  LDG.E R2, desc[UR36][R2.64] ;  /* 0x0000002402027981 */ /* 0x000ea4000c1e1900 */
[----:B--2---:R-:W-:-:S04]  /*b490*/  I2FP.F32.S32 R0, R2 ;  /* 0x0000000200007245 */ /* 0x004fc80000201400 */
[----:B------:R-:W-:Y:S01]  /*b4a0*/  F2FP.F16.F32.PACK_AB R0, RZ, R0 ;  /* 0x00000000ff00723e */ /* 0x000fe200000000ff */
[----:B------:R-:W-:Y:S06]  /*b4b0*/  BRA `(.L_x_873) ;  /* 0x0000000c00647947 */ /* 0x000fec0003800000 */
.L_x_874:
[----:B------:R-:W2:Y:S02]  /*b4c0*/  LDG.E.U16 R2, desc[UR36][R2.64] ;  /* 0x0000002402027981 */ /* 0x000ea4000c1e1500 */
[----:B--2---:R-:W0:Y:S02]  /*b4d0*/  I2F.S16 R0, R2 ;  /* 0x0000000200007306 */ /* 0x004e240000101400 */
[----:B0-----:R-:W-:Y:S01]  /*b4e0*/  F2FP.F16.F32.PACK_AB R0, RZ, R0 ;  /* 0x00000000ff00723e */ /* 0x001fe200000000ff */
[----:B------:R-:W-:Y:S06]  /*b4f0*/  BRA `(.L_x_873) ;  /* 0x0000000c00547947 */ /* 0x000fec0003800000 */
.L_x_869:
        /* <DEDUP_REMOVED lines=9> */
.L_x_877:
[----:B------:R1:W5:Y:S01]  /*b590*/  LDG.E.U16 R0, desc[UR36][R2.64] ;  /* 0x0000002402007981 */ /* 0x000362000c1e1500 */
[----:B------:R-:W-:Y:S05]  /*b5a0*/  BRA `(.L_x_873) ;  /* 0x0000000c00287947 */ /* 0x000fea0003800000 */
.L_x_876:
        /* <DEDUP_REMOVED lines=9> */
.L_x_879:
[----:B------:R0:W5:Y:S01]  /*b640*/  LDG.E.U16 R0, desc[UR36][R2.64] ;  /* 0x0000002402007981 */ /* 0x000162000c1e1500 */
[----:B------:R-:W-:Y:S05]  /*b650*/  BRA `(.L_x_873) ;  /* 0x0000000800fc7947 */ /* 0x000fea0003800000 */
.L_x_878:
        /* <DEDUP_REMOVED lines=12> */
.L_x_868:
        /* <DEDUP_REMOVED lines=13> */
.L_x_882:
        /* <DEDUP_REMOVED lines=12> */
.L_x_881:
        /* <DEDUP_REMOVED lines=12> */
[----:B0-----:R-:W-:-:S04]  /*b970*/  IADD3 R5, PT, PT, -R5, RZ, RZ ;  /* 0x000000ff05057210 */ /* 0x001fc80007ffe1ff */
        /* <DEDUP_REMOVED lines=14> */
.L_x_884:
        /* <DEDUP_REMOVED lines=13> */
.L_x_883:
[----:B------:R-:W2:Y:S02]  /*bb30*/  LDG.E.U16 R0, desc[UR36][R2.64] ;  /* 0x0000002402007981 */ /* 0x000ea4000c1e1500 */
[----:B--2---:R-:W-:-:S05]  /*bb40*/  IMAD.U32 R0, R0, 0x10000, RZ ;  /* 0x0001000000007824 */ /* 0x004fca00078e00ff */
[----:B------:R-:W-:Y:S01]  /*bb50*/  F2FP.F16.F32.PACK_AB R0, RZ, R0 ;  /* 0x00000000ff00723e */ /* 0x000fe200000000ff */
[----:B------:R-:W-:Y:S06]  /*bb60*/  BRA `(.L_x_873) ;  /* 0x0000000400b87947 */ /* 0x000fec0003800000 */
.L_x_880:
        /* <DEDUP_REMOVED lines=12> */
.L_x_887:
        /* <DEDUP_REMOVED lines=21> */
.L_x_891:
[----:B------:R-:W-:Y:S05]  /*bd80*/  BSYNC.RECONVERGENT B1 ;  /* 0x0000000000017941 */ /* 0x000fea0003800200 */
.L_x_890:
[----:B------:R-:W-:Y:S02]  /*bd90*/  SHF.L.U32 R0, R0, 0x14, RZ ;  /* 0x0000001400007819 */ /* 0x000fe400000006ff */
[----:B------:R-:W-:-:S04]  /*bda0*/  LEA R2, R2, 0x3b800000, 0x17 ;  /* 0x3b80000002027811 */ /* 0x000fc800078eb8ff */
[----:B------:R-:W-:-:S07]  /*bdb0*/  LOP3.LUT R0, R2, R0, R7, 0xfe, !PT ;  /* 0x0000000002007212 */ /* 0x000fce00078efe07 */
.L_x_889:
[----:B------:R-:W-:Y:S05]  /*bdc0*/  BSYNC.RECONVERGENT B0 ;  /* 0x0000000000007941 */ /* 0x000fea0003800200 */
.L_x_888:
[----:B------:R-:W-:Y:S01]  /*bdd0*/  F2FP.F16.F32.PACK_AB R0, RZ, R0 ;  /* 0x00000000ff00723e */ /* 0x000fe200000000ff */
[----:B------:R-:W-:Y:S06]  /*bde0*/  BRA `(.L_x_873) ;  /* 0x0000000400187947 */ /* 0x000fec0003800000 */
.L_x_886:
        /* <DEDUP_REMOVED lines=21> */
.L_x_895:
[----:B------:R-:W-:Y:S05]  /*bf40*/  BSYNC.RECONVERGENT B1 ;  /* 0x0000000000017941 */ /* 0x000fea0003800200 */
.L_x_894:
[----:B------:R-:W-:Y:S01]  /*bf50*/  IMAD.SHL.U32 R0, R0, 0x200000, RZ ;  /* 0x0020000000007824 */ /* 0x000fe200078e00ff */
[----:B------:R-:W-:-:S04]  /*bf60*/  LEA R2, R2, 0x37800000, 0x17 ;  /* 0x3780000002027811 */ /* 0x000fc800078eb8ff */
[----:B------:R-:W-:-:S07]  /*bf70*/  LOP3.LUT R0, R2, R0, R7, 0xfe, !PT ;  /* 0x0000000002007212 */ /* 0x000fce00078efe07 */
.L_x_893:
[----:B------:R-:W-:Y:S05]  /*bf80*/  BSYNC.RECONVERGENT B0 ;  /* 0x0000000000007941 */ /* 0x000fea0003800200 */
.L_x_892:
[----:B------:R-:W-:Y:S01]  /*bf90*/  F2FP.F16.F32.PACK_AB R0, RZ, R0 ;  /* 0x00000000ff00723e */ /* 0x000fe200000000ff */
[----:B------:R-:W-:Y:S06]  /*bfa0*/  BRA `(.L_x_873) ;  /* 0x0000000000a87947 */ /* 0x000fec0003800000 */
.L_x_885:
        /* <DEDUP_REMOVED lines=8> */
[----:B------:R-:W-:Y:S01]  /*c030*/  HFMA2 R0, -RZ, RZ, 3.814697265625e-06, 0 ;  /* 0x00400000ff007431 */ /* 0x000fe200000001ff */
[----:B--2---:R-:W-:-:S13]  /*c040*/  ISETP.NE.AND P0, PT, R2, RZ, PT ;  /* 0x000000ff0200720c */ /* 0x004fda0003f05270 */
[----:B------:R-:W-:Y:S05]  /*c050*/  @!P0 BRA `(.L_x_899) ;  /* 0x00000000000c8947 */ /* 0x000fea0003800000 */
[----:B------:R-:W-:-:S13]  /*c060*/  ISETP.NE.AND P0, PT, R2, 0xff, PT ;  /* 0x000000ff0200780c */ /* 0x000fda0003f05270 */
[----:B------:R-:W-:Y:S01]  /*c070*/  @!P0 IMAD.MOV.U32 R0, RZ, RZ, 0x7f800001 ;  /* 0x7f800001ff008424 */ /* 0x000fe200078e00ff */
[----:B------:R-:W-:-:S07]  /*c080*/  @P0 SHF.L.U32 R0, R2, 0x17, RZ ;  /* 0x0000001702000819 */ /* 0x000fce00000006ff */
.L_x_899:
[----:B------:R-:W-:Y:S05]  /*c090*/  BSYNC.RECONVERGENT B0 ;  /* 0x0000000000007941 */ /* 0x000fea0003800200 */
.L_x_898:
[----:B------:R-:W-:Y:S01]  /*c0a0*/  F2FP.F16.F32.PACK_AB R0, RZ, R0 ;  /* 0x00000000ff00723e */ /* 0x000fe200000000ff */
[----:B------:R-:W-:Y:S06]  /*c0b0*/  BRA `(.L_x_873) ;  /* 0x0000000000647947 */ /* 0x000fec0003800000 */
.L_x_872:
[----:B------:R-:W-:Y:S01]  /*c0c0*/  MOV R0, 0x0 ;  /* 0x0000000000007802 */ /* 0x000fe20000000f00 */
[----:B------:R-:W0:Y:S01]  /*c0d0*/  LDCU.64 UR4, c[0x4][0x158] ;  /* 0x01002b00ff0477ac */ /* 0x000e220008000a00 */
[----:B------:R-:W-:Y:S02]  /*c0e0*/  HFMA2 R12, -RZ, RZ, 0, 5.9604644775390625e-08 ;  /* 0x00000001ff0c7431 */ /* 0x000fe400000001ff */
[----:B------:R-:W-:Y:S01]  /*c0f0*/  IMAD.MOV.U32 R8, RZ, RZ, 0x4e ;  /* 0x0000004eff087424 */ /* 0x000fe200078e00ff */
[----:B------:R1:W2:Y:S01]  /*c100*/  LDC.64 R2, c[0x4][R0] ;  /* 0x0100000000027b82 */ /* 0x0002a20000000a00 */
[----:B------:R-:W3:Y:S01]  /*c110*/  LDCU.64 UR6, c[0x4][0x160] ;  /* 0x01002c00ff0677ac */ /* 0x000ee20008000a00 */
[----:B------:R-:W-:Y:S01]  /*c120*/  IMAD.MOV.U32 R13, RZ, RZ, RZ ;  /* 0x000000ffff0d7224 */ /* 0x000fe200078e00ff */
[----:B------:R-:W4:Y:S01]  /*c130*/  LDCU.64 UR8, c[0x4][0x58] ;  /* 0x01000b00ff0877ac */ /* 0x000f220008000a00 */
[----:B0-----:R-:W-:Y:S01]  /*c140*/  IMAD.U32 R4, RZ, RZ, UR4 ;  /* 0x00000004ff047e24 */ /* 0x001fe2000f8e00ff */
[----:B------:R-:W-:Y:S01]  /*c150*/  MOV R5, UR5 ;  /* 0x0000000500057c02 */ /* 0x000fe20008000f00 */
[----:B---3--:R-:W-:Y:S01]  /*c160*/  IMAD.U32 R6, RZ, RZ, UR6 ;  /* 0x00000006ff067e24 */ /* 0x008fe2000f8e00ff */
[----:B------:R-:W-:Y:S01]  /*c170*/  MOV R7, UR7 ;  /* 0x0000000700077c02 */ /* 0x000fe20008000f00 */
[----:B----4-:R-:W-:Y:S01]  /*c180*/  IMAD.U32 R10, RZ, RZ, UR8 ;  /* 0x00000008ff0a7e24 */ /* 0x010fe2000f8e00ff */
[----:B-1----:R-:W-:-:S07]  /*c190*/  MOV R11, UR9 ;  /* 0x00000009000b7c02 */ /* 0x002fce0008000f00 */
[----:B------:R-:W-:-:S07]  /*c1a0*/  LEPC R20, `(.L_x_900) ;  /* 0x000000001014794e */ /* 0x000fce0000000000 */
[----:B--2---:R-:W-:Y:S05]  /*c1b0*/  CALL.ABS.NOINC R2 ;  /* 0x0000000002007343 */ /* 0x004fea0003c00000 */
.L_x_900:
[----:B------:R-:W-:Y:S01]  /*c1c0*/  PRMT R0, RZ, 0x7610, R0 ;  /* 0x00007610ff007816 */ /* 0x000fe20000000000 */
[----:B------:R-:W-:Y:S06]  /*c1d0*/  BRA `(.L_x_873) ;  /* 0x00000000001c7947 */ /* 0x000fec0003800000 */
.L_x_897:
[----:B------:R-:W2:Y:S02]  /*c1e0*/  LDG.E.64 R2, desc[UR36][R2.64] ;  /* 0x0000002402027981 */ /* 0x000ea4000c1e1b00 */
[----:B--2---:R-:W0:Y:S02]  /*c1f0*/  I2F.U64 R0, R2 ;  /* 0x0000000200007312 */ /* 0x004e240000301000 */
[----:B0-----:R-:W-:Y:S01]  /*c200*/  F2FP.F16.F32.PACK_AB R0, RZ, R0 ;  /* 0x00000000ff00723e */ /* 0x001fe200000000ff */
[----:B------:R-:W-:Y:S06]  /*c210*/  BRA `(.L_x_873) ;  /* 0x00000000000c7947 */ /* 0x000fec0003800000 */
.L_x_896:
[----:B------:R-:W2:Y:S02]  /*c220*/  LDG.E R2, desc[UR36][R2.64] ;  /* 0x0000002402027981 */ /* 0x000ea4000c1e1900 */
[----:B--2---:R-:W-:-:S04]  /*c230*/  I2FP.F32.U32 R0, R2 ;  /* 0x0000000200007245 */ /* 0x004fc80000201000 */
[----:B------:R-:W-:-:S07]  /*c240*/  F2FP.F16.F32.PACK_AB R0, RZ, R0 ;  /* 0x00000000ff00723e */ /* 0x000fce00000000ff */
.L_x_873:
[----:B-----5:R-:W-:Y:S01]  /*c250*/  HADD2.F32 R0, -RZ, R0.H0_H0 ;  /* 0x20000000ff007230 */ /* 0x020fe20000004100 */
[----:B------:R-:W-:Y:S01]  /*c260*/  UPRMT UR4, UR42, 0x9910, URZ ;  /* 0x000099102a047896 */ /* 0x000fe200080000ff */
[----:B------:R-:W-:-:S03]  /*c270*/  IMAD.MOV.U32 R6, RZ, RZ, 0x3e800000 ;  /* 0x3e800000ff067424 */ /* 0x000fc600078e00ff */
[C---:B01----:R-:W-:Y:S01]  /*c280*/  FFMA.FTZ R2, R0.reuse, R0, 1 ;  /* 0x3f80000000027423 */ /* 0x043fe20000010000 */
        /* <DEDUP_REMOVED lines=51> */
[----:B0-----:R-:W-:Y:S01]  /*c5c0*/  STG.E.U8 desc[UR36][R16.64], R3 ;  /* 0x0000000310007986 */ /* 0x001fe2000c101124 */
[----:B------:R-:W-:Y:S05]  /*c5d0*/  EXIT ;  /* 0x000000000000794d */ /* 0x000fea0003800000 */
.L_x_904:
[----:B------:R-:W-:-:S06]  /*c5e0*/  HADD2.F32 R3, -RZ, R0.H0_H0 ;  /* 0x20000000ff037230 */ /* 0x000fcc0000004100 */
[----:B------:R-:W0:Y:S02]  /*c5f0*/  F2I.S64.TRUNC R2, R3 ;  /* 0x0000000300027311 */ /* 0x000e24000020d900 */
[----:B0-----:R-:W-:Y:S01]  /*c600*/  STG.E.U8 desc[UR36][R16.64], R2 ;  /* 0x0000000210007986 */ /* 0x001fe2000c101124 */
[----:B------:R-:W-:Y:S05]  /*c610*/  EXIT ;  /* 0x000000000000794d */ /* 0x000fea0003800000 */
.L_x_903:
        /* <DEDUP_REMOVED lines=8> */
[----:B0-----:R-:W-:Y:S01]  /*c6a0*/  STG.E.64 desc[UR36][R16.64], R2 ;  /* 0x0000000210007986 */ /* 0x001fe2000c101b24 */
[----:B------:R-:W-:Y:S05]  /*c6b0*/  EXIT ;  /* 0x000000000000794d */ /* 0x000fea0003800000 */
.L_x_907:
[----:B------:R-:W-:-:S04]  /*c6c0*/  HADD2.F32 R0, -RZ, R0.H0_H0 ;  /* 0x20000000ff007230 */ /* 0x000fc80000004100 */
[----:B------:R-:W0:Y:S02]  /*c6d0*/  F2I.FTZ.TRUNC.NTZ R3, R0 ;  /* 0x0000000000037305 */ /* 0x000e24000021f100 */
[----:B0-----:R-:W-:Y:S01]  /*c6e0*/  STG.E desc[UR36][R16.64], R3 ;  /* 0x0000000310007986 */ /* 0x001fe2000c101924 */
[----:B------:R-:W-:Y:S05]  /*c6f0*/  EXIT ;  /* 0x000000000000794d */ /* 0x000fea0003800000 */
.L_x_906:
[----:B------:R-:W-:-:S04]  /*c700*/  HADD2.F32 R0, -RZ, R0.H0_H0 ;  /* 0x20000000ff007230 */ /* 0x000fc80000004100 */
[----:B------:R-:W0:Y:S02]  /*c710*/  F2I.FTZ.TRUNC.NTZ R3, R0 ;  /* 0x0000000000037305 */ /* 0x000e24000021f100 */
[----:B0-----:R-:W-:Y:S01]  /*c720*/  STG.E.U16 desc[UR36][R16.64], R3 ;  /* 0x0000000310007986 */ /* 0x001fe2000c101524 */
[----:B------:R-:W-:Y:S05]  /*c730*/  EXIT ;  /* 0x000000000000794d */ /* 0x000fea0003800000 */
.L_x_902:
[----:B------:R-:W-:-:S09]  /*c740*/  UISETP.GT.AND UP0, UPT, UR4, 0x6, UPT ;  /* 0x000000060400788c */ /* 0x000fd2000bf04270 */
[----:B------:R-:W-:Y:S05]  /*c750*/  BRA.U UP0, `(.L_x_908) ;  /* 0x0000000100247547 */ /* 0x000fea000b800000 */
[----:B------:R-:W-:-:S09]  /*c760*/  UISETP.NE.AND UP0, UPT, UR4, 0x5, UPT ;  /* 0x000000050400788c */ /* 0x000fd2000bf05270 */
[----:B------:R-:W-:Y:S05]  /*c770*/  BRA.U !UP0, `(.L_x_909) ;  /* 0x0000000108147547 */ /* 0x000fea000b800000 */
[----:B------:R-:W-:-:S09]  /*c780*/  UISETP.NE.AND UP0, UPT, UR4, 0x6, UPT ;  /* 0x000000060400788c */ /* 0x000fd2000bf05270 */
[----:B------:R-:W-:Y:S05]  /*c790*/  BRA.U UP0, `(.L_x_905) ;  /* 0x0000000900287547 */ /* 0x000fea000b800000 */
[----:B------:R-:W-:-:S05]  /*c7a0*/  HADD2.F32 R3, -RZ, R0.H0_H0 ;  /* 0x20000000ff037230 */ /* 0x000fca0000004100 */
[----:B------:R-:W-:Y:S01]  /*c7b0*/  STG.E desc[UR36][R16.64], R3 ;  /* 0x0000000310007986 */ /* 0x000fe2000c101924 */
[----:B------:R-:W-:Y:S05]  /*c7c0*/  EXIT ;  /* 0x000000000000794d */ /* 0x000fea0003800000 */
.L_x_909:
[----:B------:R-:W-:Y:S01]  /*c7d0*/  STG.E.U16 desc[UR36][R16.64], R0 ;  /* 0x0000000010007986 */ /* 0x000fe2000c101524 */
[----:B------:R-:W-:Y:S05]  /*c7e0*/  EXIT ;  /* 0x000000000000794d */ /* 0x000fea0003800000 */
.L_x_908:
        /* <DEDUP_REMOVED lines=8> */
[----:B------:R-:W-:Y:S01]  /*c870*/  STG.E.64 desc[UR36][R16.64], R2 ;  /* 0x0000000210007986 */ /* 0x000fe2000c101b24 */
[----:B------:R-:W-:Y:S05]  /*c880*/  EXIT ;  /* 0x000000000000794d */ /* 0x000fea0003800000 */
.L_x_911:
[----:B------:R-:W-:-:S05]  /*c890*/  HADD2.F32 R0, -RZ, R0.H0_H0 ;  /* 0x20000000ff007230 */ /* 0x000fca0000004100 */
[----:B------:R-:W-:-:S04]  /*c8a0*/  F2FP.F16.F32.PACK_AB R0, RZ, R0 ;  /* 0x00000000ff00723e */ /* 0x000fc800000000ff */
[----:B------:R-:W-:-:S05]  /*c8b0*/  PRMT R0, R0, 0x5410, RZ ;  /* 0x0000541000007816 */ /* 0x000fca00000000ff */
[----:B------:R-:W-:Y:S01]  /*c8c0*/  STG.E desc[UR36][R16.64], R0 ;  /* 0x0000000010007986 */ /* 0x000fe2000c101924 */
[----:B------:R-:W-:Y:S05]  /*c8d0*/  EXIT ;  /* 0x000000000000794d */ /* 0x000fea0003800000 */
.L_x_910:
[----:B------:R-:W-:-:S05]  /*c8e0*/  HADD2.F32 R2, -RZ, R0.H0_H0 ;  /* 0x20000000ff027230 */ /* 0x000fca0000004100 */
[----:B------:R-:W-:-:S06]  /*c8f0*/  FMUL.FTZ R2, R2, 1 ;  /* 0x3f80000002027820 */ /* 0x000fcc0000410000 */
[----:B------:R-:W0:Y:S02]  /*c900*/  F2F.F64.F32 R2, R2 ;  /* 0x0000000200027310 */ /* 0x000e240000201800 */
[----:B0-----:R-:W-:Y:S01]  /*c910*/  STG.E.64 desc[UR36][R16.64], R2 ;  /* 0x0000000210007986 */ /* 0x001fe2000c101b24 */
[----:B------:R-:W-:Y:S05]  /*c920*/  EXIT ;  /* 0x000000000000794d */ /* 0x000fea0003800000 */
.L_x_901:
        /* <DEDUP_REMOVED lines=12> */
[----:B0-----:R-:W-:Y:S01]  /*c9f0*/  STG.E.U16 desc[UR36][R16.64], R3 ;  /* 0x0000000310007986 */ /* 0x001fe2000c101524 */
[----:B------:R-:W-:Y:S05]  /*ca00*/  EXIT ;  /* 0x000000000000794d */ /* 0x000fea0003800000 */
.L_x_915:
        /* <DEDUP_REMOVED lines=17> */
.L_x_918:
[----:B------:R-:W-:-:S04]  /*cb20*/  SHF.R.U32.HI R3, RZ, 0x18, R3 ;  /* 0x00000018ff037819 */ /* 0x000fc80000011603 */
[----:B------:R-:W-:-:S04]  /*cb30*/  LOP3.LUT R0, R0, 0x80, R3, 0xf8, !PT ;  /* 0x0000008000007812 */ /* 0x000fc800078ef803 */
[----:B------:R-:W-:-:S07]  /*cb40*/  PRMT R8, R0, 0x7610, R8 ;  /* 0x0000761000087816 */ /* 0x000fce0000000008 */
.L_x_917:
[----:B------:R-:W-:Y:S05]  /*cb50*/  BSYNC.RECONVERGENT B0 ;  /* 0x0000000000007941 */ /* 0x000fea0003800200 */
.L_x_916:
[----:B------:R-:W-:Y:S01]  /*cb60*/  STG.E.U8 desc[UR36][R16.64], R8 ;  /* 0x0000000810007986 */ /* 0x000fe2000c101124 */
[----:B------:R-:W-:Y:S05]  /*cb70*/  EXIT ;  /* 0x000000000000794d */ /* 0x000fea0003800000 */
.L_x_914:
        /* <DEDUP_REMOVED lines=17> */
.L_x_921:
[----:B------:R-:W-:-:S04]  /*cc90*/  SHF.R.U32.HI R3, RZ, 0x18, R3 ;  /* 0x00000018ff037819 */ /* 0x000fc80000011603 */
[----:B------:R-:W-:-:S04]  /*cca0*/  LOP3.LUT R0, R0, 0x80, R3, 0xf8, !PT ;  /* 0x0000008000007812 */ /* 0x000fc800078ef803 */
[----:B------:R-:W-:-:S07]  /*ccb0*/  PRMT R8, R0, 0x7610, R8 ;  /* 0x0000761000087816 */ /* 0x000fce0000000008 */
.L_x_920:
[----:B------:R-:W-:Y:S05]  /*ccc0*/  BSYNC.RECONVERGENT B0 ;  /* 0x0000000000007941 */ /* 0x000fea0003800200 */
.L_x_919:
[----:B------:R-:W-:Y:S01]  /*ccd0*/  STG.E.U8 desc[UR36][R16.64], R8 ;  /* 0x0000000810007986 */ /* 0x000fe2000c101124 */
[----:B------:R-:W-:Y:S05]  /*cce0*/  EXIT ;  /* 0x000000000000794d */ /* 0x000fea0003800000 */
.L_x_913:
        /* <DEDUP_REMOVED lines=22> */
.L_x_923:
[----:B------:R-:W-:-:S06]  /*ce50*/  HADD2.F32 R2, -RZ, R0.H0_H0 ;  /* 0x20000000ff027230 */ /* 0x000fcc0000004100 */
[----:B------:R-:W0:Y:S02]  /*ce60*/  F2I.U64.TRUNC R2, R2 ;  /* 0x0000000200027311 */ /* 0x000e24000020d800 */
[----:B0-----:R-:W-:Y:S01]  /*ce70*/  STG.E.64 desc[UR36][R16.64], R2 ;  /* 0x0000000210007986 */ /* 0x001fe2000c101b24 */
[----:B------:R-:W-:Y:S05]  /*ce80*/  EXIT ;  /* 0x000000000000794d */ /* 0x000fea0003800000 */
.L_x_922:
[----:B------:R-:W-:-:S04]  /*ce90*/  HADD2.F32 R0, -RZ, R0.H0_H0 ;  /* 0x20000000ff007230 */ /* 0x000fc80000004100 */
[----:B------:R-:W0:Y:S02]  /*cea0*/  F2I.FTZ.U32.TRUNC.NTZ R3, R0 ;  /* 0x0000000000037305 */ /* 0x000e24000021f000 */
[----:B0-----:R-:W-:Y:S01]  /*ceb0*/  STG.E desc[UR36][R16.64], R3 ;  /* 0x0000000310007986 */ /* 0x001fe2000c101924 */
[----:B------:R-:W-:Y:S05]  /*cec0*/  EXIT ;  /* 0x000000000000794d */ /* 0x000fea0003800000 */
.L_x_912:
        /* <DEDUP_REMOVED lines=9> */
[----:B------:R-:W-:Y:S01]  /*cf60*/  STG.E.U8 desc[UR36][R16.64], R3 ;  /* 0x0000000310007986 */ /* 0x000fe2000c101124 */
[----:B------:R-:W-:Y:S05]  /*cf70*/  EXIT ;  /* 0x000000000000794d */ /* 0x000fea0003800000 */
.L_x_925:
[----:B------:R-:W-:Y:S01]  /*cf80*/  HADD2.F32 R0, -RZ, R0.H0_H0 ;  /* 0x20000000ff007230 */ /* 0x000fe20000004100 */
[----:B------:R-:W-:-:S04]  /*cf90*/  CS2R R6, SRZ ;  /* 0x0000000000067805 */ /* 0x000fc8000001ff00 */
[----:B------:R-:W-:-:S04]  /*cfa0*/  FMUL.FTZ R0, R0, 1 ;  /* 0x3f80000000007820 */ /* 0x000fc80000410000 */
[----:B------:R-:W0:Y:S02]  /*cfb0*/  F2F.F64.F32 R4, R0 ;  /* 0x0000000000047310 */ /* 0x000e240000201800 */
[----:B0-----:R-:W-:Y:S01]  /*cfc0*/  STG.E.128 desc[UR36][R16.64], R4 ;  /* 0x0000000410007986 */ /* 0x001fe2000c101d24 */
[----:B------:R-:W-:Y:S05]  /*cfd0*/  EXIT ;  /* 0x000000000000794d */ /* 0x000fea0003800000 */
.L_x_924:
[----:B------:R-:W-:-:S09]  /*cfe0*/  UISETP.NE.AND UP0, UPT, UR4, 0xf, UPT ;  /* 0x0000000f0400788c */ /* 0x000fd2000bf05270 */
[----:B------:R-:W-:Y:S05]  /*cff0*/  BRA.U !UP0, `(.L_x_926) ;  /* 0x0000000108e87547 */ /* 0x000fea000b800000 */
[----:B------:R-:W-:-:S09]  /*d000*/  UISETP.NE.AND UP0, UPT, UR4, 0x17, UPT ;  /* 0x000000170400788c */ /* 0x000fd2000bf05270 */
[----:B------:R-:W-:Y:S05]  /*d010*/  BRA.U !UP0, `(.L_x_927) ;  /* 0x0000000108907547 */ /* 0x000fea000b800000 */
[----:B------:R-:W-:-:S09]  /*d020*/  UISETP.NE.AND UP0, UPT, UR4, 0x18, UPT ;  /* 0x000000180400788c */ /* 0x000fd2000bf05270 */
[----:B------:R-:W-:Y:S05]  /*d030*/  BRA.U !UP0, `(.L_x_928) ;  /* 0x0000000108447547 */ /* 0x000fea000b800000 */
.L_x_905:
        /* <DEDUP_REMOVED lines=16> */
.L_x_929:
[----:B------:R-:W-:Y:S05]  /*d140*/  EXIT ;  /* 0x000000000000794d */ /* 0x000fea0003800000 */
.L_x_928:
        /* <DEDUP_REMOVED lines=13> */
.L_x_931:
[----:B------:R-:W-:Y:S05]  /*d220*/  BSYNC.RECONVERGENT B0 ;  /* 0x0000000000007941 */ /* 0x000fea0003800200 */
.L_x_930:
[----:B------:R-:W-:-:S05]  /*d230*/  LOP3.LUT R3, R0, 0x80, R3, 0xf8, !PT ;  /* 0x0000008000037812 */ /* 0x000fca00078ef803 */
[----:B------:R-:W-:Y:S01]  /*d240*/  STG.E.U8 desc[UR36][R16.64], R3 ;  /* 0x0000000310007986 */ /* 0x000fe2000c101124 */
[----:B------:R-:W-:Y:S05]  /*d250*/  EXIT ;  /* 0x000000000000794d */ /* 0x000fea0003800000 */
.L_x_927:
        /* <DEDUP_REMOVED lines=12> */
.L_x_933:
[----:B------:R-:W-:Y:S01]  /*d320*/  HFMA2 R0, -RZ, RZ, 0, 7.569789886474609375e-06 ;  /* 0x0000007fff007431 */ /* 0x000fe200000001ff */
[----:B------:R-:W-:-:S04]  /*d330*/  ISETP.GT.U32.AND P0, PT, R2, 0x7f800000, PT ;  /* 0x7f8000000200780c */ /* 0x000fc80003f04070 */
[----:B------:R-:W-:-:S09]  /*d340*/  SEL R0, R0, 0x7c, P0 ;  /* 0x0000007c00007807 */ /* 0x000fd20000000000 */
.L_x_934:
[----:B------:R-:W-:Y:S05]  /*d350*/  BSYNC.RECONVERGENT B0 ;  /* 0x0000000000007941 */ /* 0x000fea0003800200 */
.L_x_932:
[----:B------:R-:W-:-:S04]  /*d360*/  SHF.R.U32.HI R3, RZ, 0x18, R3 ;  /* 0x00000018ff037819 */ /* 0x000fc80000011603 */
[----:B------:R-:W-:-:S05]  /*d370*/  LOP3.LUT R3, R0, 0x80, R3, 0xf8, !PT ;  /* 0x0000008000037812 */ /* 0x000fca00078ef803 */
[----:B------:R-:W-:Y:S01]  /*d380*/  STG.E.U8 desc[UR36][R16.64], R3 ;  /* 0x0000000310007986 */ /* 0x000fe2000c101124 */
[----:B------:R-:W-:Y:S05]  /*d390*/  EXIT ;  /* 0x000000000000794d */ /* 0x000fea0003800000 */
.L_x_926:
[----:B------:R-:W-:-:S05]  /*d3a0*/  HADD2.F32 R0, -RZ, R0.H0_H0 ;  /* 0x20000000ff007230 */ /* 0x000fca0000004100 */
[----:B------:R-:W-:-:S05]  /*d3b0*/  F2FP.BF16.F32.PACK_AB R0, RZ, R0 ;  /* 0x00000000ff00723e */ /* 0x000fca00000010ff */
[----:B------:R-:W-:Y:S01]  /*d3c0*/  STG.E.U16 desc[UR36][R16.64], R0 ;  /* 0x0000000010007986 */ /* 0x000fe2000c101524 */
[----:B------:R-:W-:Y:S05]  /*d3d0*/  EXIT ;  /* 0x000000000000794d */ /* 0x000fea0003800000 */
.L_x_935:
        /* <DEDUP_REMOVED lines=10> */
.L_x_14789:


//--------------------- .text._ZN2at6native27unrolled_elementwise_kernelIZZZNS0_17asinh_kernel_cudaERNS_18TensorIteratorBaseEENKUlvE0_clEvENKUlvE1_clEvEUlN3c104HalfEE_St5arrayIPcLm2EELi4E23TrivialOffsetCalculatorILi1EjESD_NS0_6memory12LoadWithCastILi1EEENSE_13StoreWithCastILi1EEEEEviT_T0_T2_T3_T4_T5_ --------------------------
	.section	.text._ZN2at6native27unrolled_elementwise_kernelIZZZNS0_17asinh_kernel_cudaERNS_18TensorIteratorBaseEENKUlvE0_clEvENKUlvE1_clEvEUlN3c104HalfEE_St5arrayIPcLm2EELi4E23TrivialOffsetCalculatorILi1EjESD_NS0_6memory12LoadWithCastILi1EEENSE_13StoreWithCastILi1EEEEEviT_T0_T2_T3_T4_T5_,"ax",@progbits
	.align	128
        .global         _ZN2at6native27unrolled_elementwise_kernelIZZZNS0_17asinh_kernel_cudaERNS_18TensorIteratorBaseEENKUlvE0_clEvENKUlvE1_clEvEUlN3c104HalfEE_St5arrayIPcLm2EELi4E23TrivialOffsetCalculatorILi1EjESD_NS0_6memory12LoadWithCastILi1EEENSE_13StoreWithCastILi1EEEEEviT_T0_T2_T3_T4_T5_
        .type           _ZN2at6native27unrolled_elementwise_kernelIZZZNS0_17asinh_kernel_cudaERNS_18TensorIteratorBaseEENKUlvE0_clEvENKUlvE1_clEvEUlN3c104HalfEE_St5arrayIPcLm2EELi4E23TrivialOffsetCalculatorILi1EjESD_NS0_6memory12LoadWithCastILi1EEENSE_13StoreWithCastILi1EEEEEviT_T0_T2_T3_T4_T5_,@function
        .size           _ZN2at6native27unrolled_elementwise_kernelIZZZNS0_17asinh_kernel_cudaERNS_18TensorIteratorBaseEENKUlvE0_clEvENKUlvE1_clEvEUlN3c104HalfEE_St5arrayIPcLm2EELi4E23TrivialOffsetCalculatorILi1EjESD_NS0_6memory12LoadWithCastILi1EEENSE_13StoreWithCastILi1EEEEEviT_T0_T2_T3_T4_T5_,(.L_x_14790 - _ZN2at6native27unrolled_elementwise_kernelIZZZNS0_17asinh_kernel_cudaERNS_18TensorIteratorBaseEENKUlvE0_clEvENKUlvE1_clEvEUlN3c104HalfEE_St5arrayIPcLm2EELi4E23TrivialOffsetCalculatorILi1EjESD_NS0_6memory12LoadWithCastILi1EEENSE_13StoreWithCastILi1EEEEEviT_T0_T2_T3_T4_T5_)
        .other          _ZN2at6native27unrolled_elementwise_kernelIZZZNS0_17asinh_kernel_cudaERNS_18TensorIteratorBaseEENKUlvE0_clEvENKUlvE1_clEvEUlN3c104HalfEE_St5arrayIPcLm2EELi4E23TrivialOffsetCalculatorILi1EjESD_NS0_6memory12LoadWithCastILi1EEENSE_13StoreWithCastILi1EEEEEviT_T0_T2_T3_T4_T5_,@"STO_CUDA_ENTRY STV_DEFAULT"
_ZN2at6native27unrolled_elementwise_kernelIZZZNS0_17asinh_kernel_cudaERNS_18TensorIteratorBaseEENKUlvE0_clEvENKUlvE1_clEvEUlN3c104HalfEE_St5arrayIPcLm2EELi4E23TrivialOffsetCalculatorILi1EjESD_NS0_6memory12LoadWithCastILi1EEENSE_13StoreWithCastILi1EEEEEviT_T0_T2_T3_T4_T5_:
.text._ZN2at6native27unrolled_elementwise_kernelIZZZNS0_17asinh_kernel_cudaERNS_18TensorIteratorBaseEENKUlvE0_clEvENKUlvE1_clEvEUlN3c104HalfEE_St5arrayIPcLm2EELi4E23TrivialOffsetCalculatorILi1EjESD_NS0_6memory12LoadWithCastILi1EEENSE_13StoreWithCastILi1EEEEEviT_T0_T2_T3_T4_T5_:
        /* <DEDUP_REMOVED lines=31> */
[----:B0-----:R-:W-:-:S04]  /*01f0*/  F2FP.F16.F32.PACK_AB R0, RZ, R0 ;  /* 0x00000000ff00723e */ /* 0x001fc800000000ff */
[----:B------:R-:W-:Y:S01]  /*0200*/  PRMT R24, R0, 0x7610, R24 ;  /* 0x0000761000187816 */ /* 0x000fe20000000018 */
[----:B------:R-:W-:Y:S06]  /*0210*/  BRA `(.L_x_943) ;  /* 0x0000000c00e87947 */ /* 0x000fec0003800000 */
.L_x_941:
[----:B------:R-:W2:Y:S02]  /*0220*/  LDG.E.U8 R2, desc[UR36][R2.64] ;  /* 0x0000002402027981 */ /* 0x000ea4000c1e1100 */
[----:B--2---:R-:W-:-:S04]  /*0230*/  I2FP.F32.U32 R0, R2 ;  /* 0x0000000200007245 */ /* 0x004fc80000201000 */
[----:B------:R-:W-:-:S04]  /*0240*/  F2FP.F16.F32.PACK_AB R0, RZ, R0 ;  /* 0x00000000ff00723e */ /* 0x000fc800000000ff */
[----:B------:R-:W-:Y:S01]  /*0250*/  PRMT R24, R0, 0x7610, R24 ;  /* 0x0000761000187816 */ /* 0x000fe20000000018 */
[----:B------:R-:W-:Y:S06]  /*0260*/  BRA `(.L_x_943) ;  /* 0x0000000c00d47947 */ /* 0x000fec0003800000 */
.L_x_940:
        /* <DEDUP_REMOVED lines=8> */
[----:B0-----:R-:W-:-:S04]  /*02f0*/  F2FP.F16.F32.PACK_AB R0, RZ, R0 ;  /* 0x00000000ff00723e */ /* 0x001fc800000000ff */
[----:B------:R-:W-:Y:S01]  /*0300*/  PRMT R24, R0, 0x7610, R24 ;  /* 0x0000761000187816 */ /* 0x000fe20000000018 */
[----:B------:R-:W-:Y:S06]  /*0310*/  BRA `(.L_x_943) ;  /* 0x0000000c00a87947 */ /* 0x000fec0003800000 */
.L_x_945:
[----:B------:R-:W2:Y:S02]  /*0320*/  LDG.E R2, desc[UR36][R2.64] ;  /* 0x0000002402027981 */ /* 0x000ea4000c1e1900 */
[----:B--2---:R-:W-:-:S04]  /*0330*/  I2FP.F32.S32 R0, R2 ;  /* 0x0000000200007245 */ /* 0x004fc80000201400 */
[----:B------:R-:W-:-:S04]  /*0340*/  F2FP.F16.F32.PACK_AB R0, RZ, R0 ;  /* 0x00000000ff00723e */ /* 0x000fc800000000ff */
[----:B------:R-:W-:Y:S01]  /*0350*/  PRMT R24, R0, 0x7610, R24 ;  /* 0x0000761000187816 */ /* 0x000fe20000000018 */
[----:B------:R-:W-:Y:S06]  /*0360*/  BRA `(.L_x_943) ;  /* 0x0000000c00947947 */ /* 0x000fec0003800000 */
.L_x_944:
[----:B------:R-:W2:Y:S02]  /*0370*/  LDG.E.U16 R2, desc[UR36][R2.64] ;  /* 0x0000002402027981 */ /* 0x000ea4000c1e1500 */
[----:B--2---:R-:W0:Y:S02]  /*0380*/  I2F.S16 R0, R2 ;  /* 0x0000000200007306 */ /* 0x004e240000101400 */
[----:B0-----:R-:W-:-:S04]  /*0390*/  F2FP.F16.F32.PACK_AB R0, RZ, R0 ;  /* 0x00000000ff00723e */ /* 0x001fc800000000ff */
[----:B------:R-:W-:Y:S01]  /*03a0*/  PRMT R24, R0, 0x7610, R24 ;  /* 0x0000761000187816 */ /* 0x000fe20000000018 */
[----:B------:R-:W-:Y:S06]  /*03b0*/  BRA `(.L_x_943) ;  /* 0x0000000c00807947 */ /* 0x000fec0003800000 */
.L_x_939:
        /* <DEDUP_REMOVED lines=9> */
.L_x_947:
[----:B------:R1:W5:Y:S01]  /*0450*/  LDG.E.U16 R24, desc[UR36][R2.64] ;  /* 0x0000002402187981 */ /* 0x000362000c1e1500 */
[----:B------:R-:W-:Y:S05]  /*0460*/  BRA `(.L_x_943) ;  /* 0x0000000c00547947 */ /* 0x000fea0003800000 */
.L_x_946:
        /* <DEDUP_REMOVED lines=9> */
.L_x_949:
[----:B------:R0:W5:Y:S01]  /*0500*/  LDG.E.U16 R24, desc[UR36][R2.64] ;  /* 0x0000002402187981 */ /* 0x000162000c1e1500 */
[----:B------:R-:W-:Y:S05]  /*0510*/  BRA `(.L_x_943) ;  /* 0x0000000c00287947 */ /* 0x000fea0003800000 */
.L_x_948:
        /* <DEDUP_REMOVED lines=10> */
[----:B------:R-:W-:-:S04]  /*05c0*/  F2FP.F16.F32.PACK_AB R0, RZ, R0 ;  /* 0x00000000ff00723e */ /* 0x000fc800000000ff */
[----:B------:R-:W-:Y:S01]  /*05d0*/  PRMT R24, R0, 0x7610, R24 ;  /* 0x0000761000187816 */ /* 0x000fe20000000018 */
[----:B------:R-:W-:Y:S06]  /*05e0*/  BRA `(.L_x_943) ;  /* 0x0000000800f47947 */ /* 0x000fec0003800000 */
.L_x_938:
        /* <DEDUP_REMOVED lines=11> */
[----:B------:R-:W-:-:S04]  /*06a0*/  F2FP.F16.F32.PACK_AB R0, RZ, R0 ;  /* 0x00000000ff00723e */ /* 0x000fc800000000ff */
[----:B------:R-:W-:Y:S01]  /*06b0*/  PRMT R24, R0, 0x7610, R24 ;  /* 0x0000761000187816 */ /* 0x000fe20000000018 */
[----:B------:R-:W-:Y:S06]  /*06c0*/  BRA `(.L_x_943) ;  /* 0x0000000800bc7947 */ /* 0x000fec0003800000 */
.L_x_952:
        /* <DEDUP_REMOVED lines=13> */
.L_x_951:
        /* <DEDUP_REMOVED lines=27> */
.L_x_954:
        /* <DEDUP_REMOVED lines=11> */
[----:B------:R-:W-:-:S04]  /*0a00*/  F2FP.F16.F32.PACK_AB R0, RZ, R0 ;  /* 0x00000000ff00723e */ /* 0x000fc800000000ff */
[----:B------:R-:W-:Y:S01]  /*0a10*/  PRMT R24, R0, 0x7610, R24 ;  /* 0x0000761000187816 */ /* 0x000fe20000000018 */
[----:B------:R-:W-:Y:S06]  /*0a20*/  BRA `(.L_x_943) ;  /* 0x0000000400e47947 */ /* 0x000fec0003800000 */
.L_x_953:
[----:B------:R-:W2:Y:S02]  /*0a30*/  LDG.E.U16 R0, desc[UR36][R2.64] ;  /* 0x0000002402007981 */ /* 0x000ea4000c1e1500 */
[----:B--2---:R-:W-:-:S05]  /*0a40*/  IMAD.U32 R0, R0, 0x10000, RZ ;  /* 0x0001000000007824 */ /* 0x004fca00078e00ff */
[----:B------:R-:W-:-:S04]  /*0a50*/  F2FP.F16.F32.PACK_AB R0, RZ, R0 ;  /* 0x00000000ff00723e */ /* 0x000fc800000000ff */
[----:B------:R-:W-:Y:S01]  /*0a60*/  PRMT R24, R0, 0x7610, R24 ;  /* 0x0000761000187816 */ /* 0x000fe20000000018 */
[----:B------:R-:W-:Y:S06]  /*0a70*/  BRA `(.L_x_943) ;  /* 0x0000000400d07947 */ /* 0x000fec0003800000 */
.L_x_950:
        /* <DEDUP_REMOVED lines=10> */
[----:B------:R-:W-:-:S04]  /*0b20*/  F2FP.F16.F32.PACK_AB R0, RZ, R0 ;  /* 0x00000000ff00723e */ /* 0x000fc800000000ff */
[----:B------:R-:W-:Y:S01]  /*0b30*/  PRMT R24, R0, 0x7610, R24 ;  /* 0x0000761000187816 */ /* 0x000fe20000000018 */
[----:B------:R-:W-:Y:S06]  /*0b40*/  BRA `(.L_x_943) ;  /* 0x00000004009c7947 */ /* 0x000fec0003800000 */
.L_x_957:
        /* <DEDUP_REMOVED lines=21> */
.L_x_961:
[----:B------:R-:W-:Y:S05]  /*0ca0*/  BSYNC.RECONVERGENT B1 ;  /* 0x0000000000017941 */ /* 0x000fea0003800200 */
.L_x_960:
[----:B------:R-:W-:Y:S01]  /*0cb0*/  IMAD.SHL.U32 R0, R0, 0x100000, RZ ;  /* 0x0010000000007824 */ /* 0x000fe200078e00ff */
[----:B------:R-:W-:-:S04]  /*0cc0*/  LEA R2, R2, 0x3b800000, 0x17 ;  /* 0x3b80000002027811 */ /* 0x000fc800078eb8ff */
[----:B------:R-:W-:-:S07]  /*0cd0*/  LOP3.LUT R0, R2, R0, R7, 0xfe, !PT ;  /* 0x0000000002007212 */ /* 0x000fce00078efe07 */
.L_x_959:
[----:B------:R-:W-:Y:S05]  /*0ce0*/  BSYNC.RECONVERGENT B0 ;  /* 0x0000000000007941 */ /* 0x000fea0003800200 */
.L_x_958:
[----:B------:R-:W-:-:S04]  /*0cf0*/  F2FP.F16.F32.PACK_AB R0, RZ, R0 ;  /* 0x00000000ff00723e */ /* 0x000fc800000000ff */
[----:B------:R-:W-:Y:S01]  /*0d00*/  PRMT R24, R0, 0x7610, R24 ;  /* 0x0000761000187816 */ /* 0x000fe20000000018 */
[----:B------:R-:W-:Y:S06]  /*0d10*/  BRA `(.L_x_943) ;  /* 0x0000000400287947 */ /* 0x000fec0003800000 */
.L_x_956:
        /* <DEDUP_REMOVED lines=21> */
.L_x_965:
[----:B------:R-:W-:Y:S05]  /*0e70*/  BSYNC.RECONVERGENT B1 ;  /* 0x0000000000017941 */ /* 0x000fea0003800200 */
.L_x_964:
[----:B------:R-:W-:Y:S01]  /*0e80*/  IMAD.SHL.U32 R0, R0, 0x200000, RZ ;  /* 0x0020000000007824 */ /* 0x000fe200078e00ff */
[----:B------:R-:W-:-:S04]  /*0e90*/  LEA R2, R2, 0x37800000, 0x17 ;  /* 0x3780000002027811 */ /* 0x000fc800078eb8ff */
[----:B------:R-:W-:-:S07]  /*0ea0*/  LOP3.LUT R0, R2, R0, R7, 0xfe, !PT ;  /* 0x0000000002007212 */ /* 0x000fce00078efe07 */
.L_x_963:
[----:B------:R-:W-:Y:S05]  /*0eb0*/  BSYNC.RECONVERGENT B0 ;  /* 0x0000000000007941 */ /* 0x000fea0003800200 */
.L_x_962:
[----:B------:R-:W-:-:S04]  /*0ec0*/  F2FP.F16.F32.PACK_AB R0, RZ, R0 ;  /* 0x00000000ff00723e */ /* 0x000fc800000000ff */
[----:B------:R-:W-:Y:S01]  /*0ed0*/  PRMT R24, R0, 0x7610, R24 ;  /* 0x0000761000187816 */ /* 0x000fe20000000018 */
[----:B------:R-:W-:Y:S06]  /*0ee0*/  BRA `(.L_x_943) ;  /* 0x0000000000b47947 */ /* 0x000fec0003800000 */
.L_x_955:
[----:B------:R-:W-:-:S09]  /*0ef0*/  UISETP.NE.AND UP0, UPT, UR4, 0x1c, UPT ;  /* 0x0000001c0400788c */ /* 0x000fd2000bf05270 */
[----:B------:R-:W-:Y:S05]  /*0f00*/  BRA.U !UP0, `(.L_x_966) ;  /* 0x00000001089c7547 */ /* 0x000fea000b800000 */
[----:B------:R-:W-:-:S09]  /*0f10*/  UISETP.NE.AND UP0, UPT, UR4, 0x1d, UPT ;  /* 0x0000001d0400788c */ /* 0x000fd2000bf05270 */
[----:B------:R-:W-:Y:S05]  /*0f20*/  BRA.U !UP0, `(.L_x_967) ;  /* 0x0000000108807547 */ /* 0x000fea000b800000 */
[----:B------:R-:W-:-:S09]  /*0f30*/  UISETP.NE.AND UP0, UPT, UR4, 0x2c, UPT ;  /* 0x0000002c0400788c */ /* 0x000fd2000bf05270 */
[----:B------:R-:W-:Y:S05]  /*0f40*/  BRA.U !UP0, `(.L_x_968) ;  /* 0x0000000108487547 */ /* 0x000fea000b800000 */
.L_x_942:
        /* <DEDUP_REMOVED lines=16> */
.L_x_969:
[----:B------:R-:W-:Y:S01]  /*1050*/  PRMT R24, RZ, 0x7610, R24 ;  /* 0x00007610ff187816 */ /* 0x000fe20000000018 */
[----:B------:R-:W-:Y:S06]  /*1060*/  BRA `(.L_x_943) ;  /* 0x0000000000547947 */ /* 0x000fec0003800000 */
.L_x_968:
        /* <DEDUP_REMOVED lines=8> */
.L_x_971:
[----:B------:R-:W-:Y:S05]  /*10f0*/  BSYNC.RECONVERGENT B0 ;  /* 0x0000000000007941 */ /* 0x000fea0003800200 */
.L_x_970:
[----:B------:R-:W-:-:S04]  /*1100*/  F2FP.F16.F32.PACK_AB R0, RZ, R0 ;  /* 0x00000000ff00723e */ /* 0x000fc800000000ff */
[----:B------:R-:W-:Y:S01]  /*1110*/  PRMT R24, R0, 0x7610, R24 ;  /* 0x0000761000187816 */ /* 0x000fe20000000018 */
[----:B------:R-:W-:Y:S06]  /*1120*/  BRA `(.L_x_943) ;  /* 0x0000000000247947 */ /* 0x000fec0003800000 */
.L_x_967:
[----:B------:R-:W2:Y:S02]  /*1130*/  LDG.E.64 R2, desc[UR36][R2.64] ;  /* 0x0000002402027981 */ /* 0x000ea4000c1e1b00 */
[----:B--2---:R-:W0:Y:S02]  /*1140*/  I2F.U64 R0, R2 ;  /* 0x0000000200007312 */ /* 0x004e240000301000 */
[----:B0-----:R-:W-:-:S04]  /*1150*/  F2FP.F16.F32.PACK_AB R0, RZ, R0 ;  /* 0x00000000ff00723e */ /* 0x001fc800000000ff */
[----:B------:R-:W-:Y:S01]  /*1160*/  PRMT R24, R0, 0x7610, R24 ;  /* 0x0000761000187816 */ /* 0x000fe20000000018 */
[----:B------:R-:W-:Y:S06]  /*1170*/  BRA `(.L_x_943) ;  /* 0x0000000000107947 */ /* 0x000fec0003800000 */
.L_x_966:
[----:B------:R-:W2:Y:S02]  /*1180*/  LDG.E R2, desc[UR36][R2.64] ;  /* 0x0000002402027981 */ /* 0x000ea4000c1e1900 */
[----:B--2---:R-:W-:-:S04]  /*1190*/  I2FP.F32.U32 R0, R2 ;  /* 0x0000000200007245 */ /* 0x004fc80000201000 */
[----:B------:R-:W-:-:S04]  /*11a0*/  F2FP.F16.F32.PACK_AB R0, RZ, R0 ;  /* 0x00000000ff00723e */ /* 0x000fc800000000ff */
[----:B------:R-:W-:-:S07]  /*11b0*/  PRMT R24, R0, 0x7610, R24 ;  /* 0x0000761000187816 */ /* 0x000fce0000000018 */
.L_x_943:
[----:B------:R-:W-:-:S07]  /*11c0*/  VIADD R16, R19, 0x80 ;  /* 0x0000008013107836 */ /* 0x000fce0000000000 */
.L_x_937:
[----:B------:R-:W-:Y:S05]  /*11d0*/  BSYNC.RECONVERGENT B6 ;  /* 0x0000000000067941 */ /* 0x000fea0003800200 */
.L_x_936:
[----:B------:R-:W-:Y:S01]  /*11e0*/  ISETP.GE.AND P0, PT, R16, R17, PT ;  /* 0x000000111000720c */ /* 0x000fe20003f06270 */
[----:B------:R-:W-:Y:S01]  /*11f0*/  BSSY.RECONVERGENT B6, `(.L_x_972) ;  /* 0x0000114000067945 */ /* 0x000fe20003800200 */
[----:B------:R-:W-:-:S11]  /*1200*/  PRMT R23, RZ, 0x7610, R23 ;  /* 0x00007610ff177816 */ /* 0x000fd60000000017 */
[----:B------:R-:W-:Y:S05]  /*1210*/  @P0 BRA `(.L_x_973) ;  /* 0x0000001000440947 */ /* 0x000fea0003800000 */
[----:B01----:R-:W0:Y:S01]  /*1220*/  LDC.64 R2, c[0x0][0x390] ;  /* 0x0000e400ff027b82 */ /* 0x003e220000000a00 */
        /* <DEDUP_REMOVED lines=21> */
.L_x_977:
[----:B------:R-:W2:Y:S02]  /*1380*/  LDG.E.U8 R2, desc[UR36][R2.64] ;  /* 0x0000002402027981 */ /* 0x000ea4000c1e1100 */
[----:B--2---:R-:W-:-:S04]  /*1390*/  I2FP.F32.U32 R0, R2 ;  /* 0x0000000200007245 */ /* 0x004fc80000201000 */
[----:B------:R-:W-:-:S04]  /*13a0*/  F2FP.F16.F32.PACK_AB R0, RZ, R0 ;  /* 0x00000000ff00723e */ /* 0x000fc800000000ff */
[----:B------:R-:W-:Y:S01]  /*13b0*/  PRMT R23, R0, 0x7610, R23 ;  /* 0x0000761000177816 */ /* 0x000fe20000000017 */
[----:B------:R-:W-:Y:S06]  /*13c0*/  BRA `(.L_x_979) ;  /* 0x0000000c00d47947 */ /* 0x000fec0003800000 */
.L_x_976:
        /* <DEDUP_REMOVED lines=11> */
.L_x_981:
[----:B------:R-:W2:Y:S02]  /*1480*/  LDG.E R2, desc[UR36][R2.64] ;  /* 0x0000002402027981 */ /* 0x000ea4000c1e1900 */
[----:B--2---:R-:W-:-:S04]  /*1490*/  I2FP.F32.S32 R0, R2 ;  /* 0x0000000200007245 */ /* 0x004fc80000201400 */
[----:B------:R-:W-:-:S04]  /*14a0*/  F2FP.F16.F32.PACK_AB R0, RZ, R0 ;  /* 0x00000000ff00723e */ /* 0x000fc800000000ff */
[----:B------:R-:W-:Y:S01]  /*14b0*/  PRMT R23, R0, 0x7610, R23 ;  /* 0x0000761000177816 */ /* 0x000fe20000000017 */
[----:B------:R-:W-:Y:S06]  /*14c0*/  BRA `(.L_x_979) ;  /* 0x0000000c00947947 */ /* 0x000fec0003800000 */
.L_x_980:
[----:B------:R-:W2:Y:S02]  /*14d0*/  LDG.E.U16 R2, desc[UR36][R2.64] ;  /* 0x0000002402027981 */ /* 0x000ea4000c1e1500 */
[----:B--2---:R-:W0:Y:S02]  /*14e0*/  I2F.S16 R0, R2 ;  /* 0x0000000200007306 */ /* 0x004e240000101400 */
[----:B0-----:R-:W-:-:S04]  /*14f0*/  F2FP.F16.F32.PACK_AB R0, RZ, R0 ;  /* 0x00000000ff00723e */ /* 0x001fc800000000ff */
[----:B------:R-:W-:Y:S01]  /*1500*/  PRMT R23, R0, 0x7610, R23 ;  /* 0x0000761000177816 */ /* 0x000fe20000000017 */
[----:B------:R-:W-:Y:S06]  /*1510*/  BRA `(.L_x_979) ;  /* 0x0000000c00807947 */ /* 0x000fec0003800000 */
.L_x_975:
        /* <DEDUP_REMOVED lines=9> */
.L_x_983:
[----:B------:R0:W5:Y:S01]  /*15b0*/  LDG.E.U16 R23, desc[UR36][R2.64] ;  /* 0x0000002402177981 */ /* 0x000162000c1e1500 */
[----:B------:R-:W-:Y:S05]  /*15c0*/  BRA `(.L_x_979) ;  /* 0x0000000c00547947 */ /* 0x000fea0003800000 */
.L_x_982:
        /* <DEDUP_REMOVED lines=9> */
.L_x_985:
[----:B------:R1:W5:Y:S01]  /*1660*/  LDG.E.U16 R23, desc[UR36][R2.64] ;  /* 0x0000002402177981 */ /* 0x000362000c1e1500 */
[----:B------:R-:W-:Y:S05]  /*1670*/  BRA `(.L_x_979) ;  /* 0x0000000c00287947 */ /* 0x000fea0003800000 */
.L_x_984:
        /* <DEDUP_REMOVED lines=13> */
.L_x_974:
        /* <DEDUP_REMOVED lines=14> */
.L_x_988:
        /* <DEDUP_REMOVED lines=13> */
.L_x_987:
        /* <DEDUP_REMOVED lines=27> */
.L_x_990:
[----:B------:R-:W2:Y:S02]  /*1ab0*/  LDG.E.U8 R2, desc[UR36][R2.64] ;  /* 0x0000002402027981 */ /* 0x000ea4000c1e1100 */
[C---:B--2---:R-:W-:Y:S02]  /*1ac0*/  IMAD.SHL.U32 R0, R2.reuse, 0x2000000, RZ ;  /* 0x0200000002007824 */ /* 0x044fe400078e00ff */
        /* <DEDUP_REMOVED lines=9> */
[----:B------:R-:W-:-:S04]  /*1b60*/  F2FP.F16.F32.PACK_AB R0, RZ, R0 ;  /* 0x00000000ff00723e */ /* 0x000fc800000000ff */
[----:B------:R-:W-:Y:S01]  /*1b70*/  PRMT R23, R0, 0x7610, R23 ;  /* 0x0000761000177816 */ /* 0x000fe20000000017 */
[----:B------:R-:W-:Y:S06]  /*1b80*/  BRA `(.L_x_979) ;  /* 0x0000000400e47947 */ /* 0x000fec0003800000 */
.L_x_989:
[----:B------:R-:W2:Y:S02]  /*1b90*/  LDG.E.U16 R0, desc[UR36][R2.64] ;  /* 0x0000002402007981 */ /* 0x000ea4000c1e1500 */
[----:B--2---:R-:W-:-:S05]  /*1ba0*/  IMAD.U32 R0, R0, 0x10000, RZ ;  /* 0x0001000000007824 */ /* 0x004fca00078e00ff */
[----:B------:R-:W-:-:S04]  /*1bb0*/  F2FP.F16.F32.PACK_AB R0, RZ, R0 ;  /* 0x00000000ff00723e */ /* 0x000fc800000000ff */
[----:B------:R-:W-:Y:S01]  /*1bc0*/  PRMT R23, R0, 0x7610, R23 ;  /* 0x0000761000177816 */ /* 0x000fe20000000017 */
[----:B------:R-:W-:Y:S06]  /*1bd0*/  BRA `(.L_x_979) ;  /* 0x0000000400d07947 */ /* 0x000fec0003800000 */
.L_x_986:
        /* <DEDUP_REMOVED lines=13> */
.L_x_993:
        /* <DEDUP_REMOVED lines=21> */
.L_x_997:
[----:B------:R-:W-:Y:S05]  /*1e00*/  BSYNC.RECONVERGENT B1 ;  /* 0x0000000000017941 */ /* 0x000fea0003800200 */
.L_x_996:
[----:B------:R-:W-:Y:S01]  /*1e10*/  IMAD.SHL.U32 R0, R0, 0x100000, RZ ;  /* 0x0010000000007824 */ /* 0x000fe200078e00ff */
[----:B------:R-:W-:-:S04]  /*1e20*/  LEA R2, R2, 0x3b800000, 0x17 ;  /* 0x3b80000002027811 */ /* 0x000fc800078eb8ff */
[----:B------:R-:W-:-:S07]  /*1e30*/  LOP3.LUT R0, R2, R0, R7, 0xfe, !PT ;  /* 0x0000000002007212 */ /* 0x000fce00078efe07 */
.L_x_995:
[----:B------:R-:W-:Y:S05]  /*1e40*/  BSYNC.RECONVERGENT B0 ;  /* 0x0000000000007941 */ /* 0x000fea0003800200 */
.L_x_994:
[----:B------:R-:W-:-:S04]  /*1e50*/  F2FP.F16.F32.PACK_AB R0, RZ, R0 ;  /* 0x00000000ff00723e */ /* 0x000fc800000000ff */
[----:B------:R-:W-:Y:S01]  /*1e60*/  PRMT R23, R0, 0x7610, R23 ;  /* 0x0000761000177816 */ /* 0x000fe20000000017 */
[----:B------:R-:W-:Y:S06]  /*1e70*/  BRA `(.L_x_979) ;  /* 0x0000000400287947 */ /* 0x000fec0003800000 */
.L_x_992:
        /* <DEDUP_REMOVED lines=21> */
.L_x_1001:
[----:B------:R-:W-:Y:S05]  /*1fd0*/  BSYNC.RECONVERGENT B1 ;  /* 0x0000000000017941 */ /* 0x000fea0003800200 */
.L_x_1000:
[----:B------:R-:W-:Y:S01]  /*1fe0*/  IMAD.SHL.U32 R0, R0, 0x200000, RZ ;  /* 0x0020000000007824 */ /* 0x000fe200078e00ff */
[----:B------:R-:W-:-:S04]  /*1ff0*/  LEA R2, R2, 0x37800000, 0x17 ;  /* 0x3780000002027811 */ /* 0x000fc800078eb8ff */
[----:B------:R-:W-:-:S07]  /*2000*/  LOP3.LUT R0, R2, R0, R7, 0xfe, !PT ;  /* 0x0000000002007212 */ /* 0x000fce00078efe07 */
.L_x_999:
[----:B------:R-:W-:Y:S05]  /*2010*/  BSYNC.RECONVERGENT B0 ;  /* 0x0000000000007941 */ /* 0x000fea0003800200 */
.L_x_998:
[----:B------:R-:W-:-:S04]  /*2020*/  F2FP.F16.F32.PACK_AB R0, RZ, R0 ;  /* 0x00000000ff00723e */ /* 0x000fc800000000ff */
[----:B------:R-:W-:Y:S01]  /*2030*/  PRMT R23, R0, 0x7610, R23 ;  /* 0x0000761000177816 */ /* 0x000fe20000000017 */
[----:B------:R-:W-:Y:S06]  /*2040*/  BRA `(.L_x_979) ;  /* 0x0000000000b47947 */ /* 0x000fec0003800000 */
.L_x_991:
        /* <DEDUP_REMOVED lines=14> */
.L_x_1005:
[----:B------:R-:W-:Y:S05]  /*2130*/  BSYNC.RECONVERGENT B0 ;  /* 0x0000000000007941 */ /* 0x000fea0003800200 */
.L_x_1004:
[----:B------:R-:W-:-:S04]  /*2140*/  F2FP.F16.F32.PACK_AB R0, RZ, R0 ;  /* 0x00000000ff00723e */ /* 0x000fc800000000ff */
[----:B------:R-:W-:Y:S01]  /*2150*/  PRMT R23, R0, 0x7610, R23 ;  /* 0x0000761000177816 */ /* 0x000fe20000000017 */
[----:B------:R-:W-:Y:S06]  /*2160*/  BRA `(.L_x_979) ;  /* 0x00000000006c7947 */ /* 0x000fec0003800000 */
.L_x_978:
        /* <DEDUP_REMOVED lines=16> */
.L_x_1006:
[----:B------:R-:W-:Y:S01]  /*2270*/  PRMT R23, RZ, 0x7610, R23 ;  /* 0x00007610ff177816 */ /* 0x000fe20000000017 */
[----:B------:R-:W-:Y:S06]  /*2280*/  BRA `(.L_x_979) ;  /* 0x0000000000247947 */ /* 0x000fec0003800000 */
.L_x_1003:
[----:B------:R-:W2:Y:S02]  /*2290*/  LDG.E.64 R2, desc[UR36][R2.64] ;  /* 0x0000002402027981 */ /* 0x000ea4000c1e1b00 */
[----:B--2---:R-:W0:Y:S02]  /*22a0*/  I2F.U64 R0, R2 ;  /* 0x0000000200007312 */ /* 0x004e240000301000 */
[----:B0-----:R-:W-:-:S04]  /*22b0*/  F2FP.F16.F32.PACK_AB R0, RZ, R0 ;  /* 0x00000000ff00723e */ /* 0x001fc800000000ff */
[----:B------:R-:W-:Y:S01]  /*22c0*/  PRMT R23, R0, 0x7610, R23 ;  /* 0x0000761000177816 */ /* 0x000fe20000000017 */
[----:B------:R-:W-:Y:S06]  /*22d0*/  BRA `(.L_x_979) ;  /* 0x0000000000107947 */ /* 0x000fec0003800000 */
.L_x_1002:
[----:B------:R-:W2:Y:S02]  /*22e0*/  LDG.E R2, desc[UR36][R2.64] ;  /* 0x0000002402027981 */ /* 0x000ea4000c1e1900 */
[----:B--2---:R-:W-:-:S04]  /*22f0*/  I2FP.F32.U32 R0, R2 ;  /* 0x0000000200007245 */ /* 0x004fc80000201000 */
[----:B------:R-:W-:-:S04]  /*2300*/  F2FP.F16.F32.PACK_AB R0, RZ, R0 ;  /* 0x00000000ff00723e */ /* 0x000fc800000000ff */
[----:B------:R-:W-:-:S07]  /*2310*/  PRMT R23, R0, 0x7610, R23 ;  /* 0x0000761000177816 */ /* 0x000fce0000000017 */
.L_x_979:
[----:B------:R-:W-:-:S07]  /*2320*/  VIADD R16, R16, 0x80 ;  /* 0x0000008010107836 */ /* 0x000fce0000000000 */
.L_x_973:
[----:B------:R-:W-:Y:S05]  /*2330*/  BSYNC.RECONVERGENT B6 ;  /* 0x0000000000067941 */ /* 0x000fea0003800200 */
.L_x_972:
        /* <DEDUP_REMOVED lines=26> */
.L_x_1012:
[----:B------:R-:W2:Y:S02]  /*24e0*/  LDG.E.U8 R2, desc[UR36][R2.64] ;  /* 0x0000002402027981 */ /* 0x000ea4000c1e1100 */
[----:B--2---:R-:W-:-:S04]  /*24f0*/  I2FP.F32.U32 R0, R2 ;  /* 0x0000000200007245 */ /* 0x004fc80000201000 */
[----:B------:R-:W-:-:S04]  /*2500*/  F2FP.F16.F32.PACK_AB R0, RZ, R0 ;  /* 0x00000000ff00723e */ /* 0x000fc800000000ff */
[----:B------:R-:W-:Y:S01]  /*2510*/  PRMT R25, R0, 0x7610, R25 ;  /* 0x0000761000197816 */ /* 0x000fe20000000019 */
[----:B------:R-:W-:Y:S06]  /*2520*/  BRA `(.L_x_1014) ;  /* 0x0000000c00d47947 */ /* 0x000fec0003800000 */
.L_x_1011:
        /* <DEDUP_REMOVED lines=11> */
.L_x_1016:
[----:B------:R-:W2:Y:S02]  /*25e0*/  LDG.E R2, desc[UR36][R2.64] ;  /* 0x0000002402027981 */ /* 0x000ea4000c1e1900 */
[----:B--2---:R-:W-:-:S04]  /*25f0*/  I2FP.F32.S32 R0, R2 ;  /* 0x0000000200007245 */ /* 0x004fc80000201400 */
[----:B------:R-:W-:-:S04]  /*2600*/  F2FP.F16.F32.PACK_AB R0, RZ, R0 ;  /* 0x00000000ff00723e */ /* 0x000fc800000000ff */
[----:B------:R-:W-:Y:S01]  /*2610*/  PRMT R25, R0, 0x7610, R25 ;  /* 0x0000761000197816 */ /* 0x000fe20000000019 */
[----:B------:R-:W-:Y:S06]  /*2620*/  BRA `(.L_x_1014) ;  /* 0x0000000c00947947 */ /* 0x000fec0003800000 */
.L_x_1015:
[----:B------:R-:W2:Y:S02]  /*2630*/  LDG.E.U16 R2, desc[UR36][R2.64] ;  /* 0x0000002402027981 */ /* 0x000ea4000c1e1500 */
[----:B--2---:R-:W0:Y:S02]  /*2640*/  I2F.S16 R0, R2 ;  /* 0x0000000200007306 */ /* 0x004e240000101400 */
[----:B0-----:R-:W-:-:S04]  /*2650*/  F2FP.F16.F32.PACK_AB R0, RZ, R0 ;  /* 0x00000000ff00723e */ /* 0x001fc800000000ff */
[----:B------:R-:W-:Y:S01]  /*2660*/  PRMT R25, R0, 0x7610, R25 ;  /* 0x0000761000197816 */ /* 0x000fe20000000019 */
[----:B------:R-:W-:Y:S06]  /*2670*/  BRA `(.L_x_1014) ;  /* 0x0000000c00807947 */ /* 0x000fec0003800000 */
.L_x_1010:
        /* <DEDUP_REMOVED lines=9> */
.L_x_1018:
[----:B------:R0:W5:Y:S01]  /*2710*/  LDG.E.U16 R25, desc[UR36][R2.64] ;  /* 0x0000002402197981 */ /* 0x000162000c1e1500 */
[----:B------:R-:W-:Y:S05]  /*2720*/  BRA `(.L_x_1014) ;  /* 0x0000000c00547947 */ /* 0x000fea0003800000 */
.L_x_1017:
        /* <DEDUP_REMOVED lines=9> */
.L_x_1020:
[----:B------:R1:W5:Y:S01]  /*27c0*/  LDG.E.U16 R25, desc[UR36][R2.64] ;  /* 0x0000002402197981 */ /* 0x000362000c1e1500 */
[----:B------:R-:W-:Y:S05]  /*27d0*/  BRA `(.L_x_1014) ;  /* 0x0000000c00287947 */ /* 0x000fea0003800000 */
.L_x_1019:
        /* <DEDUP_REMOVED lines=13> */
.L_x_1009:
        /* <DEDUP_REMOVED lines=14> */
.L_x_1023:
        /* <DEDUP_REMOVED lines=13> */
.L_x_1022:
        /* <DEDUP_REMOVED lines=27> */
.L_x_1025:
        /* <DEDUP_REMOVED lines=14> */
.L_x_1024:
[----:B------:R-:W2:Y:S02]  /*2cf0*/  LDG.E.U16 R0, desc[UR36][R2.64] ;  /* 0x0000002402007981 */ /* 0x000ea4000c1e1500 */
[----:B--2---:R-:W-:-:S05]  /*2d00*/  IMAD.U32 R0, R0, 0x10000, RZ ;  /* 0x0001000000007824 */ /* 0x004fca00078e00ff */
[----:B------:R-:W-:-:S04]  /*2d10*/  F2FP.F16.F32.PACK_AB R0, RZ, R0 ;  /* 0x00000000ff00723e */ /* 0x000fc800000000ff */
[----:B------:R-:W-:Y:S01]  /*2d20*/  PRMT R25, R0, 0x7610, R25 ;  /* 0x0000761000197816 */ /* 0x000fe20000000019 */
[----:B------:R-:W-:Y:S06]  /*2d30*/  BRA `(.L_x_1014) ;  /* 0x0000000400d07947 */ /* 0x000fec0003800000 */
.L_x_1021:
        /* <DEDUP_REMOVED lines=13> */
.L_x_1028:
        /* <DEDUP_REMOVED lines=21> */
.L_x_1032:
[----:B------:R-:W-:Y:S05]  /*2f60*/  BSYNC.RECONVERGENT B1 ;  /* 0x0000000000017941 */ /* 0x000fea0003800200 */
.L_x_1031:
[----:B------:R-:W-:Y:S01]  /*2f70*/  IMAD.SHL.U32 R0, R0, 0x100000, RZ ;  /* 0x0010000000007824 */ /* 0x000fe200078e00ff */
[----:B------:R-:W-:-:S04]  /*2f80*/  LEA R2, R2, 0x3b800000, 0x17 ;  /* 0x3b80000002027811 */ /* 0x000fc800078eb8ff */
[----:B------:R-:W-:-:S07]  /*2f90*/  LOP3.LUT R0, R2, R0, R7, 0xfe, !PT ;  /* 0x0000000002007212 */ /* 0x000fce00078efe07 */
.L_x_1030:
[----:B------:R-:W-:Y:S05]  /*2fa0*/  BSYNC.RECONVERGENT B0 ;  /* 0x0000000000007941 */ /* 0x000fea0003800200 */
.L_x_1029:
[----:B------:R-:W-:-:S04]  /*2fb0*/  F2FP.F16.F32.PACK_AB R0, RZ, R0 ;  /* 0x00000000ff00723e */ /* 0x000fc800000000ff */
[----:B------:R-:W-:Y:S01]  /*2fc0*/  PRMT R25, R0, 0x7610, R25 ;  /* 0x0000761000197816 */ /* 0x000fe20000000019 */
[----:B------:R-:W-:Y:S06]  /*2fd0*/  BRA `(.L_x_1014) ;  /* 0x0000000400287947 */ /* 0x000fec0003800000 */
.L_x_1027:
        /* <DEDUP_REMOVED lines=21> */
.L_x_1036:
[----:B------:R-:W-:Y:S05]  /*3130*/  BSYNC.RECONVERGENT B1 ;  /* 0x0000000000017941 */ /* 0x000fea0003800200 */
.L_x_1035:
[----:B------:R-:W-:Y:S01]  /*3140*/  IMAD.SHL.U32 R0, R0, 0x200000, RZ ;  /* 0x0020000000007824 */ /* 0x000fe200078e00ff */
[----:B------:R-:W-:-:S04]  /*3150*/  LEA R2, R2, 0x37800000, 0x17 ;  /* 0x3780000002027811 */ /* 0x000fc800078eb8ff */
[----:B------:R-:W-:-:S07]  /*3160*/  LOP3.LUT R0, R2, R0, R7, 0xfe, !PT ;  /* 0x0000000002007212 */ /* 0x000fce00078efe07 */
.L_x_1034:
[----:B------:R-:W-:Y:S05]  /*3170*/  BSYNC.RECONVERGENT B0 ;  /* 0x0000000000007941 */ /* 0x000fea0003800200 */
.L_x_1033:
[----:B------:R-:W-:-:S04]  /*3180*/  F2FP.F16.F32.PACK_AB R0, RZ, R0 ;  /* 0x00000000ff00723e */ /* 0x000fc800000000ff */
[----:B------:R-:W-:Y:S01]  /*3190*/  PRMT R25, R0, 0x7610, R25 ;  /* 0x0000761000197816 */ /* 0x000fe20000000019 */
[----:B------:R-:W-:Y:S06]  /*31a0*/  BRA `(.L_x_1014) ;  /* 0x0000000000b47947 */ /* 0x000fec0003800000 */
.L_x_1026:
        /* <DEDUP_REMOVED lines=14> */
.L_x_1040:
[----:B------:R-:W-:Y:S05]  /*3290*/  BSYNC.RECONVERGENT B0 ;  /* 0x0000000000007941 */ /* 0x000fea0003800200 */
.L_x_1039:
[----:B------:R-:W-:-:S04]  /*32a0*/  F2FP.F16.F32.PACK_AB R0, RZ, R0 ;  /* 0x00000000ff00723e */ /* 0x000fc800000000ff */
[----:B------:R-:W-:Y:S01]  /*32b0*/  PRMT R25, R0, 0x7610, R25 ;  /* 0x0000761000197816 */ /* 0x000fe20000000019 */
[----:B------:R-:W-:Y:S06]  /*32c0*/  BRA `(.L_x_1014) ;  /* 0x00000000006c7947 */ /* 0x000fec0003800000 */
.L_x_1013:
        /* <DEDUP_REMOVED lines=16> */
.L_x_1041:
[----:B------:R-:W-:Y:S01]  /*33d0*/  PRMT R25, RZ, 0x7610, R25 ;  /* 0x00007610ff197816 */ /* 0x000fe20000000019 */
[----:B------:R-:W-:Y:S06]  /*33e0*/  BRA `(.L_x_1014) ;  /* 0x0000000000247947 */ /* 0x000fec0003800000 */
.L_x_1038:
[----:B------:R-:W2:Y:S02]  /*33f0*/  LDG.E.64 R2, desc[UR36][R2.64] ;  /* 0x0000002402027981 */ /* 0x000ea4000c1e1b00 */
[----:B--2---:R-:W0:Y:S02]  /*3400*/  I2F.U64 R0, R2 ;  /* 0x0000000200007312 */ /* 0x004e240000301000 */
[----:B0-----:R-:W-:-:S04]  /*3410*/  F2FP.F16.F32.PACK_AB R0, RZ, R0 ;  /* 0x00000000ff00723e */ /* 0x001fc800000000ff */
[----:B------:R-:W-:Y:S01]  /*3420*/  PRMT R25, R0, 0x7610, R25 ;  /* 0x0000761000197816 */ /* 0x000fe20000000019 */
[----:B------:R-:W-:Y:S06]  /*3430*/  BRA `(.L_x_1014) ;  /* 0x0000000000107947 */ /* 0x000fec0003800000 */
.L_x_1037:
[----:B------:R-:W2:Y:S02]  /*3440*/  LDG.E R2, desc[UR36][R2.64] ;  /* 0x0000002402027981 */ /* 0x000ea4000c1e1900 */
[----:B--2---:R-:W-:-:S04]  /*3450*/  I2FP.F32.U32 R0, R2 ;  /* 0x0000000200007245 */ /* 0x004fc80000201000 */
[----:B------:R-:W-:-:S04]  /*3460*/  F2FP.F16.F32.PACK_AB R0, RZ, R0 ;  /* 0x00000000ff00723e */ /* 0x000fc800000000ff */
[----:B------:R-:W-:-:S07]  /*3470*/  PRMT R25, R0, 0x7610, R25 ;  /* 0x0000761000197816 */ /* 0x000fce0000000019 */
.L_x_1014:
[----:B------:R-:W-:-:S07]  /*3480*/  VIADD R16, R16, 0x80 ;  /* 0x0000008010107836 */ /* 0x000fce0000000000 */
.L_x_1008:
[----:B------:R-:W-:Y:S05]  /*3490*/  BSYNC.RECONVERGENT B6 ;  /* 0x0000000000067941 */ /* 0x000fea0003800200 */
.L_x_1007:
        /* <DEDUP_REMOVED lines=25> */
.L_x_1047:
[----:B------:R-:W2:Y:S02]  /*3630*/  LDG.E.U8 R2, desc[UR36][R2.64] ;  /* 0x0000002402027981 */ /* 0x000ea4000c1e1100 */
[----:B--2---:R-:W-:-:S04]  /*3640*/  I2FP.F32.U32 R0, R2 ;  /* 0x0000000200007245 */ /* 0x004fc80000201000 */
[----:B------:R-:W-:Y:S01]  /*3650*/  F2FP.F16.F32.PACK_AB R0, RZ, R0 ;  /* 0x00000000ff00723e */ /* 0x000fe200000000ff */
[----:B------:R-:W-:Y:S06]  /*3660*/  BRA `(.L_x_1043) ;  /* 0x0000000c009c7947 */ /* 0x000fec0003800000 */
.L_x_1046:
        /* <DEDUP_REMOVED lines=10> */
.L_x_1050:
[----:B------:R-:W2:Y:S02]  /*3710*/  LDG.E R2, desc[UR36][R2.64] ;  /* 0x0000002402027981 */ /* 0x000ea4000c1e1900 */
[----:B--2---:R-:W-:-:S04]  /*3720*/  I2FP.F32.S32 R0, R2 ;  /* 0x0000000200007245 */ /* 0x004fc80000201400 */
[----:B------:R-:W-:Y:S01]  /*3730*/  F2FP.F16.F32.PACK_AB R0, RZ, R0 ;  /* 0x00000000ff00723e */ /* 0x000fe200000000ff */
[----:B------:R-:W-:Y:S06]  /*3740*/  BRA `(.L_x_1043) ;  /* 0x0000000c00647947 */ /* 0x000fec0003800000 */
.L_x_1049:
[----:B------:R-:W2:Y:S02]  /*3750*/  LDG.E.U16 R2, desc[UR36][R2.64] ;  /* 0x0000002402027981 */ /* 0x000ea4000c1e1500 */
[----:B--2---:R-:W0:Y:S02]  /*3760*/  I2F.S16 R0, R2 ;  /* 0x0000000200007306 */ /* 0x004e240000101400 */
[----:B0-----:R-:W-:Y:S01]  /*3770*/  F2FP.F16.F32.PACK_AB R0, RZ, R0 ;  /* 0x00000000ff00723e */ /* 0x001fe200000000ff */
[----:B------:R-:W-:Y:S06]  /*3780*/  BRA `(.L_x_1043) ;  /* 0x0000000c00547947 */ /* 0x000fec0003800000 */
.L_x_1045:
        /* <DEDUP_REMOVED lines=9> */
.L_x_1052:
[----:B------:R2:W5:Y:S01]  /*3820*/  LDG.E.U16 R0, desc[UR36][R2.64] ;  /* 0x0000002402007981 */ /* 0x000562000c1e1500 */
[----:B------:R-:W-:Y:S05]  /*3830*/  BRA `(.L_x_1043) ;  /* 0x0000000c00287947 */ /* 0x000fea0003800000 */
.L_x_1051:
        /* <DEDUP_REMOVED lines=9> */
.L_x_1054:
[----:B------:R3:W5:Y:S01]  /*38d0*/  LDG.E.U16 R0, desc[UR36][R2.64] ;  /* 0x0000002402007981 */ /* 0x000762000c1e1500 */
[----:B------:R-:W-:Y:S05]  /*38e0*/  BRA `(.L_x_1043) ;  /* 0x0000000800fc7947 */ /* 0x000fea0003800000 */
.L_x_1053:
        /* <DEDUP_REMOVED lines=12> */
.L_x_1044:
        /* <DEDUP_REMOVED lines=13> */
.L_x_1057:
        /* <DEDUP_REMOVED lines=12> */
.L_x_1056:
        /* <DEDUP_REMOVED lines=27> */
.L_x_1059:
        /* <DEDUP_REMOVED lines=13> */
.L_x_1058:
[----:B------:R-:W2:Y:S02]  /*3dc0*/  LDG.E.U16 R0, desc[UR36][R2.64] ;  /* 0x0000002402007981 */ /* 0x000ea4000c1e1500 */
[----:B--2---:R-:W-:-:S05]  /*3dd0*/  IMAD.U32 R0, R0, 0x10000, RZ ;  /* 0x0001000000007824 */ /* 0x004fca00078e00ff */
[----:B------:R-:W-:Y:S01]  /*3de0*/  F2FP.F16.F32.PACK_AB R0, RZ, R0 ;  /* 0x00000000ff00723e */ /* 0x000fe200000000ff */
[----:B------:R-:W-:Y:S06]  /*3df0*/  BRA `(.L_x_1043) ;  /* 0x0000000400b87947 */ /* 0x000fec0003800000 */
.L_x_1055:
        /* <DEDUP_REMOVED lines=12> */
.L_x_1062:
        /* <DEDUP_REMOVED lines=21> */
.L_x_1066:
[----:B------:R-:W-:Y:S05]  /*4010*/  BSYNC.RECONVERGENT B1 ;  /* 0x0000000000017941 */ /* 0x000fea0003800200 */
.L_x_1065:
[----:B------:R-:W-:Y:S01]  /*4020*/  IMAD.SHL.U32 R0, R0, 0x100000, RZ ;  /* 0x0010000000007824 */ /* 0x000fe200078e00ff */
[----:B------:R-:W-:-:S04]  /*4030*/  LEA R2, R2, 0x3b800000, 0x17 ;  /* 0x3b80000002027811 */ /* 0x000fc800078eb8ff */
[----:B------:R-:W-:-:S07]  /*4040*/  LOP3.LUT R0, R2, R0, R7, 0xfe, !PT ;  /* 0x0000000002007212 */ /* 0x000fce00078efe07 */
.L_x_1064:
[----:B------:R-:W-:Y:S05]  /*4050*/  BSYNC.RECONVERGENT B0 ;  /* 0x0000000000007941 */ /* 0x000fea0003800200 */
.L_x_1063:
[----:B------:R-:W-:Y:S01]  /*4060*/  F2FP.F16.F32.PACK_AB R0, RZ, R0 ;  /* 0x00000000ff00723e */ /* 0x000fe200000000ff */
[----:B------:R-:W-:Y:S06]  /*4070*/  BRA `(.L_x_1043) ;  /* 0x0000000400187947 */ /* 0x000fec0003800000 */
.L_x_1061:
        /* <DEDUP_REMOVED lines=21> */
.L_x_1070:
[----:B------:R-:W-:Y:S05]  /*41d0*/  BSYNC.RECONVERGENT B1 ;  /* 0x0000000000017941 */ /* 0x000fea0003800200 */
.L_x_1069:
[----:B------:R-:W-:Y:S01]  /*41e0*/  IMAD.SHL.U32 R0, R0, 0x200000, RZ ;  /* 0x0020000000007824 */ /* 0x000fe200078e00ff */
[----:B------:R-:W-:-:S04]  /*41f0*/  LEA R2, R2, 0x37800000, 0x17 ;  /* 0x3780000002027811 */ /* 0x000fc800078eb8ff */
[----:B------:R-:W-:-:S07]  /*4200*/  LOP3.LUT R0, R2, R0, R7, 0xfe, !PT ;  /* 0x0000000002007212 */ /* 0x000fce00078efe07 */
.L_x_1068:
[----:B------:R-:W-:Y:S05]  /*4210*/  BSYNC.RECONVERGENT B0 ;  /* 0x0000000000007941 */ /* 0x000fea0003800200 */
.L_x_1067:
[----:B------:R-:W-:Y:S01]  /*4220*/  F2FP.F16.F32.PACK_AB R0, RZ, R0 ;  /* 0x00000000ff00723e */ /* 0x000fe200000000ff */
[----:B------:R-:W-:Y:S06]  /*4230*/  BRA `(.L_x_1043) ;  /* 0x0000000000a87947 */ /* 0x000fec0003800000 */
.L_x_1060:
        /* <DEDUP_REMOVED lines=14> */
.L_x_1074:
[----:B------:R-:W-:Y:S05]  /*4320*/  BSYNC.RECONVERGENT B0 ;  /* 0x0000000000007941 */ /* 0x000fea0003800200 */
.L_x_1073:
[----:B------:R-:W-:Y:S01]  /*4330*/  F2FP.F16.F32.PACK_AB R0, RZ, R0 ;  /* 0x00000000ff00723e */ /* 0x000fe200000000ff */
[----:B------:R-:W-:Y:S06]  /*4340*/  BRA `(.L_x_1043) ;  /* 0x0000000000647947 */ /* 0x000fec0003800000 */
.L_x_1048:
        /* <DEDUP_REMOVED lines=16> */
.L_x_1075:
[----:B------:R-:W-:Y:S01]  /*4450*/  PRMT R0, RZ, 0x7610, R0 ;  /* 0x00007610ff007816 */ /* 0x000fe20000000000 */
[----:B------:R-:W-:Y:S06]  /*4460*/  BRA `(.L_x_1043) ;  /* 0x00000000001c7947 */ /* 0x000fec0003800000 */
.L_x_1072:
[----:B------:R-:W2:Y:S02]  /*4470*/  LDG.E.64 R2, desc[UR36][R2.64] ;  /* 0x0000002402027981 */ /* 0x000ea4000c1e1b00 */
[----:B--2---:R-:W0:Y:S02]  /*4480*/  I2F.U64 R0, R2 ;  /* 0x0000000200007312 */ /* 0x004e240000301000 */
[----:B0-----:R-:W-:Y:S01]  /*4490*/  F2FP.F16.F32.PACK_AB R0, RZ, R0 ;  /* 0x00000000ff00723e */ /* 0x001fe200000000ff */
[----:B------:R-:W-:Y:S06]  /*44a0*/  BRA `(.L_x_1043) ;  /* 0x00000000000c7947 */ /* 0x000fec0003800000 */
.L_x_1071:
[----:B------:R-:W2:Y:S02]  /*44b0*/  LDG.E R2, desc[UR36][R2.64] ;  /* 0x0000002402027981 */ /* 0x000ea4000c1e1900 */
[----:B--2---:R-:W-:-:S04]  /*44c0*/  I2FP.F32.U32 R0, R2 ;  /* 0x0000000200007245 */ /* 0x004fc80000201000 */
[----:B------:R-:W-:-:S07]  /*44d0*/  F2FP.F16.F32.PACK_AB R0, RZ, R0 ;  /* 0x00000000ff00723e */ /* 0x000fce00000000ff */
.L_x_1043:
[----:B------:R-:W-:Y:S05]  /*44e0*/  BSYNC.RECONVERGENT B6 ;  /* 0x0000000000067941 */ /* 0x000fea0003800200 */
.L_x_1042:
[----:B------:R-:W4:Y:S01]  /*44f0*/  LDC.U8 R16, c[0x0][0x3a4] ;  /* 0x0000e900ff107b82 */ /* 0x000f220000000000 */
[C---:B------:R-:W-:Y:S01]  /*4500*/  ISETP.GE.AND P0, PT, R19.reuse, R17, PT ;  /* 0x000000111300720c */ /* 0x040fe20003f06270 */
[C---:B0123--:R-:W-:Y:S01]  /*4510*/  VIADD R2, R19.reuse, 0x100 ;  /* 0x0000010013027836 */ /* 0x04ffe20000000000 */
[----:B------:R-:W-:Y:S01]  /*4520*/  BSSY.RECONVERGENT B0, `(.L_x_1076) ;  /* 0x000002f000007945 */ /* 0x000fe20003800200 */
[----:B------:R-:W-:-:S03]  /*4530*/  VIADD R22, R19, 0x80 ;  /* 0x0000008013167836 */ /* 0x000fc60000000000 */
[----:B------:R-:W-:Y:S01]  /*4540*/  ISETP.GE.AND P1, PT, R2, R17, PT ;  /* 0x000000110200720c */ /* 0x000fe20003f26270 */
[----:B------:R-:W-:-:S06]  /*4550*/  VIADD R2, R19, 0x180 ;  /* 0x0000018013027836 */ /* 0x000fcc0000000000 */
[----:B------:R-:W-:Y:S06]  /*4560*/  @P0 BRA `(.L_x_1077) ;  /* 0x0000000000a80947 */ /* 0x000fec0003800000 */
[----:B-----5:R-:W-:Y:S02]  /*4570*/  HADD2.F32 R24, -RZ, R24.H0_H0 ;  /* 0x20000018ff187230 */ /* 0x020fe40000004100 */
[----:B------:R-:W-:-:S03]  /*4580*/  IMAD.MOV.U32 R8, RZ, RZ, 0x3e800000 ;  /* 0x3e800000ff087424 */ /* 0x000fc600078e00ff */
[C---:B------:R-:W-:Y:S01]  /*4590*/  FFMA.FTZ R4, R24.reuse, R24, 1 ;  /* 0x3f80000018047423 */ /* 0x040fe20000010018 */
        /* <DEDUP_REMOVED lines=38> */
[----:B------:R-:W-:-:S07]  /*4800*/  F2FP.F16.F32.PACK_AB R4, RZ, R4 ;  /* 0x00000004ff04723e */ /* 0x000fce00000000ff */
.L_x_1077:
[----:B------:R-:W-:Y:S05]  /*4810*/  BSYNC.RECONVERGENT B0 ;  /* 0x0000000000007941 */ /* 0x000fea0003800200 */
.L_x_1076:
[-C--:B------:R-:W-:Y:S01]  /*4820*/  ISETP.GE.AND P3, PT, R22, R17.reuse, PT ;  /* 0x000000111600720c */ /* 0x080fe20003f66270 */
[----:B------:R-:W-:Y:S01]  /*4830*/  BSSY.RECONVERGENT B0, `(.L_x_1078) ;  /* 0x000002d000007945 */ /* 0x000fe20003800200 */
[----:B------:R-:W-:-:S11]  /*4840*/  ISETP.GE.AND P2, PT, R2, R17, PT ;  /* 0x000000110200720c */ /* 0x000fd60003f46270 */
[----:B------:R-:W-:Y:S05]  /*4850*/  @P3 BRA `(.L_x_1079) ;  /* 0x0000000000a83947 */ /* 0x000fea0003800000 */
[----:B-----5:R-:W-:Y:S02]  /*4860*/  HADD2.F32 R23, -RZ, R23.H0_H0 ;  /* 0x20000017ff177230 */ /* 0x020fe40000004100 */
[----:B------:R-:W-:Y:S02]  /*4870*/  IMAD.MOV.U32 R9, RZ, RZ, 0x3e800000 ;  /* 0x3e800000ff097424 */ /* 0x000fe400078e00ff */
[----:B------:R-:W-:Y:S02]  /*4880*/  IMAD.MOV.U32 R8, RZ, RZ, 0x3d39bf78 ;  /* 0x3d39bf78ff087424 */ /* 0x000fe400078e00ff */
[C---:B------:R-:W-:Y:S01]  /*4890*/  FFMA.FTZ R3, R23.reuse, R23, 1 ;  /* 0x3f80000017037423 */ /* 0x040fe20000010017 */
[----:B------:R-:W-:-:S03]  /*48a0*/  FSETP.GT.FTZ.AND P3, PT, |R23|, 8388608, PT ;  /* 0x4b0000001700780b */ /* 0x000fc60003f74200 */
        /* <DEDUP_REMOVED lines=37> */
.L_x_1079:
[----:B------:R-:W-:Y:S05]  /*4b00*/  BSYNC.RECONVERGENT B0 ;  /* 0x0000000000007941 */ /* 0x000fea0003800200 */
.L_x_1078:
[----:B------:R-:W-:Y:S04]  /*4b10*/  BSSY.RECONVERGENT B0, `(.L_x_1080) ;  /* 0x000002c000007945 */ /* 0x000fe80003800200 */
        /* <DEDUP_REMOVED lines=43> */
.L_x_1081:
[----:B------:R-:W-:Y:S05]  /*4dd0*/  BSYNC.RECONVERGENT B0 ;  /* 0x0000000000007941 */ /* 0x000fea0003800200 */
.L_x_1080:
        /* <DEDUP_REMOVED lines=44> */
.L_x_1083:
[----:B------:R-:W-:Y:S05]  /*50a0*/  BSYNC.RECONVERGENT B0 ;  /* 0x0000000000007941 */ /* 0x000fea0003800200 */
.L_x_1082:
[----:B------:R-:W-:Y:S04]  /*50b0*/  BSSY.RECONVERGENT B6, `(.L_x_1084) ;  /* 0x000010e000067945 */ /* 0x000fe80003800200 */
[----:B------:R-:W-:Y:S05]  /*50c0*/  @P0 BRA `(.L_x_1085) ;  /* 0x0000001000300947 */ /* 0x000fea0003800000 */
[----:B------:R-:W0:Y:S01]  /*50d0*/  LDCU UR4, c[0x0][0x3a8] ;  /* 0x00007500ff0477ac */ /* 0x000e220008000800 */
[----:B------:R-:W1:Y:S01]  /*50e0*/  LDC.64 R2, c[0x0][0x388] ;  /* 0x0000e200ff027b82 */ /* 0x000e620000000a00 */
[----:B-----5:R-:W-:Y:S01]  /*50f0*/  IMAD R0, R18, 0x200, R19 ;  /* 0x0000020012007824 */ /* 0x020fe200078e0213 */
[----:B----4-:R-:W-:-:S03]  /*5100*/  PRMT R6, R16, 0x9910, RZ ;  /* 0x0000991010067816 */ /* 0x010fc600000000ff */
[----:B0-----:R-:W-:Y:S02]  /*5110*/  IMAD R5, R0, UR4, RZ ;  /* 0x0000000400057c24 */ /* 0x001fe4000f8e02ff */
[----:B------:R-:W-:-:S05]  /*5120*/  IMAD.MOV.U32 R0, RZ, RZ, R6 ;  /* 0x000000ffff007224 */ /* 0x000fca00078e0006 */
[----:B------:R-:W-:Y:S02]  /*5130*/  ISETP.GT.AND P0, PT, R0, 0x9, PT ;  /* 0x000000090000780c */ /* 0x000fe40003f04270 */
[----:B-1----:R-:W-:-:S05]  /*5140*/  IADD3 R2, P1, PT, R5, R2, RZ ;  /* 0x0000000205027210 */ /* 0x002fca0007f3e0ff */
        /* <DEDUP_REMOVED lines=10> */
[----:B------:R-:W-:Y:S02]  /*51f0*/  HADD2.F32 R4, -RZ, R4.H0_H0 ;  /* 0x20000004ff047230 */ /* 0x000fe40000004100 */
[----:B------:R-:W-:Y:S02]  /*5200*/  IMAD.MOV.U32 R19, RZ, RZ, R22 ;  /* 0x000000ffff137224 */ /* 0x000fe400078e0016 */
[----:B------:R-:W0:Y:S02]  /*5210*/  F2I.FTZ.TRUNC.NTZ R5, R4 ;  /* 0x0000000400057305 */ /* 0x000e24000021f100 */
[----:B0-----:R3:W-:Y:S01]  /*5220*/  STG.E.U8 desc[UR36][R2.64], R5 ;  /* 0x0000000502007986 */ /* 0x0017e2000c101124 */
[----:B------:R-:W-:Y:S05]  /*5230*/  BRA `(.L_x_1085) ;  /* 0x0000000c00d47947 */ /* 0x000fea0003800000 */
.L_x_1089:
[----:B------:R-:W-:Y:S02]  /*5240*/  HADD2.F32 R5, -RZ, R4.H0_H0 ;  /* 0x20000004ff057230 */ /* 0x000fe40000004100 */
[----:B------:R-:W-:-:S04]  /*5250*/  IMAD.MOV.U32 R19, RZ, RZ, R22 ;  /* 0x000000ffff137224 */ /* 0x000fc800078e0016 */
[----:B------:R-:W0:Y:S02]  /*5260*/  F2I.S64.TRUNC R4, R5 ;  /* 0x0000000500047311 */ /* 0x000e24000020d900 */
[----:B0-----:R0:W-:Y:S01]  /*5270*/  STG.E.U8 desc[UR36][R2.64], R4 ;  /* 0x0000000402007986 */ /* 0x0011e2000c101124 */
[----:B------:R-:W-:Y:S05]  /*5280*/  BRA `(.L_x_1085) ;  /* 0x0000000c00c07947 */ /* 0x000fea0003800000 */
.L_x_1088:
[----:B------:R-:W-:-:S13]  /*5290*/  ISETP.NE.AND P0, PT, R0, 0x2, PT ;  /* 0x000000020000780c */ /* 0x000fda0003f05270 */
[----:B------:R-:W-:Y:S05]  /*52a0*/  @!P0 BRA `(.L_x_1091) ;  /* 0x0000000000388947 */ /* 0x000fea0003800000 */
[----:B------:R-:W-:-:S13]  /*52b0*/  ISETP.NE.AND P0, PT, R0, 0x3, PT ;  /* 0x000000030000780c */ /* 0x000fda0003f05270 */
[----:B------:R-:W-:Y:S05]  /*52c0*/  @!P0 BRA `(.L_x_1092) ;  /* 0x00000000001c8947 */ /* 0x000fea0003800000 */
[----:B------:R-:W-:-:S13]  /*52d0*/  ISETP.NE.AND P0, PT, R0, 0x4, PT ;  /* 0x000000040000780c */ /* 0x000fda0003f05270 */
[----:B------:R-:W-:Y:S05]  /*52e0*/  @P0 BRA `(.L_x_1090) ;  /* 0x0000000800f80947 */ /* 0x000fea0003800000 */
[----:B------:R-:W-:Y:S02]  /*52f0*/  HADD2.F32 R4, -RZ, R4.H0_H0 ;  /* 0x20000004ff047230 */ /* 0x000fe40000004100 */
[----:B------:R-:W-:-:S04]  /*5300*/  IMAD.MOV.U32 R19, RZ, RZ, R22 ;  /* 0x000000ffff137224 */ /* 0x000fc800078e0016 */
[----:B------:R-:W0:Y:S02]  /*5310*/  F2I.S64.TRUNC R4, R4 ;  /* 0x0000000400047311 */ /* 0x000e24000020d900 */
[----:B0-----:R1:W-:Y:S01]  /*5320*/  STG.E.64 desc[UR36][R2.64], R4 ;  /* 0x0000000402007986 */ /* 0x0013e2000c101b24 */
[----:B------:R-:W-:Y:S05]  /*5330*/  BRA `(.L_x_1085) ;  /* 0x0000000c00947947 */ /* 0x000fea0003800000 */
.L_x_1092:
[----:B------:R-:W-:Y:S02]  /*5340*/  HADD2.F32 R4, -RZ, R4.H0_H0 ;  /* 0x20000004ff047230 */ /* 0x000fe40000004100 */
[----:B------:R-:W-:Y:S02]  /*5350*/  IMAD.MOV.U32 R19, RZ, RZ, R22 ;  /* 0x000000ffff137224 */ /* 0x000fe400078e0016 */
[----:B------:R-:W0:Y:S02]  /*5360*/  F2I.FTZ.TRUNC.NTZ R5, R4 ;  /* 0x0000000400057305 */ /* 0x000e24000021f100 */
[----:B0-----:R2:W-:Y:S01]  /*5370*/  STG.E desc[UR36][R2.64], R5 ;  /* 0x0000000502007986 */ /* 0x0015e2000c101924 */
[----:B------:R-:W-:Y:S05]  /*5380*/  BRA `(.L_x_1085) ;  /* 0x0000000c00807947 */ /* 0x000fea0003800000 */
.L_x_1091:
[----:B------:R-:W-:Y:S02]  /*5390*/  HADD2.F32 R4, -RZ, R4.H0_H0 ;  /* 0x20000004ff047230 */ /* 0x000fe40000004100 */
[----:B------:R-:W-:Y:S02]  /*53a0*/  IMAD.MOV.U32 R19, RZ, RZ, R22 ;  /* 0x000000ffff137224 */ /* 0x000fe400078e0016 */
[----:B------:R-:W0:Y:S02]  /*53b0*/  F2I.FTZ.TRUNC.NTZ R5, R4 ;  /* 0x0000000400057305 */ /* 0x000e24000021f100 */
[----:B0-----:R0:W-:Y:S01]  /*53c0*/  STG.E.U16 desc[UR36][R2.64], R5 ;  /* 0x0000000502007986 */ /* 0x0011e2000c101524 */
[----:B------:R-:W-:Y:S05]  /*53d0*/  BRA `(.L_x_1085) ;  /* 0x0000000c006c7947 */ /* 0x000fea0003800000 */
.L_x_1087:
[----:B------:R-:W-:-:S13]  /*53e0*/  ISETP.GT.AND P0, PT, R0, 0x6, PT ;  /* 0x000000060000780c */ /* 0x000fda0003f04270 */
[----:B------:R-:W-:Y:S05]  /*53f0*/  @P0 BRA `(.L_x_1093) ;  /* 0x00000000002c0947 */ /* 0x000fea0003800000 */
[----:B------:R-:W-:-:S13]  /*5400*/  ISETP.NE.AND P0, PT, R0, 0x5, PT ;  /* 0x000000050000780c */ /* 0x000fda0003f05270 */
[----:B------:R-:W-:Y:S05]  /*5410*/  @!P0 BRA `(.L_x_1094) ;  /* 0x0000000000188947 */ /* 0x000fea0003800000 */
[----:B------:R-:W-:-:S13]  /*5420*/  ISETP.NE.AND P0, PT, R0, 0x6, PT ;  /* 0x000000060000780c */ /* 0x000fda0003f05270 */
[----:B------:R-:W-:Y:S05]  /*5430*/  @P0 BRA `(.L_x_1090) ;  /* 0x0000000800a40947 */ /* 0x000fea0003800000 */
[----:B------:R-:W-:Y:S02]  /*5440*/  HADD2.F32 R5, -RZ, R4.H0_H0 ;  /* 0x20000004ff057230 */ /* 0x000fe40000004100 */
[----:B------:R-:W-:-:S03]  /*5450*/  IMAD.MOV.U32 R19, RZ, RZ, R22 ;  /* 0x000000ffff137224 */ /* 0x000fc600078e0016 */
[----:B------:R0:W-:Y:S01]  /*5460*/  STG.E desc[UR36][R2.64], R5 ;  /* 0x0000000502007986 */ /* 0x0001e2000c101924 */
[----:B------:R-:W-:Y:S05]  /*5470*/  BRA `(.L_x_1085) ;  /* 0x0000000c00447947 */ /* 0x000fea0003800000 */
.L_x_1094:
[----:B------:R0:W-:Y:S01]  /*5480*/  STG.E.U16 desc[UR36][R2.64], R4 ;  /* 0x0000000402007986 */ /* 0x0001e2000c101524 */
[----:B------:R-:W-:Y:S01]  /*5490*/  IMAD.MOV.U32 R19, RZ, RZ, R22 ;  /* 0x000000ffff137224 */ /* 0x000fe200078e0016 */
[----:B------:R-:W-:Y:S06]  /*54a0*/  BRA `(.L_x_1085) ;  /* 0x0000000c00387947 */ /* 0x000fec0003800000 */
.L_x_1093:
[----:B------:R-:W-:-:S13]  /*54b0*/  ISETP.NE.AND P0, PT, R0, 0x7, PT ;  /* 0x000000070000780c */ /* 0x000fda0003f05270 */
[----:B------:R-:W-:Y:S05]  /*54c0*/  @!P0 BRA `(.L_x_1095) ;  /* 0x00000000003c8947 */ /* 0x000fea0003800000 */
[----:B------:R-:W-:-:S13]  /*54d0*/  ISETP.NE.AND P0, PT, R0, 0x8, PT ;  /* 0x000000080000780c */ /* 0x000fda0003f05270 */
[----:B------:R-:W-:Y:S05]  /*54e0*/  @!P0 BRA `(.L_x_1096) ;  /* 0x00000000001c8947 */ /* 0x000fea0003800000 */
[----:B------:R-:W-:-:S13]  /*54f0*/  ISETP.NE.AND P0, PT, R0, 0x9, PT ;  /* 0x000000090000780c */ /* 0x000fda0003f05270 */
[----:B------:R-:W-:Y:S05]  /*5500*/  @P0 BRA `(.L_x_1090) ;  /* 0x0000000800700947 */ /* 0x000fea0003800000 */
[----:B------:R-:W-:Y:S02]  /*5510*/  HADD2.F32 R4, -RZ, R4.H0_H0 ;  /* 0x20000004ff047230 */ /* 0x000fe40000004100 */
[----:B------:R-:W-:Y:S02]  /*5520*/  IMAD.MOV.U32 R5, RZ, RZ, RZ ;  /* 0x000000ffff057224 */ /* 0x000fe400078e00ff */
[----:B------:R-:W-:-:S03]  /*5530*/  IMAD.MOV.U32 R19, RZ, RZ, R22 ;  /* 0x000000ffff137224 */ /* 0x000fc600078e0016 */
[----:B------:R0:W-:Y:S01]  /*5540*/  STG.E.64 desc[UR36][R2.64], R4 ;  /* 0x0000000402007986 */ /* 0x0001e2000c101b24 */
[----:B------:R-:W-:Y:S05]  /*5550*/  BRA `(.L_x_1085) ;  /* 0x0000000c000c7947 */ /* 0x000fea0003800000 */
.L_x_1096:
[----:B------:R-:W-:Y:S02]  /*5560*/  HADD2.F32 R0, -RZ, R4.H0_H0 ;  /* 0x20000004ff007230 */ /* 0x000fe40000004100 */
[----:B------:R-:W-:-:S03]  /*5570*/  IMAD.MOV.U32 R19, RZ, RZ, R22 ;  /* 0x000000ffff137224 */ /* 0x000fc600078e0016 */
[----:B------:R-:W-:-:S04]  /*5580*/  F2FP.F16.F32.PACK_AB R0, RZ, R0 ;  /* 0x00000000ff00723e */ /* 0x000fc800000000ff */
[----:B------:R-:W-:-:S05]  /*5590*/  PRMT R0, R0, 0x5410, RZ ;  /* 0x0000541000007816 */ /* 0x000fca00000000ff */
[----:B------:R0:W-:Y:S01]  /*55a0*/  STG.E desc[UR36][R2.64], R0 ;  /* 0x0000000002007986 */ /* 0x0001e2000c101924 */
[----:B------:R-:W-:Y:S05]  /*55b0*/  BRA `(.L_x_1085) ;  /* 0x0000000800f47947 */ /* 0x000fea0003800000 */
.L_x_1095:
[----:B------:R-:W-:Y:S02]  /*55c0*/  HADD2.F32 R4, -RZ, R4.H0_H0 ;  /* 0x20000004ff047230 */ /* 0x000fe40000004100 */
[----:B------:R-:W-:-:S03]  /*55d0*/  IMAD.MOV.U32 R19, RZ, RZ, R22 ;  /* 0x000000ffff137224 */ /* 0x000fc600078e0016 */
[----:B------:R-:W-:-:S06]  /*55e0*/  FMUL.FTZ R4, R4, 1 ;  /* 0x3f80000004047820 */ /* 0x000fcc0000410000 */
[----:B------:R-:W0:Y:S02]  /*55f0*/  F2F.F64.F32 R4, R4 ;  /* 0x0000000400047310 */ /* 0x000e240000201800 */
[----:B0-----:R0:W-:Y:S01]  /*5600*/  STG.E.64 desc[UR36][R2.64], R4 ;  /* 0x0000000402007986 */ /* 0x0011e2000c101b24 */
[----:B------:R-:W-:Y:S05]  /*5610*/  BRA `(.L_x_1085) ;  /* 0x0000000800dc7947 */ /* 0x000fea0003800000 */
.L_x_1086:
        /* <DEDUP_REMOVED lines=10> */
[----:B------:R-:W-:-:S04]  /*56c0*/  FSETP.NEU.FTZ.AND P0, PT, R4, RZ, PT ;  /* 0x000000ff0400720b */ /* 0x000fc80003f1d000 */
[----:B------:R-:W-:-:S05]  /*56d0*/  SEL R5, RZ, 0x1, !P0 ;  /* 0x00000001ff057807 */ /* 0x000fca0004000000 */
[----:B------:R0:W-:Y:S01]  /*56e0*/  STG.E.U8 desc[UR36][R2.64], R5 ;  /* 0x0000000502007986 */ /* 0x0001e2000c101124 */
[----:B------:R-:W-:Y:S05]  /*56f0*/  BRA `(.L_x_1085) ;  /* 0x0000000800a47947 */ /* 0x000fea0003800000 */
.L_x_1099:
[----:B------:R-:W-:Y:S01]  /*5700*/  HADD2.F32 R4, -RZ, R4.H0_H0 ;  /* 0x20000004ff047230 */ /* 0x000fe20000004100 */
[----:B------:R-:W-:Y:S01]  /*5710*/  CS2R R6, SRZ ;  /* 0x0000000000067805 */ /* 0x000fe2000001ff00 */
[----:B------:R-:W-:-:S03]  /*5720*/  IMAD.MOV.U32 R19, RZ, RZ, R22 ;  /* 0x000000ffff137224 */ /* 0x000fc600078e0016 */
[----:B------:R-:W-:-:S06]  /*5730*/  FMUL.FTZ R4, R4, 1 ;  /* 0x3f80000004047820 */ /* 0x000fcc0000410000 */
[----:B------:R-:W0:Y:S02]  /*5740*/  F2F.F64.F32 R4, R4 ;  /* 0x0000000400047310 */ /* 0x000e240000201800 */
[----:B0-----:R0:W-:Y:S01]  /*5750*/  STG.E.128 desc[UR36][R2.64], R4 ;  /* 0x0000000402007986 */ /* 0x0011e2000c101d24 */
[----:B------:R-:W-:Y:S05]  /*5760*/  BRA `(.L_x_1085) ;  /* 0x0000000800887947 */ /* 0x000fea0003800000 */
.L_x_1098:
[----:B------:R-:W-:-:S13]  /*5770*/  ISETP.NE.AND P0, PT, R0, 0xf, PT ;  /* 0x0000000f0000780c */ /* 0x000fda0003f05270 */
[----:B------:R-:W-:Y:S05]  /*5780*/  @!P0 BRA `(.L_x_1100) ;  /* 0x0000000000a88947 */ /* 0x000fea0003800000 */
[----:B------:R-:W-:-:S13]  /*5790*/  ISETP.NE.AND P0, PT, R0, 0x17, PT ;  /* 0x000000170000780c */ /* 0x000fda0003f05270 */
[----:B------:R-:W-:Y:S05]  /*57a0*/  @!P0 BRA `(.L_x_1101) ;  /* 0x0000000000508947 */ /* 0x000fea0003800000 */
[----:B------:R-:W-:-:S13]  /*57b0*/  ISETP.NE.AND P0, PT, R0, 0x18, PT ;  /* 0x000000180000780c */ /* 0x000fda0003f05270 */
[----:B------:R-:W-:Y:S05]  /*57c0*/  @P0 BRA `(.L_x_1090) ;  /* 0x0000000400c00947 */ /* 0x000fea0003800000 */
[----:B------:R-:W-:Y:S01]  /*57d0*/  HADD2.F32 R7, -RZ, R4.H0_H0 ;  /* 0x20000004ff077230 */ /* 0x000fe20000004100 */
        /* <DEDUP_REMOVED lines=12> */
.L_x_1103:
[----:B------:R-:W-:Y:S05]  /*58a0*/  BSYNC.RECONVERGENT B0 ;  /* 0x0000000000007941 */ /* 0x000fea0003800200 */
.L_x_1102:
[----:B------:R-:W-:Y:S01]  /*58b0*/  LOP3.LUT R5, R0, 0x80, R5, 0xf8, !PT ;  /* 0x0000008000057812 */ /* 0x000fe200078ef805 */
[----:B------:R-:W-:-:S04]  /*58c0*/  IMAD.MOV.U32 R19, RZ, RZ, R22 ;  /* 0x000000ffff137224 */ /* 0x000fc800078e0016 */
[----:B------:R0:W-:Y:S01]  /*58d0*/  STG.E.U8 desc[UR36][R2.64], R5 ;  /* 0x0000000502007986 */ /* 0x0001e2000c101124 */
[----:B------:R-:W-:Y:S05]  /*58e0*/  BRA `(.L_x_1085) ;  /* 0x0000000800287947 */ /* 0x000fea0003800000 */
.L_x_1101:
        /* <DEDUP_REMOVED lines=15> */
.L_x_1105:
[----:B------:R-:W-:Y:S05]  /*59e0*/  BSYNC.RECONVERGENT B0 ;  /* 0x0000000000007941 */ /* 0x000fea0003800200 */
.L_x_1104:
[----:B------:R-:W-:Y:S01]  /*59f0*/  LOP3.LUT R5, R0, 0x80, R5, 0xf8, !PT ;  /* 0x0000008000057812 */ /* 0x000fe200078ef805 */
[----:B------:R-:W-:-:S04]  /*5a00*/  IMAD.MOV.U32 R19, RZ, RZ, R22 ;  /* 0x000000ffff137224 */ /* 0x000fc800078e0016 */
[----:B------:R0:W-:Y:S01]  /*5a10*/  STG.E.U8 desc[UR36][R2.64], R5 ;  /* 0x0000000502007986 */ /* 0x0001e2000c101124 */
[----:B------:R-:W-:Y:S05]  /*5a20*/  BRA `(.L_x_1085) ;  /* 0x0000000400d87947 */ /* 0x000fea0003800000 */
.L_x_1100:
[----:B------:R-:W-:Y:S02]  /*5a30*/  HADD2.F32 R0, -RZ, R4.H0_H0 ;  /* 0x20000004ff007230 */ /* 0x000fe40000004100 */
[----:B------:R-:W-:-:S03]  /*5a40*/  IMAD.MOV.U32 R19, RZ, RZ, R22 ;  /* 0x000000ffff137224 */ /* 0x000fc600078e0016 */
[----:B------:R-:W-:-:S05]  /*5a50*/  F2FP.BF16.F32.PACK_AB R0, RZ, R0 ;  /* 0x00000000ff00723e */ /* 0x000fca00000010ff */
[----:B------:R0:W-:Y:S01]  /*5a60*/  STG.E.U16 desc[UR36][R2.64], R0 ;  /* 0x0000000002007986 */ /* 0x0001e2000c101524 */
[----:B------:R-:W-:Y:S05]  /*5a70*/  BRA `(.L_x_1085) ;  /* 0x0000000400c47947 */ /* 0x000fea0003800000 */
.L_x_1097:
        /* <DEDUP_REMOVED lines=10> */
[----:B------:R-:W0:Y:S02]  /*5b20*/  F2I.FTZ.U32.TRUNC.NTZ R5, R5 ;  /* 0x0000000500057305 */ /* 0x000e24000021f000 */
[----:B0-----:R0:W-:Y:S01]  /*5b30*/  STG.E.U16 desc[UR36][R2.64], R5 ;  /* 0x0000000502007986 */ /* 0x0011e2000c101524 */
[----:B------:R-:W-:Y:S05]  /*5b40*/  BRA `(.L_x_1085) ;  /* 0x0000000400907947 */ /* 0x000fea0003800000 */
.L_x_1108:
        /* <DEDUP_REMOVED lines=13> */
.L_x_1111:
[----:B------:R-:W-:-:S04]  /*5c20*/  SHF.R.U32.HI R0, RZ, 0x14, R5 ;  /* 0x00000014ff007819 */ /* 0x000fc80000011605 */
[----:B------:R-:W-:-:S04]  /*5c30*/  LOP3.LUT R0, R0, 0x1, RZ, 0xc0, !PT ;  /* 0x0000000100007812 */ /* 0x000fc800078ec0ff */
[----:B------:R-:W-:-:S04]  /*5c40*/  IADD3 R0, PT, PT, R5, 0x487ffff, R0 ;  /* 0x0487ffff05007810 */ /* 0x000fc80007ffe000 */
[----:B------:R-:W-:-:S04]  /*5c50*/  SHF.R.U32.HI R0, RZ, 0x14, R0 ;  /* 0x00000014ff007819 */ /* 0x000fc80000011600 */
[----:B------:R-:W-:-:S07]  /*5c60*/  LOP3.LUT R4, R0, 0xff, RZ, 0xc0, !PT ;  /* 0x000000ff00047812 */ /* 0x000fce00078ec0ff */
.L_x_1112:
[----:B------:R-:W-:-:S04]  /*5c70*/  SHF.R.U32.HI R5, RZ, 0x18, R5 ;  /* 0x00000018ff057819 */ /* 0x000fc80000011605 */
[----:B------:R-:W-:-:S04]  /*5c80*/  LOP3.LUT R4, R4, 0x80, R5, 0xf8, !PT ;  /* 0x0000008004047812 */ /* 0x000fc800078ef805 */
[----:B------:R-:W-:-:S07]  /*5c90*/  PRMT R0, R4, 0x7610, R0 ;  /* 0x0000761004007816 */ /* 0x000fce0000000000 */
.L_x_1110:
[----:B------:R-:W-:Y:S05]  /*5ca0*/  BSYNC.RECONVERGENT B0 ;  /* 0x0000000000007941 */ /* 0x000fea0003800200 */
.L_x_1109:
[----:B------:R0:W-:Y:S01]  /*5cb0*/  STG.E.U8 desc[UR36][R2.64], R0 ;  /* 0x0000000002007986 */ /* 0x0001e2000c101124 */
[----:B------:R-:W-:Y:S01]  /*5cc0*/  IMAD.MOV.U32 R19, RZ, RZ, R22 ;  /* 0x000000ffff137224 */ /* 0x000fe200078e0016 */
[----:B------:R-:W-:Y:S06]  /*5cd0*/  BRA `(.L_x_1085) ;  /* 0x00000004002c7947 */ /* 0x000fec0003800000 */
.L_x_1107:
        /* <DEDUP_REMOVED lines=13> */
.L_x_1115:
[----:B------:R-:W-:-:S04]  /*5db0*/  SHF.R.U32.HI R0, RZ, 0x15, R5 ;  /* 0x00000015ff007819 */ /* 0x000fc80000011605 */
[----:B------:R-:W-:-:S04]  /*5dc0*/  LOP3.LUT R0, R0, 0x1, RZ, 0xc0, !PT ;  /* 0x0000000100007812 */ /* 0x000fc800078ec0ff */
[----:B------:R-:W-:-:S04]  /*5dd0*/  IADD3 R0, PT, PT, R5, 0x88fffff, R0 ;  /* 0x088fffff05007810 */ /* 0x000fc80007ffe000 */
[----:B------:R-:W-:-:S04]  /*5de0*/  SHF.R.U32.HI R0, RZ, 0x15, R0 ;  /* 0x00000015ff007819 */ /* 0x000fc80000011600 */
[----:B------:R-:W-:-:S07]  /*5df0*/  LOP3.LUT R4, R0, 0xff, RZ, 0xc0, !PT ;  /* 0x000000ff00047812 */ /* 0x000fce00078ec0ff */
.L_x_1116:
[----:B------:R-:W-:-:S04]  /*5e00*/  SHF.R.U32.HI R5, RZ, 0x18, R5 ;  /* 0x00000018ff057819 */ /* 0x000fc80000011605 */
[----:B------:R-:W-:-:S04]  /*5e10*/  LOP3.LUT R4, R4, 0x80, R5, 0xf8, !PT ;  /* 0x0000008004047812 */ /* 0x000fc800078ef805 */
[----:B------:R-:W-:-:S07]  /*5e20*/  PRMT R0, R4, 0x7610, R0 ;  /* 0x0000761004007816 */ /* 0x000fce0000000000 */
.L_x_1114:
[----:B------:R-:W-:Y:S05]  /*5e30*/  BSYNC.RECONVERGENT B0 ;  /* 0x0000000000007941 */ /* 0x000fea0003800200 */
.L_x_1113:
[----:B------:R0:W-:Y:S01]  /*5e40*/  STG.E.U8 desc[UR36][R2.64], R0 ;  /* 0x0000000002007986 */ /* 0x0001e2000c101124 */
[----:B------:R-:W-:Y:S01]  /*5e50*/  IMAD.MOV.U32 R19, RZ, RZ, R22 ;  /* 0x000000ffff137224 */ /* 0x000fe200078e0016 */
[----:B------:R-:W-:Y:S06]  /*5e60*/  BRA `(.L_x_1085) ;  /* 0x0000000000c87947 */ /* 0x000fec0003800000 */
.L_x_1106:
[----:B------:R-:W-:-:S13]  /*5e70*/  ISETP.NE.AND P0, PT, R0, 0x1c, PT ;  /* 0x0000001c0000780c */ /* 0x000fda0003f05270 */
[----:B------:R-:W-:Y:S05]  /*5e80*/  @!P0 BRA `(.L_x_1117) ;  /* 0x0000000000b08947 */ /* 0x000fea0003800000 */
[----:B------:R-:W-:-:S13]  /*5e90*/  ISETP.NE.AND P0, PT, R0, 0x1d, PT ;  /* 0x0000001d0000780c */ /* 0x000fda0003f05270 */
[----:B------:R-:W-:Y:S05]  /*5ea0*/  @!P0 BRA `(.L_x_1118) ;  /* 0x0000000000948947 */ /* 0x000fea0003800000 */
[----:B------:R-:W-:-:S13]  /*5eb0*/  ISETP.NE.AND P0, PT, R0, 0x2c, PT ;  /* 0x0000002c0000780c */ /* 0x000fda0003f05270 */
[----:B------:R-:W-:Y:S05]  /*5ec0*/  @!P0 BRA `(.L_x_1119) ;  /* 0x0000000000488947 */ /* 0x000fea0003800000 */
.L_x_1090:
        /* <DEDUP_REMOVED lines=16> */
.L_x_1120:
[----:B------:R-:W-:Y:S01]  /*5fd0*/  IMAD.MOV.U32 R19, RZ, RZ, R22 ;  /* 0x000000ffff137224 */ /* 0x000fe200078e0016 */
[----:B------:R-:W-:Y:S06]  /*5fe0*/  BRA `(.L_x_1085) ;  /* 0x0000000000687947 */ /* 0x000fec0003800000 */
.L_x_1119:
[----:B------:R-:W-:Y:S02]  /*5ff0*/  HADD2.F32 R5, -RZ, R4.H0_H0 ;  /* 0x20000004ff057230 */ /* 0x000fe40000004100 */
        /* <DEDUP_REMOVED lines=16> */
.L_x_1118:
[----:B------:R-:W-:Y:S02]  /*6100*/  HADD2.F32 R4, -RZ, R4.H0_H0 ;  /* 0x20000004ff047230 */ /* 0x000fe40000004100 */
[----:B------:R-:W-:-:S04]  /*6110*/  IMAD.MOV.U32 R19, RZ, RZ, R22 ;  /* 0x000000ffff137224 */ /* 0x000fc800078e0016 */
[----:B------:R-:W0:Y:S02]  /*6120*/  F2I.U64.TRUNC R4, R4 ;  /* 0x0000000400047311 */ /* 0x000e24000020d800 */
[----:B0-----:R0:W-:Y:S01]  /*6130*/  STG.E.64 desc[UR36][R2.64], R4 ;  /* 0x0000000402007986 */ /* 0x0011e2000c101b24 */
[----:B------:R-:W-:Y:S05]  /*6140*/  BRA `(.L_x_1085) ;  /* 0x0000000000107947 */ /* 0x000fea0003800000 */
.L_x_1117:
[----:B------:R-:W-:Y:S02]  /*6150*/  HADD2.F32 R4, -RZ, R4.H0_H0 ;  /* 0x20000004ff047230 */ /* 0x000fe40000004100 */
[----:B------:R-:W-:Y:S02]  /*6160*/  IMAD.MOV.U32 R19, RZ, RZ, R22 ;  /* 0x000000ffff137224 */ /* 0x000fe400078e0016 */
[----:B------:R-:W0:Y:S02]  /*6170*/  F2I.FTZ.U32.TRUNC.NTZ R5, R4 ;  /* 0x0000000400057305 */ /* 0x000e24000021f000 */
[----:B0-----:R0:W-:Y:S03]  /*6180*/  STG.E desc[UR36][R2.64], R5 ;  /* 0x0000000502007986 */ /* 0x0011e6000c101924 */
.L_x_1085:
[----:B------:R-:W-:Y:S05]  /*6190*/  BSYNC.RECONVERGENT B6 ;  /* 0x0000000000067941 */ /* 0x000fea0003800200 */
.L_x_1084:
[----:B------:R-:W-:Y:S01]  /*61a0*/  ISETP.GE.AND P0, PT, R19, R17, PT ;  /* 0x000000111300720c */ /* 0x000fe20003f06270 */
[----:B------:R-:W-:-:S12]  /*61b0*/  BSSY.RECONVERGENT B6, `(.L_x_1121) ;  /* 0x00001f0000067945 */ /* 0x000fd80003800200 */
[----:B------:R-:W-:Y:S05]  /*61c0*/  @P0 BRA `(.L_x_1122) ;  /* 0x0000001c00b80947 */ /* 0x000fea0003800000 */
[----:B------:R-:W4:Y:S01]  /*61d0*/  LDCU UR4, c[0x0][0x3a8] ;  /* 0x00007500ff0477ac */ /* 0x000f220008000800 */
[----:B0123--:R-:W0:Y:S01]  /*61e0*/  LDC.64 R2, c[0x0][0x388] ;  /* 0x0000e200ff027b82 */ /* 0x00fe220000000a00 */
[----:B-----5:R-:W-:Y:S01]  /*61f0*/  IMAD R0, R18, 0x200, R19 ;  /* 0x0000020012007824 */ /* 0x020fe200078e0213 */
[----:B----4-:R-:W-:-:S03]  /*6200*/  PRMT R4, R16, 0x9910, RZ ;  /* 0x0000991010047816 */ /* 0x010fc600000000ff */
[----:B------:R-:W-:Y:S02]  /*6210*/  IMAD R5, R0, UR4, RZ ;  /* 0x0000000400057c24 */ /* 0x000fe4000f8e02ff */
        /* <DEDUP_REMOVED lines=13> */
[----:B------:R-:W-:-:S04]  /*62f0*/  HADD2.F32 R26, -RZ, R26.H0_H0 ;  /* 0x2000001aff1a7230 */ /* 0x000fc80000004100 */
[----:B------:R-:W0:Y:S02]  /*6300*/  F2I.FTZ.TRUNC.NTZ R5, R26 ;  /* 0x0000001a00057305 */ /* 0x000e24000021f100 */
[----:B0-----:R4:W-:Y:S01]  /*6310*/  STG.E.U8 desc[UR36][R2.64], R5 ;  /* 0x0000000502007986 */ /* 0x0019e2000c101124 */
[----:B------:R-:W-:Y:S05]  /*6320*/  BRA `(.L_x_1128) ;  /* 0x0000000c007c7947 */ /* 0x000fea0003800000 */
.L_x_1126:
[----:B------:R-:W-:-:S06]  /*6330*/  HADD2.F32 R5, -RZ, R26.H0_H0 ;  /* 0x2000001aff057230 */ /* 0x000fcc0000004100 */
[----:B------:R-:W0:Y:S02]  /*6340*/  F2I.S64.TRUNC R4, R5 ;  /* 0x0000000500047311 */ /* 0x000e24000020d900 */
[----:B0-----:R3:W-:Y:S01]  /*6350*/  STG.E.U8 desc[UR36][R2.64], R4 ;  /* 0x0000000402007986 */ /* 0x0017e2000c101124 */
[----:B------:R-:W-:Y:S05]  /*6360*/  BRA `(.L_x_1128) ;  /* 0x0000000c006c7947 */ /* 0x000fea0003800000 */
.L_x_1125:
[----:B------:R-:W-:-:S13]  /*6370*/  ISETP.NE.AND P0, PT, R0, 0x2, PT ;  /* 0x000000020000780c */ /* 0x000fda0003f05270 */
[----:B------:R-:W-:Y:S05]  /*6380*/  @!P0 BRA `(.L_x_1129) ;  /* 0x0000000000308947 */ /* 0x000fea0003800000 */
[----:B------:R-:W-:-:S13]  /*6390*/  ISETP.NE.AND P0, PT, R0, 0x3, PT ;  /* 0x000000030000780c */ /* 0x000fda0003f05270 */
[----:B------:R-:W-:Y:S05]  /*63a0*/  @!P0 BRA `(.L_x_1130) ;  /* 0x0000000000188947 */ /* 0x000fea0003800000 */
[----:B------:R-:W-:-:S13]  /*63b0*/  ISETP.NE.AND P0, PT, R0, 0x4, PT ;  /* 0x000000040000780c */ /* 0x000fda0003f05270 */
[----:B------:R-:W-:Y:S05]  /*63c0*/  @P0 BRA `(.L_x_1127) ;  /* 0x0000000800700947 */ /* 0x000fea0003800000 */
[----:B------:R-:W-:-:S06]  /*63d0*/  HADD2.F32 R4, -RZ, R26.H0_H0 ;  /* 0x2000001aff047230 */ /* 0x000fcc0000004100 */
[----:B------:R-:W0:Y:S02]  /*63e0*/  F2I.S64.TRUNC R4, R4 ;  /* 0x0000000400047311 */ /* 0x000e24000020d900 */
[----:B0-----:R1:W-:Y:S01]  /*63f0*/  STG.E.64 desc[UR36][R2.64], R4 ;  /* 0x0000000402007986 */ /* 0x0013e2000c101b24 */
[----:B------:R-:W-:Y:S05]  /*6400*/  BRA `(.L_x_1128) ;  /* 0x0000000c00447947 */ /* 0x000fea0003800000 */
.L_x_1130:
[----:B------:R-:W-:-:S04]  /*6410*/  HADD2.F32 R26, -RZ, R26.H0_H0 ;  /* 0x2000001aff1a7230 */ /* 0x000fc80000004100 */
[----:B------:R-:W0:Y:S02]  /*6420*/  F2I.FTZ.TRUNC.NTZ R5, R26 ;  /* 0x0000001a00057305 */ /* 0x000e24000021f100 */
[----:B0-----:R2:W-:Y:S01]  /*6430*/  STG.E desc[UR36][R2.64], R5 ;  /* 0x0000000502007986 */ /* 0x0015e2000c101924 */
[----:B------:R-:W-:Y:S05]  /*6440*/  BRA `(.L_x_1128) ;  /* 0x0000000c00347947 */ /* 0x000fea0003800000 */
.L_x_1129:
[----:B------:R-:W-:-:S04]  /*6450*/  HADD2.F32 R26, -RZ, R26.H0_H0 ;  /* 0x2000001aff1a7230 */ /* 0x000fc80000004100 */
[----:B------:R-:W0:Y:S02]  /*6460*/  F2I.FTZ.TRUNC.NTZ R5, R26 ;  /* 0x0000001a00057305 */ /* 0x000e24000021f100 */
[----:B0-----:R0:W-:Y:S01]  /*6470*/  STG.E.U16 desc[UR36][R2.64], R5 ;  /* 0x0000000502007986 */ /* 0x0011e2000c101524 */
[----:B------:R-:W-:Y:S05]  /*6480*/  BRA `(.L_x_1128) ;  /* 0x0000000c00247947 */ /* 0x000fea0003800000 */
.L_x_1124:
[----:B------:R-:W-:-:S13]  /*6490*/  ISETP.GT.AND P0, PT, R0, 0x6, PT ;  /* 0x000000060000780c */ /* 0x000fda0003f04270 */
[----:B------:R-:W-:Y:S05]  /*64a0*/  @P0 BRA `(.L_x_1131) ;  /* 0x0000000000240947 */ /* 0x000fea0003800000 */
[----:B------:R-:W-:-:S13]  /*64b0*/  ISETP.NE.AND P0, PT, R0, 0x5, PT ;  /* 0x000000050000780c */ /* 0x000fda0003f05270 */
[----:B------:R-:W-:Y:S05]  /*64c0*/  @!P0 BRA `(.L_x_1132) ;  /* 0x0000000000148947 */ /* 0x000fea0003800000 */
[----:B------:R-:W-:-:S13]  /*64d0*/  ISETP.NE.AND P0, PT, R0, 0x6, PT ;  /* 0x000000060000780c */ /* 0x000fda0003f05270 */
[----:B------:R-:W-:Y:S05]  /*64e0*/  @P0 BRA `(.L_x_1127) ;  /* 0x0000000800280947 */ /* 0x000fea0003800000 */
[----:B------:R-:W-:-:S05]  /*64f0*/  HADD2.F32 R5, -RZ, R26.H0_H0 ;  /* 0x2000001aff057230 */ /* 0x000fca0000004100 */
[----:B------:R0:W-:Y:S01]  /*6500*/  STG.E desc[UR36][R2.64], R5 ;  /* 0x0000000502007986 */ /* 0x0001e2000c101924 */
[----:B------:R-:W-:Y:S05]  /*6510*/  BRA `(.L_x_1128) ;  /* 0x0000000c00007947 */ /* 0x000fea0003800000 */
.L_x_1132:
[----:B------:R0:W-:Y:S01]  /*6520*/  STG.E.U16 desc[UR36][R2.64], R26 ;  /* 0x0000001a02007986 */ /* 0x0001e2000c101524 */
[----:B------:R-:W-:Y:S05]  /*6530*/  BRA `(.L_x_1128) ;  /* 0x0000000800f87947 */ /* 0x000fea0003800000 */
.L_x_1131:
[----:B------:R-:W-:-:S13]  /*6540*/  ISETP.NE.AND P0, PT, R0, 0x7, PT ;  /* 0x000000070000780c */ /* 0x000fda0003f05270 */
[----:B------:R-:W-:Y:S05]  /*6550*/  @!P0 BRA `(.L_x_1133) ;  /* 0x0000000000348947 */ /* 0x000fea0003800000 */
[----:B------:R-:W-:-:S13]  /*6560*/  ISETP.NE.AND P0, PT, R0, 0x8, PT ;  /* 0x000000080000780c */ /* 0x000fda0003f05270 */
[----:B------:R-:W-:Y:S05]  /*6570*/  @!P0 BRA `(.L_x_1134) ;  /* 0x0000000000188947 */ /* 0x000fea0003800000 */
[----:B------:R-:W-:-:S13]  /*6580*/  ISETP.NE.AND P0, PT, R0, 0x9, PT ;  /* 0x000000090000780c */ /* 0x000fda0003f05270 */
[----:B------:R-:W-:Y:S05]  /*6590*/  @P0 BRA `(.L_x_1127) ;  /* 0x0000000400fc0947 */ /* 0x000fea0003800000 */
[----:B------:R-:W-:Y:S02]  /*65a0*/  HADD2.F32 R26, -RZ, R26.H0_H0 ;  /* 0x2000001aff1a7230 */ /* 0x000fe40000004100 */
[----:B------:R-:W-:-:S05]  /*65b0*/  IMAD.MOV.U32 R27, RZ, RZ, RZ ;  /* 0x000000ffff1b7224 */ /* 0x000fca00078e00ff */
[----:B------:R0:W-:Y:S01]  /*65c0*/  STG.E.64 desc[UR36][R2.64], R26 ;  /* 0x0000001a02007986 */ /* 0x0001e2000c101b24 */
[----:B------:R-:W-:Y:S05]  /*65d0*/  BRA `(.L_x_1128) ;  /* 0x0000000800d07947 */ /* 0x000fea0003800000 */
.L_x_1134:
[----:B------:R-:W-:-:S05]  /*65e0*/  HADD2.F32 R0, -RZ, R26.H0_H0 ;  /* 0x2000001aff007230 */ /* 0x000fca0000004100 */
[----:B------:R-:W-:-:S04]  /*65f0*/  F2FP.F16.F32.PACK_AB R0, RZ, R0 ;  /* 0x00000000ff00723e */ /* 0x000fc800000000ff */
[----:B------:R-:W-:-:S05]  /*6600*/  PRMT R0, R0, 0x5410, RZ ;  /* 0x0000541000007816 */ /* 0x000fca00000000ff */
[----:B------:R0:W-:Y:S01]  /*6610*/  STG.E desc[UR36][R2.64], R0 ;  /* 0x0000000002007986 */ /* 0x0001e2000c101924 */
[----:B------:R-:W-:Y:S05]  /*6620*/  BRA `(.L_x_1128) ;  /* 0x0000000800bc7947 */ /* 0x000fea0003800000 */
.L_x_1133:
[----:B------:R-:W-:-:S05]  /*6630*/  HADD2.F32 R4, -RZ, R26.H0_H0 ;  /* 0x2000001aff047230 */ /* 0x000fca0000004100 */
[----:B------:R-:W-:-:S06]  /*6640*/  FMUL.FTZ R4, R4, 1 ;  /* 0x3f80000004047820 */ /* 0x000fcc0000410000 */
[----:B------:R-:W0:Y:S02]  /*6650*/  F2F.F64.F32 R4, R4 ;  /* 0x0000000400047310 */ /* 0x000e240000201800 */
[----:B0-----:R0:W-:Y:S01]  /*6660*/  STG.E.64 desc[UR36][R2.64], R4 ;  /* 0x0000000402007986 */ /* 0x0011e2000c101b24 */
[----:B------:R-:W-:Y:S05]  /*6670*/  BRA `(.L_x_1128) ;  /* 0x0000000800a87947 */ /* 0x000fea0003800000 */
.L_x_1123:
        /* <DEDUP_REMOVED lines=10> */
[----:B------:R-:W-:-:S06]  /*6720*/  HADD2.F32 R5, -RZ, R26.H0_H0 ;  /* 0x2000001aff057230 */ /* 0x000fcc0000004100 */
[----:B------:R-:W0:Y:S02]  /*6730*/  F2I.FTZ.U32.TRUNC.NTZ R5, R5 ;  /* 0x0000000500057305 */ /* 0x000e24000021f000 */
[----:B0-----:R0:W-:Y:S01]  /*6740*/  STG.E.U16 desc[UR36][R2.64], R5 ;  /* 0x0000000502007986 */ /* 0x0011e2000c101524 */
[----:B------:R-:W-:Y:S05]  /*6750*/  BRA `(.L_x_1128) ;  /* 0x0000000800707947 */ /* 0x000fea0003800000 */
.L_x_1138:
        /* <DEDUP_REMOVED lines=18> */
.L_x_1141:
[----:B------:R-:W-:-:S04]  /*6880*/  SHF.R.U32.HI R5, RZ, 0x18, R5 ;  /* 0x00000018ff057819 */ /* 0x000fc80000011605 */
[----:B------:R-:W-:-:S07]  /*6890*/  LOP3.LUT R0, R0, 0x80, R5, 0xf8, !PT ;  /* 0x0000008000007812 */ /* 0x000fce00078ef805 */
.L_x_1140:
[----:B------:R-:W-:Y:S05]  /*68a0*/  BSYNC.RECONVERGENT B0 ;  /* 0x0000000000007941 */ /* 0x000fea0003800200 */
.L_x_1139:
[----:B------:R0:W-:Y:S01]  /*68b0*/  STG.E.U8 desc[UR36][R2.64], R0 ;  /* 0x0000000002007986 */ /* 0x0001e2000c101124 */
[----:B------:R-:W-:Y:S05]  /*68c0*/  BRA `(.L_x_1128) ;  /* 0x0000000800147947 */ /* 0x000fea0003800000 */
.L_x_1137:
        /* <DEDUP_REMOVED lines=18> */
.L_x_1144:
[----:B------:R-:W-:-:S04]  /*69f0*/  SHF.R.U32.HI R5, RZ, 0x18, R5 ;  /* 0x00000018ff057819 */ /* 0x000fc80000011605 */
[----:B------:R-:W-:-:S07]  /*6a00*/  LOP3.LUT R0, R0, 0x80, R5, 0xf8, !PT ;  /* 0x0000008000007812 */ /* 0x000fce00078ef805 */
.L_x_1143:
[----:B------:R-:W-:Y:S05]  /*6a10*/  BSYNC.RECONVERGENT B0 ;  /* 0x0000000000007941 */ /* 0x000fea0003800200 */
.L_x_1142:
[----:B------:R0:W-:Y:S01]  /*6a20*/  STG.E.U8 desc[UR36][R2.64], R0 ;  /* 0x0000000002007986 */ /* 0x0001e2000c101124 */
[----:B------:R-:W-:Y:S05]  /*6a30*/  BRA `(.L_x_1128) ;  /* 0x0000000400b87947 */ /* 0x000fea0003800000 */
.L_x_1136:
[----:B------:R-:W-:-:S13]  /*6a40*/  ISETP.NE.AND P0, PT, R0, 0x1c, PT ;  /* 0x0000001c0000780c */ /* 0x000fda0003f05270 */
[----:B------:R-:W-:Y:S05]  /*6a50*/  @!P0 BRA `(.L_x_1145) ;  /* 0x0000000000608947 */ /* 0x000fea0003800000 */
[----:B------:R-:W-:-:S13]  /*6a60*/  ISETP.NE.AND P0, PT, R0, 0x1d, PT ;  /* 0x0000001d0000780c */ /* 0x000fda0003f05270 */
[----:B------:R-:W-:Y:S05]  /*6a70*/  @!P0 BRA `(.L_x_1146) ;  /* 0x0000000000488947 */ /* 0x000fea0003800000 */
[----:B------:R-:W-:-:S13]  /*6a80*/  ISETP.NE.AND P0, PT, R0, 0x2c, PT ;  /* 0x0000002c0000780c */ /* 0x000fda0003f05270 */
[----:B------:R-:W-:Y:S05]  /*6a90*/  @P0 BRA `(.L_x_1127) ;  /* 0x0000000000bc0947 */ /* 0x000fea0003800000 */
        /* <DEDUP_REMOVED lines=16> */
.L_x_1146:
[----:B------:R-:W-:-:S06]  /*6ba0*/  HADD2.F32 R4, -RZ, R26.H0_H0 ;  /* 0x2000001aff047230 */ /* 0x000fcc0000004100 */
[----:B------:R-:W0:Y:S02]  /*6bb0*/  F2I.U64.TRUNC R4, R4 ;  /* 0x0000000400047311 */ /* 0x000e24000020d800 */
[----:B0-----:R0:W-:Y:S01]  /*6bc0*/  STG.E.64 desc[UR36][R2.64], R4 ;  /* 0x0000000402007986 */ /* 0x0011e2000c101b24 */
[----:B------:R-:W-:Y:S05]  /*6bd0*/  BRA `(.L_x_1128) ;  /* 0x0000000400507947 */ /* 0x000fea0003800000 */
.L_x_1145:
[----:B------:R-:W-:-:S04]  /*6be0*/  HADD2.F32 R26, -RZ, R26.H0_H0 ;  /* 0x2000001aff1a7230 */ /* 0x000fc80000004100 */
[----:B------:R-:W0:Y:S02]  /*6bf0*/  F2I.FTZ.U32.TRUNC.NTZ R5, R26 ;  /* 0x0000001a00057305 */ /* 0x000e24000021f000 */
[----:B0-----:R0:W-:Y:S01]  /*6c00*/  STG.E desc[UR36][R2.64], R5 ;  /* 0x0000000502007986 */ /* 0x0011e2000c101924 */
[----:B------:R-:W-:Y:S05]  /*6c10*/  BRA `(.L_x_1128) ;  /* 0x0000000400407947 */ /* 0x000fea0003800000 */
.L_x_1135:
[----:B------:R-:W-:-:S13]  /*6c20*/  ISETP.GT.AND P0, PT, R0, 0xe, PT ;  /* 0x0000000e0000780c */ /* 0x000fda0003f04270 */
[----:B------:R-:W-:Y:S05]  /*6c30*/  @P0 BRA `(.L_x_1147) ;  /* 0x00000000003c0947 */ /* 0x000fea0003800000 */
[----:B------:R-:W-:-:S13]  /*6c40*/  ISETP.NE.AND P0, PT, R0, 0xa, PT ;  /* 0x0000000a0000780c */ /* 0x000fda0003f05270 */
[----:B------:R-:W-:Y:S05]  /*6c50*/  @!P0 BRA `(.L_x_1148) ;  /* 0x00000000001c8947 */ /* 0x000fea0003800000 */
[----:B------:R-:W-:-:S13]  /*6c60*/  ISETP.NE.AND P0, PT, R0, 0xb, PT ;  /* 0x0000000b0000780c */ /* 0x000fda0003f05270 */
[----:B------:R-:W-:Y:S05]  /*6c70*/  @P0 BRA `(.L_x_1127) ;  /* 0x0000000000440947 */ /* 0x000fea0003800000 */
[----:B------:R-:W-:-:S05]  /*6c80*/  HADD2.F32 R26, -RZ, R26.H0_H0 ;  /* 0x2000001aff1a7230 */ /* 0x000fca0000004100 */
[----:B------:R-:W-:-:S04]  /*6c90*/  FSETP.NEU.FTZ.AND P0, PT, R26, RZ, PT ;  /* 0x000000ff1a00720b */ /* 0x000fc80003f1d000 */
[----:B------:R-:W-:-:S05]  /*6ca0*/  SEL R5, RZ, 0x1, !P0 ;  /* 0x00000001ff057807 */ /* 0x000fca0004000000 */
[----:B------:R0:W-:Y:S01]  /*6cb0*/  STG.E.U8 desc[UR36][R2.64], R5 ;  /* 0x0000000502007986 */ /* 0x0001e2000c101124 */
[----:B------:R-:W-:Y:S05]  /*6cc0*/  BRA `(.L_x_1128) ;  /* 0x0000000400147947 */ /* 0x000fea0003800000 */
.L_x_1148:
[----:B------:R-:W-:Y:S01]  /*6cd0*/  HADD2.F32 R26, -RZ, R26.H0_H0 ;  /* 0x2000001aff1a7230 */ /* 0x000fe20000004100 */
[----:B------:R-:W-:-:S04]  /*6ce0*/  CS2R R6, SRZ ;  /* 0x0000000000067805 */ /* 0x000fc8000001ff00 */
[----:B------:R-:W-:-:S06]  /*6cf0*/  FMUL.FTZ R4, R26, 1 ;  /* 0x3f8000001a047820 */ /* 0x000fcc0000410000 */
[----:B------:R-:W0:Y:S02]  /*6d00*/  F2F.F64.F32 R4, R4 ;  /* 0x0000000400047310 */ /* 0x000e240000201800 */
[----:B0-----:R0:W-:Y:S01]  /*6d10*/  STG.E.128 desc[UR36][R2.64], R4 ;  /* 0x0000000402007986 */ /* 0x0011e2000c101d24 */
[----:B------:R-:W-:Y:S05]  /*6d20*/  BRA `(.L_x_1128) ;  /* 0x0000000000fc7947 */ /* 0x000fea0003800000 */
.L_x_1147:
[----:B------:R-:W-:-:S13]  /*6d30*/  ISETP.NE.AND P0, PT, R0, 0xf, PT ;  /* 0x0000000f0000780c */ /* 0x000fda0003f05270 */
[----:B------:R-:W-:Y:S05]  /*6d40*/  @!P0 BRA `(.L_x_1149) ;  /* 0x0000000000e88947 */ /* 0x000fea0003800000 */
[----:B------:R-:W-:-:S13]  /*6d50*/  ISETP.NE.AND P0, PT, R0, 0x17, PT ;  /* 0x000000170000780c */ /* 0x000fda0003f05270 */
[----:B------:R-:W-:Y:S05]  /*6d60*/  @!P0 BRA `(.L_x_1150) ;  /* 0x0000000000908947 */ /* 0x000fea0003800000 */
[----:B------:R-:W-:-:S13]  /*6d70*/  ISETP.NE.AND P0, PT, R0, 0x18, PT ;  /* 0x000000180000780c */ /* 0x000fda0003f05270 */
[----:B------:R-:W-:Y:S05]  /*6d80*/  @!P0 BRA `(.L_x_1151) ;  /* 0x0000000000448947 */ /* 0x000fea0003800000 */
.L_x_1127:
        /* <DEDUP_REMOVED lines=16> */
.L_x_1152:
[----:B------:R-:W-:Y:S05]  /*6e90*/  BRA `(.L_x_1128) ;  /* 0x0000000000a07947 */ /* 0x000fea0003800000 */
.L_x_1151:
        /* <DEDUP_REMOVED lines=13> */
.L_x_1154:
[----:B------:R-:W-:Y:S05]  /*6f70*/  BSYNC.RECONVERGENT B0 ;  /* 0x0000000000007941 */ /* 0x000fea0003800200 */
.L_x_1153:
[----:B------:R-:W-:-:S05]  /*6f80*/  LOP3.LUT R5, R0, 0x80, R5, 0xf8, !PT ;  /* 0x0000008000057812 */ /* 0x000fca00078ef805 */
[----:B------:R0:W-:Y:S01]  /*6f90*/  STG.E.U8 desc[UR36][R2.64], R5 ;  /* 0x0000000502007986 */ /* 0x0001e2000c101124 */
[----:B------:R-:W-:Y:S05]  /*6fa0*/  BRA `(.L_x_1128) ;  /* 0x00000000005c7947 */ /* 0x000fea0003800000 */
.L_x_1150:
        /* <DEDUP_REMOVED lines=12> */
.L_x_1156:
[----:B------:R-:W-:Y:S01]  /*7070*/  IMAD.MOV.U32 R0, RZ, RZ, 0x7f ;  /* 0x0000007fff007424 */ /* 0x000fe200078e00ff */
[----:B------:R-:W-:-:S04]  /*7080*/  ISETP.GT.U32.AND P0, PT, R4, 0x7f800000, PT ;  /* 0x7f8000000400780c */ /* 0x000fc80003f04070 */
[----:B------:R-:W-:-:S09]  /*7090*/  SEL R0, R0, 0x7c, P0 ;  /* 0x0000007c00007807 */ /* 0x000fd20000000000 */
.L_x_1157:
[----:B------:R-:W-:Y:S05]  /*70a0*/  BSYNC.RECONVERGENT B0 ;  /* 0x0000000000007941 */ /* 0x000fea0003800200 */
.L_x_1155:
[----:B------:R-:W-:-:S04]  /*70b0*/  SHF.R.U32.HI R5, RZ, 0x18, R5 ;  /* 0x00000018ff057819 */ /* 0x000fc80000011605 */
[----:B------:R-:W-:-:S05]  /*70c0*/  LOP3.LUT R5, R0, 0x80, R5, 0xf8, !PT ;  /* 0x0000008000057812 */ /* 0x000fca00078ef805 */
[----:B------:R0:W-:Y:S01]  /*70d0*/  STG.E.U8 desc[UR36][R2.64], R5 ;  /* 0x0000000502007986 */ /* 0x0001e2000c101124 */
[----:B------:R-:W-:Y:S05]  /*70e0*/  BRA `(.L_x_1128) ;  /* 0x00000000000c7947 */ /* 0x000fea0003800000 */
.L_x_1149:
[----:B------:R-:W-:-:S05]  /*70f0*/  HADD2.F32 R0, -RZ, R26.H0_H0 ;  /* 0x2000001aff007230 */ /* 0x000fca0000004100 */
[----:B------:R-:W-:-:S05]  /*7100*/  F2FP.BF16.F32.PACK_AB R0, RZ, R0 ;  /* 0x00000000ff00723e */ /* 0x000fca00000010ff */
[----:B------:R0:W-:Y:S02]  /*7110*/  STG.E.U16 desc[UR36][R2.64], R0 ;  /* 0x0000000002007986 */ /* 0x0001e4000c101524 */
.L_x_1128:
[----:B------:R-:W-:-:S05]  /*7120*/  VIADD R19, R19, 0x80 ;  /* 0x0000008013137836 */ /* 0x000fca0000000000 */
[----:B------:R-:W-:-:S13]  /*7130*/  ISETP.GE.AND P0, PT, R19, R17, PT ;  /* 0x000000111300720c */ /* 0x000fda0003f06270 */
[----:B------:R-:W-:Y:S05]  /*7140*/  @P0 BRA `(.L_x_1122) ;  /* 0x0000000c00d80947 */ /* 0x000fea0003800000 */
[----:B------:R-:W5:Y:S01]  /*7150*/  LDCU UR4, c[0x0][0x3a8] ;  /* 0x00007500ff0477ac */ /* 0x000f620008000800 */
[----:B01234-:R-:W0:Y:S01]  /*7160*/  LDC.64 R2, c[0x0][0x388] ;  /* 0x0000e200ff027b82 */ /* 0x01fe220000000a00 */
        /* <DEDUP_REMOVED lines=20> */
.L_x_1161:
[----:B------:R-:W-:-:S06]  /*72b0*/  HADD2.F32 R5, -RZ, R24.H0_H0 ;  /* 0x20000018ff057230 */ /* 0x000fcc0000004100 */
[----:B------:R-:W0:Y:S02]  /*72c0*/  F2I.S64.TRUNC R4, R5 ;  /* 0x0000000500047311 */ /* 0x000e24000020d900 */
[----:B0-----:R0:W-:Y:S01]  /*72d0*/  STG.E.U8 desc[UR36][R2.64], R4 ;  /* 0x0000000402007986 */ /* 0x0011e2000c101124 */
[----:B------:R-:W-:Y:S05]  /*72e0*/  BRA `(.L_x_1163) ;  /* 0x0000000c006c7947 */ /* 0x000fea0003800000 */
.L_x_1160:
        /* <DEDUP_REMOVED lines=10> */
.L_x_1165:
[----:B------:R-:W-:-:S04]  /*7390*/  HADD2.F32 R24, -RZ, R24.H0_H0 ;  /* 0x20000018ff187230 */ /* 0x000fc80000004100 */
[----:B------:R-:W0:Y:S02]  /*73a0*/  F2I.FTZ.TRUNC.NTZ R5, R24 ;  /* 0x0000001800057305 */ /* 0x000e24000021f100 */
[----:B0-----:R0:W-:Y:S01]  /*73b0*/  STG.E desc[UR36][R2.64], R5 ;  /* 0x0000000502007986 */ /* 0x0011e2000c101924 */
[----:B------:R-:W-:Y:S05]  /*73c0*/  BRA `(.L_x_1163) ;  /* 0x0000000c00347947 */ /* 0x000fea0003800000 */
.L_x_1164:
[----:B------:R-:W-:-:S04]  /*73d0*/  HADD2.F32 R24, -RZ, R24.H0_H0 ;  /* 0x20000018ff187230 */ /* 0x000fc80000004100 */
[----:B------:R-:W0:Y:S02]  /*73e0*/  F2I.FTZ.TRUNC.NTZ R5, R24 ;  /* 0x0000001800057305 */ /* 0x000e24000021f100 */
[----:B0-----:R0:W-:Y:S01]  /*73f0*/  STG.E.U16 desc[UR36][R2.64], R5 ;  /* 0x0000000502007986 */ /* 0x0011e2000c101524 */
[----:B------:R-:W-:Y:S05]  /*7400*/  BRA `(.L_x_1163) ;  /* 0x0000000c00247947 */ /* 0x000fea0003800000 */
.L_x_1159:
        /* <DEDUP_REMOVED lines=9> */
.L_x_1167:
[----:B------:R0:W-:Y:S01]  /*74a0*/  STG.E.U16 desc[UR36][R2.64], R24 ;  /* 0x0000001802007986 */ /* 0x0001e2000c101524 */
[----:B------:R-:W-:Y:S05]  /*74b0*/  BRA `(.L_x_1163) ;  /* 0x0000000800f87947 */ /* 0x000fea0003800000 */
.L_x_1166:
        /* <DEDUP_REMOVED lines=10> */
.L_x_1169:
[----:B------:R-:W-:-:S05]  /*7560*/  HADD2.F32 R0, -RZ, R24.H0_H0 ;  /* 0x20000018ff007230 */ /* 0x000fca0000004100 */
[----:B------:R-:W-:-:S04]  /*7570*/  F2FP.F16.F32.PACK_AB R0, RZ, R0 ;  /* 0x00000000ff00723e */ /* 0x000fc800000000ff */
[----:B------:R-:W-:-:S05]  /*7580*/  PRMT R0, R0, 0x5410, RZ ;  /* 0x0000541000007816 */ /* 0x000fca00000000ff */
[----:B------:R0:W-:Y:S01]  /*7590*/  STG.E desc[UR36][R2.64], R0 ;  /* 0x0000000002007986 */ /* 0x0001e2000c101924 */
[----:B------:R-:W-:Y:S05]  /*75a0*/  BRA `(.L_x_1163) ;  /* 0x0000000800bc7947 */ /* 0x000fea0003800000 */
.L_x_1168:
[----:B------:R-:W-:-:S05]  /*75b0*/  HADD2.F32 R4, -RZ, R24.H0_H0 ;  /* 0x20000018ff047230 */ /* 0x000fca0000004100 */
[----:B------:R-:W-:-:S06]  /*75c0*/  FMUL.FTZ R4, R4, 1 ;  /* 0x3f80000004047820 */ /* 0x000fcc0000410000 */
[----:B------:R-:W0:Y:S02]  /*75d0*/  F2F.F64.F32 R4, R4 ;  /* 0x0000000400047310 */ /* 0x000e240000201800 */
[----:B0-----:R0:W-:Y:S01]  /*75e0*/  STG.E.64 desc[UR36][R2.64], R4 ;  /* 0x0000000402007986 */ /* 0x0011e2000c101b24 */
[----:B------:R-:W-:Y:S05]  /*75f0*/  BRA `(.L_x_1163) ;  /* 0x0000000800a87947 */ /* 0x000fea0003800000 */
.L_x_1158:
        /* <DEDUP_REMOVED lines=14> */
.L_x_1173:
        /* <DEDUP_REMOVED lines=18> */
.L_x_1176:
[----:B------:R-:W-:-:S04]  /*7800*/  SHF.R.U32.HI R5, RZ, 0x18, R5 ;  /* 0x00000018ff057819 */ /* 0x000fc80000011605 */
[----:B------:R-:W-:-:S07]  /*7810*/  LOP3.LUT R0, R0, 0x80, R5, 0xf8, !PT ;  /* 0x0000008000007812 */ /* 0x000fce00078ef805 */
.L_x_1175:
[----:B------:R-:W-:Y:S05]  /*7820*/  BSYNC.RECONVERGENT B0 ;  /* 0x0000000000007941 */ /* 0x000fea0003800200 */
.L_x_1174:
[----:B------:R4:W-:Y:S01]  /*7830*/  STG.E.U8 desc[UR36][R2.64], R0 ;  /* 0x0000000002007986 */ /* 0x0009e2000c101124 */
[----:B------:R-:W-:Y:S05]  /*7840*/  BRA `(.L_x_1163) ;  /* 0x0000000800147947 */ /* 0x000fea0003800000 */
.L_x_1172:
        /* <DEDUP_REMOVED lines=18> */
.L_x_1179:
[----:B------:R-:W-:-:S04]  /*7970*/  SHF.R.U32.HI R5, RZ, 0x18, R5 ;  /* 0x00000018ff057819 */ /* 0x000fc80000011605 */
[----:B------:R-:W-:-:S07]  /*7980*/  LOP3.LUT R0, R0, 0x80, R5, 0xf8, !PT ;  /* 0x0000008000007812 */ /* 0x000fce00078ef805 */
.L_x_1178:
[----:B------:R-:W-:Y:S05]  /*7990*/  BSYNC.RECONVERGENT B0 ;  /* 0x0000000000007941 */ /* 0x000fea0003800200 */
.L_x_1177:
[----:B------:R3:W-:Y:S01]  /*79a0*/  STG.E.U8 desc[UR36][R2.64], R0 ;  /* 0x0000000002007986 */ /* 0x0007e2000c101124 */
[----:B------:R-:W-:Y:S05]  /*79b0*/  BRA `(.L_x_1163) ;  /* 0x0000000400b87947 */ /* 0x000fea0003800000 */
.L_x_1171:
        /* <DEDUP_REMOVED lines=22> */
.L_x_1181:
[----:B------:R-:W-:-:S06]  /*7b20*/  HADD2.F32 R4, -RZ, R24.H0_H0 ;  /* 0x20000018ff047230 */ /* 0x000fcc0000004100 */
[----:B------:R-:W0:Y:S02]  /*7b30*/  F2I.U64.TRUNC R4, R4 ;  /* 0x0000000400047311 */ /* 0x000e24000020d800 */
[----:B0-----:R0:W-:Y:S01]  /*7b40*/  STG.E.64 desc[UR36][R2.64], R4 ;  /* 0x0000000402007986 */ /* 0x0011e2000c101b24 */
[----:B------:R-:W-:Y:S05]  /*7b50*/  BRA `(.L_x_1163) ;  /* 0x0000000400507947 */ /* 0x000fea0003800000 */
.L_x_1180:
[----:B------:R-:W-:-:S04]  /*7b60*/  HADD2.F32 R24, -RZ, R24.H0_H0 ;  /* 0x20000018ff187230 */ /* 0x000fc80000004100 */
[----:B------:R-:W0:Y:S02]  /*7b70*/  F2I.FTZ.U32.TRUNC.NTZ R5, R24 ;  /* 0x0000001800057305 */ /* 0x000e24000021f000 */
[----:B0-----:R2:W-:Y:S01]  /*7b80*/  STG.E desc[UR36][R2.64], R5 ;  /* 0x0000000502007986 */ /* 0x0015e2000c101924 */
[----:B------:R-:W-:Y:S05]  /*7b90*/  BRA `(.L_x_1163) ;  /* 0x0000000400407947 */ /* 0x000fea0003800000 */
.L_x_1170:
        /* <DEDUP_REMOVED lines=11> */
.L_x_1183:
[----:B------:R-:W-:Y:S01]  /*7c50*/  HADD2.F32 R24, -RZ, R24.H0_H0 ;  /* 0x20000018ff187230 */ /* 0x000fe20000004100 */
[----:B------:R-:W-:-:S04]  /*7c60*/  CS2R R6, SRZ ;  /* 0x0000000000067805 */ /* 0x000fc8000001ff00 */
[----:B------:R-:W-:-:S06]  /*7c70*/  FMUL.FTZ R4, R24, 1 ;  /* 0x3f80000018047820 */ /* 0x000fcc0000410000 */
[----:B------:R-:W0:Y:S02]  /*7c80*/  F2F.F64.F32 R4, R4 ;  /* 0x0000000400047310 */ /* 0x000e240000201800 */
[----:B0-----:R0:W-:Y:S01]  /*7c90*/  STG.E.128 desc[UR36][R2.64], R4 ;  /* 0x0000000402007986 */ /* 0x0011e2000c101d24 */
[----:B------:R-:W-:Y:S05]  /*7ca0*/  BRA `(.L_x_1163) ;  /* 0x0000000000fc7947 */ /* 0x000fea0003800000 */
.L_x_1182:
[----:B------:R-:W-:-:S13]  /*7cb0*/  ISETP.NE.AND P0, PT, R0, 0xf, PT ;  /* 0x0000000f0000780c */ /* 0x000fda0003f05270 */
[----:B------:R-:W-:Y:S05]  /*7cc0*/  @!P0 BRA `(.L_x_1184) ;  /* 0x0000000000e88947 */ /* 0x000fea0003800000 */
[----:B------:R-:W-:-:S13]  /*7cd0*/  ISETP.NE.AND P0, PT, R0, 0x17, PT ;  /* 0x000000170000780c */ /* 0x000fda0003f05270 */
[----:B------:R-:W-:Y:S05]  /*7ce0*/  @!P0 BRA `(.L_x_1185) ;  /* 0x0000000000908947 */ /* 0x000fea0003800000 */
[----:B------:R-:W-:-:S13]  /*7cf0*/  ISETP.NE.AND P0, PT, R0, 0x18, PT ;  /* 0x000000180000780c */ /* 0x000fda0003f05270 */
[----:B------:R-:W-:Y:S05]  /*7d00*/  @!P0 BRA `(.L_x_1186) ;  /* 0x0000000000448947 */ /* 0x000fea0003800000 */
.L_x_1162:
        /* <DEDUP_REMOVED lines=16> */
.L_x_1187:
[----:B------:R-:W-:Y:S05]  /*7e10*/  BRA `(.L_x_1163) ;  /* 0x0000000000a07947 */ /* 0x000fea0003800000 */
.L_x_1186:
        /* <DEDUP_REMOVED lines=13> */
.L_x_1189:
[----:B------:R-:W-:Y:S05]  /*7ef0*/  BSYNC.RECONVERGENT B0 ;  /* 0x0000000000007941 */ /* 0x000fea0003800200 */
.L_x_1188:
[----:B------:R-:W-:-:S05]  /*7f00*/  LOP3.LUT R5, R0, 0x80, R5, 0xf8, !PT ;  /* 0x0000008000057812 */ /* 0x000fca00078ef805 */
[----:B------:R0:W-:Y:S01]  /*7f10*/  STG.E.U8 desc[UR36][R2.64], R5 ;  /* 0x0000000502007986 */ /* 0x0001e2000c101124 */
[----:B------:R-:W-:Y:S05]  /*7f20*/  BRA `(.L_x_1163) ;  /* 0x00000000005c7947 */ /* 0x000fea0003800000 */
.L_x_1185:
        /* <DEDUP_REMOVED lines=12> */
.L_x_1191:
[----:B------:R-:W-:Y:S01]  /*7ff0*/  IMAD.MOV.U32 R0, RZ, RZ, 0x7f ;  /* 0x0000007fff007424 */ /* 0x000fe200078e00ff */
[----:B------:R-:W-:-:S04]  /*8000*/  ISETP.GT.U32.AND P0, PT, R4, 0x7f800000, PT ;  /* 0x7f8000000400780c */ /* 0x000fc80003f04070 */
[----:B------:R-:W-:-:S09]  /*8010*/  SEL R0, R0, 0x7c, P0 ;  /* 0x0000007c00007807 */ /* 0x000fd20000000000 */
.L_x_1192:
[----:B------:R-:W-:Y:S05]  /*8020*/  BSYNC.RECONVERGENT B0 ;  /* 0x0000000000007941 */ /* 0x000fea0003800200 */
.L_x_1190:
[----:B------:R-:W-:-:S04]  /*8030*/  SHF.R.U32.HI R5, RZ, 0x18, R5 ;  /* 0x00000018ff057819 */ /* 0x000fc80000011605 */
[----:B------:R-:W-:-:S05]  /*8040*/  LOP3.LUT R5, R0, 0x80, R5, 0xf8, !PT ;  /* 0x0000008000057812 */ /* 0x000fca00078ef805 */
[----:B------:R0:W-:Y:S01]  /*8050*/  STG.E.U8 desc[UR36][R2.64], R5 ;  /* 0x0000000502007986 */ /* 0x0001e2000c101124 */
[----:B------:R-:W-:Y:S05]  /*8060*/  BRA `(.L_x_1163) ;  /* 0x00000000000c7947 */ /* 0x000fea0003800000 */
.L_x_1184:
[----:B------:R-:W-:-:S05]  /*8070*/  HADD2.F32 R0, -RZ, R24.H0_H0 ;  /* 0x20000018ff007230 */ /* 0x000fca0000004100 */
[----:B------:R-:W-:-:S05]  /*8080*/  F2FP.BF16.F32.PACK_AB R0, RZ, R0 ;  /* 0x00000000ff00723e */ /* 0x000fca00000010ff */
[----:B------:R0:W-:Y:S02]  /*8090*/  STG.E.U16 desc[UR36][R2.64], R0 ;  /* 0x0000000002007986 */ /* 0x0001e4000c101524 */
.L_x_1163:
[----:B------:R-:W-:-:S07]  /*80a0*/  VIADD R19, R19, 0x80 ;  /* 0x0000008013137836 */ /* 0x000fce0000000000 */
.L_x_1122:
[----:B------:R-:W-:Y:S05]  /*80b0*/  BSYNC.RECONVERGENT B6 ;  /* 0x0000000000067941 */ /* 0x000fea0003800200 */
.L_x_1121:
[----:B------:R-:W-:-:S13]  /*80c0*/  ISETP.GE.AND P0, PT, R19, R17, PT ;  /* 0x000000111300720c */ /* 0x000fda0003f06270 */
[----:B------:R-:W-:Y:S05]  /*80d0*/  @P0 EXIT ;  /* 0x000000000000094d */ /* 0x000fea0003800000 */
[----:B01234-:R-:W0:Y:S01]  /*80e0*/  LDC.64 R2, c[0x0][0x388] ;  /* 0x0000e200ff027b82 */ /* 0x01fe220000000a00 */
[----:B------:R-:W1:Y:S01]  /*80f0*/  LDCU UR4, c[0x0][0x3a8] ;  /* 0x00007500ff0477ac */ /* 0x000e620008000800 */
[----:B-----5:R-:W-:Y:S01]  /*8100*/  PRMT R0, R16, 0x9910, RZ ;  /* 0x0000991010007816 */ /* 0x020fe200000000ff */
        /* <DEDUP_REMOVED lines=14> */
[----:B------:R-:W-:-:S06]  /*81f0*/  HADD2.F32 R23, -RZ, R23.H0_H0 ;  /* 0x20000017ff177230 */ /* 0x000fcc0000004100 */
[----:B------:R-:W0:Y:S02]  /*8200*/  F2I.FTZ.TRUNC.NTZ R23, R23 ;  /* 0x0000001700177305 */ /* 0x000e24000021f100 */
[----:B0-----:R-:W-:Y:S01]  /*8210*/  STG.E.U8 desc[UR36][R2.64], R23 ;  /* 0x0000001702007986 */ /* 0x001fe2000c101124 */
[----:B------:R-:W-:Y:S05]  /*8220*/  EXIT ;  /* 0x000000000000794d */ /* 0x000fea0003800000 */
.L_x_1196:
[----:B------:R-:W-:-:S06]  /*8230*/  HADD2.F32 R5, -RZ, R23.H0_H0 ;  /* 0x20000017ff057230 */ /* 0x000fcc0000004100 */
[----:B------:R-:W0:Y:S02]  /*8240*/  F2I.S64.TRUNC R4, R5 ;  /* 0x0000000500047311 */ /* 0x000e24000020d900 */
[----:B0-----:R-:W-:Y:S01]  /*8250*/  STG.E.U8 desc[UR36][R2.64], R4 ;  /* 0x0000000402007986 */ /* 0x001fe2000c101124 */
[----:B------:R-:W-:Y:S05]  /*8260*/  EXIT ;  /* 0x000000000000794d */ /* 0x000fea0003800000 */
.L_x_1195:
        /* <DEDUP_REMOVED lines=8> */
[----:B0-----:R-:W-:Y:S01]  /*82f0*/  STG.E.64 desc[UR36][R2.64], R4 ;  /* 0x0000000402007986 */ /* 0x001fe2000c101b24 */
[----:B------:R-:W-:Y:S05]  /*8300*/  EXIT ;  /* 0x000000000000794d */ /* 0x000fea0003800000 */
.L_x_1199:
[----:B------:R-:W-:-:S06]  /*8310*/  HADD2.F32 R23, -RZ, R23.H0_H0 ;  /* 0x20000017ff177230 */ /* 0x000fcc0000004100 */
[----:B------:R-:W0:Y:S02]  /*8320*/  F2I.FTZ.TRUNC.NTZ R23, R23 ;  /* 0x0000001700177305 */ /* 0x000e24000021f100 */
[----:B0-----:R-:W-:Y:S01]  /*8330*/  STG.E desc[UR36][R2.64], R23 ;  /* 0x0000001702007986 */ /* 0x001fe2000c101924 */
[----:B------:R-:W-:Y:S05]  /*8340*/  EXIT ;  /* 0x000000000000794d */ /* 0x000fea0003800000 */
.L_x_1198:
[----:B------:R-:W-:-:S06]  /*8350*/  HADD2.F32 R23, -RZ, R23.H0_H0 ;  /* 0x20000017ff177230 */ /* 0x000fcc0000004100 */
[----:B------:R-:W0:Y:S02]  /*8360*/  F2I.FTZ.TRUNC.NTZ R23, R23 ;  /* 0x0000001700177305 */ /* 0x000e24000021f100 */
[----:B0-----:R-:W-:Y:S01]  /*8370*/  STG.E.U16 desc[UR36][R2.64], R23 ;  /* 0x0000001702007986 */ /* 0x001fe2000c101524 */
[----:B------:R-:W-:Y:S05]  /*8380*/  EXIT ;  /* 0x000000000000794d */ /* 0x000fea0003800000 */
.L_x_1194:
[----:B------:R-:W-:-:S13]  /*8390*/  ISETP.GT.AND P0, PT, R0, 0x6, PT ;  /* 0x000000060000780c */ /* 0x000fda0003f04270 */
[----:B------:R-:W-:Y:S05]  /*83a0*/  @P0 BRA `(.L_x_1200) ;  /* 0x0000000000240947 */ /* 0x000fea0003800000 */
[----:B------:R-:W-:-:S13]  /*83b0*/  ISETP.NE.AND P0, PT, R0, 0x5, PT ;  /* 0x000000050000780c */ /* 0x000fda0003f05270 */
[----:B------:R-:W-:Y:S05]  /*83c0*/  @!P0 BRA `(.L_x_1201) ;  /* 0x0000000000148947 */ /* 0x000fea0003800000 */
[----:B------:R-:W-:-:S13]  /*83d0*/  ISETP.NE.AND P0, PT, R0, 0x6, PT ;  /* 0x000000060000780c */ /* 0x000fda0003f05270 */
[----:B------:R-:W-:Y:S05]  /*83e0*/  @P0 BRA `(.L_x_1197) ;  /* 0x0000000800280947 */ /* 0x000fea0003800000 */
[----:B------:R-:W-:-:S05]  /*83f0*/  HADD2.F32 R23, -RZ, R23.H0_H0 ;  /* 0x20000017ff177230 */ /* 0x000fca0000004100 */
[----:B------:R-:W-:Y:S01]  /*8400*/  STG.E desc[UR36][R2.64], R23 ;  /* 0x0000001702007986 */ /* 0x000fe2000c101924 */
[----:B------:R-:W-:Y:S05]  /*8410*/  EXIT ;  /* 0x000000000000794d */ /* 0x000fea0003800000 */
.L_x_1201:
[----:B------:R-:W-:Y:S01]  /*8420*/  STG.E.U16 desc[UR36][R2.64], R23 ;  /* 0x0000001702007986 */ /* 0x000fe2000c101524 */
[----:B------:R-:W-:Y:S05]  /*8430*/  EXIT ;  /* 0x000000000000794d */ /* 0x000fea0003800000 */
.L_x_1200:
        /* <DEDUP_REMOVED lines=8> */
[----:B------:R-:W-:Y:S01]  /*84c0*/  STG.E.64 desc[UR36][R2.64], R4 ;  /* 0x0000000402007986 */ /* 0x000fe2000c101b24 */
[----:B------:R-:W-:Y:S05]  /*84d0*/  EXIT ;  /* 0x000000000000794d */ /* 0x000fea0003800000 */
.L_x_1203:
[----:B------:R-:W-:-:S05]  /*84e0*/  HADD2.F32 R0, -RZ, R23.H0_H0 ;  /* 0x20000017ff007230 */ /* 0x000fca0000004100 */
[----:B------:R-:W-:-:S04]  /*84f0*/  F2FP.F16.F32.PACK_AB R0, RZ, R0 ;  /* 0x00000000ff00723e */ /* 0x000fc800000000ff */
[----:B------:R-:W-:-:S05]  /*8500*/  PRMT R0, R0, 0x5410, RZ ;  /* 0x0000541000007816 */ /* 0x000fca00000000ff */
[----:B------:R-:W-:Y:S01]  /*8510*/  STG.E desc[UR36][R2.64], R0 ;  /* 0x0000000002007986 */ /* 0x000fe2000c101924 */
[----:B------:R-:W-:Y:S05]  /*8520*/  EXIT ;  /* 0x000000000000794d */ /* 0x000fea0003800000 */
.L_x_1202:
[----:B------:R-:W-:-:S05]  /*8530*/  HADD2.F32 R4, -RZ, R23.H0_H0 ;  /* 0x20000017ff047230 */ /* 0x000fca0000004100 */
[----:B------:R-:W-:-:S06]  /*8540*/  FMUL.FTZ R4, R4, 1 ;  /* 0x3f80000004047820 */ /* 0x000fcc0000410000 */
[----:B------:R-:W0:Y:S02]  /*8550*/  F2F.F64.F32 R4, R4 ;  /* 0x0000000400047310 */ /* 0x000e240000201800 */
[----:B0-----:R-:W-:Y:S01]  /*8560*/  STG.E.64 desc[UR36][R2.64], R4 ;  /* 0x0000000402007986 */ /* 0x001fe2000c101b24 */
[----:B------:R-:W-:Y:S05]  /*8570*/  EXIT ;  /* 0x000000000000794d */ /* 0x000fea0003800000 */
.L_x_1193:
        /* <DEDUP_REMOVED lines=12> */
[----:B0-----:R-:W-:Y:S01]  /*8640*/  STG.E.U16 desc[UR36][R2.64], R5 ;  /* 0x0000000502007986 */ /* 0x001fe2000c101524 */
[----:B------:R-:W-:Y:S05]  /*8650*/  EXIT ;  /* 0x000000000000794d */ /* 0x000fea0003800000 */
.L_x_1207:
        /* <DEDUP_REMOVED lines=18> */
.L_x_1210:
[----:B------:R-:W-:-:S04]  /*8780*/  SHF.R.U32.HI R5, RZ, 0x18, R5 ;  /* 0x00000018ff057819 */ /* 0x000fc80000011605 */
[----:B------:R-:W-:-:S07]  /*8790*/  LOP3.LUT R0, R0, 0x80, R5, 0xf8, !PT ;  /* 0x0000008000007812 */ /* 0x000fce00078ef805 */
.L_x_1209:
[----:B------:R-:W-:Y:S05]  /*87a0*/  BSYNC.RECONVERGENT B0 ;  /* 0x0000000000007941 */ /* 0x000fea0003800200 */
.L_x_1208:
[----:B------:R-:W-:Y:S01]  /*87b0*/  STG.E.U8 desc[UR36][R2.64], R0 ;  /* 0x0000000002007986 */ /* 0x000fe2000c101124 */
[----:B------:R-:W-:Y:S05]  /*87c0*/  EXIT ;  /* 0x000000000000794d */ /* 0x000fea0003800000 */
.L_x_1206:
        /* <DEDUP_REMOVED lines=18> */
.L_x_1213:
[----:B------:R-:W-:-:S04]  /*88f0*/  SHF.R.U32.HI R5, RZ, 0x18, R5 ;  /* 0x00000018ff057819 */ /* 0x000fc80000011605 */
[----:B------:R-:W-:-:S07]  /*8900*/  LOP3.LUT R0, R0, 0x80, R5, 0xf8, !PT ;  /* 0x0000008000007812 */ /* 0x000fce00078ef805 */
.L_x_1212:
[----:B------:R-:W-:Y:S05]  /*8910*/  BSYNC.RECONVERGENT B0 ;  /* 0x0000000000007941 */ /* 0x000fea0003800200 */
.L_x_1211:
[----:B------:R-:W-:Y:S01]  /*8920*/  STG.E.U8 desc[UR36][R2.64], R0 ;  /* 0x0000000002007986 */ /* 0x000fe2000c101124 */
[----:B------:R-:W-:Y:S05]  /*8930*/  EXIT ;  /* 0x000000000000794d */ /* 0x000fea0003800000 */
.L_x_1205:
[----:B------:R-:W-:-:S13]  /*8940*/  ISETP.NE.AND P0, PT, R0, 0x1c, PT ;  /* 0x0000001c0000780c */ /* 0x000fda0003f05270 */
[----:B------:R-:W-:Y:S05]  /*8950*/  @!P0 BRA `(.L_x_1214) ;  /* 0x0000000000608947 */ /* 0x000fea0003800000 */
[----:B------:R-:W-:-:S13]  /*8960*/  ISETP.NE.AND P0, PT, R0, 0x1d, PT ;  /* 0x0000001d0000780c */ /* 0x000fda0003f05270 */
[----:B------:R-:W-:Y:S05]  /*8970*/  @!P0 BRA `(.L_x_1215) ;  /* 0x0000000000488947 */ /* 0x000fea0003800000 */
[----:B------:R-:W-:-:S13]  /*8980*/  ISETP.NE.AND P0, PT, R0, 0x2c, PT ;  /* 0x0000002c0000780c */ /* 0x000fda0003f05270 */
[----:B------:R-:W-:Y:S05]  /*8990*/  @P0 BRA `(.L_x_1197) ;  /* 0x0000000000bc0947 */ /* 0x000fea0003800000 */
[----:B------:R-:W-:Y:S02]  /*89a0*/  HADD2.F32 R23, -RZ, R23.H0_H0 ;  /* 0x20000017ff177230 */ /* 0x000fe40000004100 */
        /* <DEDUP_REMOVED lines=15> */
.L_x_1215:
[----:B------:R-:W-:-:S06]  /*8aa0*/  HADD2.F32 R4, -RZ, R23.H0_H0 ;  /* 0x20000017ff047230 */ /* 0x000fcc0000004100 */
[----:B------:R-:W0:Y:S02]  /*8ab0*/  F2I.U64.TRUNC R4, R4 ;  /* 0x0000000400047311 */ /* 0x000e24000020d800 */
[----:B0-----:R-:W-:Y:S01]  /*8ac0*/  STG.E.64 desc[UR36][R2.64], R4 ;  /* 0x0000000402007986 */ /* 0x001fe2000c101b24 */
[----:B------:R-:W-:Y:S05]  /*8ad0*/  EXIT ;  /* 0x000000000000794d */ /* 0x000fea0003800000 */
.L_x_1214:
[----:B------:R-:W-:-:S06]  /*8ae0*/  HADD2.F32 R23, -RZ, R23.H0_H0 ;  /* 0x20000017ff177230 */ /* 0x000fcc0000004100 */
[----:B------:R-:W0:Y:S02]  /*8af0*/  F2I.FTZ.U32.TRUNC.NTZ R23, R23 ;  /* 0x0000001700177305 */ /* 0x000e24000021f000 */
[----:B0-----:R-:W-:Y:S01]  /*8b00*/  STG.E desc[UR36][R2.64], R23 ;  /* 0x0000001702007986 */ /* 0x001fe2000c101924 */
[----:B------:R-:W-:Y:S05]  /*8b10*/  EXIT ;  /* 0x000000000000794d */ /* 0x000fea0003800000 */
.L_x_1204:
        /* <DEDUP_REMOVED lines=9> */
[----:B------:R-:W-:Y:S01]  /*8bb0*/  STG.E.U8 desc[UR36][R2.64], R5 ;  /* 0x0000000502007986 */ /* 0x000fe2000c101124 */
[----:B------:R-:W-:Y:S05]  /*8bc0*/  EXIT ;  /* 0x000000000000794d */ /* 0x000fea0003800000 */
.L_x_1217:
[----:B------:R-:W-:Y:S01]  /*8bd0*/  HADD2.F32 R23, -RZ, R23.H0_H0 ;  /* 0x20000017ff177230 */ /* 0x000fe20000004100 */
[----:B------:R-:W-:-:S04]  /*8be0*/  CS2R R6, SRZ ;  /* 0x0000000000067805 */ /* 0x000fc8000001ff00 */
[----:B------:R-:W-:-:S06]  /*8bf0*/  FMUL.FTZ R4, R23, 1 ;  /* 0x3f80000017047820 */ /* 0x000fcc0000410000 */
[----:B------:R-:W0:Y:S02]  /*8c00*/  F2F.F64.F32 R4, R4 ;  /* 0x0000000400047310 */ /* 0x000e240000201800 */
[----:B0-----:R-:W-:Y:S01]  /*8c10*/  STG.E.128 desc[UR36][R2.64], R4 ;  /* 0x0000000402007986 */ /* 0x001fe2000c101d24 */
[----:B------:R-:W-:Y:S05]  /*8c20*/  EXIT ;  /* 0x000000000000794d */ /* 0x000fea0003800000 */
.L_x_1216:
[----:B------:R-:W-:-:S13]  /*8c30*/  ISETP.NE.AND P0, PT, R0, 0xf, PT ;  /* 0x0000000f0000780c */ /* 0x000fda0003f05270 */
[----:B------:R-:W-:Y:S05]  /*8c40*/  @!P0 BRA `(.L_x_1218) ;  /* 0x0000000000e88947 */ /* 0x000fea0003800000 */
[----:B------:R-:W-:-:S13]  /*8c50*/  ISETP.NE.AND P0, PT, R0, 0x17, PT ;  /* 0x000000170000780c */ /* 0x000fda0003f05270 */
[----:B------:R-:W-:Y:S05]  /*8c60*/  @!P0 BRA `(.L_x_1219) ;  /* 0x0000000000908947 */ /* 0x000fea0003800000 */
[----:B------:R-:W-:-:S13]  /*8c70*/  ISETP.NE.AND P0, PT, R0, 0x18, PT ;  /* 0x000000180000780c */ /* 0x000fda0003f05270 */
[----:B------:R-:W-:Y:S05]  /*8c80*/  @!P0 BRA `(.L_x_1220) ;  /* 0x0000000000448947 */ /* 0x000fea0003800000 */
.L_x_1197:
[----:B------:R-:W-:Y:S01]  /*8c90*/  MOV R0, 0x0 ;  /* 0x0000000000007802 */ /* 0x000fe20000000f00 */
[----:B------:R-:W0:Y:S01]  /*8ca0*/  LDCU.64 UR4, c[0x4][0x158] ;  /* 0x01002b00ff0477ac */ /* 0x000e220008000a00 */
[----:B------:R-:W-:Y:S02]  /*8cb0*/  IMAD.MOV.U32 R8, RZ, RZ, 0x65 ;  /* 0x00000065ff087424 */ /* 0x000fe400078e00ff */
[----:B------:R1:W2:Y:S01]  /*8cc0*/  LDC.64 R2, c[0x4][R0] ;  /* 0x0100000000027b82 */ /* 0x0002a20000000a00 */
[----:B------:R-:W3:Y:S01]  /*8cd0*/  LDCU.64 UR6, c[0x4][0x160] ;  /* 0x01002c00ff0677ac */ /* 0x000ee20008000a00 */
[----:B------:R-:W-:Y:S02]  /*8ce0*/  IMAD.MOV.U32 R12, RZ, RZ, 0x1 ;  /* 0x00000001ff0c7424 */ /* 0x000fe400078e00ff */
[----:B------:R-:W-:Y:S01]  /*8cf0*/  IMAD.MOV.U32 R13, RZ, RZ, RZ ;  /* 0x000000ffff0d7224 */ /* 0x000fe200078e00ff */
[----:B------:R-:W4:Y:S01]  /*8d00*/  LDCU.64 UR8, c[0x4][0x60] ;  /* 0x01000c00ff0877ac */ /* 0x000f220008000a00 */
[----:B0-----:R-:W-:-:S02]  /*8d10*/  IMAD.U32 R4, RZ, RZ, UR4 ;  /* 0x00000004ff047e24 */ /* 0x001fc4000f8e00ff */
[----:B------:R-:W-:Y:S02]  /*8d20*/  IMAD.U32 R5, RZ, RZ, UR5 ;  /* 0x00000005ff057e24 */ /* 0x000fe4000f8e00ff */
[----:B---3--:R-:W-:Y:S02]  /*8d30*/  IMAD.U32 R6, RZ, RZ, UR6 ;  /* 0x00000006ff067e24 */ /* 0x008fe4000f8e00ff */
[----:B------:R-:W-:Y:S02]  /*8d40*/  IMAD.U32 R7, RZ, RZ, UR7 ;  /* 0x00000007ff077e24 */ /* 0x000fe4000f8e00ff */
[----:B----4-:R-:W-:Y:S02]  /*8d50*/  IMAD.U32 R10, RZ, RZ, UR8 ;  /* 0x00000008ff0a7e24 */ /* 0x010fe4000f8e00ff */
[----:B-1----:R-:W-:-:S07]  /*8d60*/  IMAD.U32 R11, RZ, RZ, UR9 ;  /* 0x00000009ff0b7e24 */ /* 0x002fce000f8e00ff */
[----:B------:R-:W-:-:S07]  /*8d70*/  LEPC R20, `(.L_x_1221) ;  /* 0x000000001014794e */ /* 0x000fce0000000000 */
[----:B--2---:R-:W-:Y:S05]  /*8d80*/  CALL.ABS.NOINC R2 ;  /* 0x0000000002007343 */ /* 0x004fea0003c00000 */
.L_x_1221:
[----:B------:R-:W-:Y:S05]  /*8d90*/  EXIT ;  /* 0x000000000000794d */ /* 0x000fea0003800000 */
.L_x_1220:
        /* <DEDUP_REMOVED lines=13> */
.L_x_1223:
[----:B------:R-:W-:Y:S05]  /*8e70*/  BSYNC.RECONVERGENT B0 ;  /* 0x0000000000007941 */ /* 0x000fea0003800200 */
.L_x_1222:
[----:B------:R-:W-:-:S05]  /*8e80*/  LOP3.LUT R5, R0, 0x80, R5, 0xf8, !PT ;  /* 0x0000008000057812 */ /* 0x000fca00078ef805 */
[----:B------:R-:W-:Y:S01]  /*8e90*/  STG.E.U8 desc[UR36][R2.64], R5 ;  /* 0x0000000502007986 */ /* 0x000fe2000c101124 */
[----:B------:R-:W-:Y:S05]  /*8ea0*/  EXIT ;  /* 0x000000000000794d */ /* 0x000fea0003800000 */
.L_x_1219:
        /* <DEDUP_REMOVED lines=12> */
.L_x_1225:
[----:B------:R-:W-:Y:S01]  /*8f70*/  IMAD.MOV.U32 R0, RZ, RZ, 0x7f ;  /* 0x0000007fff007424 */ /* 0x000fe200078e00ff */
[----:B------:R-:W-:-:S04]  /*8f80*/  ISETP.GT.U32.AND P0, PT, R4, 0x7f800000, PT ;  /* 0x7f8000000400780c */ /* 0x000fc80003f04070 */
[----:B------:R-:W-:-:S09]  /*8f90*/  SEL R0, R0, 0x7c, P0 ;  /* 0x0000007c00007807 */ /* 0x000fd20000000000 */
.L_x_1226:
[----:B------:R-:W-:Y:S05]  /*8fa0*/  BSYNC.RECONVERGENT B0 ;  /* 0x0000000000007941 */ /* 0x000fea0003800200 */
.L_x_1224:
[----:B------:R-:W-:-:S04]  /*8fb0*/  SHF.R.U32.HI R5, RZ, 0x18, R5 ;  /* 0x00000018ff057819 */ /* 0x000fc80000011605 */
[----:B------:R-:W-:-:S05]  /*8fc0*/  LOP3.LUT R5, R0, 0x80, R5, 0xf8, !PT ;  /* 0x0000008000057812 */ /* 0x000fca00078ef805 */
[----:B------:R-:W-:Y:S01]  /*8fd0*/  STG.E.U8 desc[UR36][R2.64], R5 ;  /* 0x0000000502007986 */ /* 0x000fe2000c101124 */
[----:B------:R-:W-:Y:S05]  /*8fe0*/  EXIT ;  /* 0x000000000000794d */ /* 0x000fea0003800000 */
.L_x_1218:
[----:B------:R-:W-:-:S05]  /*8ff0*/  HADD2.F32 R0, -RZ, R23.H0_H0 ;  /* 0x20000017ff007230 */ /* 0x000fca0000004100 */
[----:B------:R-:W-:-:S05]  /*9000*/  F2FP.BF16.F32.PACK_AB R0, RZ, R0 ;  /* 0x00000000ff00723e */ /* 0x000fca00000010ff */
[----:B------:R-:W-:Y:S01]  /*9010*/  STG.E.U16 desc[UR36][R2.64], R0 ;  /* 0x0000000002007986 */ /* 0x000fe2000c101524 */
[----:B------:R-:W-:Y:S05]  /*9020*/  EXIT ;  /* 0x000000000000794d */ /* 0x000fea0003800000 */
.L_x_1227:
        /* <DEDUP_REMOVED lines=13> */
.L_x_14790:


//--------------------- .text._ZN2at6native18elementwise_kernelILi128ELi4EZNS0_22gpu_kernel_impl_nocastIZZZNS0_17asinh_kernel_cudaERNS_18TensorIteratorBaseEENKUlvE0_clEvENKUlvE1_clEvEUlN3c104HalfEE_EEvS4_RKT_EUliE_EEviT1_ --------------------------
	.section	.text._ZN2at6native18elementwise_kernelILi128ELi4EZNS0_22gpu_kernel_impl_nocastIZZZNS0_17asinh_kernel_cudaERNS_18TensorIteratorBaseEENKUlvE0_clEvENKUlvE1_clEvEUlN3c104HalfEE_EEvS4_RKT_EUliE_EEviT1_,"ax",@progbits
	.align	128
        .global         _ZN2at6native18elementwise_kernelILi128ELi4EZNS0_22gpu_kernel_impl_nocastIZZZNS0_17asinh_kernel_cudaERNS_18TensorIteratorBaseEENKUlvE0_clEvENKUlvE1_clEvEUlN3c104HalfEE_EEvS4_RKT_EUliE_EEviT1_
        .type           _ZN2at6native18elementwise_kernelILi128ELi4EZNS0_22gpu_kernel_impl_nocastIZZZNS0_17asinh_kernel_cudaERNS_18TensorIteratorBaseEENKUlvE0_clEvENKUlvE1_clEvEUlN3c104HalfEE_EEvS4_RKT_EUliE_EEviT1_,@function
        .size           _ZN2at6native18elementwise_kernelILi128ELi4EZNS0_22gpu_kernel_impl_nocastIZZZNS0_17asinh_kernel_cudaERNS_18TensorIteratorBaseEENKUlvE0_clEvENKUlvE1_clEvEUlN3c104HalfEE_EEvS4_RKT_EUliE_EEviT1_,(.L_x_14791 - _ZN2at6native18elementwise_kernelILi128ELi4EZNS0_22gpu_kernel_impl_nocastIZZZNS0_17asinh_kernel_cudaERNS_18TensorIteratorBaseEENKUlvE0_clEvENKUlvE1_clEvEUlN3c104HalfEE_EEvS4_RKT_EUliE_EEviT1_)
        .other          _ZN2at6native18elementwise_kernelILi128ELi4EZNS0_22gpu_kernel_impl_nocastIZZZNS0_17asinh_kernel_cudaERNS_18TensorIteratorBaseEENKUlvE0_clEvENKUlvE1_clEvEUlN3c104HalfEE_EEvS4_RKT_EUliE_EEviT1_,@"STO_CUDA_ENTRY STV_DEFAULT"
_ZN2at6native18elementwise_kernelILi128ELi4EZNS0_22gpu_kernel_impl_nocastIZZZNS0_17asinh_kernel_cudaERNS_18TensorIteratorBaseEENKUlvE0_clEvENKUlvE1_clEvEUlN3c104HalfEE_EEvS4_RKT_EUliE_EEviT1_:
.text._ZN2at6native18elementwise_kernelILi128ELi4EZNS0_22gpu_kernel_impl_nocastIZZZNS0_17asinh_kernel_cudaERNS_18TensorIteratorBaseEENKUlvE0_clEvENKUlvE1_clEvEUlN3c104HalfEE_EEvS4_RKT_EUliE_EEviT1_:
        /* <DEDUP_REMOVED lines=17> */
[----:B------:R-:W-:Y:S01]  /*0110*/  IADD3 R3, PT, PT, R3, 0x80, RZ ;  /* 0x0000008003037810 */ /* 0x000fe20007ffe0ff */
[----:B--2---:R-:W-:-:S05]  /*0120*/  HADD2.F32 R0, -RZ, R0.H0_H0 ;  /* 0x20000000ff007230 */ /* 0x004fca0000004100 */
[C---:B------:R-:W-:Y:S01]  /*0130*/  FFMA.FTZ R2, R0.reuse, R0, 1 ;  /* 0x3f80000000027423 */ /* 0x040fe20000010000 */
[C---:B------:R-:W-:Y:S01]  /*0140*/  FSETP.GT.FTZ.AND P0, PT, |R0|.reuse, 8388608, PT ;  /* 0x4b0000000000780b */ /* 0x040fe20003f14200 */
[----:B------:R-:W-:Y:S02]  /*0150*/  FADD.FTZ R6, |R0|, -RZ ;  /* 0x800000ff00067221 */ /* 0x000fe40000010200 */
        /* <DEDUP_REMOVED lines=40> */
[----:B------:R-:W-:-:S05]  /*03e0*/  F2FP.F16.F32.PACK_AB R0, RZ, R0 ;  /* 0x00000000ff00723e */ /* 0x000fca00000000ff */
[----:B0-----:R0:W-:Y:S06]  /*03f0*/  STG.E.U16 desc[UR6][R4.64], R0 ;  /* 0x0000000004007986 */ /* 0x0011ec000c101506 */
[----:B------:R-:W-:Y:S05]  /*0400*/  @P0 BREAK.RELIABLE B1 ;  /* 0x0000000000010942 */ /* 0x000fea0003800100 */
[----:B------:R-:W-:Y:S05]  /*0410*/  @P0 BRA `(.L_x_1232) ;  /* 0x0000000400980947 */ /* 0x000fea0003800000 */
[----:B0-----:R-:W0:Y:S02]  /*0420*/  LDC.64 R4, c[0x0][0x588] ;  /* 0x00016200ff047b82 */ /* 0x001e240000000a00 */
        /* <DEDUP_REMOVED lines=46> */
[----:B------:R-:W-:-:S05]  /*0710*/  F2FP.F16.F32.PACK_AB R0, RZ, R0 ;  /* 0x00000000ff00723e */ /* 0x000fca00000000ff */
[----:B0-----:R0:W-:Y:S02]  /*0720*/  STG.E.U16 desc[UR6][R4.64], R0 ;  /* 0x0000000004007986 */ /* 0x0011e4000c101506 */
.L_x_1231:
[----:B------:R-:W-:-:S13]  /*0730*/  ISETP.GE.AND P0, PT, R3, UR4, PT ;  /* 0x0000000403007c0c */ /* 0x000fda000bf06270 */
[----:B------:R-:W-:Y:S05]  /*0740*/  @P0 BREAK.RELIABLE B1 ;  /* 0x0000000000010942 */ /* 0x000fea0003800100 */
[----:B------:R-:W-:Y:S05]  /*0750*/  @P0 BRA `(.L_x_1232) ;  /* 0x0000000000c80947 */ /* 0x000fea0003800000 */
[----:B------:R-:W-:Y:S05]  /*0760*/  BSYNC.RELIABLE B1 ;  /* 0x0000000000017941 */ /* 0x000fea0003800100 */
.L_x_1230:
        /* <DEDUP_REMOVED lines=49> */
.L_x_1232:
[----:B------:R-:W-:Y:S05]  /*0a80*/  BSYNC.RECONVERGENT B0 ;  /* 0x0000000000007941 */ /* 0x000fea0003800200 */
.L_x_1229:
[----:B------:R-:W-:Y:S05]  /*0a90*/  WARPSYNC.ALL ;  /* 0x0000000000007948 */ /* 0x000fea0003800000 */
[----:B------:R-:W-:-:S13]  /*0aa0*/  ISETP.GE.AND P0, PT, R3, UR4, PT ;  /* 0x0000000403007c0c */ /* 0x000fda000bf06270 */
[----:B------:R-:W-:Y:S05]  /*0ab0*/  @P0 EXIT ;  /* 0x000000000000094d */ /* 0x000fea0003800000 */
[----:B------:R-:W0:Y:S02]  /*0ac0*/  LDC.64 R2, c[0x0][0x588] ;  /* 0x00016200ff027b82 */ /* 0x000e240000000a00 */
[----:B01----:R-:W2:Y:S01]  /*0ad0*/  LDG.E.U16 R0, desc[UR6][R2.64] ;  /* 0x0000000602007981 */ /* 0x003ea2000c1e1500 */
[----:B------:R-:W-:Y:S01]  /*0ae0*/  HFMA2 R8, -RZ, RZ, 1.625, 0 ;  /* 0x3e800000ff087431 */ /* 0x000fe200000001ff */
[----:B------:R-:W-:Y:S01]  /*0af0*/  PLOP3.LUT P3, PT, PT, PT, PT, 0x8, 0x80 ;  /* 0x000000000080781c */ /* 0x000fe20003f6e170 */
[----:B--2---:R-:W-:-:S05]  /*0b00*/  HADD2.F32 R0, -RZ, R0.H0_H0 ;  /* 0x20000000ff007230 */ /* 0x004fca0000004100 */
[C---:B------:R-:W-:Y:S01]  /*0b10*/  FFMA.FTZ R4, R0.reuse, R0, 1 ;  /* 0x3f80000000047423 */ /* 0x040fe20000010000 */
[C---:B------:R-:W-:Y:S01]  /*0b20*/  FSETP.GT.FTZ.AND P0, PT, |R0|.reuse, 8388608, PT ;  /* 0x4b0000000000780b */ /* 0x040fe20003f14200 */
[----:B------:R-:W-:Y:S02]  /*0b30*/  FADD.FTZ R6, |R0|, -RZ ;  /* 0x800000ff00067221 */ /* 0x000fe40000010200 */
        /* <DEDUP_REMOVED lines=39> */
[----:B------:R-:W-:-:S05]  /*0db0*/  F2FP.F16.F32.PACK_AB R0, RZ, R0 ;  /* 0x00000000ff00723e */ /* 0x000fca00000000ff */
[----:B0-----:R-:W-:Y:S01]  /*0dc0*/  STG.E.U16 desc[UR6][R2.64], R0 ;  /* 0x0000000002007986 */ /* 0x001fe2000c101506 */
[----:B------:R-:W-:Y:S05]  /*0dd0*/  EXIT ;  /* 0x000000000000794d */ /* 0x000fea0003800000 */
.L_x_1228:
        /* <DEDUP_REMOVED lines=306> */
.L_x_1236:
[----:B------:R-:W0:Y:S02]  /*2100*/  LDCU.64 UR8, c[0x0][0x588] ;  /* 0x0000b100ff0877ac */ /* 0x000e240008000a00 */
[----:B0-----:R-:W-:-:S04]  /*2110*/  IADD3 R8, P0, PT, R4, UR8, RZ ;  /* 0x0000000804087c10 */ /* 0x001fc8000ff1e0ff */
[----:B------:R-:W-:Y:S01]  /*2120*/  IADD3.X R9, PT, PT, RZ, UR9, RZ, P0, !PT ;  /* 0x00000009ff097c10 */ /* 0x000fe200087fe4ff */
[----:B------:R-:W0:Y:S04]  /*2130*/  LDCU.64 UR8, c[0x0][0x580] ;  /* 0x0000b000ff0877ac */ /* 0x000e280008000a00 */
[----:B------:R1:W2:Y:S01]  /*2140*/  LDG.E.U16 R4, desc[UR6][R8.64] ;  /* 0x0000000608047981 */ /* 0x0002a2000c1e1500 */
[----:B------:R-:W-:Y:S02]  /*2150*/  IADD3 R3, PT, PT, R3, 0x80, RZ ;  /* 0x0000008003037810 */ /* 0x000fe40007ffe0ff */
[----:B-1----:R-:W-:Y:S01]  /*2160*/  MOV R9, 0x3e800000 ;  /* 0x3e80000000097802 */ /* 0x002fe20000000f00 */
[----:B--2---:R-:W-:-:S05]  /*2170*/  HADD2.F32 R4, -RZ, R4.H0_H0 ;  /* 0x20000004ff047230 */ /* 0x004fca0000004100 */
[C---:B------:R-:W-:Y:S01]  /*2180*/  FFMA.FTZ R7, R4.reuse, R4, 1 ;  /* 0x3f80000004077423 */ /* 0x040fe20000010004 */
[----:B------:R-:W-:-:S03]  /*2190*/  FSETP.GT.FTZ.AND P0, PT, |R4|, 8388608, PT ;  /* 0x4b0000000400780b */ /* 0x000fc60003f14200 */
        /* <DEDUP_REMOVED lines=38> */
[----:B------:R-:W-:Y:S02]  /*2400*/  F2FP.F16.F32.PACK_AB R6, RZ, R6 ;  /* 0x00000006ff06723e */ /* 0x000fe400000000ff */
        /* <DEDUP_REMOVED lines=303> */
.L_x_1238:
        /* <DEDUP_REMOVED lines=49> */
[----:B------:R-:W-:-:S05]  /*3a10*/  IADD3.X R5, PT, PT, RZ, UR9, RZ, P0, !PT ;  /* 0x00000009ff057c10 */ /* 0x000fca00087fe4ff */
[----:B------:R0:W-:Y:S04]  /*3a20*/  STG.E.U16 desc[UR6][R4.64], R6 ;  /* 0x0000000604007986 */ /* 0x0001e8000c101506 */
.L_x_1235:
[----:B------:R-:W-:-:S13]  /*3a30*/  ISETP.GE.AND P0, PT, R3, UR4, PT ;  /* 0x0000000403007c0c */ /* 0x000fda000bf06270 */
[----:B------:R-:W-:Y:S05]  /*3a40*/  @P0 BREAK.RELIABLE B1 ;  /* 0x0000000000010942 */ /* 0x000fea0003800100 */
[----:B------:R-:W-:Y:S05]  /*3a50*/  @P0 BRA `(.L_x_1237) ;  /* 0x0000001400780947 */ /* 0x000fea0003800000 */
[----:B------:R-:W-:Y:S05]  /*3a60*/  BSYNC.RELIABLE B1 ;  /* 0x0000000000017941 */ /* 0x000fea0003800100 */
.L_x_1234:
        /* <DEDUP_REMOVED lines=298> */
.L_x_1239:
        /* <DEDUP_REMOVED lines=51> */
.L_x_1237:
[----:B------:R-:W-:Y:S05]  /*5040*/  BSYNC.RECONVERGENT B0 ;  /* 0x0000000000007941 */ /* 0x000fea0003800200 */
.L_x_1233:
[----:B------:R-:W-:Y:S05]  /*5050*/  WARPSYNC.ALL ;  /* 0x0000000000007948 */ /* 0x000fea0003800000 */
[----:B------:R-:W-:-:S13]  /*5060*/  ISETP.GE.AND P0, PT, R3, UR4, PT ;  /* 0x0000000403007c0c */ /* 0x000fda000bf06270 */
[----:B------:R-:W-:Y:S05]  /*5070*/  @P0 EXIT ;  /* 0x000000000000094d */ /* 0x000fea0003800000 */
[----:B------:R-:W2:Y:S01]  /*5080*/  LDCU.64 UR4, c[0x0][0x390] ;  /* 0x00007200ff0477ac */ /* 0x000ea20008000a00 */
[----:B01----:R-:W-:Y:S01]  /*5090*/  HFMA2 R4, -RZ, RZ, 0, 0 ;  /* 0x00000000ff047431 */ /* 0x003fe200000001ff */
        /* <DEDUP_REMOVED lines=296> */
.L_x_1240:
[----:B------:R-:W0:Y:S02]  /*6320*/  LDCU.128 UR8, c[0x0][0x580] ;  /* 0x0000b000ff0877ac */ /* 0x000e240008000c00 */
[----:B0-----:R-:W-:-:S04]  /*6330*/  IADD3 R4, P0, PT, R2, UR10, RZ ;  /* 0x0000000a02047c10 */ /* 0x001fc8000ff1e0ff */
[----:B------:R-:W-:-:S05]  /*6340*/  IADD3.X R5, PT, PT, RZ, UR11, RZ, P0, !PT ;  /* 0x0000000bff057c10 */ /* 0x000fca00087fe4ff */
[----:B------:R0:W2:Y:S02]  /*6350*/  LDG.E.U16 R0, desc[UR6][R4.64] ;  /* 0x0000000604007981 */ /* 0x0000a4000c1e1500 */
[----:B0-----:R-:W-:Y:S01]  /*6360*/  MOV R5, 0x3e800000 ;  /* 0x3e80000000057802 */ /* 0x001fe20000000f00 */
        /* <DEDUP_REMOVED lines=41> */
[----:B------:R-:W-:Y:S02]  /*6600*/  F2FP.F16.F32.PACK_AB R0, RZ, R0 ;  /* 0x00000000ff00723e */ /* 0x000fe400000000ff */
[----:B------:R-:W-:-:S05]  /*6610*/  IADD3.X R3, PT, PT, RZ, UR9, RZ, P0, !PT ;  /* 0x00000009ff037c10 */ /* 0x000fca00087fe4ff */
[----:B------:R-:W-:Y:S01]  /*6620*/  STG.E.U16 desc[UR6][R2.64], R0 ;  /* 0x0000000002007986 */ /* 0x000fe2000c101506 */
[----:B------:R-:W-:Y:S05]  /*6630*/  EXIT ;  /* 0x000000000000794d */ /* 0x000fea0003800000 */
.L_x_1241:
        /* <DEDUP_REMOVED lines=12> */
.L_x_14791:


//--------------------- .text._ZN2at6native27unrolled_elementwise_kernelIZZZNS0_17asinh_kernel_cudaERNS_18TensorIteratorBaseEENKUlvE0_clEvENKUlvE1_clEvEUlN3c104HalfEE_St5arrayIPcLm2EELi4E23TrivialOffsetCalculatorILi1EjESD_NS0_6memory15LoadWithoutCastENSE_16StoreWithoutCastEEEviT_T0_T2_T3_T4_T5_ --------------------------
	.section	.text._ZN2at6native27unrolled_elementwise_kernelIZZZNS0_17asinh_kernel_cudaERNS_18TensorIteratorBaseEENKUlvE0_clEvENKUlvE1_clEvEUlN3c104HalfEE_St5arrayIPcLm2EELi4E23TrivialOffsetCalculatorILi1EjESD_NS0_6memory15LoadWithoutCastENSE_16StoreWithoutCastEEEviT_T0_T2_T3_T4_T5_,"ax",@progbits
	.align	128
        .global         _ZN2at6native27unrolled_elementwise_kernelIZZZNS0_17asinh_kernel_cudaERNS_18TensorIteratorBaseEENKUlvE0_clEvENKUlvE1_clEvEUlN3c104HalfEE_St5arrayIPcLm2EELi4E23TrivialOffsetCalculatorILi1EjESD_NS0_6memory15LoadWithoutCastENSE_16StoreWithoutCastEEEviT_T0_T2_T3_T4_T5_
        .type           _ZN2at6native27unrolled_elementwise_kernelIZZZNS0_17asinh_kernel_cudaERNS_18TensorIteratorBaseEENKUlvE0_clEvENKUlvE1_clEvEUlN3c104HalfEE_St5arrayIPcLm2EELi4E23TrivialOffsetCalculatorILi1EjESD_NS0_6memory15LoadWithoutCastENSE_16StoreWithoutCastEEEviT_T0_T2_T3_T4_T5_,@function
        .size           _ZN2at6native27unrolled_elementwise_kernelIZZZNS0_17asinh_kernel_cudaERNS_18TensorIteratorBaseEENKUlvE0_clEvENKUlvE1_clEvEUlN3c104HalfEE_St5arrayIPcLm2EELi4E23TrivialOffsetCalculatorILi1EjESD_NS0_6memory15LoadWithoutCastENSE_16StoreWithoutCastEEEviT_T0_T2_T3_T4_T5_,(.L_x_14792 - _ZN2at6native27unrolled_elementwise_kernelIZZZNS0_17asinh_kernel_cudaERNS_18TensorIteratorBaseEENKUlvE0_clEvENKUlvE1_clEvEUlN3c104HalfEE_St5arrayIPcLm2EELi4E23TrivialOffsetCalculatorILi1EjESD_NS0_6memory15LoadWithoutCastENSE_16StoreWithoutCastEEEviT_T0_T2_T3_T4_T5_)
        .other          _ZN2at6native27unrolled_elementwise_kernelIZZZNS0_17asinh_kernel_cudaERNS_18TensorIteratorBaseEENKUlvE0_clEvENKUlvE1_clEvEUlN3c104HalfEE_St5arrayIPcLm2EELi4E23TrivialOffsetCalculatorILi1EjESD_NS0_6memory15LoadWithoutCastENSE_16StoreWithoutCastEEEviT_T0_T2_T3_T4_T5_,@"STO_CUDA_ENTRY STV_DEFAULT"
_ZN2at6native27unrolled_elementwise_kernelIZZZNS0_17asinh_kernel_cudaERNS_18TensorIteratorBaseEENKUlvE0_clEvENKUlvE1_clEvEUlN3c104HalfEE_St5arrayIPcLm2EELi4E23TrivialOffsetCalculatorILi1EjESD_NS0_6memory15LoadWithoutCastENSE_16StoreWithoutCastEEEviT_T0_T2_T3_T4_T5_:
.text._ZN2at6native27unrolled_elementwise_kernelIZZZNS0_17asinh_kernel_cudaERNS_18TensorIteratorBaseEENKUlvE0_clEvENKUlvE1_clEvEUlN3c104HalfEE_St5arrayIPcLm2EELi4E23TrivialOffsetCalculatorILi1EjESD_NS0_6memory15LoadWithoutCastENSE_16StoreWithoutCastEEEviT_T0_T2_T3_T4_T5_:
        /* <DEDUP_REMOVED lines=38> */
[----:B------:R-:W-:Y:S02]  /*0260*/  ISETP.GE.AND P2, PT, R9, R4, PT ;  /* 0x000000040900720c */ /* 0x000fe40003f46270 */
[C---:B------:R-:W-:Y:S02]  /*0270*/  IADD3 R9, PT, PT, R5.reuse, 0x80, RZ ;  /* 0x0000008005097810 */ /* 0x040fe40007ffe0ff */
[----:B-1----:R-:W-:Y:S01]  /*0280*/  IADD3 R11, PT, PT, R5, 0x180, RZ ;  /* 0x00000180050b7810 */ /* 0x002fe20007ffe0ff */
[----:B--2---:R-:W-:Y:S08]  /*0290*/  @P0 BRA `(.L_x_1243) ;  /* 0x0000000000a80947 */ /* 0x004ff00003800000 */
[----:B-----5:R-:W-:Y:S02]  /*02a0*/  HADD2.F32 R10, -RZ, R18.H0_H0 ;  /* 0x20000012ff0a7230 */ /* 0x020fe40000004100 */
[----:B------:R-:W-:-:S03]  /*02b0*/  HFMA2 R17, -RZ, RZ, 1.625, 0 ;  /* 0x3e800000ff117431 */ /* 0x000fc600000001ff */
        /* <DEDUP_REMOVED lines=40> */
.L_x_1243:
[----:B------:R-:W-:Y:S05]  /*0540*/  BSYNC.RECONVERGENT B0 ;  /* 0x0000000000007941 */ /* 0x000fea0003800200 */
.L_x_1242:
[-C--:B------:R-:W-:Y:S01]  /*0550*/  ISETP.GE.AND P3, PT, R9, R4.reuse, PT ;  /* 0x000000040900720c */ /* 0x080fe20003f66270 */
[----:B------:R-:W-:Y:S01]  /*0560*/  BSSY.RECONVERGENT B0, `(.L_x_1244) ;  /* 0x000002f000007945 */ /* 0x000fe20003800200 */
[----:B------:R-:W-:Y:S02]  /*0570*/  ISETP.GE.AND P1, PT, R11, R4, PT ;  /* 0x000000040b00720c */ /* 0x000fe40003f26270 */
[----:B------:R-:W-:Y:S02]  /*0580*/  @!P0 LEA R11, R0, R5, 0x9 ;  /* 0x00000005000b8211 */ /* 0x000fe400078e48ff */
[----:B------:R-:W-:-:S07]  /*0590*/  @!P0 MOV R5, R9 ;  /* 0x0000000900058202 */ /* 0x000fce0000000f00 */
[----:B------:R-:W-:Y:S05]  /*05a0*/  @P3 BRA `(.L_x_1245) ;  /* 0x0000000000a83947 */ /* 0x000fea0003800000 */
[----:B-----5:R-:W-:Y:S02]  /*05b0*/  HADD2.F32 R8, -RZ, R8.H0_H0 ;  /* 0x20000008ff087230 */ /* 0x020fe40000004100 */
[----:B------:R-:W-:-:S03]  /*05c0*/  HFMA2 R16, -RZ, RZ, 1.625, 0 ;  /* 0x3e800000ff107431 */ /* 0x000fc600000001ff */
[C---:B------:R-:W-:Y:S01]  /*05d0*/  FFMA.FTZ R12, R8.reuse, R8, 1 ;  /* 0x3f800000080c7423 */ /* 0x040fe20000010008 */
[----:B------:R-:W-:-:S03]  /*05e0*/  FSETP.GT.FTZ.AND P3, PT, |R8|, 8388608, PT ;  /* 0x4b0000000800780b */ /* 0x000fc60003f74200 */
        /* <DEDUP_REMOVED lines=38> */
.L_x_1245:
[----:B------:R-:W-:Y:S05]  /*0850*/  BSYNC.RECONVERGENT B0 ;  /* 0x0000000000007941 */ /* 0x000fea0003800200 */
.L_x_1244:
[----:B------:R-:W-:Y:S01]  /*0860*/  BSSY.RECONVERGENT B0, `(.L_x_1246) ;  /* 0x000002e000007945 */ /* 0x000fe20003800200 */
[----:B------:R-:W-:Y:S01]  /*0870*/  ISETP.GE.AND P3, PT, R5, R4, PT ;  /* 0x000000040500720c */ /* 0x000fe20003f66270 */
[----:B0-----:R-:W-:Y:S02]  /*0880*/  @!P0 IMAD.WIDE.U32 R2, R11, 0x2, R2 ;  /* 0x000000020b028825 */ /* 0x001fe400078e0002 */
[----:B------:R-:W-:Y:S10]  /*0890*/  @P2 BRA `(.L_x_1247) ;  /* 0x0000000000a82947 */ /* 0x000ff40003800000 */
[----:B-----5:R-:W-:Y:S02]  /*08a0*/  HADD2.F32 R7, -RZ, R7.H0_H0 ;  /* 0x20000007ff077230 */ /* 0x020fe40000004100 */
[----:B------:R-:W-:-:S03]  /*08b0*/  HFMA2 R16, -RZ, RZ, 1.625, 0 ;  /* 0x3e800000ff107431 */ /* 0x000fc600000001ff */
        /* <DEDUP_REMOVED lines=40> */
.L_x_1247:
[----:B------:R-:W-:Y:S05]  /*0b40*/  BSYNC.RECONVERGENT B0 ;  /* 0x0000000000007941 */ /* 0x000fea0003800200 */
.L_x_1246:
[----:B------:R-:W-:Y:S04]  /*0b50*/  BSSY.RECONVERGENT B0, `(.L_x_1248) ;  /* 0x000002c000007945 */ /* 0x000fe80003800200 */
[----:B------:R-:W-:Y:S05]  /*0b60*/  @P1 BRA `(.L_x_1249) ;  /* 0x0000000000a81947 */ /* 0x000fea0003800000 */
        /* <DEDUP_REMOVED lines=42> */
.L_x_1249:
[----:B------:R-:W-:Y:S05]  /*0e10*/  BSYNC.RECONVERGENT B0 ;  /* 0x0000000000007941 */ /* 0x000fea0003800200 */
.L_x_1248:
        /* <DEDUP_REMOVED lines=14> */
.L_x_1251:
[----:B------:R-:W-:Y:S05]  /*0f00*/  BSYNC.RECONVERGENT B0 ;  /* 0x0000000000007941 */ /* 0x000fea0003800200 */
.L_x_1250:
[----:B------:R-:W-:-:S13]  /*0f10*/  ISETP.GE.AND P0, PT, R5, R4, PT ;  /* 0x000000040500720c */ /* 0x000fda0003f06270 */
[----:B------:R-:W-:Y:S05]  /*0f20*/  @P0 EXIT ;  /* 0x000000000000094d */ /* 0x000fea0003800000 */
[----:B01----:R-:W0:Y:S01]  /*0f30*/  LDC.64 R2, c[0x0][0x388] ;  /* 0x0000e200ff027b82 */ /* 0x003e220000000a00 */
[----:B------:R-:W-:-:S05]  /*0f40*/  LEA R5, R0, R5, 0x9 ;  /* 0x0000000500057211 */ /* 0x000fca00078e48ff */
[----:B0-----:R-:W-:-:S05]  /*0f50*/  IMAD.WIDE.U32 R2, R5, 0x2, R2 ;  /* 0x0000000205027825 */ /* 0x001fca00078e0002 */
[----:B-----5:R-:W-:Y:S01]  /*0f60*/  STG.E.U16 desc[UR4][R2.64], R6 ;  /* 0x0000000602007986 */ /* 0x020fe2000c101504 */
[----:B------:R-:W-:Y:S05]  /*0f70*/  EXIT ;  /* 0x000000000000794d */ /* 0x000fea0003800000 */
.L_x_1252:
        /* <DEDUP_REMOVED lines=16> */
.L_x_14792:


//--------------------- .text._ZN2at6native29vectorized_elementwise_kernelILi2EZZZNS0_17asinh_kernel_cudaERNS_18TensorIteratorBaseEENKUlvE0_clEvENKUlvE1_clEvEUlN3c104HalfEE_St5arrayIPcLm2EEEEviT0_T1_ --------------------------
	.section	.text._ZN2at6native29vectorized_elementwise_kernelILi2EZZZNS0_17asinh_kernel_cudaERNS_18TensorIteratorBaseEENKUlvE0_clEvENKUlvE1_clEvEUlN3c104HalfEE_St5arrayIPcLm2EEEEviT0_T1_,"ax",@progbits
	.align	128
        .global         _ZN2at6native29vectorized_elementwise_kernelILi2EZZZNS0_17asinh_kernel_cudaERNS_18TensorIteratorBaseEENKUlvE0_clEvENKUlvE1_clEvEUlN3c104HalfEE_St5arrayIPcLm2EEEEviT0_T1_
        .type           _ZN2at6native29vectorized_elementwise_kernelILi2EZZZNS0_17asinh_kernel_cudaERNS_18TensorIteratorBaseEENKUlvE0_clEvENKUlvE1_clEvEUlN3c104HalfEE_St5arrayIPcLm2EEEEviT0_T1_,@function
        .size           _ZN2at6native29vectorized_elementwise_kernelILi2EZZZNS0_17asinh_kernel_cudaERNS_18TensorIteratorBaseEENKUlvE0_clEvENKUlvE1_clEvEUlN3c104HalfEE_St5arrayIPcLm2EEEEviT0_T1_,(.L_x_14793 - _ZN2at6native29vectorized_elementwise_kernelILi2EZZZNS0_17asinh_kernel_cudaERNS_18TensorIteratorBaseEENKUlvE0_clEvENKUlvE1_clEvEUlN3c104HalfEE_St5arrayIPcLm2EEEEviT0_T1_)
        .other          _ZN2at6native29vectorized_elementwise_kernelILi2EZZZNS0_17asinh_kernel_cudaERNS_18TensorIteratorBaseEENKUlvE0_clEvENKUlvE1_clEvEUlN3c104HalfEE_St5arrayIPcLm2EEEEviT0_T1_,@"STO_CUDA_ENTRY STV_DEFAULT"
_ZN2at6native29vectorized_elementwise_kernelILi2EZZZNS0_17asinh_kernel_cudaERNS_18TensorIteratorBaseEENKUlvE0_clEvENKUlvE1_clEvEUlN3c104HalfEE_St5arrayIPcLm2EEEEviT0_T1_:
.text._ZN2at6native29vectorized_elementwise_kernelILi2EZZZNS0_17asinh_kernel_cudaERNS_18TensorIteratorBaseEENKUlvE0_clEvENKUlvE1_clEvEUlN3c104HalfEE_St5arrayIPcLm2EEEEviT0_T1_:
        /* <DEDUP_REMOVED lines=73> */
[----:B-----5:R-:W-:Y:S02]  /*0490*/  HADD2.F32 R4, -RZ, R23.H0_H0 ;  /* 0x20000017ff047230 */ /* 0x020fe40000004100 */
[----:B------:R-:W-:Y:S01]  /*04a0*/  HFMA2 R20, -RZ, RZ, 1.625, 0 ;  /* 0x3e800000ff147431 */ /* 0x000fe200000001ff */
[----:B------:R-:W-:Y:S02]  /*04b0*/  MOV R21, 0x3d39bf78 ;  /* 0x3d39bf7800157802 */ /* 0x000fe40000000f00 */
[C---:B------:R-:W-:Y:S01]  /*04c0*/  FFMA.FTZ R12, R4.reuse, R4, 1 ;  /* 0x3f800000040c7423 */ /* 0x040fe20000010004 */
[C---:B------:R-:W-:Y:S01]  /*04d0*/  FSETP.GT.FTZ.AND P1, PT, |R4|.reuse, 8388608, PT ;  /* 0x4b0000000400780b */ /* 0x040fe20003f34200 */
[----:B------:R-:W-:Y:S02]  /*04e0*/  FADD.FTZ R10, |R4|, -RZ ;  /* 0x800000ff040a7221 */ /* 0x000fe40000010200 */
        /* <DEDUP_REMOVED lines=36> */
.L_x_1255:
[----:B------:R-:W-:Y:S05]  /*0730*/  BSYNC.RECONVERGENT B0 ;  /* 0x0000000000007941 */ /* 0x000fea0003800200 */
.L_x_1254:
[-C--:B------:R-:W-:Y:S01]  /*0740*/  ISETP.GE.U32.AND P1, PT, R5, R8.reuse, PT ;  /* 0x000000080500720c */ /* 0x080fe20003f26070 */
[----:B------:R-:W-:Y:S01]  /*0750*/  BSSY.RECONVERGENT B0, `(.L_x_1256) ;  /* 0x000002e000007945 */ /* 0x000fe20003800200 */
[----:B------:R-:W-:Y:S02]  /*0760*/  ISETP.GE.U32.AND P3, PT, R11, R8, PT ;  /* 0x000000080b00720c */ /* 0x000fe40003f66070 */
[----:B------:R-:W-:-:S09]  /*0770*/  IADD3 R11, PT, PT, R9, 0x200, RZ ;  /* 0x00000200090b7810 */ /* 0x000fd20007ffe0ff */
[----:B------:R-:W-:Y:S05]  /*0780*/  @P1 BRA `(.L_x_1257) ;  /* 0x0000000000a81947 */ /* 0x000fea0003800000 */
[----:B-----5:R-:W-:Y:S01]  /*0790*/  HADD2.F32 R7, -RZ, R7.H0_H0 ;  /* 0x20000007ff077230 */ /* 0x020fe20000004100 */
[----:B------:R-:W-:-:S04]  /*07a0*/  MOV R21, 0x3d39bf78 ;  /* 0x3d39bf7800157802 */ /* 0x000fc80000000f00 */
[C---:B------:R-:W-:Y:S01]  /*07b0*/  FFMA.FTZ R12, R7.reuse, R7, 1 ;  /* 0x3f800000070c7423 */ /* 0x040fe20000010007 */
[C---:B------:R-:W-:Y:S01]  /*07c0*/  FSETP.GT.FTZ.AND P1, PT, |R7|.reuse, 8388608, PT ;  /* 0x4b0000000700780b */ /* 0x040fe20003f34200 */
[----:B------:R-:W-:Y:S02]  /*07d0*/  FADD.FTZ R10, |R7|, -RZ ;  /* 0x800000ff070a7221 */ /* 0x000fe40000010200 */
        /* <DEDUP_REMOVED lines=37> */
.L_x_1257:
[----:B------:R-:W-:Y:S05]  /*0a30*/  BSYNC.RECONVERGENT B0 ;  /* 0x0000000000007941 */ /* 0x000fea0003800200 */
.L_x_1256:
[----:B------:R-:W-:Y:S01]  /*0a40*/  BSSY.RECONVERGENT B0, `(.L_x_1258) ;  /* 0x000002e000007945 */ /* 0x000fe20003800200 */
[----:B------:R-:W-:Y:S02]  /*0a50*/  ISETP.GE.U32.AND P1, PT, R11, R8, PT ;  /* 0x000000080b00720c */ /* 0x000fe40003f26070 */
[----:B------:R-:W-:Y:S01]  /*0a60*/  IADD3 R11, PT, PT, R9, 0x280, RZ ;  /* 0x00000280090b7810 */ /* 0x000fe20007ffe0ff */
[----:B------:R-:W-:Y:S10]  /*0a70*/  @P2 BRA `(.L_x_1259) ;  /* 0x0000000000a82947 */ /* 0x000ff40003800000 */
        /* <DEDUP_REMOVED lines=42> */
.L_x_1259:
[----:B------:R-:W-:Y:S05]  /*0d20*/  BSYNC.RECONVERGENT B0 ;  /* 0x0000000000007941 */ /* 0x000fea0003800200 */
.L_x_1258:
        /* <DEDUP_REMOVED lines=46> */
.L_x_1261:
[----:B------:R-:W-:Y:S05]  /*1010*/  BSYNC.RECONVERGENT B0 ;  /* 0x0000000000007941 */ /* 0x000fea0003800200 */
.L_x_1260:
[----:B------:R-:W-:Y:S01]  /*1020*/  BSSY.RECONVERGENT B0, `(.L_x_1262) ;  /* 0x000002e000007945 */ /* 0x000fe20003800200 */
[----:B------:R-:W-:Y:S02]  /*1030*/  ISETP.GE.U32.AND P3, PT, R11, R8, PT ;  /* 0x000000080b00720c */ /* 0x000fe40003f66070 */
[----:B------:R-:W-:Y:S01]  /*1040*/  IADD3 R13, PT, PT, R9, 0x380, RZ ;  /* 0x00000380090d7810 */ /* 0x000fe20007ffe0ff */
[----:B------:R-:W-:Y:S10]  /*1050*/  @P1 BRA `(.L_x_1263) ;  /* 0x0000000000a81947 */ /* 0x000ff40003800000 */
        /* <DEDUP_REMOVED lines=42> */
.L_x_1263:
[----:B------:R-:W-:Y:S05]  /*1300*/  BSYNC.RECONVERGENT B0 ;  /* 0x0000000000007941 */ /* 0x000fea0003800200 */
.L_x_1262:
[----:B------:R-:W-:Y:S01]  /*1310*/  ISETP.GE.U32.AND P1, PT, R13, R8, PT ;  /* 0x000000080d00720c */ /* 0x000fe20003f26070 */
[----:B------:R-:W-:Y:S01]  /*1320*/  BSSY.RECONVERGENT B0, `(.L_x_1264) ;  /* 0x000002e000007945 */ /* 0x000fe20003800200 */
[----:B------:R-:W-:-:S05]  /*1330*/  @!P0 IADD3 R13, PT, PT, R0, R9, RZ ;  /* 0x00000009000d8210 */ /* 0x000fca0007ffe0ff */
[----:B0-----:R-:W-:Y:S01]  /*1340*/  @!P0 IMAD.WIDE.U32 R2, R13, 0x2, R2 ;  /* 0x000000020d028825 */ /* 0x001fe200078e0002 */
[----:B------:R-:W-:Y:S06]  /*1350*/  @P2 BRA `(.L_x_1265) ;  /* 0x0000000000a82947 */ /* 0x000fec0003800000 */
        /* <DEDUP_REMOVED lines=42> */
.L_x_1265:
[----:B------:R-:W-:Y:S05]  /*1600*/  BSYNC.RECONVERGENT B0 ;  /* 0x0000000000007941 */ /* 0x000fea0003800200 */
.L_x_1264:
        /* <DEDUP_REMOVED lines=44> */
.L_x_1267:
[----:B------:R-:W-:Y:S05]  /*18d0*/  BSYNC.RECONVERGENT B0 ;  /* 0x0000000000007941 */ /* 0x000fea0003800200 */
.L_x_1266:
[----:B------:R-:W-:Y:S04]  /*18e0*/  BSSY.RECONVERGENT B0, `(.L_x_1268) ;  /* 0x000002c000007945 */ /* 0x000fe80003800200 */
[----:B------:R-:W-:Y:S05]  /*18f0*/  @P1 BRA `(.L_x_1269) ;  /* 0x0000000000a81947 */ /* 0x000fea0003800000 */
[----:B-----5:R-:W-:Y:S02]  /*1900*/  HADD2.F32 R16, -RZ, R16.H0_H0 ;  /* 0x20000010ff107230 */ /* 0x020fe40000004100 */
[----:B------:R-:W-:-:S03]  /*1910*/  HFMA2 R20, -RZ, RZ, 1.625, 0 ;  /* 0x3e800000ff147431 */ /* 0x000fc600000001ff */
        /* <DEDUP_REMOVED lines=40> */
.L_x_1269:
[----:B------:R-:W-:Y:S05]  /*1ba0*/  BSYNC.RECONVERGENT B0 ;  /* 0x0000000000007941 */ /* 0x000fea0003800200 */
.L_x_1268:
        /* <DEDUP_REMOVED lines=18> */
.L_x_1272:
[----:B------:R-:W-:-:S13]  /*1cd0*/  ISETP.GE.U32.AND P0, PT, R9, R8, PT ;  /* 0x000000080900720c */ /* 0x000fda0003f06070 */
[----:B------:R-:W-:Y:S05]  /*1ce0*/  @P0 BRA `(.L_x_1274) ;  /* 0x0000000000300947 */ /* 0x000fea0003800000 */
[----:B0-----:R-:W0:Y:S01]  /*1cf0*/  LDC.64 R2, c[0x0][0x388] ;  /* 0x0000e200ff027b82 */ /* 0x001e220000000a00 */
[----:B------:R-:W-:Y:S02]  /*1d00*/  IADD3 R5, PT, PT, R0, R9, RZ ;  /* 0x0000000900057210 */ /* 0x000fe40007ffe0ff */
[----:B------:R-:W-:-:S03]  /*1d10*/  IADD3 R9, PT, PT, R9, 0x80, RZ ;  /* 0x0000008009097810 */ /* 0x000fc60007ffe0ff */
[----:B0-----:R-:W-:-:S05]  /*1d20*/  IMAD.WIDE.U32 R2, R5, 0x2, R2 ;  /* 0x0000000205027825 */ /* 0x001fca00078e0002 */
[----:B------:R1:W-:Y:S02]  /*1d30*/  STG.E.U16 desc[UR4][R2.64], R10 ;  /* 0x0000000a02007986 */ /* 0x0003e4000c101504 */
.L_x_1273:
[----:B------:R-:W-:-:S13]  /*1d40*/  ISETP.GE.U32.AND P0, PT, R9, R8, PT ;  /* 0x000000080900720c */ /* 0x000fda0003f06070 */
[----:B------:R-:W-:Y:S05]  /*1d50*/  @P0 BRA `(.L_x_1275) ;  /* 0x0000000000340947 */ /* 0x000fea0003800000 */
[----:B01----:R-:W0:Y:S01]  /*1d60*/  LDC.64 R2, c[0x0][0x388] ;  /* 0x0000e200ff027b82 */ /* 0x003e220000000a00 */
[----:B------:R-:W-:Y:S02]  /*1d70*/  IADD3 R5, PT, PT, R0, R9, RZ ;  /* 0x0000000900057210 */ /* 0x000fe40007ffe0ff */
[----:B------:R-:W-:-:S03]  /*1d80*/  IADD3 R9, PT, PT, R9, 0x80, RZ ;  /* 0x0000008009097810 */ /* 0x000fc60007ffe0ff */
[----:B0-----:R-:W-:-:S05]  /*1d90*/  IMAD.WIDE.U32 R2, R5, 0x2, R2 ;  /* 0x0000000205027825 */ /* 0x001fca00078e0002 */
[----:B------:R1:W-:Y:S02]  /*1da0*/  STG.E.U16 desc[UR4][R2.64], R11 ;  /* 0x0000000b02007986 */ /* 0x0003e4000c101504 */
.L_x_1274:
        /* <DEDUP_REMOVED lines=8> */
.L_x_1275:
[----:B------:R-:W-:Y:S05]  /*1e30*/  BSYNC.RELIABLE B1 ;  /* 0x0000000000017941 */ /* 0x000fea0003800100 */
.L_x_1271:
[----:B------:R-:W-:-:S13]  /*1e40*/  ISETP.GE.U32.AND P0, PT, R9, R8, PT ;  /* 0x000000080900720c */ /* 0x000fda0003f06070 */
[----:B012---:R-:W0:Y:S01]  /*1e50*/  @!P0 LDC.64 R2, c[0x0][0x388] ;  /* 0x0000e200ff028b82 */ /* 0x007e220000000a00 */
[----:B------:R-:W-:Y:S02]  /*1e60*/  @!P0 IADD3 R5, PT, PT, R0, R9, RZ ;  /* 0x0000000900058210 */ /* 0x000fe40007ffe0ff */
[----:B------:R-:W-:-:S03]  /*1e70*/  @!P0 IADD3 R9, PT, PT, R9, 0x80, RZ ;  /* 0x0000008009098810 */ /* 0x000fc60007ffe0ff */
[----:B0-----:R-:W-:-:S05]  /*1e80*/  @!P0 IMAD.WIDE.U32 R2, R5, 0x2, R2 ;  /* 0x0000000205028825 */ /* 0x001fca00078e0002 */
[----:B------:R2:W-:Y:S02]  /*1e90*/  @!P0 STG.E.U16 desc[UR4][R2.64], R13 ;  /* 0x0000000d02008986 */ /* 0x0005e4000c101504 */
.L_x_1276:
[----:B------:R-:W-:Y:S05]  /*1ea0*/  BSYNC.RECONVERGENT B0 ;  /* 0x0000000000007941 */ /* 0x000fea0003800200 */
.L_x_1270:
        /* <DEDUP_REMOVED lines=8> */
.L_x_1253:
        /* <DEDUP_REMOVED lines=8> */
[----:B------:R-:W-:Y:S01]  /*1fb0*/  PLOP3.LUT P6, PT, PT, PT, PT, 0x8, 0x80 ;  /* 0x000000000080781c */ /* 0x000fe20003fce170 */
[----:B--2---:R-:W-:-:S02]  /*1fc0*/  HADD2.F32 R6, -RZ, R12.H0_H0 ;  /* 0x2000000cff067230 */ /* 0x004fc40000004100 */
[----:B------:R-:W-:-:S03]  /*1fd0*/  HADD2.F32 R12, -RZ, R12.H1_H1 ;  /* 0x3000000cff0c7230 */ /* 0x000fc60000004100 */
[C---:B------:R-:W-:Y:S01]  /*1fe0*/  FFMA.FTZ R9, R6.reuse, R6, 1 ;  /* 0x3f80000006097423 */ /* 0x040fe20000010006 */
[----:B------:R-:W-:Y:S01]  /*1ff0*/  FSETP.GT.FTZ.AND P0, PT, |R6|, 8388608, PT ;  /* 0x4b0000000600780b */ /* 0x000fe20003f14200 */
[C---:B------:R-:W-:Y:S01]  /*2000*/  FFMA.FTZ R14, R12.reuse, R12, 1 ;  /* 0x3f8000000c0e7423 */ /* 0x040fe2000001000c */
[----:B------:R-:W-:Y:S01]  /*2010*/  FSETP.GT.FTZ.AND P2, PT, |R12|, 8388608, PT ;  /* 0x4b0000000c00780b */ /* 0x000fe20003f54200 */
[----:B------:R-:W1:Y:S08]  /*2020*/  MUFU.RSQ R4, R9 ;  /* 0x0000000900047308 */ /* 0x000e700000001400 */
[----:B------:R-:W2:Y:S01]  /*2030*/  MUFU.RSQ R13, R14 ;  /* 0x0000000e000d7308 */ /* 0x000ea20000001400 */
[----:B-1----:R-:W-:Y:S01]  /*2040*/  FFMA.FTZ R11, R9, R4, 1 ;  /* 0x3f800000090b7423 */ /* 0x002fe20000010004 */
[----:B------:R-:W-:Y:S01]  /*2050*/  FADD.FTZ R4, |R6|, -RZ ;  /* 0x800000ff06047221 */ /* 0x000fe20000010200 */
[----:B---3--:R-:W-:-:S02]  /*2060*/  HADD2.F32 R9, -RZ, R10.H0_H0 ;  /* 0x2000000aff097230 */ /* 0x008fc40000004100 */
[----:B------:R-:W-:-:S03]  /*2070*/  HADD2.F32 R10, -RZ, R10.H1_H1 ;  /* 0x3000000aff0a7230 */ /* 0x000fc60000004100 */
[----:B------:R-:W0:Y:S01]  /*2080*/  MUFU.RCP R11, R11 ;  /* 0x0000000b000b7308 */ /* 0x000e220000001000 */
[C---:B------:R-:W-:Y:S01]  /*2090*/  FFMA.FTZ R17, R9.reuse, R9, 1 ;  /* 0x3f80000009117423 */ /* 0x040fe20000010009 */
[----:B--2---:R-:W-:Y:S01]  /*20a0*/  FFMA.FTZ R15, R14, R13, 1 ;  /* 0x3f8000000e0f7423 */ /* 0x004fe2000001000d */
[----:B------:R-:W-:Y:S01]  /*20b0*/  FADD.FTZ R14, |R12|, -RZ ;  /* 0x800000ff0c0e7221 */ /* 0x000fe20000010200 */
[----:B------:R-:W-:Y:S02]  /*20c0*/  FSETP.GT.FTZ.AND P3, PT, |R9|, 8388608, PT ;  /* 0x4b0000000900780b */ /* 0x000fe40003f74200 */
[----:B------:R-:W-:Y:S02]  /*20d0*/  FSETP.GT.FTZ.AND P4, PT, |R10|, 8388608, PT ;  /* 0x4b0000000a00780b */ /* 0x000fe40003f94200 */
[----:B------:R-:W1:Y:S08]  /*20e0*/  MUFU.RCP R15, R15 ;  /* 0x0000000f000f7308 */ /* 0x000e700000001000 */
[----:B------:R-:W2:Y:S01]  /*20f0*/  MUFU.RSQ R18, R17 ;  /* 0x0000001100127308 */ /* 0x000ea20000001400 */
[----:B0-----:R-:W-:-:S04]  /*2100*/  FMUL.FTZ R3, |R6|, R11 ;  /* 0x0000000b06037220 */ /* 0x001fc80000410200 */
[----:B------:R-:W-:-:S04]  /*2110*/  @!P0 FFMA.FTZ R4, |R6|, R3, |R6| ;  /* 0x0000000306048223 */ /* 0x000fc80000010606 */
[----:B------:R-:W-:Y:S01]  /*2120*/  FADD.FTZ.RZ R2, R4, 1 ;  /* 0x3f80000004027421 */ /* 0x000fe2000001c000 */
[----:B-1----:R-:W-:Y:S01]  /*2130*/  FMUL.FTZ R15, |R12|, R15 ;  /* 0x0000000f0c0f7220 */ /* 0x002fe20000410200 */
[----:B------:R-:W-:-:S03]  /*2140*/  ISETP.GE.U32.AND P5, PT, R4, 0x7f800000, PT ;  /* 0x7f8000000400780c */ /* 0x000fc60003fa6070 */
[----:B------:R-:W-:Y:S01]  /*2150*/  IADD3 R2, PT, PT, R2, -0x3f400000, RZ ;  /* 0xc0c0000002027810 */ /* 0x000fe20007ffe0ff */
[----:B------:R-:W-:Y:S01]  /*2160*/  @!P2 FFMA.FTZ R14, |R12|, R15, |R12| ;  /* 0x0000000f0c0ea223 */ /* 0x000fe2000001060c */
[----:B--2---:R-:W-:Y:S02]  /*2170*/  FFMA.FTZ R18, R17, R18, 1 ;  /* 0x3f80000011127423 */ /* 0x004fe40000010012 */
[----:B------:R-:W-:Y:S01]  /*2180*/  LOP3.LUT R13, R2, 0xff800000, RZ, 0xc0, !PT ;  /* 0xff800000020d7812 */ /* 0x000fe200078ec0ff */
[----:B------:R-:W-:Y:S02]  /*2190*/  HFMA2 R2, -RZ, RZ, 1.625, 0 ;  /* 0x3e800000ff027431 */ /* 0x000fe400000001ff */
[----:B------:R-:W-:Y:S01]  /*21a0*/  FADD.FTZ.RZ R15, R14, 1 ;  /* 0x3f8000000e0f7421 */ /* 0x000fe2000001c000 */
[----:B------:R0:W1:Y:S01]  /*21b0*/  MUFU.RCP R20, R18 ;  /* 0x0000001200147308 */ /* 0x0000620000001000 */
[----:B------:R-:W-:Y:S01]  /*21c0*/  IADD3 R3, PT, PT, -R13, 0x40800000, RZ ;  /* 0x408000000d037810 */ /* 0x000fe20007ffe1ff */
[----:B------:R-:W-:Y:S01]  /*21d0*/  FFMA.FTZ R17, R10, R10, 1 ;  /* 0x3f8000000a117423 */ /* 0x000fe2000001000a */
[----:B------:R-:W-:-:S02]  /*21e0*/  IADD3 R16, PT, PT, R4, -R13, RZ ;  /* 0x8000000d04107210 */ /* 0x000fc40007ffe0ff */
[----:B------:R-:W-:Y:S01]  /*21f0*/  IADD3 R15, PT, PT, R15, -0x3f400000, RZ ;  /* 0xc0c000000f0f7810 */ /* 0x000fe20007ffe0ff */
[-C--:B------:R-:W-:Y:S01]  /*2200*/  FFMA.FTZ R11, R3, R2.reuse, -1 ;  /* 0xbf800000030b7423 */ /* 0x080fe20000010002 */
[----:B------:R-:W-:Y:S01]  /*2210*/  MOV R3, 0x3d39bf78 ;  /* 0x3d39bf7800037802 */ /* 0x000fe20000000f00 */
[----:B------:R-:W2:Y:S01]  /*2220*/  MUFU.RSQ R22, R17 ;  /* 0x0000001100167308 */ /* 0x000ea20000001400 */
[----:B------:R-:W-:Y:S01]  /*2230*/  LOP3.LUT R15, R15, 0xff800000, RZ, 0xc0, !PT ;  /* 0xff8000000f0f7812 */ /* 0x000fe200078ec0ff */
[----:B------:R-:W-:Y:S01]  /*2240*/  FADD.FTZ R16, R16, R11 ;  /* 0x0000000b10107221 */ /* 0x000fe20000010000 */
[----:B------:R-:W-:Y:S02]  /*2250*/  I2FP.F32.S32 R13, R13 ;  /* 0x0000000d000d7245 */ /* 0x000fe40000201400 */
[----:B------:R-:W-:Y:S01]  /*2260*/  IADD3 R19, PT, PT, -R15, 0x40800000, RZ ;  /* 0x408000000f137810 */ /* 0x000fe20007ffe1ff */
[----:B------:R-:W-:Y:S01]  /*2270*/  FFMA.FTZ R11, R16, -R3, 0.10546888411045074463 ;  /* 0x3dd80012100b7423 */ /* 0x000fe20000010803 */
[----:B0-----:R-:W-:Y:S01]  /*2280*/  IADD3 R18, PT, PT, R14, -R15, RZ ;  /* 0x8000000f0e127210 */ /* 0x001fe20007ffe0ff */
[----:B------:R-:W-:Y:S01]  /*2290*/  FMUL.FTZ R13, R13, 1.1920928955078125e-07 ;  /* 0x340000000d0d7820 */ /* 0x000fe20000410000 */
[----:B------:R-:W-:Y:S01]  /*22a0*/  @P5 ISETP.GT.AND P1, PT, R4, -0x40800000, PT ;  /* 0xbf8000000400580c */ /* 0x000fe20003f24270 */
[C---:B------:R-:W-:Y:S01]  /*22b0*/  FFMA.FTZ R11, R16.reuse, R11, -0.13229703903198242188 ;  /* 0xbe0778e0100b7423 */ /* 0x040fe2000001000b */
[----:B------:R-:W-:Y:S01]  /*22c0*/  FFMA.FTZ R21, R19, R2, -1 ;  /* 0xbf80000013157423 */ /* 0x000fe20000010002 */
[----:B-1----:R-:W-:Y:S01]  /*22d0*/  FMUL.FTZ R24, |R9|, R20 ;  /* 0x0000001409187220 */ /* 0x002fe20000410200 */
[----:B------:R-:W-:Y:S01]  /*22e0*/  @P5 PLOP3.LUT P6, PT, P1, PT, PT, 0x80, 0x8 ;  /* 0x000000000008581c */ /* 0x000fe20000fcf070 */
[----:B------:R-:W-:Y:S01]  /*22f0*/  FFMA.FTZ R11, R16, R11, 0.14491446316242218018 ;  /* 0x3e146475100b7423 */ /* 0x000fe2000001000b */
[----:B------:R-:W-:Y:S01]  /*2300*/  FADD.FTZ R18, R18, R21 ;  /* 0x0000001512127221 */ /* 0x000fe20000010000 */
[----:B------:R-:W-:-:S02]  /*2310*/  @P5 MOV R23, 0x7f800000 ;  /* 0x7f80000000175802 */ /* 0x000fc40000000f00 */
[----:B------:R-:W-:Y:S01]  /*2320*/  FFMA.FTZ R11, R16, R11, -0.16641564667224884033 ;  /* 0xbe2a68dd100b7423 */ /* 0x000fe2000001000b */
[----:B------:R-:W-:Y:S01]  /*2330*/  FFMA.FTZ R21, R18, -R3, 0.10546888411045074463 ;  /* 0x3dd8001212157423 */ /* 0x000fe20000010803 */
[----:B------:R-:W-:Y:S02]  /*2340*/  ISETP.GE.U32.AND P1, PT, R14, 0x7f800000, PT ;  /* 0x7f8000000e00780c */ /* 0x000fe40003f26070 */
[----:B------:R-:W-:Y:S01]  /*2350*/  FFMA.FTZ R11, R16, R11, 0.19988867640495300293 ;  /* 0x3e4caf9e100b7423 */ /* 0x000fe2000001000b */
[----:B------:R-:W-:Y:S01]  /*2360*/  FFMA.FTZ R21, R18, R21, -0.13229703903198242188 ;  /* 0xbe0778e012157423 */ /* 0x000fe20000010015 */
[----:B------:R-:W-:Y:S02]  /*2370*/  I2FP.F32.S32 R15, R15 ;  /* 0x0000000f000f7245 */ /* 0x000fe40000201400 */
[----:B------:R-:W-:Y:S01]  /*2380*/  FFMA.FTZ R11, R16, R11, -0.25000196695327758789 ;  /* 0xbe800042100b7423 */ /* 0x000fe2000001000b */
[----:B------:R-:W-:Y:S02]  /*2390*/  FFMA.FTZ R21, R18, R21, 0.14491446316242218018 ;  /* 0x3e14647512157423 */ /* 0x000fe40000010015 */
[----:B------:R-:W-:Y:S01]  /*23a0*/  FMUL.FTZ R15, R15, 1.1920928955078125e-07 ;  /* 0x340000000f0f7820 */ /* 0x000fe20000410000 */
[----:B------:R-:W-:Y:S01]  /*23b0*/  FFMA.FTZ R11, R16, R11, 0.33333510160446166992 ;  /* 0x3eaaaae6100b7423 */ /* 0x000fe2000001000b */
[----:B------:R-:W-:-:S03]  /*23c0*/  FFMA.FTZ R21, R18, R21, -0.16641564667224884033 ;  /* 0xbe2a68dd12157423 */ /* 0x000fc60000010015 */
[----:B------:R-:W-:Y:S01]  /*23d0*/  FFMA.FTZ R19, R16, R11, -0.5 ;  /* 0xbf00000010137423 */ /* 0x000fe2000001000b */
[C---:B------:R-:W-:Y:S01]  /*23e0*/  FADD.FTZ R11, |R9|.reuse, -RZ ;  /* 0x800000ff090b7221 */ /* 0x040fe20000010200 */
[----:B------:R-:W-:Y:S01]  /*23f0*/  @!P3 FFMA.FTZ R11, |R9|, R24, |R9| ;  /* 0x00000018090bb223 */ /* 0x000fe20000010609 */
[----:B------:R-:W-:Y:S01]  /*2400*/  FFMA.FTZ R21, R18, R21, 0.19988867640495300293 ;  /* 0x3e4caf9e12157423 */ /* 0x000fe20000010015 */
[----:B------:R-:W-:-:S03]  /*2410*/  FMUL.FTZ R19, R16, R19 ;  /* 0x0000001310137220 */ /* 0x000fc60000410000 */
[----:B------:R-:W-:Y:S01]  /*2420*/  FFMA.FTZ R21, R18, R21, -0.25000196695327758789 ;  /* 0xbe80004212157423 */ /* 0x000fe20000010015 */
[----:B------:R-:W-:Y:S01]  /*2430*/  FFMA.FTZ R20, R16, R19, R16 ;  /* 0x0000001310147223 */ /* 0x000fe20000010010 */
[----:B------:R-:W-:Y:S01]  /*2440*/  FADD.FTZ.RZ R16, R11, 1 ;  /* 0x3f8000000b107421 */ /* 0x000fe2000001c000 */
[----:B--2---:R-:W-:Y:S01]  /*2450*/  FFMA.FTZ R19, R17, R22, 1 ;  /* 0x3f80000011137423 */ /* 0x004fe20000010016 */
[----:B------:R-:W-:Y:S01]  /*2460*/  FFMA.FTZ R21, R18, R21, 0.33333510160446166992 ;  /* 0x3eaaaae612157423 */ /* 0x000fe20000010015 */
[----:B------:R-:W-:Y:S01]  /*2470*/  FFMA.FTZ R17, R13, 0.69314718246459960938, R20 ;  /* 0x3f3172180d117823 */ /* 0x000fe20000010014 */
[----:B------:R-:W-:Y:S01]  /*2480*/  @P6 FFMA.FTZ R17, R4, R23, +INF ;  /* 0x7f80000004116423 */ /* 0x000fe20000010017 */
[----:B------:R-:W-:Y:S01]  /*2490*/  IADD3 R16, PT, PT, R16, -0x3f400000, RZ ;  /* 0xc0c0000010107810 */ /* 0x000fe20007ffe0ff */
[----:B------:R-:W-:Y:S01]  /*24a0*/  FFMA.FTZ R21, R18, R21, -0.5 ;  /* 0xbf00000012157423 */ /* 0x000fe20000010015 */
[----:B------:R-:W0:Y:S01]  /*24b0*/  MUFU.RCP R19, R19 ;  /* 0x0000001300137308 */ /* 0x000e220000001000 */
[----:B------:R-:W-:Y:S01]  /*24c0*/  @P5 FSETP.NEU.FTZ.AND P6, PT, R4, RZ, PT ;  /* 0x000000ff0400520b */ /* 0x000fe20003fdd000 */
[--C-:B----4-:R-:W-:Y:S01]  /*24d0*/  HADD2.F32 R4, -RZ, R7.reuse.H0_H0 ;  /* 0x20000007ff047230 */ /* 0x110fe20000004100 */
[----:B------:R-:W-:Y:S01]  /*24e0*/  LOP3.LUT R16, R16, 0xff800000, RZ, 0xc0, !PT ;  /* 0xff80000010107812 */ /* 0x000fe200078ec0ff */
[----:B------:R-:W-:Y:S01]  /*24f0*/  FMUL.FTZ R21, R18, R21 ;  /* 0x0000001512157220 */ /* 0x000fe20000410000 */
[----:B------:R-:W-:Y:S01]  /*2500*/  @P5 FSEL R17, R17, -RZ, P6 ;  /* 0x800000ff11115208 */ /* 0x000fe20003000000 */
[----:B------:R-:W-:Y:S01]  /*2510*/  HADD2.F32 R7, -RZ, R7.H1_H1 ;  /* 0x30000007ff077230 */ /* 0x000fe20000004100 */
[----:B------:R-:W-:Y:S01]  /*2520*/  IADD3 R13, PT, PT, -R16, 0x40800000, RZ ;  /* 0x40800000100d7810 */ /* 0x000fe20007ffe1ff */
[----:B------:R-:W-:Y:S01]  /*2530*/  FFMA.FTZ R18, R18, R21, R18 ;  /* 0x0000001512127223 */ /* 0x000fe20000010012 */
[----:B------:R-:W-:Y:S01]  /*2540*/  IADD3 R20, PT, PT, R11, -R16, RZ ;  /* 0x800000100b147210 */ /* 0x000fe20007ffe0ff */
[----:B------:R-:W-:Y:S01]  /*2550*/  @P0 FADD.FTZ R17, R17, 0.69314718246459960938 ;  /* 0x3f31721811110421 */ /* 0x000fe20000010000 */
[----:B------:R-:W-:Y:S01]  /*2560*/  @P1 ISETP.GT.AND P6, PT, R14, -0x40800000, PT ;  /* 0xbf8000000e00180c */ /* 0x000fe20003fc4270 */
[----:B------:R-:W-:Y:S01]  /*2570*/  FFMA.FTZ R13, R13, R2, -1 ;  /* 0xbf8000000d0d7423 */ /* 0x000fe20000010002 */
[----:B------:R-:W-:Y:S01]  /*2580*/  PLOP3.LUT P5, PT, PT, PT, PT, 0x8, 0x80 ;  /* 0x000000000080781c */ /* 0x000fe20003fae170 */
[----:B------:R-:W-:Y:S01]  /*2590*/  FFMA.FTZ R15, R15, 0.69314718246459960938, R18 ;  /* 0x3f3172180f0f7823 */ /* 0x000fe20000010012 */
[----:B------:R-:W-:Y:S01]  /*25a0*/  @P1 PLOP3.LUT P5, PT, P6, PT, PT, 0x80, 0x8 ;  /* 0x000000000008181c */ /* 0x000fe200037af070 */
[----:B------:R-:W-:Y:S01]  /*25b0*/  FADD.FTZ R20, R20, R13 ;  /* 0x0000000d14147221 */ /* 0x000fe20000010000 */
[C---:B------:R-:W-:Y:S01]  /*25c0*/  FADD.FTZ R13, |R10|.reuse, -RZ ;  /* 0x800000ff0a0d7221 */ /* 0x040fe20000010200 */
[----:B0-----:R-:W-:Y:S01]  /*25d0*/  FMUL.FTZ R23, |R10|, R19 ;  /* 0x000000130a177220 */ /* 0x001fe20000410200 */
[----:B------:R-:W-:Y:S01]  /*25e0*/  @P1 FSETP.NEU.FTZ.AND P6, PT, R14, RZ, PT ;  /* 0x000000ff0e00120b */ /* 0x000fe20003fdd000 */
[----:B------:R-:W-:Y:S01]  /*25f0*/  FFMA.FTZ R19, R20, -R3, 0.10546888411045074463 ;  /* 0x3dd8001214137423 */ /* 0x000fe20000010803 */
[----:B------:R-:W-:Y:S01]  /*2600*/  FSETP.NAN.FTZ.AND P0, PT, |R6|, |R6|, PT ;  /* 0x400000060600720b */ /* 0x000fe20003f18200 */
[----:B------:R-:W-:Y:S01]  /*2610*/  @!P4 FFMA.FTZ R13, |R10|, R23, |R10| ;  /* 0x000000170a0dc223 */ /* 0x000fe2000001060a */
[----:B------:R-:W-:Y:S01]  /*2620*/  @P1 MOV R23, 0x7f800000 ;  /* 0x7f80000000171802 */ /* 0x000fe20000000f00 */
[C---:B------:R-:W-:Y:S01]  /*2630*/  FFMA.FTZ R19, R20.reuse, R19, -0.13229703903198242188 ;  /* 0xbe0778e014137423 */ /* 0x040fe20000010013 */
[----:B------:R-:W-:Y:S01]  /*2640*/  LOP3.LUT R6, R17, 0x80000000, R6, 0xb8, !PT ;  /* 0x8000000011067812 */ /* 0x000fe200078eb806 */
[----:B------:R-:W-:Y:S01]  /*2650*/  FADD.FTZ.RZ R22, R13, 1 ;  /* 0x3f8000000d167421 */ /* 0x000fe2000001c000 */
[----:B------:R-:W-:Y:S01]  /*2660*/  I2FP.F32.S32 R16, R16 ;  /* 0x0000001000107245 */ /* 0x000fe20000201400 */
[----:B------:R-:W-:Y:S01]  /*2670*/  FFMA.FTZ R19, R20, R19, 0.14491446316242218018 ;  /* 0x3e14647514137423 */ /* 0x000fe20000010013 */
[----:B------:R-:W-:Y:S01]  /*2680*/  @P5 FFMA.FTZ R15, R14, R23, +INF ;  /* 0x7f8000000e0f5423 */ /* 0x000fe20000010017 */
[----:B------:R-:W-:Y:S01]  /*2690*/  FSEL R6, R6, R17, !P0 ;  /* 0x0000001106067208 */ /* 0x000fe20004000000 */
[----:B------:R-:W-:Y:S01]  /*26a0*/  FFMA.FTZ R17, R7, R7, 1 ;  /* 0x3f80000007117423 */ /* 0x000fe20000010007 */
[----:B------:R-:W-:Y:S01]  /*26b0*/  FFMA.FTZ R21, R20, R19, -0.16641564667224884033 ;  /* 0xbe2a68dd14157423 */ /* 0x000fe20000010013 */
[----:B------:R-:W-:Y:S01]  /*26c0*/  FFMA.FTZ R19, R4, R4, 1 ;  /* 0x3f80000004137423 */ /* 0x000fe20000010004 */
[----:B------:R-:W-:-:S02]  /*26d0*/  IADD3 R18, PT, PT, R22, -0x3f400000, RZ ;  /* 0xc0c0000016127810 */ /* 0x000fc40007ffe0ff */
[----:B------:R-:W-:Y:S01]  /*26e0*/  FFMA.FTZ R21, R20, R21, 0.19988867640495300293 ;  /* 0x3e4caf9e14157423 */ /* 0x000fe20000010015 */
[----:B------:R-:W0:Y:S01]  /*26f0*/  MUFU.RSQ R22, R19 ;  /* 0x0000001300167308 */ /* 0x000e220000001400 */
[----:B------:R-:W-:Y:S02]  /*2700*/  LOP3.LUT R18, R18, 0xff800000, RZ, 0xc0, !PT ;  /* 0xff80000012127812 */ /* 0x000fe400078ec0ff */
[----:B------:R-:W-:Y:S01]  /*2710*/  FFMA.FTZ R21, R20, R21, -0.25000196695327758789 ;  /* 0xbe80004214157423 */ /* 0x000fe20000010015 */
[----:B------:R-:W-:Y:S02]  /*2720*/  @P1 FSEL R15, R15, -RZ, P6 ;  /* 0x800000ff0f0f1208 */ /* 0x000fe40003000000 */
[----:B------:R-:W-:Y:S01]  /*2730*/  IADD3 R23, PT, PT, -R18, 0x40800000, RZ ;  /* 0x4080000012177810 */ /* 0x000fe20007ffe1ff */
[C---:B------:R-:W-:Y:S01]  /*2740*/  FFMA.FTZ R21, R20.reuse, R21, 0.33333510160446166992 ;  /* 0x3eaaaae614157423 */ /* 0x040fe20000010015 */
[----:B------:R-:W-:Y:S02]  /*2750*/  IADD3 R14, PT, PT, R13, -R18, RZ ;  /* 0x800000120d0e7210 */ /* 0x000fe40007ffe0ff */
[----:B------:R-:W-:Y:S01]  /*2760*/  ISETP.GE.U32.AND P0, PT, R11, 0x7f800000, PT ;  /* 0x7f8000000b00780c */ /* 0x000fe20003f06070 */
[----:B------:R-:W-:Y:S01]  /*2770*/  FFMA.FTZ R21, R20, R21, -0.5 ;  /* 0xbf00000014157423 */ /* 0x000fe20000010015 */
[----:B------:R-:W-:Y:S01]  /*2780*/  FFMA.FTZ R23, R23, R2, -1 ;  /* 0xbf80000017177423 */ /* 0x000fe20000010002 */
[----:B------:R-:W-:-:S02]  /*2790*/  MOV R24, R15 ;  /* 0x0000000f00187202 */ /* 0x000fc40000000f00 */
[----:B------:R-:W-:Y:S01]  /*27a0*/  FMUL.FTZ R21, R20, R21 ;  /* 0x0000001514157220 */ /* 0x000fe20000410000 */
[----:B------:R-:W-:Y:S01]  /*27b0*/  FADD.FTZ R14, R14, R23 ;  /* 0x000000170e0e7221 */ /* 0x000fe20000010000 */
[----:B------:R-:W-:Y:S01]  /*27c0*/  FSETP.GT.FTZ.AND P1, PT, |R4|, 8388608, PT ;  /* 0x4b0000000400780b */ /* 0x000fe20003f34200 */
[----:B------:R-:W-:Y:S01]  /*27d0*/  @P2 FADD.FTZ R24, R24, 0.69314718246459960938 ;  /* 0x3f31721818182421 */ /* 0x000fe20000010000 */
[----:B------:R-:W-:Y:S01]  /*27e0*/  FFMA.FTZ R20, R20, R21, R20 ;  /* 0x0000001514147223 */ /* 0x000fe20000010014 */
[----:B0-----:R-:W-:Y:S01]  /*27f0*/  FFMA.FTZ R21, R19, R22, 1 ;  /* 0x3f80000013157423 */ /* 0x001fe20000010016 */
[----:B------:R-:W-:Y:S01]  /*2800*/  FFMA.FTZ R15, R14, -R3, 0.10546888411045074463 ;  /* 0x3dd800120e0f7423 */ /* 0x000fe20000010803 */
[----:B------:R-:W0:Y:S01]  /*2810*/  MUFU.RSQ R22, R17 ;  /* 0x0000001100167308 */ /* 0x000e220000001400 */
[----:B------:R-:W-:Y:S01]  /*2820*/  @P0 ISETP.GT.AND P2, PT, R11, -0x40800000, PT ;  /* 0xbf8000000b00080c */ /* 0x000fe20003f44270 */
[----:B------:R-:W-:Y:S01]  /*2830*/  FMUL.FTZ R19, R16, 1.1920928955078125e-07 ;  /* 0x3400000010137820 */ /* 0x000fe20000410000 */
[----:B------:R-:W-:Y:S01]  /*2840*/  FFMA.FTZ R23, R14, R15, -0.13229703903198242188 ;  /* 0xbe0778e00e177423 */ /* 0x000fe2000001000f */
[----:B------:R-:W-:Y:S01]  /*2850*/  FSETP.NAN.FTZ.AND P6, PT, |R12|, |R12|, PT ;  /* 0x4000000c0c00720b */ /* 0x000fe20003fd8200 */
[----:B------:R-:W-:Y:S01]  /*2860*/  FADD.FTZ R16, |R4|, -RZ ;  /* 0x800000ff04107221 */ /* 0x000fe20000010200 */
[----:B------:R-:W-:Y:S01]  /*2870*/  LOP3.LUT R15, R24, 0x80000000, R12, 0xb8, !PT ;  /* 0x80000000180f7812 */ /* 0x000fe200078eb80c */
[C---:B------:R-:W-:Y:S01]  /*2880*/  FFMA.FTZ R23, R14.reuse, R23, 0.14491446316242218018 ;  /* 0x3e1464750e177423 */ /* 0x040fe20000010017 */
[----:B------:R-:W1:Y:S01]  /*2890*/  MUFU.RCP R21, R21 ;  /* 0x0000001500157308 */ /* 0x000e620000001000 */
[----:B------:R-:W-:Y:S01]  /*28a0*/  PLOP3.LUT P5, PT, PT, PT, PT, 0x8, 0x80 ;  /* 0x000000000080781c */ /* 0x000fe20003fae170 */
[----:B------:R-:W-:Y:S01]  /*28b0*/  FFMA.FTZ R19, R19, 0.69314718246459960938, R20 ;  /* 0x3f31721813137823 */ /* 0x000fe20000010014 */
[----:B------:R-:W-:Y:S01]  /*28c0*/  FFMA.FTZ R23, R14, R23, -0.16641564667224884033 ;  /* 0xbe2a68dd0e177423 */ /* 0x000fe20000010017 */
[----:B------:R-:W-:-:S02]  /*28d0*/  @P0 PLOP3.LUT P5, PT, P2, PT, PT, 0x80, 0x8 ;  /* 0x000000000008081c */ /* 0x000fc400017af070 */
[----:B------:R-:W-:Y:S01]  /*28e0*/  FSEL R15, R15, R24, !P6 ;  /* 0x000000180f0f7208 */ /* 0x000fe20007000000 */
[C---:B------:R-:W-:Y:S01]  /*28f0*/  FFMA.FTZ R23, R14.reuse, R23, 0.19988867640495300293 ;  /* 0x3e4caf9e0e177423 */ /* 0x040fe20000010017 */
[----:B------:R-:W-:Y:S02]  /*2900*/  ISETP.GE.U32.AND P6, PT, R13, 0x7f800000, PT ;  /* 0x7f8000000d00780c */ /* 0x000fe40003fc6070 */
[----:B------:R-:W-:Y:S01]  /*2910*/  @P0 MOV R12, 0x7f800000 ;  /* 0x7f800000000c0802 */ /* 0x000fe20000000f00 */
[C---:B------:R-:W-:Y:S01]  /*2920*/  FFMA.FTZ R23, R14.reuse, R23, -0.25000196695327758789 ;  /* 0xbe8000420e177423 */ /* 0x040fe20000010017 */
[----:B0-----:R-:W-:Y:S01]  /*2930*/  FFMA.FTZ R22, R17, R22, 1 ;  /* 0x3f80000011167423 */ /* 0x001fe20000010016 */
[----:B------:R-:W-:Y:S02]  /*2940*/  P2R R20, PR, RZ, 0x2 ;  /* 0x00000002ff147803 */ /* 0x000fe40000000000 */
[----:B------:R-:W-:Y:S01]  /*2950*/  FFMA.FTZ R23, R14, R23, 0.33333510160446166992 ;  /* 0x3eaaaae60e177423 */ /* 0x000fe20000010017 */
[----:B------:R-:W-:Y:S01]  /*2960*/  F2FP.F16.F32.PACK_AB R6, R15, R6 ;  /* 0x000000060f06723e */ /* 0x000fe200000000ff */
[----:B------:R-:W-:Y:S01]  /*2970*/  @P5 FFMA.FTZ R19, R11, R12, +INF ;  /* 0x7f8000000b135423 */ /* 0x000fe2000001000c */
[----:B-1----:R-:W-:Y:S01]  /*2980*/  FMUL.FTZ R21, |R4|, R21 ;  /* 0x0000001504157220 */ /* 0x002fe20000410200 */
[----:B-----5:R-:W-:-:S02]  /*2990*/  HADD2.F32 R12, -RZ, R8.H0_H0 ;  /* 0x20000008ff0c7230 */ /* 0x020fc40000004100 */
[----:B------:R-:W-:Y:S01]  /*29a0*/  FFMA.FTZ R23, R14, R23, -0.5 ;  /* 0xbf0000000e177423 */ /* 0x000fe20000010017 */
[----:B------:R-:W-:Y:S01]  /*29b0*/  @P6 ISETP.GT.AND P2, PT, R13, -0x40800000, PT ;  /* 0xbf8000000d00680c */ /* 0x000fe20003f44270 */
[----:B------:R-:W-:Y:S01]  /*29c0*/  @!P1 FFMA.FTZ R16, |R4|, R21, |R4| ;  /* 0x0000001504109223 */ /* 0x000fe20000010604 */
[----:B------:R-:W-:Y:S01]  /*29d0*/  PLOP3.LUT P5, PT, PT, PT, PT, 0x8, 0x80 ;  /* 0x000000000080781c */ /* 0x000fe20003fae170 */
[----:B------:R-:W0:Y:S01]  /*29e0*/  MUFU.RCP R22, R22 ;  /* 0x0000001600167308 */ /* 0x000e220000001000 */
[----:B------:R-:W-:Y:S01]  /*29f0*/  FFMA.FTZ R21, R12, R12, 1 ;  /* 0x3f8000000c157423 */ /* 0x000fe2000001000c */
[----:B------:R-:W-:Y:S01]  /*2a00*/  FADD.FTZ.RZ R17, R16, 1 ;  /* 0x3f80000010117421 */ /* 0x000fe2000001c000 */
[----:B------:R-:W-:Y:S01]  /*2a10*/  @P6 PLOP3.LUT P5, PT, P2, PT, PT, 0x80, 0x8 ;  /* 0x000000000008681c */ /* 0x000fe200017af070 */
[C---:B------:R-:W-:Y:S01]  /*2a20*/  FMUL.FTZ R25, R14.reuse, R23 ;  /* 0x000000170e197220 */ /* 0x040fe20000410000 */
[----:B------:R-:W-:Y:S01]  /*2a30*/  I2FP.F32.S32 R23, R18 ;  /* 0x0000001200177245 */ /* 0x000fe20000201400 */
[----:B------:R-:W-:Y:S01]  /*2a40*/  HADD2.F32 R8, -RZ, R8.H1_H1 ;  /* 0x30000008ff087230 */ /* 0x000fe20000004100 */
[----:B------:R-:W-:Y:S01]  /*2a50*/  IADD3 R17, PT, PT, R17, -0x3f400000, RZ ;  /* 0xc0c0000011117810 */ /* 0x000fe20007ffe0ff */
[----:B------:R-:W1:Y:S01]  /*2a60*/  MUFU.RSQ R18, R21 ;  /* 0x0000001500127308 */ /* 0x000e620000001400 */
[----:B------:R-:W-:Y:S01]  /*2a70*/  FFMA.FTZ R14, R14, R25, R14 ;  /* 0x000000190e0e7223 */ /* 0x000fe2000001000e */
[----:B------:R-:W-:Y:S01]  /*2a80*/  FMUL.FTZ R23, R23, 1.1920928955078125e-07 ;  /* 0x3400000017177820 */ /* 0x000fe20000410000 */
[----:B------:R-:W-:-:S02]  /*2a90*/  LOP3.LUT R17, R17, 0xff800000, RZ, 0xc0, !PT ;  /* 0xff80000011117812 */ /* 0x000fc400078ec0ff */
[----:B------:R-:W-:Y:S01]  /*2aa0*/  FSETP.GT.FTZ.AND P2, PT, |R7|, 8388608, PT ;  /* 0x4b0000000700780b */ /* 0x000fe20003f54200 */
[----:B------:R-:W-:Y:S01]  /*2ab0*/  FFMA.FTZ R23, R23, 0.69314718246459960938, R14 ;  /* 0x3f31721817177823 */ /* 0x000fe2000001000e */
[----:B------:R-:W-:Y:S02]  /*2ac0*/  IADD3 R25, PT, PT, -R17, 0x40800000, RZ ;  /* 0x4080000011197810 */ /* 0x000fe40007ffe1ff */
[----:B------:R-:W-:Y:S01]  /*2ad0*/  @P6 MOV R24, 0x7f800000 ;  /* 0x7f80000000186802 */ /* 0x000fe20000000f00 */
[----:B0-----:R-:W-:Y:S01]  /*2ae0*/  FMUL.FTZ R22, |R7|, R22 ;  /* 0x0000001607167220 */ /* 0x001fe20000410200 */
[-C--:B------:R-:W-:Y:S01]  /*2af0*/  IADD3 R14, PT, PT, R16, -R17.reuse, RZ ;  /* 0x80000011100e7210 */ /* 0x080fe20007ffe0ff */
[----:B------:R-:W-:Y:S01]  /*2b00*/  FFMA.FTZ R25, R25, R2, -1 ;  /* 0xbf80000019197423 */ /* 0x000fe20000010002 */
[----:B------:R-:W-:Y:S01]  /*2b10*/  I2FP.F32.S32 R17, R17 ;  /* 0x0000001100117245 */ /* 0x000fe20000201400 */
[----:B------:R-:W-:Y:S01]  /*2b20*/  @P5 FFMA.FTZ R23, R13, R24, +INF ;  /* 0x7f8000000d175423 */ /* 0x000fe20000010018 */
[----:B------:R-:W-:Y:S01]  /*2b30*/  @P0 FSETP.NEU.FTZ.AND P5, PT, R11, RZ, PT ;  /* 0x000000ff0b00020b */ /* 0x000fe20003fbd000 */
[----:B------:R-:W-:Y:S01]  /*2b40*/  FADD.FTZ R14, R14, R25 ;  /* 0x000000190e0e7221 */ /* 0x000fe20000010000 */
[C---:B------:R-:W-:Y:S01]  /*2b50*/  FADD.FTZ R11, |R7|.reuse, -RZ ;  /* 0x800000ff070b7221 */ /* 0x040fe20000010200 */
[----:B------:R-:W-:Y:S01]  /*2b60*/  @!P2 FFMA.FTZ R11, |R7|, R22, |R7| ;  /* 0x00000016070ba223 */ /* 0x000fe20000010607 */
[----:B------:R-:W-:Y:S01]  /*2b70*/  @P0 FSEL R19, R19, -RZ, P5 ;  /* 0x800000ff13130208 */ /* 0x000fe20002800000 */
[----:B-1----:R-:W-:Y:S01]  /*2b80*/  FFMA.FTZ R22, R21, R18, 1 ;  /* 0x3f80000015167423 */ /* 0x002fe20000010012 */
[----:B------:R-:W-:Y:S01]  /*2b90*/  @P6 FSETP.NEU.FTZ.AND P0, PT, R13, RZ, PT ;  /* 0x000000ff0d00620b */ /* 0x000fe20003f1d000 */
[C---:B------:R-:W-:Y:S01]  /*2ba0*/  FFMA.FTZ R13, R14.reuse, -R3, 0.10546888411045074463 ;  /* 0x3dd800120e0d7423 */ /* 0x040fe20000010803 */
[----:B------:R-:W-:Y:S01]  /*2bb0*/  MOV R18, R19 ;  /* 0x0000001300127202 */ /* 0x000fe20000000f00 */
[----:B------:R-:W-:Y:S01]  /*2bc0*/  FADD.FTZ.RZ R21, R11, 1 ;  /* 0x3f8000000b157421 */ /* 0x000fe2000001c000 */
[----:B------:R-:W-:Y:S01]  /*2bd0*/  @P6 FSEL R23, R23, -RZ, P0 ;  /* 0x800000ff17176208 */ /* 0x000fe20000000000 */
[----:B------:R-:W-:Y:S01]  /*2be0*/  FFMA.FTZ R13, R14, R13, -0.13229703903198242188 ;  /* 0xbe0778e00e0d7423 */ /* 0x000fe2000001000d */
[----:B------:R-:W0:Y:S01]  /*2bf0*/  MUFU.RCP R19, R22 ;  /* 0x0000001600137308 */ /* 0x000e220000001000 */
[----:B------:R-:W-:Y:S01]  /*2c00*/  @P3 FADD.FTZ R18, R18, 0.69314718246459960938 ;  /* 0x3f31721812123421 */ /* 0x000fe20000010000 */
[----:B------:R-:W-:Y:S01]  /*2c10*/  FSETP.NAN.FTZ.AND P0, PT, |R9|, |R9|, PT ;  /* 0x400000090900720b */ /* 0x000fe20003f18200 */
[----:B------:R-:W-:Y:S01]  /*2c20*/  FFMA.FTZ R13, R14, R13, 0.14491446316242218018 ;  /* 0x3e1464750e0d7423 */ /* 0x000fe2000001000d */
[----:B------:R-:W-:Y:S01]  /*2c30*/  IADD3 R21, PT, PT, R21, -0x3f400000, RZ ;  /* 0xc0c0000015157810 */ /* 0x000fe20007ffe0ff */
[----:B------:R-:W-:Y:S01]  /*2c40*/  @P4 FADD.FTZ R23, R23, 0.69314718246459960938 ;  /* 0x3f31721817174421 */ /* 0x000fe20000010000 */
[----:B------:R-:W-:Y:S01]  /*2c50*/  LOP3.LUT R9, R18, 0x80000000, R9, 0xb8, !PT ;  /* 0x8000000012097812 */ /* 0x000fe200078eb809 */
[----:B------:R-:W-:Y:S01]  /*2c60*/  FFMA.FTZ R13, R14, R13, -0.16641564667224884033 ;  /* 0xbe2a68dd0e0d7423 */ /* 0x000fe2000001000d */
[----:B------:R-:W-:Y:S01]  /*2c70*/  FSETP.GT.FTZ.AND P4, PT, |R12|, 8388608, PT ;  /* 0x4b0000000c00780b */ /* 0x000fe20003f94200 */
[----:B------:R-:W-:Y:S01]  /*2c80*/  FMUL.FTZ R17, R17, 1.1920928955078125e-07 ;  /* 0x3400000011117820 */ /* 0x000fe20000410000 */
[----:B------:R-:W-:Y:S01]  /*2c90*/  FSEL R9, R9, R18, !P0 ;  /* 0x0000001209097208 */ /* 0x000fe20004000000 */
[----:B------:R-:W-:Y:S01]  /*2ca0*/  FFMA.FTZ R13, R14, R13, 0.19988867640495300293 ;  /* 0x3e4caf9e0e0d7423 */ /* 0x000fe2000001000d */
[----:B------:R-:W-:-:S02]  /*2cb0*/  LOP3.LUT R18, R21, 0xff800000, RZ, 0xc0, !PT ;  /* 0xff80000015127812 */ /* 0x000fc400078ec0ff */
[----:B------:R-:W-:Y:S01]  /*2cc0*/  FSETP.NAN.FTZ.AND P5, PT, |R10|, |R10|, PT ;  /* 0x4000000a0a00720b */ /* 0x000fe20003fb8200 */
[----:B------:R-:W-:Y:S01]  /*2cd0*/  FFMA.FTZ R13, R14, R13, -0.25000196695327758789 ;  /* 0xbe8000420e0d7423 */ /* 0x000fe2000001000d */
[----:B------:R-:W-:Y:S02]  /*2ce0*/  LOP3.LUT R10, R23, 0x80000000, R10, 0xb8, !PT ;  /* 0x80000000170a7812 */ /* 0x000fe400078eb80a */
[----:B------:R-:W-:Y:S01]  /*2cf0*/  IADD3 R21, PT, PT, -R18, 0x40800000, RZ ;  /* 0x4080000012157810 */ /* 0x000fe20007ffe1ff */
[----:B------:R-:W-:Y:S01]  /*2d00*/  FFMA.FTZ R13, R14, R13, 0.33333510160446166992 ;  /* 0x3eaaaae60e0d7423 */ /* 0x000fe2000001000d */
[----:B------:R-:W-:Y:S01]  /*2d10*/  FSEL R10, R10, R23, !P5 ;  /* 0x000000170a0a7208 */ /* 0x000fe20006800000 */
[----:B0-----:R-:W-:Y:S01]  /*2d20*/  FMUL.FTZ R25, |R12|, R19 ;  /* 0x000000130c197220 */ /* 0x001fe20000410200 */
[----:B------:R-:W-:Y:S01]  /*2d30*/  IADD3 R22, PT, PT, R11, -R18, RZ ;  /* 0x800000120b167210 */ /* 0x000fe20007ffe0ff */
[----:B------:R-:W-:Y:S01]  /*2d40*/  FFMA.FTZ R23, R21, R2, -1 ;  /* 0xbf80000015177423 */ /* 0x000fe20000010002 */
[----:B------:R-:W-:Y:S01]  /*2d50*/  FFMA.FTZ R21, R14, R13, -0.5 ;  /* 0xbf0000000e157423 */ /* 0x000fe2000001000d */
[----:B------:R-:W-:Y:S01]  /*2d60*/  FADD.FTZ R13, |R12|, -RZ ;  /* 0x800000ff0c0d7221 */ /* 0x000fe20000010200 */
[----:B------:R-:W-:Y:S01]  /*2d70*/  ISETP.GE.U32.AND P3, PT, R16, 0x7f800000, PT ;  /* 0x7f8000001000780c */ /* 0x000fe20003f66070 */
[----:B------:R-:W-:Y:S01]  /*2d80*/  @!P4 FFMA.FTZ R13, |R12|, R25, |R12| ;  /* 0x000000190c0dc223 */ /* 0x000fe2000001060c */
[----:B------:R-:W-:Y:S01]  /*2d90*/  FMUL.FTZ R21, R14, R21 ;  /* 0x000000150e157220 */ /* 0x000fe20000410000 */
[----:B------:R-:W-:Y:S01]  /*2da0*/  FADD.FTZ R22, R22, R23 ;  /* 0x0000001716167221 */ /* 0x000fe20000010000 */
[----:B------:R-:W-:Y:S01]  /*2db0*/  FFMA.FTZ R19, R8, R8, 1 ;  /* 0x3f80000008137423 */ /* 0x000fe20000010008 */
[----:B------:R-:W-:Y:S01]  /*2dc0*/  PLOP3.LUT P5, PT, PT, PT, PT, 0x8, 0x80 ;  /* 0x000000000080781c */ /* 0x000fe20003fae170 */
[----:B------:R-:W-:Y:S01]  /*2dd0*/  FFMA.FTZ R14, R14, R21, R14 ;  /* 0x000000150e0e7223 */ /* 0x000fe2000001000e */
[----:B------:R-:W-:Y:S01]  /*2de0*/  FADD.FTZ.RZ R21, R13, 1 ;  /* 0x3f8000000d157421 */ /* 0x000fe2000001c000 */
[C---:B------:R-:W-:Y:S01]  /*2df0*/  FFMA.FTZ R23, R22.reuse, -R3, 0.10546888411045074463 ;  /* 0x3dd8001216177423 */ /* 0x040fe20000010803 */
[----:B------:R-:W0:Y:S01]  /*2e00*/  MUFU.RSQ R26, R19 ;  /* 0x00000013001a7308 */ /* 0x000e220000001400 */
[----:B------:R-:W-:Y:S01]  /*2e10*/  FFMA.FTZ R14, R17, 0.69314718246459960938, R14 ;  /* 0x3f317218110e7823 */ /* 0x000fe2000001000e */
[----:B------:R-:W-:Y:S01]  /*2e20*/  PLOP3.LUT P6, PT, PT, PT, PT, 0x8, 0x80 ;  /* 0x000000000080781c */ /* 0x000fe20003fce170 */
[----:B------:R-:W-:Y:S01]  /*2e30*/  FFMA.FTZ R23, R22, R23, -0.13229703903198242188 ;  /* 0xbe0778e016177423 */ /* 0x000fe20000010017 */
[----:B------:R-:W-:-:S02]  /*2e40*/  IADD3 R21, PT, PT, R21, -0x3f400000, RZ ;  /* 0xc0c0000015157810 */ /* 0x000fc40007ffe0ff */
[----:B------:R-:W-:Y:S01]  /*2e50*/  @P3 ISETP.GT.AND P0, PT, R16, -0x40800000, PT ;  /* 0xbf8000001000380c */ /* 0x000fe20003f04270 */
[C---:B------:R-:W-:Y:S01]  /*2e60*/  FFMA.FTZ R23, R22.reuse, R23, 0.14491446316242218018 ;  /* 0x3e14647516177423 */ /* 0x040fe20000010017 */
[----:B------:R-:W-:Y:S02]  /*2e70*/  LOP3.LUT R24, R21, 0xff800000, RZ, 0xc0, !PT ;  /* 0xff80000015187812 */ /* 0x000fe400078ec0ff */
[----:B------:R-:W-:Y:S01]  /*2e80*/  @P3 PLOP3.LUT P5, PT, P0, PT, PT, 0x80, 0x8 ;  /* 0x000000000008381c */ /* 0x000fe200007af070 */
[----:B------:R-:W-:Y:S01]  /*2e90*/  FFMA.FTZ R23, R22, R23, -0.16641564667224884033 ;  /* 0xbe2a68dd16177423 */ /* 0x000fe20000010017 */
[----:B------:R-:W-:Y:S02]  /*2ea0*/  IADD3 R21, PT, PT, -R24, 0x40800000, RZ ;  /* 0x4080000018157810 */ /* 0x000fe40007ffe1ff */
        /* <DEDUP_REMOVED lines=8> */
[----:B------:R-:W-:Y:S01]  /*2f30*/  I2FP.F32.S32 R18, R18 ;  /* 0x0000001200127245 */ /* 0x000fe20000201400 */
[----:B------:R-:W-:Y:S01]  /*2f40*/  @P5 FFMA.FTZ R14, R16, R25, +INF ;  /* 0x7f800000100e5423 */ /* 0x000fe20000010019 */
[----:B------:R-:W-:Y:S01]  /*2f50*/  FFMA.FTZ R23, R22, R23, 0.33333510160446166992 ;  /* 0x3eaaaae616177423 */ /* 0x000fe20000010017 */
[----:B------:R-:W-:Y:S01]  /*2f60*/  FFMA.FTZ R17, R26, -R3, 0.10546888411045074463 ;  /* 0x3dd800121a117423 */ /* 0x000fe20000010803 */
        /* <DEDUP_REMOVED lines=24> */
[----:B------:R-:W-:-:S02]  /*30f0*/  F2FP.F16.F32.PACK_AB R9, R10, R9 ;  /* 0x000000090a09723e */ /* 0x000fc400000000ff */
        /* <DEDUP_REMOVED lines=9> */
[----:B------:R-:W-:-:S02]  /*3190*/  @P2 FADD.FTZ R16, R16, 0.69314718246459960938 ;  /* 0x3f31721810102421 */ /* 0x000fc40000010000 */
[----:B------:R-:W-:Y:S01]  /*31a0*/  ISETP.GE.U32.AND P0, PT, R11, 0x7f800000, PT ;  /* 0x7f8000000b00780c */ /* 0x000fe20003f06070 */
[----:B------:R-:W-:-:S04]  /*31b0*/  FFMA.FTZ R17, R26, R17, R26 ;  /* 0x000000111a117223 */ /* 0x000fc8000001001a */
[----:B------:R-:W-:Y:S02]  /*31c0*/  FFMA.FTZ R17, R24, 0.69314718246459960938, R17 ;  /* 0x3f31721818117823 */ /* 0x000fe40000010011 */
        /* <DEDUP_REMOVED lines=15> */
[----:B------:R-:W-:Y:S01]  /*32c0*/  @P1 FADD.FTZ R14, R14, 0.69314718246459960938 ;  /* 0x3f3172180e0e1421 */ /* 0x000fe20000010000 */
[----:B------:R-:W-:Y:S01]  /*32d0*/  FSETP.NAN.FTZ.AND P1, PT, |R8|, |R8|, PT ;  /* 0x400000080800720b */ /* 0x000fe20003f38200 */
        /* <DEDUP_REMOVED lines=34> */
[----:B------:R-:W-:Y:S02]  /*3500*/  F2FP.F16.F32.PACK_AB R5, R7, R4 ;  /* 0x000000040705723e */ /* 0x000fe400000000ff */
[----:B------:R-:W-:-:S03]  /*3510*/  F2FP.F16.F32.PACK_AB R7, R8, R17 ;  /* 0x000000110807723e */ /* 0x000fc600000000ff */
[----:B------:R-:W-:Y:S04]  /*3520*/  STG.E desc[UR4][R2.64+0x400], R5 ;  /* 0x0004000502007986 */ /* 0x000fe8000c101904 */
[----:B------:R-:W-:Y:S01]  /*3530*/  STG.E desc[UR4][R2.64+0x600], R7 ;  /* 0x0006000702007986 */ /* 0x000fe2000c101904 */
[----:B------:R-:W-:Y:S05]  /*3540*/  EXIT ;  /* 0x000000000000794d */ /* 0x000fea0003800000 */
.L_x_1277:
        /* <DEDUP_REMOVED lines=11> */
.L_x_14793:


//--------------------- .text._ZN2at6native29vectorized_elementwise_kernelILi4EZZZNS0_17asinh_kernel_cudaERNS_18TensorIteratorBaseEENKUlvE0_clEvENKUlvE1_clEvEUlN3c104HalfEE_St5arrayIPcLm2EEEEviT0_T1_ --------------------------
	.section	.text._ZN2at6native29vectorized_elementwise_kernelILi4EZZZNS0_17asinh_kernel_cudaERNS_18TensorIteratorBaseEENKUlvE0_clEvENKUlvE1_clEvEUlN3c104HalfEE_St5arrayIPcLm2EEEEviT0_T1_,"ax",@progbits
	.align	128
        .global         _ZN2at6native29vectorized_elementwise_kernelILi4EZZZNS0_17asinh_kernel_cudaERNS_18TensorIteratorBaseEENKUlvE0_clEvENKUlvE1_clEvEUlN3c104HalfEE_St5arrayIPcLm2EEEEviT0_T1_
        .type           _ZN2at6native29vectorized_elementwise_kernelILi4EZZZNS0_17asinh_kernel_cudaERNS_18TensorIteratorBaseEENKUlvE0_clEvENKUlvE1_clEvEUlN3c104HalfEE_St5arrayIPcLm2EEEEviT0_T1_,@function
        .size           _ZN2at6native29vectorized_elementwise_kernelILi4EZZZNS0_17asinh_kernel_cudaERNS_18TensorIteratorBaseEENKUlvE0_clEvENKUlvE1_clEvEUlN3c104HalfEE_St5arrayIPcLm2EEEEviT0_T1_,(.L_x_14794 - _ZN2at6native29vectorized_elementwise_kernelILi4EZZZNS0_17asinh_kernel_cudaERNS_18TensorIteratorBaseEENKUlvE0_clEvENKUlvE1_clEvEUlN3c104HalfEE_St5arrayIPcLm2EEEEviT0_T1_)
        .other          _ZN2at6native29vectorized_elementwise_kernelILi4EZZZNS0_17asinh_kernel_cudaERNS_18TensorIteratorBaseEENKUlvE0_clEvENKUlvE1_clEvEUlN3c104HalfEE_St5arrayIPcLm2EEEEviT0_T1_,@"STO_CUDA_ENTRY STV_DEFAULT"
_ZN2at6native29vectorized_elementwise_kernelILi4EZZZNS0_17asinh_kernel_cudaERNS_18TensorIteratorBaseEENKUlvE0_clEvENKUlvE1_clEvEUlN3c104HalfEE_St5arrayIPcLm2EEEEviT0_T1_:
.text._ZN2at6native29vectorized_elementwise_kernelILi4EZZZNS0_17asinh_kernel_cudaERNS_18TensorIteratorBaseEENKUlvE0_clEvENKUlvE1_clEvEUlN3c104HalfEE_St5arrayIPcLm2EEEEviT0_T1_:
        /* <DEDUP_REMOVED lines=115> */
.L_x_1280:
[----:B------:R-:W-:Y:S05]  /*0730*/  BSYNC.RECONVERGENT B0 ;  /* 0x0000000000007941 */ /* 0x000fea0003800200 */
.L_x_1279:
        /* <DEDUP_REMOVED lines=47> */
.L_x_1282:
[----:B------:R-:W-:Y:S05]  /*0a30*/  BSYNC.RECONVERGENT B0 ;  /* 0x0000000000007941 */ /* 0x000fea0003800200 */
.L_x_1281:
        /* <DEDUP_REMOVED lines=46> */
.L_x_1284:
[----:B------:R-:W-:Y:S05]  /*0d20*/  BSYNC.RECONVERGENT B0 ;  /* 0x0000000000007941 */ /* 0x000fea0003800200 */
.L_x_1283:
        /* <DEDUP_REMOVED lines=46> */
.L_x_1286:
[----:B------:R-:W-:Y:S05]  /*1010*/  BSYNC.RECONVERGENT B0 ;  /* 0x0000000000007941 */ /* 0x000fea0003800200 */
.L_x_1285:
        /* <DEDUP_REMOVED lines=46> */
.L_x_1288:
[----:B------:R-:W-:Y:S05]  /*1300*/  BSYNC.RECONVERGENT B0 ;  /* 0x0000000000007941 */ /* 0x000fea0003800200 */
.L_x_1287:
        /* <DEDUP_REMOVED lines=47> */
.L_x_1290:
[----:B------:R-:W-:Y:S05]  /*1600*/  BSYNC.RECONVERGENT B0 ;  /* 0x0000000000007941 */ /* 0x000fea0003800200 */
.L_x_1289:
        /* <DEDUP_REMOVED lines=44> */
.L_x_1292:
[----:B------:R-:W-:Y:S05]  /*18d0*/  BSYNC.RECONVERGENT B0 ;  /* 0x0000000000007941 */ /* 0x000fea0003800200 */
.L_x_1291:
        /* <DEDUP_REMOVED lines=44> */
.L_x_1294:
[----:B------:R-:W-:Y:S05]  /*1ba0*/  BSYNC.RECONVERGENT B0 ;  /* 0x0000000000007941 */ /* 0x000fea0003800200 */
.L_x_1293:
        /* <DEDUP_REMOVED lines=18> */
.L_x_1297:
[----:B------:R-:W-:-:S13]  /*1cd0*/  ISETP.GE.U32.AND P0, PT, R9, R8, PT ;  /* 0x000000080900720c */ /* 0x000fda0003f06070 */
[----:B------:R-:W-:Y:S05]  /*1ce0*/  @P0 BRA `(.L_x_1299) ;  /* 0x0000000000300947 */ /* 0x000fea0003800000 */
[----:B0-----:R-:W0:Y:S01]  /*1cf0*/  LDC.64 R2, c[0x0][0x388] ;  /* 0x0000e200ff027b82 */ /* 0x001e220000000a00 */
[----:B------:R-:W-:Y:S02]  /*1d00*/  IADD3 R5, PT, PT, R0, R9, RZ ;  /* 0x0000000900057210 */ /* 0x000fe40007ffe0ff */
[----:B------:R-:W-:-:S03]  /*1d10*/  IADD3 R9, PT, PT, R9, 0x80, RZ ;  /* 0x0000008009097810 */ /* 0x000fc60007ffe0ff */
[----:B0-----:R-:W-:-:S05]  /*1d20*/  IMAD.WIDE.U32 R2, R5, 0x2, R2 ;  /* 0x0000000205027825 */ /* 0x001fca00078e0002 */
[----:B------:R1:W-:Y:S02]  /*1d30*/  STG.E.U16 desc[UR4][R2.64], R10 ;  /* 0x0000000a02007986 */ /* 0x0003e4000c101504 */
.L_x_1298:
[----:B------:R-:W-:-:S13]  /*1d40*/  ISETP.GE.U32.AND P0, PT, R9, R8, PT ;  /* 0x000000080900720c */ /* 0x000fda0003f06070 */
[----:B------:R-:W-:Y:S05]  /*1d50*/  @P0 BRA `(.L_x_1300) ;  /* 0x0000000000340947 */ /* 0x000fea0003800000 */
[----:B01----:R-:W0:Y:S01]  /*1d60*/  LDC.64 R2, c[0x0][0x388] ;  /* 0x0000e200ff027b82 */ /* 0x003e220000000a00 */
[----:B------:R-:W-:Y:S02]  /*1d70*/  IADD3 R5, PT, PT, R0, R9, RZ ;  /* 0x0000000900057210 */ /* 0x000fe40007ffe0ff */
[----:B------:R-:W-:-:S03]  /*1d80*/  IADD3 R9, PT, PT, R9, 0x80, RZ ;  /* 0x0000008009097810 */ /* 0x000fc60007ffe0ff */
[----:B0-----:R-:W-:-:S05]  /*1d90*/  IMAD.WIDE.U32 R2, R5, 0x2, R2 ;  /* 0x0000000205027825 */ /* 0x001fca00078e0002 */
[----:B------:R1:W-:Y:S02]  /*1da0*/  STG.E.U16 desc[UR4][R2.64], R11 ;  /* 0x0000000b02007986 */ /* 0x0003e4000c101504 */
.L_x_1299:
        /* <DEDUP_REMOVED lines=8> */
.L_x_1300:
[----:B------:R-:W-:Y:S05]  /*1e30*/  BSYNC.RELIABLE B1 ;  /* 0x0000000000017941 */ /* 0x000fea0003800100 */
.L_x_1296:
[----:B------:R-:W-:-:S13]  /*1e40*/  ISETP.GE.U32.AND P0, PT, R9, R8, PT ;  /* 0x000000080900720c */ /* 0x000fda0003f06070 */
[----:B012---:R-:W0:Y:S01]  /*1e50*/  @!P0 LDC.64 R2, c[0x0][0x388] ;  /* 0x0000e200ff028b82 */ /* 0x007e220000000a00 */
[----:B------:R-:W-:Y:S02]  /*1e60*/  @!P0 IADD3 R5, PT, PT, R0, R9, RZ ;  /* 0x0000000900058210 */ /* 0x000fe40007ffe0ff */
[----:B------:R-:W-:-:S03]  /*1e70*/  @!P0 IADD3 R9, PT, PT, R9, 0x80, RZ ;  /* 0x0000008009098810 */ /* 0x000fc60007ffe0ff */
[----:B0-----:R-:W-:-:S05]  /*1e80*/  @!P0 IMAD.WIDE.U32 R2, R5, 0x2, R2 ;  /* 0x0000000205028825 */ /* 0x001fca00078e0002 */
[----:B------:R2:W-:Y:S02]  /*1e90*/  @!P0 STG.E.U16 desc[UR4][R2.64], R13 ;  /* 0x0000000d02008986 */ /* 0x0005e4000c101504 */
.L_x_1301:
[----:B------:R-:W-:Y:S05]  /*1ea0*/  BSYNC.RECONVERGENT B0 ;  /* 0x0000000000007941 */ /* 0x000fea0003800200 */
.L_x_1295:
        /* <DEDUP_REMOVED lines=8> */
.L_x_1278:
[----:B------:R-:W0:Y:S01]  /*1f30*/  S2R R7, SR_TID.X ;  /* 0x0000000000077919 */ /* 0x000e220000002100 */
[----:B------:R-:W1:Y:S02]  /*1f40*/  LDC.64 R2, c[0x0][0x390] ;  /* 0x0000e400ff027b82 */ /* 0x000e640000000a00 */
[----:B-1----:R-:W-:-:S04]  /*1f50*/  IMAD.WIDE.U32 R2, R0, 0x2, R2 ;  /* 0x0000000200027825 */ /* 0x002fc800078e0002 */
[----:B0-----:R-:W-:-:S05]  /*1f60*/  IMAD.WIDE.U32 R4, R7, 0x8, R2 ;  /* 0x0000000807047825 */ /* 0x001fca00078e0002 */
[----:B------:R-:W2:Y:S04]  /*1f70*/  LDG.E.64 R12, desc[UR4][R4.64] ;  /* 0x00000004040c7981 */ /* 0x000ea8000c1e1b00 */
[----:B------:R0:W3:Y:S01]  /*1f80*/  LDG.E.64 R2, desc[UR4][R4.64+0x400] ;  /* 0x0004000404027981 */ /* 0x0000e2000c1e1b00 */
[----:B------:R-:W-:Y:S01]  /*1f90*/  PLOP3.LUT P5, PT, PT, PT, PT, 0x8, 0x80 ;  /* 0x000000000080781c */ /* 0x000fe20003fae170 */
[--C-:B--2---:R-:W-:Y:S02]  /*1fa0*/  HADD2.F32 R9, -RZ, R12.reuse.H0_H0 ;  /* 0x2000000cff097230 */ /* 0x104fe40000004100 */
[----:B------:R-:W-:Y:S02]  /*1fb0*/  HADD2.F32 R12, -RZ, R12.H1_H1 ;  /* 0x3000000cff0c7230 */ /* 0x000fe40000004100 */
[----:B------:R-:W-:-:S02]  /*1fc0*/  HADD2.F32 R10, -RZ, R13.H0_H0 ;  /* 0x2000000dff0a7230 */ /* 0x000fc40000004100 */
[C---:B------:R-:W-:Y:S01]  /*1fd0*/  FFMA.FTZ R6, R9.reuse, R9, 1 ;  /* 0x3f80000009067423 */ /* 0x040fe20000010009 */
[C---:B------:R-:W-:Y:S01]  /*1fe0*/  FSETP.GT.FTZ.AND P1, PT, |R9|.reuse, 8388608, PT ;  /* 0x4b0000000900780b */ /* 0x040fe20003f34200 */
[----:B------:R-:W-:Y:S01]  /*1ff0*/  FFMA.FTZ R14, R12, R12, 1 ;  /* 0x3f8000000c0e7423 */ /* 0x000fe2000001000c */
[----:B------:R-:W-:Y:S01]  /*2000*/  FADD.FTZ R17, |R9|, -RZ ;  /* 0x800000ff09117221 */ /* 0x000fe20000010200 */
[----:B------:R-:W1:Y:S01]  /*2010*/  MUFU.RSQ R11, R6 ;  /* 0x00000006000b7308 */ /* 0x000e620000001400 */
[----:B------:R-:W-:Y:S01]  /*2020*/  FFMA.FTZ R19, R10, R10, 1 ;  /* 0x3f8000000a137423 */ /* 0x000fe2000001000a */
[----:B------:R-:W-:Y:S02]  /*2030*/  FSETP.GT.FTZ.AND P4, PT, |R12|, 8388608, PT ;  /* 0x4b0000000c00780b */ /* 0x000fe40003f94200 */
[----:B------:R-:W-:-:S04]  /*2040*/  FSETP.GT.FTZ.AND P3, PT, |R10|, 8388608, PT ;  /* 0x4b0000000a00780b */ /* 0x000fc80003f74200 */
[----:B------:R-:W2:Y:S08]  /*2050*/  MUFU.RSQ R15, R14 ;  /* 0x0000000e000f7308 */ /* 0x000eb00000001400 */
[----:B------:R-:W4:Y:S01]  /*2060*/  MUFU.RSQ R20, R19 ;  /* 0x0000001300147308 */ /* 0x000f220000001400 */
[----:B-1----:R-:W-:-:S07]  /*2070*/  FFMA.FTZ R11, R6, R11, 1 ;  /* 0x3f800000060b7423 */ /* 0x002fce000001000b */
[----:B------:R-:W1:Y:S01]  /*2080*/  MUFU.RCP R8, R11 ;  /* 0x0000000b00087308 */ /* 0x000e620000001000 */
[----:B--2---:R-:W-:Y:S01]  /*2090*/  FFMA.FTZ R15, R14, R15, 1 ;  /* 0x3f8000000e0f7423 */ /* 0x004fe2000001000f */
[----:B------:R-:W-:-:S06]  /*20a0*/  FADD.FTZ R14, |R12|, -RZ ;  /* 0x800000ff0c0e7221 */ /* 0x000fcc0000010200 */
[----:B------:R-:W2:Y:S01]  /*20b0*/  MUFU.RCP R15, R15 ;  /* 0x0000000f000f7308 */ /* 0x000ea20000001000 */
[----:B----4-:R-:W-:-:S07]  /*20c0*/  FFMA.FTZ R19, R19, R20, 1 ;  /* 0x3f80000013137423 */ /* 0x010fce0000010014 */
[----:B------:R-:W4:Y:S01]  /*20d0*/  MUFU.RCP R19, R19 ;  /* 0x0000001300137308 */ /* 0x000f220000001000 */
[----:B-1----:R-:W-:-:S04]  /*20e0*/  FMUL.FTZ R8, |R9|, R8 ;  /* 0x0000000809087220 */ /* 0x002fc80000410200 */
[----:B------:R-:W-:Y:S01]  /*20f0*/  @!P1 FFMA.FTZ R17, |R9|, R8, |R9| ;  /* 0x0000000809119223 */ /* 0x000fe20000010609 */
[----:B------:R-:W-:-:S03]  /*2100*/  HFMA2 R8, -RZ, RZ, 1.625, 0 ;  /* 0x3e800000ff087431 */ /* 0x000fc600000001ff */
[C---:B0-----:R-:W-:Y:S01]  /*2110*/  FADD.FTZ.RZ R4, R17.reuse, 1 ;  /* 0x3f80000011047421 */ /* 0x041fe2000001c000 */
[----:B--2---:R-:W-:Y:S01]  /*2120*/  FMUL.FTZ R15, |R12|, R15 ;  /* 0x0000000f0c0f7220 */ /* 0x004fe20000410200 */
[----:B------:R-:W-:-:S03]  /*2130*/  ISETP.GE.U32.AND P2, PT, R17, 0x7f800000, PT ;  /* 0x7f8000001100780c */ /* 0x000fc60003f46070 */
[----:B------:R-:W-:Y:S01]  /*2140*/  IADD3 R4, PT, PT, R4, -0x3f400000, RZ ;  /* 0xc0c0000004047810 */ /* 0x000fe20007ffe0ff */
[----:B------:R-:W-:-:S03]  /*2150*/  @!P4 FFMA.FTZ R14, |R12|, R15, |R12| ;  /* 0x0000000f0c0ec223 */ /* 0x000fc6000001060c */
[----:B------:R-:W-:Y:S01]  /*2160*/  LOP3.LUT R6, R4, 0xff800000, RZ, 0xc0, !PT ;  /* 0xff80000004067812 */ /* 0x000fe200078ec0ff */
[----:B------:R-:W-:Y:S02]  /*2170*/  HADD2.F32 R4, -RZ, R13.H1_H1 ;  /* 0x3000000dff047230 */ /* 0x000fe40000004100 */
[----:B------:R-:W-:Y:S01]  /*2180*/  FADD.FTZ.RZ R15, R14, 1 ;  /* 0x3f8000000e0f7421 */ /* 0x000fe2000001c000 */
[----:B------:R-:W-:Y:S02]  /*2190*/  IADD3 R5, PT, PT, -R6, 0x40800000, RZ ;  /* 0x4080000006057810 */ /* 0x000fe40007ffe1ff */
[----:B------:R-:W-:Y:S01]  /*21a0*/  IADD3 R16, PT, PT, R17, -R6, RZ ;  /* 0x8000000611107210 */ /* 0x000fe20007ffe0ff */
[----:B------:R-:W-:Y:S01]  /*21b0*/  FFMA.FTZ R11, R4, R4, 1 ;  /* 0x3f800000040b7423 */ /* 0x000fe20000010004 */
[----:B------:R-:W-:Y:S01]  /*21c0*/  IADD3 R15, PT, PT, R15, -0x3f400000, RZ ;  /* 0xc0c000000f0f7810 */ /* 0x000fe20007ffe0ff */
[----:B------:R-:W-:Y:S01]  /*21d0*/  FFMA.FTZ R13, R5, R8, -1 ;  /* 0xbf800000050d7423 */ /* 0x000fe20000010008 */
[----:B------:R-:W-:Y:S01]  /*21e0*/  MOV R5, 0x3d39bf78 ;  /* 0x3d39bf7800057802 */ /* 0x000fe20000000f00 */
[----:B------:R-:W0:Y:S01]  /*21f0*/  MUFU.RSQ R18, R11 ;  /* 0x0000000b00127308 */ /* 0x000e220000001400 */
[----:B------:R-:W-:Y:S01]  /*2200*/  LOP3.LUT R15, R15, 0xff800000, RZ, 0xc0, !PT ;  /* 0xff8000000f0f7812 */ /* 0x000fe200078ec0ff */
[----:B------:R-:W-:Y:S01]  /*2210*/  FADD.FTZ R16, R16, R13 ;  /* 0x0000000d10107221 */ /* 0x000fe20000010000 */
[----:B------:R-:W-:-:S02]  /*2220*/  FSETP.GT.FTZ.AND P0, PT, |R4|, 8388608, PT ;  /* 0x4b0000000400780b */ /* 0x000fc40003f14200 */
[----:B------:R-:W-:Y:S01]  /*2230*/  IADD3 R21, PT, PT, -R15, 0x40800000, RZ ;  /* 0x408000000f157810 */ /* 0x000fe20007ffe1ff */
[----:B------:R-:W-:Y:S01]  /*2240*/  FFMA.FTZ R13, R16, -R5, 0.10546888411045074463 ;  /* 0x3dd80012100d7423 */ /* 0x000fe20000010805 */
[----:B------:R-:W-:Y:S02]  /*2250*/  IADD3 R20, PT, PT, R14, -R15, RZ ;  /* 0x8000000f0e147210 */ /* 0x000fe40007ffe0ff */
[----:B------:R-:W-:Y:S01]  /*2260*/  I2FP.F32.S32 R6, R6 ;  /* 0x0000000600067245 */ /* 0x000fe20000201400 */
[C---:B------:R-:W-:Y:S01]  /*2270*/  FFMA.FTZ R13, R16.reuse, R13, -0.13229703903198242188 ;  /* 0xbe0778e0100d7423 */ /* 0x040fe2000001000d */
[----:B------:R-:W-:Y:S01]  /*2280*/  FFMA.FTZ R23, R21, R8, -1 ;  /* 0xbf80000015177423 */ /* 0x000fe20000010008 */
[----:B------:R-:W-:Y:S02]  /*2290*/  @P2 ISETP.GT.AND P6, PT, R17, -0x40800000, PT ;  /* 0xbf8000001100280c */ /* 0x000fe40003fc4270 */
[----:B------:R-:W-:Y:S01]  /*22a0*/  FFMA.FTZ R13, R16, R13, 0.14491446316242218018 ;  /* 0x3e146475100d7423 */ /* 0x000fe2000001000d */
[----:B------:R-:W-:Y:S01]  /*22b0*/  FADD.FTZ R20, R20, R23 ;  /* 0x0000001714147221 */ /* 0x000fe20000010000 */
[----:B----4-:R-:W-:Y:S01]  /*22c0*/  FMUL.FTZ R23, |R10|, R19 ;  /* 0x000000130a177220 */ /* 0x010fe20000410200 */
[----:B------:R-:W-:Y:S01]  /*22d0*/  FMUL.FTZ R6, R6, 1.1920928955078125e-07 ;  /* 0x3400000006067820 */ /* 0x000fe20000410000 */
[----:B------:R-:W-:Y:S01]  /*22e0*/  FFMA.FTZ R13, R16, R13, -0.16641564667224884033 ;  /* 0xbe2a68dd100d7423 */ /* 0x000fe2000001000d */
[----:B0-----:R-:W-:Y:S01]  /*22f0*/  FFMA.FTZ R22, R11, R18, 1 ;  /* 0x3f8000000b167423 */ /* 0x001fe20000010012 */
[----:B------:R-:W-:Y:S01]  /*2300*/  FFMA.FTZ R19, R20, -R5, 0.10546888411045074463 ;  /* 0x3dd8001214137423 */ /* 0x000fe20000010805 */
[----:B------:R-:W-:Y:S01]  /*2310*/  @P2 PLOP3.LUT P5, PT, P6, PT, PT, 0x80, 0x8 ;  /* 0x000000000008281c */ /* 0x000fe200037af070 */
[----:B------:R-:W-:Y:S01]  /*2320*/  FFMA.FTZ R13, R16, R13, 0.19988867640495300293 ;  /* 0x3e4caf9e100d7423 */ /* 0x000fe2000001000d */
[----:B------:R-:W-:-:S02]  /*2330*/  @P2 FSETP.NEU.FTZ.AND P6, PT, R17, RZ, PT ;  /* 0x000000ff1100220b */ /* 0x000fc40003fdd000 */
[----:B------:R-:W-:Y:S01]  /*2340*/  I2FP.F32.S32 R15, R15 ;  /* 0x0000000f000f7245 */ /* 0x000fe20000201400 */
[----:B------:R-:W-:Y:S01]  /*2350*/  FFMA.FTZ R21, R16, R13, -0.25000196695327758789 ;  /* 0xbe80004210157423 */ /* 0x000fe2000001000d */
[C---:B------:R-:W-:Y:S01]  /*2360*/  FADD.FTZ R13, |R10|.reuse, -RZ ;  /* 0x800000ff0a0d7221 */ /* 0x040fe20000010200 */
[----:B------:R-:W-:Y:S01]  /*2370*/  @!P3 FFMA.FTZ R13, |R10|, R23, |R10| ;  /* 0x000000170a0db223 */ /* 0x000fe2000001060a */
[----:B------:R-:W-:Y:S01]  /*2380*/  FFMA.FTZ R23, R20, R19, -0.13229703903198242188 ;  /* 0xbe0778e014177423 */ /* 0x000fe20000010013 */
[----:B------:R-:W-:Y:S01]  /*2390*/  FFMA.FTZ R11, R16, R21, 0.33333510160446166992 ;  /* 0x3eaaaae6100b7423 */ /* 0x000fe20000010015 */
[----:B------:R-:W-:Y:S01]  /*23a0*/  FMUL.FTZ R28, R15, 1.1920928955078125e-07 ;  /* 0x340000000f1c7820 */ /* 0x000fe20000410000 */
[----:B------:R-:W0:Y:S01]  /*23b0*/  MUFU.RCP R21, R22 ;  /* 0x0000001600157308 */ /* 0x000e220000001000 */
[----:B------:R-:W-:Y:S01]  /*23c0*/  FFMA.FTZ R23, R20, R23, 0.14491446316242218018 ;  /* 0x3e14647514177423 */ /* 0x000fe20000010017 */
[----:B------:R-:W-:Y:S01]  /*23d0*/  FFMA.FTZ R11, R16, R11, -0.5 ;  /* 0xbf000000100b7423 */ /* 0x000fe2000001000b */
[----:B------:R-:W-:-:S02]  /*23e0*/  FADD.FTZ.RZ R18, R13, 1 ;  /* 0x3f8000000d127421 */ /* 0x000fc4000001c000 */
[----:B------:R-:W-:Y:S01]  /*23f0*/  FFMA.FTZ R23, R20, R23, -0.16641564667224884033 ;  /* 0xbe2a68dd14177423 */ /* 0x000fe20000010017 */
[----:B------:R-:W-:-:S03]  /*2400*/  FMUL.FTZ R11, R16, R11 ;  /* 0x0000000b100b7220 */ /* 0x000fc60000410000 */
[----:B------:R-:W-:Y:S01]  /*2410*/  FFMA.FTZ R23, R20, R23, 0.19988867640495300293 ;  /* 0x3e4caf9e14177423 */ /* 0x000fe20000010017 */
[----:B------:R-:W-:Y:S01]  /*2420*/  FFMA.FTZ R19, R16, R11, R16 ;  /* 0x0000000b10137223 */ /* 0x000fe20000010010 */
[----:B------:R-:W-:Y:S01]  /*2430*/  IADD3 R16, PT, PT, R18, -0x3f400000, RZ ;  /* 0xc0c0000012107810 */ /* 0x000fe20007ffe0ff */
[----:B------:R-:W-:Y:S01]  /*2440*/  FADD.FTZ R11, |R4|, -RZ ;  /* 0x800000ff040b7221 */ /* 0x000fe20000010200 */
[----:B------:R-:W-:Y:S01]  /*2450*/  FFMA.FTZ R23, R20, R23, -0.25000196695327758789 ;  /* 0xbe80004214177423 */ /* 0x000fe20000010017 */
[----:B------:R-:W-:Y:S01]  /*2460*/  FFMA.FTZ R26, R6, 0.69314718246459960938, R19 ;  /* 0x3f317218061a7823 */ /* 0x000fe20000010013 */
[----:B------:R-:W-:Y:S01]  /*2470*/  LOP3.LUT R16, R16, 0xff800000, RZ, 0xc0, !PT ;  /* 0xff80000010107812 */ /* 0x000fe200078ec0ff */
[--C-:B---3--:R-:W-:Y:S02]  /*2480*/  HADD2.F32 R6, -RZ, R2.reuse.H0_H0 ;  /* 0x20000002ff067230 */ /* 0x108fe40000004100 */
[----:B------:R-:W-:Y:S01]  /*2490*/  FFMA.FTZ R23, R20, R23, 0.33333510160446166992 ;  /* 0x3eaaaae614177423 */ /* 0x000fe20000010017 */
[----:B0-----:R-:W-:Y:S01]  /*24a0*/  FMUL.FTZ R25, |R4|, R21 ;  /* 0x0000001504197220 */ /* 0x001fe20000410200 */
[----:B------:R-:W-:Y:S01]  /*24b0*/  IADD3 R21, PT, PT, -R16, 0x40800000, RZ ;  /* 0x4080000010157810 */ /* 0x000fe20007ffe1ff */
[----:B------:R-:W-:Y:S01]  /*24c0*/  HADD2.F32 R2, -RZ, R2.H1_H1 ;  /* 0x30000002ff027230 */ /* 0x000fe20000004100 */
[----:B------:R-:W-:Y:S01]  /*24d0*/  IADD3 R18, PT, PT, R13, -R16, RZ ;  /* 0x800000100d127210 */ /* 0x000fe20007ffe0ff */
[----:B------:R-:W-:Y:S01]  /*24e0*/  @!P0 FFMA.FTZ R11, |R4|, R25, |R4| ;  /* 0x00000019040b8223 */ /* 0x000fe20000010604 */
[----:B------:R-:W-:Y:S01]  /*24f0*/  FFMA.FTZ R23, R20, R23, -0.5 ;  /* 0xbf00000014177423 */ /* 0x000fe20000010017 */
[----:B------:R-:W-:Y:S01]  /*2500*/  FFMA.FTZ R21, R21, R8, -1 ;  /* 0xbf80000015157423 */ /* 0x000fe20000010008 */
[----:B------:R-:W-:-:S02]  /*2510*/  @P2 MOV R22, 0x7f800000 ;  /* 0x7f80000000162802 */ /* 0x000fc40000000f00 */
[----:B------:R-:W-:Y:S01]  /*2520*/  FMUL.FTZ R19, R20, R23 ;  /* 0x0000001714137220 */ /* 0x000fe20000410000 */
[----:B------:R-:W-:Y:S01]  /*2530*/  FADD.FTZ R18, R18, R21 ;  /* 0x0000001512127221 */ /* 0x000fe20000010000 */
[----:B------:R-:W-:Y:S01]  /*2540*/  FADD.FTZ.RZ R21, R11, 1 ;  /* 0x3f8000000b157421 */ /* 0x000fe2000001c000 */
[----:B------:R-:W-:Y:S01]  /*2550*/  @P5 FFMA.FTZ R26, R17, R22, +INF ;  /* 0x7f800000111a5423 */ /* 0x000fe20000010016 */
[----:B------:R-:W-:Y:S01]  /*2560*/  FFMA.FTZ R19, R20, R19, R20 ;  /* 0x0000001314137223 */ /* 0x000fe20000010014 */
[----:B------:R-:W-:Y:S01]  /*2570*/  FFMA.FTZ R17, R6, R6, 1 ;  /* 0x3f80000006117423 */ /* 0x000fe20000010006 */
[----:B------:R-:W-:Y:S02]  /*2580*/  FSETP.NAN.FTZ.AND P5, PT, |R9|, |R9|, PT ;  /* 0x400000090900720b */ /* 0x000fe40003fb8200 */
[----:B------:R-:W-:Y:S01]  /*2590*/  IADD3 R20, PT, PT, R21, -0x3f400000, RZ ;  /* 0xc0c0000015147810 */ /* 0x000fe20007ffe0ff */
[----:B------:R-:W-:Y:S01]  /*25a0*/  FFMA.FTZ R21, R18, -R5, 0.10546888411045074463 ;  /* 0x3dd8001212157423 */ /* 0x000fe20000010805 */
[----:B------:R-:W-:Y:S01]  /*25b0*/  @P2 FSEL R26, R26, -RZ, P6 ;  /* 0x800000ff1a1a2208 */ /* 0x000fe20003000000 */
[----:B------:R-:W0:Y:S01]  /*25c0*/  MUFU.RSQ R24, R17 ;  /* 0x0000001100187308 */ /* 0x000e220000001400 */
[----:B------:R-:W-:Y:S01]  /*25d0*/  LOP3.LUT R20, R20, 0xff800000, RZ, 0xc0, !PT ;  /* 0xff80000014147812 */ /* 0x000fe200078ec0ff */
[----:B------:R-:W-:Y:S01]  /*25e0*/  FFMA.FTZ R21, R18, R21, -0.13229703903198242188 ;  /* 0xbe0778e012157423 */ /* 0x000fe20000010015 */
[----:B------:R-:W-:Y:S01]  /*25f0*/  ISETP.GE.U32.AND P2, PT, R14, 0x7f800000, PT ;  /* 0x7f8000000e00780c */ /* 0x000fe20003f46070 */
[----:B------:R-:W-:Y:S01]  /*2600*/  @P1 FADD.FTZ R26, R26, 0.69314718246459960938 ;  /* 0x3f3172181a1a1421 */ /* 0x000fe20000010000 */
[----:B------:R-:W-:Y:S01]  /*2610*/  IADD3 R23, PT, PT, -R20, 0x40800000, RZ ;  /* 0x4080000014177810 */ /* 0x000fe20007ffe1ff */
[----:B------:R-:W-:Y:S01]  /*2620*/  FFMA.FTZ R21, R18, R21, 0.14491446316242218018 ;  /* 0x3e14647512157423 */ /* 0x000fe20000010015 */
[----:B------:R-:W-:Y:S01]  /*2630*/  IADD3 R22, PT, PT, R11, -R20, RZ ;  /* 0x800000140b167210 */ /* 0x000fe20007ffe0ff */
[----:B------:R-:W-:Y:S01]  /*2640*/  FFMA.FTZ R15, R28, 0.69314718246459960938, R19 ;  /* 0x3f3172181c0f7823 */ /* 0x000fe20000010013 */
[----:B------:R-:W-:Y:S01]  /*2650*/  LOP3.LUT R9, R26, 0x80000000, R9, 0xb8, !PT ;  /* 0x800000001a097812 */ /* 0x000fe200078eb809 */
[----:B------:R-:W-:Y:S01]  /*2660*/  FFMA.FTZ R23, R23, R8, -1 ;  /* 0xbf80000017177423 */ /* 0x000fe20000010008 */
[----:B------:R-:W-:Y:S01]  /*2670*/  FFMA.FTZ R21, R18, R21, -0.16641564667224884033 ;  /* 0xbe2a68dd12157423 */ /* 0x000fe20000010015 */
[----:B------:R-:W-:-:S02]  /*2680*/  PLOP3.LUT P1, PT, PT, PT, PT, 0x8, 0x80 ;  /* 0x000000000080781c */ /* 0x000fc40003f2e170 */
[----:B------:R-:W-:Y:S01]  /*2690*/  FADD.FTZ R22, R22, R23 ;  /* 0x0000001716167221 */ /* 0x000fe20000010000 */
[----:B------:R-:W-:Y:S01]  /*26a0*/  FFMA.FTZ R21, R18, R21, 0.19988867640495300293 ;  /* 0x3e4caf9e12157423 */ /* 0x000fe20000010015 */
[----:B------:R-:W-:Y:S02]  /*26b0*/  FSEL R9, R9, R26, !P5 ;  /* 0x0000001a09097208 */ /* 0x000fe40006800000 */
[----:B------:R-:W-:Y:S01]  /*26c0*/  FFMA.FTZ R19, R22, -R5, 0.10546888411045074463 ;  /* 0x3dd8001216137423 */ /* 0x000fe20000010805 */
[----:B------:R-:W-:Y:S01]  /*26d0*/  @P2 ISETP.GT.AND P5, PT, R14, -0x40800000, PT ;  /* 0xbf8000000e00280c */ /* 0x000fe20003fa4270 */
[----:B------:R-:W-:Y:S01]  /*26e0*/  FFMA.FTZ R21, R18, R21, -0.25000196695327758789 ;  /* 0xbe80004212157423 */ /* 0x000fe20000010015 */
[----:B0-----:R-:W-:Y:S01]  /*26f0*/  FFMA.FTZ R24, R17, R24, 1 ;  /* 0x3f80000011187423 */ /* 0x001fe20000010018 */
[----:B------:R-:W-:Y:S01]  /*2700*/  FFMA.FTZ R19, R22, R19, -0.13229703903198242188 ;  /* 0xbe0778e016137423 */ /* 0x000fe20000010013 */
[----:B------:R-:W-:Y:S01]  /*2710*/  @P2 PLOP3.LUT P1, PT, P5, PT, PT, 0x80, 0x8 ;  /* 0x000000000008281c */ /* 0x000fe20002f2f070 */
[----:B------:R-:W-:Y:S01]  /*2720*/  FFMA.FTZ R21, R18, R21, 0.33333510160446166992 ;  /* 0x3eaaaae612157423 */ /* 0x000fe20000010015 */
[----:B------:R-:W-:Y:S01]  /*2730*/  ISETP.GE.U32.AND P5, PT, R13, 0x7f800000, PT ;  /* 0x7f8000000d00780c */ /* 0x000fe20003fa6070 */
[----:B------:R-:W-:Y:S01]  /*2740*/  FFMA.FTZ R19, R22, R19, 0.14491446316242218018 ;  /* 0x3e14647516137423 */ /* 0x000fe20000010013 */
[----:B------:R-:W-:Y:S01]  /*2750*/  @P2 MOV R25, 0x7f800000 ;  /* 0x7f80000000192802 */ /* 0x000fe20000000f00 */
[----:B------:R-:W-:Y:S01]  /*2760*/  FFMA.FTZ R21, R18, R21, -0.5 ;  /* 0xbf00000012157423 */ /* 0x000fe20000010015 */
[----:B------:R-:W-:Y:S01]  /*2770*/  @P2 FSETP.NEU.FTZ.AND P6, PT, R14, RZ, PT ;  /* 0x000000ff0e00220b */ /* 0x000fe20003fdd000 */
[----:B------:R-:W-:Y:S01]  /*2780*/  FFMA.FTZ R17, R22, R19, -0.16641564667224884033 ;  /* 0xbe2a68dd16117423 */ /* 0x000fe20000010013 */
[----:B------:R-:W-:Y:S01]  /*2790*/  I2FP.F32.S32 R16, R16 ;  /* 0x0000001000107245 */ /* 0x000fe20000201400 */
[----:B------:R0:W1:Y:S01]  /*27a0*/  MUFU.RCP R19, R24 ;  /* 0x0000001800137308 */ /* 0x0000620000001000 */
[----:B------:R-:W-:Y:S01]  /*27b0*/  FMUL.FTZ R21, R18, R21 ;  /* 0x0000001512157220 */ /* 0x000fe20000410000 */
[----:B------:R-:W-:Y:S01]  /*27c0*/  FFMA.FTZ R23, R22, R17, 0.19988867640495300293 ;  /* 0x3e4caf9e16177423 */ /* 0x000fe20000010011 */
[----:B------:R-:W-:Y:S01]  /*27d0*/  FFMA.FTZ R17, R2, R2, 1 ;  /* 0x3f80000002117423 */ /* 0x000fe20000010002 */
[----:B------:R-:W-:Y:S01]  /*27e0*/  @P1 FFMA.FTZ R15, R14, R25, +INF ;  /* 0x7f8000000e0f1423 */ /* 0x000fe20000010019 */
[----:B------:R-:W-:Y:S01]  /*27f0*/  FFMA.FTZ R21, R18, R21, R18 ;  /* 0x0000001512157223 */ /* 0x000fe20000010012 */
[----:B------:R-:W-:Y:S01]  /*2800*/  FSETP.GT.FTZ.AND P1, PT, |R6|, 8388608, PT ;  /* 0x4b0000000600780b */ /* 0x000fe20003f34200 */
[----:B------:R-:W-:Y:S01]  /*2810*/  FFMA.FTZ R23, R22, R23, -0.25000196695327758789 ;  /* 0xbe80004216177423 */ /* 0x000fe20000010017 */
[----:B------:R-:W2:Y:S01]  /*2820*/  MUFU.RSQ R18, R17 ;  /* 0x0000001100127308 */ /* 0x000ea20000001400 */
[----:B------:R-:W-:Y:S01]  /*2830*/  @P2 FSEL R15, R15, -RZ, P6 ;  /* 0x800000ff0f0f2208 */ /* 0x000fe20003000000 */
[----:B------:R-:W-:Y:S01]  /*2840*/  FADD.FTZ R14, |R6|, -RZ ;  /* 0x800000ff060e7221 */ /* 0x000fe20000010200 */
[C---:B------:R-:W-:Y:S01]  /*2850*/  @P5 ISETP.GT.AND P2, PT, R13.reuse, -0x40800000, PT ;  /* 0xbf8000000d00580c */ /* 0x040fe20003f44270 */
[----:B------:R-:W-:Y:S01]  /*2860*/  FFMA.FTZ R23, R22, R23, 0.33333510160446166992 ;  /* 0x3eaaaae616177423 */ /* 0x000fe20000010017 */
[----:B------:R-:W-:Y:S01]  /*2870*/  PLOP3.LUT P6, PT, PT, PT, PT, 0x8, 0x80 ;  /* 0x000000000080781c */ /* 0x000fe20003fce170 */
[----:B------:R-:W-:Y:S01]  /*2880*/  FMUL.FTZ R16, R16, 1.1920928955078125e-07 ;  /* 0x3400000010107820 */ /* 0x000fe20000410000 */
[----:B------:R-:W-:Y:S01]  /*2890*/  @P5 PLOP3.LUT P6, PT, P2, PT, PT, 0x80, 0x8 ;  /* 0x000000000008581c */ /* 0x000fe200017cf070 */
[----:B------:R-:W-:Y:S01]  /*28a0*/  FFMA.FTZ R23, R22, R23, -0.5 ;  /* 0xbf00000016177423 */ /* 0x000fe20000010017 */
[----:B0-----:R-:W-:Y:S01]  /*28b0*/  @P5 MOV R24, 0x7f800000 ;  /* 0x7f80000000185802 */ /* 0x001fe20000000f00 */
[----:B-1----:R-:W-:Y:S01]  /*28c0*/  FMUL.FTZ R25, |R6|, R19 ;  /* 0x0000001306197220 */ /* 0x002fe20000410200 */
[----:B------:R-:W-:Y:S01]  /*28d0*/  I2FP.F32.S32 R20, R20 ;  /* 0x0000001400147245 */ /* 0x000fe20000201400 */
[----:B------:R-:W-:Y:S01]  /*28e0*/  FMUL.FTZ R23, R22, R23 ;  /* 0x0000001716177220 */ /* 0x000fe20000410000 */
[----:B------:R-:W-:Y:S01]  /*28f0*/  FFMA.FTZ R21, R16, 0.69314718246459960938, R21 ;  /* 0x3f31721810157823 */ /* 0x000fe20000010015 */
[----:B------:R-:W-:Y:S01]  /*2900*/  @!P1 FFMA.FTZ R14, |R6|, R25, |R6| ;  /* 0x00000019060e9223 */ /* 0x000fe20000010606 */
[----:B------:R-:W-:Y:S01]  /*2910*/  @P5 FSETP.NEU.FTZ.AND P2, PT, R13, RZ, PT ;  /* 0x000000ff0d00520b */ /* 0x000fe20003f5d000 */
[----:B------:R-:W-:Y:S01]  /*2920*/  FFMA.FTZ R22, R22, R23, R22 ;  /* 0x0000001716167223 */ /* 0x000fe20000010016 */
[----:B------:R-:W-:Y:S01]  /*2930*/  FMUL.FTZ R19, R20, 1.1920928955078125e-07 ;  /* 0x3400000014137820 */ /* 0x000fe20000410000 */
[----:B--2---:R-:W-:Y:S01]  /*2940*/  FFMA.FTZ R18, R17, R18, 1 ;  /* 0x3f80000011127423 */ /* 0x004fe20000010012 */
[----:B------:R-:W-:Y:S01]  /*2950*/  FADD.FTZ.RZ R17, R14, 1 ;  /* 0x3f8000000e117421 */ /* 0x000fe2000001c000 */
[----:B------:R-:W-:Y:S01]  /*2960*/  @P6 FFMA.FTZ R21, R13, R24, +INF ;  /* 0x7f8000000d156423 */ /* 0x000fe20000010018 */
[--C-:B------:R-:W-:Y:S01]  /*2970*/  HADD2.F32 R13, -RZ, R3.reuse.H0_H0 ;  /* 0x20000003ff0d7230 */ /* 0x100fe20000004100 */
[----:B------:R-:W-:Y:S01]  /*2980*/  MOV R25, R15 ;  /* 0x0000000f00197202 */ /* 0x000fe20000000f00 */
[----:B------:R-:W-:Y:S01]  /*2990*/  FFMA.FTZ R16, R19, 0.69314718246459960938, R22 ;  /* 0x3f31721813107823 */ /* 0x000fe20000010016 */
[----:B------:R-:W-:Y:S01]  /*29a0*/  IADD3 R17, PT, PT, R17, -0x3f400000, RZ ;  /* 0xc0c0000011117810 */ /* 0x000fe20007ffe0ff */
[----:B------:R0:W1:Y:S01]  /*29b0*/  MUFU.RCP R19, R18 ;  /* 0x0000001200137308 */ /* 0x0000620000001000 */
[----:B------:R-:W-:Y:S01]  /*29c0*/  ISETP.GE.U32.AND P6, PT, R11, 0x7f800000, PT ;  /* 0x7f8000000b00780c */ /* 0x000fe20003fc6070 */
[----:B------:R-:W-:Y:S01]  /*29d0*/  FFMA.FTZ R22, R13, R13, 1 ;  /* 0x3f8000000d167423 */ /* 0x000fe2000001000d */
[----:B------:R-:W-:Y:S01]  /*29e0*/  LOP3.LUT R15, R17, 0xff800000, RZ, 0xc0, !PT ;  /* 0xff800000110f7812 */ /* 0x000fe200078ec0ff */
[----:B------:R-:W-:Y:S01]  /*29f0*/  @P4 FADD.FTZ R25, R25, 0.69314718246459960938 ;  /* 0x3f31721819194421 */ /* 0x000fe20000010000 */
[----:B------:R-:W-:Y:S01]  /*2a00*/  @P5 FSEL R21, R21, -RZ, P2 ;  /* 0x800000ff15155208 */ /* 0x000fe20001000000 */
[----:B------:R-:W-:Y:S01]  /*2a10*/  HADD2.F32 R3, -RZ, R3.H1_H1 ;  /* 0x30000003ff037230 */ /* 0x000fe20000004100 */
[----:B------:R-:W-:Y:S01]  /*2a20*/  IADD3 R17, PT, PT, -R15, 0x40800000, RZ ;  /* 0x408000000f117810 */ /* 0x000fe20007ffe1ff */
[----:B------:R-:W2:Y:S01]  /*2a30*/  MUFU.RSQ R23, R22 ;  /* 0x0000001600177308 */ /* 0x000ea20000001400 */
[----:B------:R-:W-:Y:S01]  /*2a40*/  FSETP.NAN.FTZ.AND P2, PT, |R12|, |R12|, PT ;  /* 0x4000000c0c00720b */ /* 0x000fe20003f58200 */
[----:B------:R-:W-:Y:S01]  /*2a50*/  @P3 FADD.FTZ R21, R21, 0.69314718246459960938 ;  /* 0x3f31721815153421 */ /* 0x000fe20000010000 */
[----:B0-----:R-:W-:Y:S01]  /*2a60*/  IADD3 R18, PT, PT, R14, -R15, RZ ;  /* 0x8000000f0e127210 */ /* 0x001fe20007ffe0ff */
[----:B------:R-:W-:Y:S01]  /*2a70*/  FFMA.FTZ R17, R17, R8, -1 ;  /* 0xbf80000011117423 */ /* 0x000fe20000010008 */
[----:B------:R-:W-:-:S02]  /*2a80*/  LOP3.LUT R12, R25, 0x80000000, R12, 0xb8, !PT ;  /* 0x80000000190c7812 */ /* 0x000fc400078eb80c */
[C---:B------:R-:W-:Y:S01]  /*2a90*/  @P6 ISETP.GT.AND P4, PT, R11.reuse, -0x40800000, PT ;  /* 0xbf8000000b00680c */ /* 0x040fe20003f84270 */
[----:B------:R-:W-:Y:S01]  /*2aa0*/  FADD.FTZ R18, R18, R17 ;  /* 0x0000001112127221 */ /* 0x000fe20000010000 */
[----:B------:R-:W-:Y:S01]  /*2ab0*/  FSEL R12, R12, R25, !P2 ;  /* 0x000000190c0c7208 */ /* 0x000fe20005000000 */
[C---:B-1----:R-:W-:Y:S01]  /*2ac0*/  FMUL.FTZ R19, |R2|.reuse, R19 ;  /* 0x0000001302137220 */ /* 0x042fe20000410200 */
[----:B------:R-:W-:Y:S01]  /*2ad0*/  FSETP.GT.FTZ.AND P2, PT, |R2|, 8388608, PT ;  /* 0x4b0000000200780b */ /* 0x000fe20003f54200 */
[----:B------:R-:W-:Y:S01]  /*2ae0*/  FFMA.FTZ R25, R18, -R5, 0.10546888411045074463 ;  /* 0x3dd8001212197423 */ /* 0x000fe20000010805 */
[----:B------:R-:W-:Y:S01]  /*2af0*/  PLOP3.LUT P5, PT, PT, PT, PT, 0x8, 0x80 ;  /* 0x000000000080781c */ /* 0x000fe20003fae170 */
[----:B------:R-:W-:Y:S01]  /*2b00*/  FADD.FTZ R17, |R2|, -RZ ;  /* 0x800000ff02117221 */ /* 0x000fe20000010200 */
[----:B------:R-:W-:Y:S01]  /*2b10*/  @P6 PLOP3.LUT P5, PT, P4, PT, PT, 0x80, 0x8 ;  /* 0x000000000008681c */ /* 0x000fe200027af070 */
[----:B------:R-:W-:Y:S01]  /*2b20*/  FFMA.FTZ R25, R18, R25, -0.13229703903198242188 ;  /* 0xbe0778e012197423 */ /* 0x000fe20000010019 */
[----:B------:R-:W-:Y:S01]  /*2b30*/  @P6 MOV R24, 0x7f800000 ;  /* 0x7f80000000186802 */ /* 0x000fe20000000f00 */
[----:B--2---:R-:W-:Y:S01]  /*2b40*/  FFMA.FTZ R22, R22, R23, 1 ;  /* 0x3f80000016167423 */ /* 0x004fe20000010017 */
[----:B------:R-:W-:Y:S01]  /*2b50*/  @P6 FSETP.NEU.FTZ.AND P4, PT, R11, RZ, PT ;  /* 0x000000ff0b00620b */ /* 0x000fe20003f9d000 */
[----:B------:R-:W-:Y:S01]  /*2b60*/  FFMA.FTZ R25, R18, R25, 0.14491446316242218018 ;  /* 0x3e14647512197423 */ /* 0x000fe20000010019 */
[----:B------:R-:W-:-:S02]  /*2b70*/  FSETP.NAN.FTZ.AND P3, PT, |R10|, |R10|, PT ;  /* 0x4000000a0a00720b */ /* 0x000fc40003f78200 */
[----:B------:R-:W-:Y:S01]  /*2b80*/  LOP3.LUT R10, R21, 0x80000000, R10, 0xb8, !PT ;  /* 0x80000000150a7812 */ /* 0x000fe200078eb80a */
[----:B------:R-:W-:Y:S01]  /*2b90*/  @!P2 FFMA.FTZ R17, |R2|, R19, |R2| ;  /* 0x000000130211a223 */ /* 0x000fe20000010602 */
[----:B------:R-:W0:Y:S01]  /*2ba0*/  MUFU.RCP R22, R22 ;  /* 0x0000001600167308 */ /* 0x000e220000001000 */
[----:B------:R-:W-:Y:S01]  /*2bb0*/  FFMA.FTZ R25, R18, R25, -0.16641564667224884033 ;  /* 0xbe2a68dd12197423 */ /* 0x000fe20000010019 */
[----:B------:R-:W-:Y:S01]  /*2bc0*/  FSEL R10, R10, R21, !P3 ;  /* 0x000000150a0a7208 */ /* 0x000fe20005800000 */
[----:B------:R-:W-:Y:S01]  /*2bd0*/  @P5 FFMA.FTZ R16, R11, R24, +INF ;  /* 0x7f8000000b105423 */ /* 0x000fe20000010018 */
[----:B------:R-:W-:Y:S01]  /*2be0*/  FADD.FTZ.RZ R11, R17, 1 ;  /* 0x3f800000110b7421 */ /* 0x000fe2000001c000 */
[----:B------:R-:W-:Y:S01]  /*2bf0*/  FFMA.FTZ R25, R18, R25, 0.19988867640495300293 ;  /* 0x3e4caf9e12197423 */ /* 0x000fe20000010019 */
[----:B------:R-:W-:Y:S02]  /*2c00*/  FSETP.NAN.FTZ.AND P5, PT, |R4|, |R4|, PT ;  /* 0x400000040400720b */ /* 0x000fe40003fb8200 */
[----:B------:R-:W-:Y:S01]  /*2c10*/  @P6 FSEL R16, R16, -RZ, P4 ;  /* 0x800000ff10106208 */ /* 0x000fe20002000000 */
[----:B------:R-:W-:Y:S01]  /*2c20*/  FFMA.FTZ R25, R18, R25, -0.25000196695327758789 ;  /* 0xbe80004212197423 */ /* 0x000fe20000010019 */
[----:B------:R-:W-:-:S02]  /*2c30*/  IADD3 R11, PT, PT, R11, -0x3f400000, RZ ;  /* 0xc0c000000b0b7810 */ /* 0x000fc40007ffe0ff */
[----:B------:R-:W-:Y:S01]  /*2c40*/  FSETP.GT.FTZ.AND P4, PT, |R13|, 8388608, PT ;  /* 0x4b0000000d00780b */ /* 0x000fe20003f94200 */
[C---:B------:R-:W-:Y:S01]  /*2c50*/  FFMA.FTZ R25, R18.reuse, R25, 0.33333510160446166992 ;  /* 0x3eaaaae612197423 */ /* 0x040fe20000010019 */
[----:B------:R-:W-:Y:S02]  /*2c60*/  MOV R19, R16 ;  /* 0x0000001000137202 */ /* 0x000fe40000000f00 */
[----:B------:R-:W-:Y:S01]  /*2c70*/  LOP3.LUT R16, R11, 0xff800000, RZ, 0xc0, !PT ;  /* 0xff8000000b107812 */ /* 0x000fe200078ec0ff */
[----:B------:R-:W-:Y:S01]  /*2c80*/  FFMA.FTZ R25, R18, R25, -0.5 ;  /* 0xbf00000012197423 */ /* 0x000fe20000010019 */
[----:B0-----:R-:W-:Y:S01]  /*2c90*/  FMUL.FTZ R26, |R13|, R22 ;  /* 0x000000160d1a7220 */ /* 0x001fe20000410200 */
[----:B------:R-:W-:Y:S01]  /*2ca0*/  @P0 FADD.FTZ R19, R19, 0.69314718246459960938 ;  /* 0x3f31721813130421 */ /* 0x000fe20000010000 */
[----:B------:R-:W-:Y:S01]  /*2cb0*/  IADD3 R23, PT, PT, -R16, 0x40800000, RZ ;  /* 0x4080000010177810 */ /* 0x000fe20007ffe1ff */
[----:B------:R-:W-:Y:S01]  /*2cc0*/  FADD.FTZ R11, |R13|, -RZ ;  /* 0x800000ff0d0b7221 */ /* 0x000fe20000010200 */
[----:B------:R-:W-:Y:S01]  /*2cd0*/  IADD3 R21, PT, PT, R17, -R16, RZ ;  /* 0x8000001011157210 */ /* 0x000fe20007ffe0ff */
[----:B------:R-:W-:Y:S01]  /*2ce0*/  FMUL.FTZ R25, R18, R25 ;  /* 0x0000001912197220 */ /* 0x000fe20000410000 */
[----:B------:R-:W-:Y:S01]  /*2cf0*/  LOP3.LUT R4, R19, 0x80000000, R4, 0xb8, !PT ;  /* 0x8000000013047812 */ /* 0x000fe200078eb804 */
[----:B------:R-:W-:Y:S01]  /*2d00*/  FFMA.FTZ R24, R23, R8, -1 ;  /* 0xbf80000017187423 */ /* 0x000fe20000010008 */
[----:B------:R-:W-:Y:S01]  /*2d10*/  @!P4 FFMA.FTZ R11, |R13|, R26, |R13| ;  /* 0x0000001a0d0bc223 */ /* 0x000fe2000001060d */
[----:B------:R-:W-:-:S02]  /*2d20*/  ISETP.GE.U32.AND P3, PT, R14, 0x7f800000, PT ;  /* 0x7f8000000e00780c */ /* 0x000fc40003f66070 */
[----:B------:R-:W-:Y:S01]  /*2d30*/  FSEL R19, R4, R19, !P5 ;  /* 0x0000001304137208 */ /* 0x000fe20006800000 */
[----:B------:R-:W-:Y:S01]  /*2d40*/  FADD.FTZ R22, R21, R24 ;  /* 0x0000001815167221 */ /* 0x000fe20000010000 */
[----:B------:R-:W-:Y:S01]  /*2d50*/  FFMA.FTZ R4, R18, R25, R18 ;  /* 0x0000001912047223 */ /* 0x000fe20000010012 */
[----:B------:R-:W-:Y:S01]  /*2d60*/  FFMA.FTZ R21, R3, R3, 1 ;  /* 0x3f80000003157423 */ /* 0x000fe20000010003 */
[----:B------:R-:W-:Y:S01]  /*2d70*/  FADD.FTZ.RZ R18, R11, 1 ;  /* 0x3f8000000b127421 */ /* 0x000fe2000001c000 */
[C---:B------:R-:W-:Y:S01]  /*2d80*/  FFMA.FTZ R23, R22.reuse, -R5, 0.10546888411045074463 ;  /* 0x3dd8001216177423 */ /* 0x040fe20000010805 */
[----:B------:R-:W-:Y:S01]  /*2d90*/  I2FP.F32.S32 R15, R15 ;  /* 0x0000000f000f7245 */ /* 0x000fe20000201400 */
[----:B------:R-:W0:Y:S01]  /*2da0*/  MUFU.RSQ R24, R21 ;  /* 0x0000001500187308 */ /* 0x000e220000001400 */
[----:B------:R-:W-:Y:S01]  /*2db0*/  ISETP.GE.U32.AND P0, PT, R17, 0x7f800000, PT ;  /* 0x7f8000001100780c */ /* 0x000fe20003f06070 */
[----:B------:R-:W-:Y:S01]  /*2dc0*/  FFMA.FTZ R23, R22, R23, -0.13229703903198242188 ;  /* 0xbe0778e016177423 */ /* 0x000fe20000010017 */
[----:B------:R-:W-:Y:S01]  /*2dd0*/  IADD3 R18, PT, PT, R18, -0x3f400000, RZ ;  /* 0xc0c0000012127810 */ /* 0x000fe20007ffe0ff */
[----:B------:R-:W-:Y:S01]  /*2de0*/  FMUL.FTZ R15, R15, 1.1920928955078125e-07 ;  /* 0x340000000f0f7820 */ /* 0x000fe20000410000 */
[----:B------:R-:W-:Y:S01]  /*2df0*/  @P3 ISETP.GT.AND P5, PT, R14, -0x40800000, PT ;  /* 0xbf8000000e00380c */ /* 0x000fe20003fa4270 */
[----:B------:R-:W-:Y:S01]  /*2e00*/  FFMA.FTZ R23, R22, R23, 0.14491446316242218018 ;  /* 0x3e14647516177423 */ /* 0x000fe20000010017 */
[----:B------:R-:W-:Y:S01]  /*2e10*/  LOP3.LUT R18, R18, 0xff800000, RZ, 0xc0, !PT ;  /* 0xff80000012127812 */ /* 0x000fe200078ec0ff */
[----:B------:R-:W-:Y:S01]  /*2e20*/  FFMA.FTZ R4, R15, 0.69314718246459960938, R4 ;  /* 0x3f3172180f047823 */ /* 0x000fe20000010004 */
[----:B------:R-:W-:Y:S01]  /*2e30*/  PLOP3.LUT P6, PT, PT, PT, PT, 0x8, 0x80 ;  /* 0x000000000080781c */ /* 0x000fe20003fce170 */
[----:B------:R-:W-:Y:S01]  /*2e40*/  FFMA.FTZ R23, R22, R23, -0.16641564667224884033 ;  /* 0xbe2a68dd16177423 */ /* 0x000fe20000010017 */
[----:B------:R-:W-:-:S02]  /*2e50*/  IADD3 R25, PT, PT, -R18, 0x40800000, RZ ;  /* 0x4080000012197810 */ /* 0x000fc40007ffe1ff */
[----:B------:R-:W-:Y:S01]  /*2e60*/  @P3 PLOP3.LUT P6, PT, P5, PT, PT, 0x80, 0x8 ;  /* 0x000000000008381c */ /* 0x000fe20002fcf070 */
[C---:B------:R-:W-:Y:S01]  /*2e70*/  FFMA.FTZ R23, R22.reuse, R23, 0.19988867640495300293 ;  /* 0x3e4caf9e16177423 */ /* 0x040fe20000010017 */
[----:B------:R-:W-:Y:S01]  /*2e80*/  IADD3 R15, PT, PT, R11, -R18, RZ ;  /* 0x800000120b0f7210 */ /* 0x000fe20007ffe0ff */
[----:B------:R-:W-:Y:S01]  /*2e90*/  FFMA.FTZ R26, R25, R8, -1 ;  /* 0xbf800000191a7423 */ /* 0x000fe20000010008 */
[----:B------:R-:W-:Y:S01]  /*2ea0*/  @P3 MOV R25, 0x7f800000 ;  /* 0x7f80000000193802 */ /* 0x000fe20000000f00 */
[----:B0-----:R-:W-:Y:S01]  /*2eb0*/  FFMA.FTZ R21, R21, R24, 1 ;  /* 0x3f80000015157423 */ /* 0x001fe20000010018 */
[C---:B------:R-:W-:Y:S01]  /*2ec0*/  FFMA.FTZ R23, R22.reuse, R23, -0.25000196695327758789 ;  /* 0xbe80004216177423 */ /* 0x040fe20000010017 */
[----:B------:R-:W-:Y:S01]  /*2ed0*/  FADD.FTZ R24, R15, R26 ;  /* 0x0000001a0f187221 */ /* 0x000fe20000010000 */
[----:B------:R-:W-:Y:S02]  /*2ee0*/  @P0 ISETP.GT.AND P5, PT, R17, -0x40800000, PT ;  /* 0xbf8000001100080c */ /* 0x000fe40003fa4270 */
[----:B------:R-:W-:Y:S01]  /*2ef0*/  FFMA.FTZ R23, R22, R23, 0.33333510160446166992 ;  /* 0x3eaaaae616177423 */ /* 0x000fe20000010017 */
[----:B------:R-:W-:Y:S01]  /*2f00*/  FFMA.FTZ R15, R24, -R5, 0.10546888411045074463 ;  /* 0x3dd80012180f7423 */ /* 0x000fe20000010805 */
[----:B------:R-:W-:Y:S01]  /*2f10*/  I2FP.F32.S32 R16, R16 ;  /* 0x0000001000107245 */ /* 0x000fe20000201400 */
[----:B------:R-:W-:Y:S01]  /*2f20*/  @P6 FFMA.FTZ R4, R14, R25, +INF ;  /* 0x7f8000000e046423 */ /* 0x000fe20000010019 */
[----:B------:R-:W-:Y:S01]  /*2f30*/  PLOP3.LUT P6, PT, PT, PT, PT, 0x8, 0x80 ;  /* 0x000000000080781c */ /* 0x000fe20003fce170 */
[----:B------:R-:W-:Y:S01]  /*2f40*/  FFMA.FTZ R23, R22, R23, -0.5 ;  /* 0xbf00000016177423 */ /* 0x000fe20000010017 */
[----:B------:R-:W-:Y:S01]  /*2f50*/  @P0 PLOP3.LUT P6, PT, P5, PT, PT, 0x80, 0x8 ;  /* 0x000000000008081c */ /* 0x000fe20002fcf070 */
[----:B------:R-:W-:Y:S01]  /*2f60*/  FFMA.FTZ R15, R24, R15, -0.13229703903198242188 ;  /* 0xbe0778e0180f7423 */ /* 0x000fe2000001000f */
[----:B------:R-:W-:Y:S01]  /*2f70*/  @P3 FSETP.NEU.FTZ.AND P5, PT, R14, RZ, PT ;  /* 0x000000ff0e00320b */ /* 0x000fe20003fbd000 */
[----:B------:R-:W-:Y:S01]  /*2f80*/  FMUL.FTZ R23, R22, R23 ;  /* 0x0000001716177220 */ /* 0x000fe20000410000 */
[----:B------:R-:W0:Y:S01]  /*2f90*/  MUFU.RCP R14, R21 ;  /* 0x00000015000e7308 */ /* 0x000e220000001000 */
[----:B------:R-:W-:Y:S01]  /*2fa0*/  FFMA.FTZ R15, R24, R15, 0.14491446316242218018 ;  /* 0x3e146475180f7423 */ /* 0x000fe2000001000f */
[----:B------:R-:W-:Y:S01]  /*2fb0*/  @P3 FSEL R4, R4, -RZ, P5 ;  /* 0x800000ff04043208 */ /* 0x000fe20002800000 */
[----:B------:R-:W-:Y:S01]  /*2fc0*/  FFMA.FTZ R23, R22, R23, R22 ;  /* 0x0000001716177223 */ /* 0x000fe20000010016 */
[----:B------:R-:W-:Y:S01]  /*2fd0*/  ISETP.GE.U32.AND P5, PT, R11, 0x7f800000, PT ;  /* 0x7f8000000b00780c */ /* 0x000fe20003fa6070 */
[----:B------:R-:W-:Y:S01]  /*2fe0*/  FFMA.FTZ R15, R24, R15, -0.16641564667224884033 ;  /* 0xbe2a68dd180f7423 */ /* 0x000fe2000001000f */
[----:B------:R-:W-:Y:S01]  /*2ff0*/  FMUL.FTZ R16, R16, 1.1920928955078125e-07 ;  /* 0x3400000010107820 */ /* 0x000fe20000410000 */
[----:B------:R-:W-:-:S02]  /*3000*/  @P0 MOV R22, 0x7f800000 ;  /* 0x7f80000000160802 */ /* 0x000fc40000000f00 */
[----:B------:R-:W-:Y:S01]  /*3010*/  FSETP.GT.FTZ.AND P3, PT, |R3|, 8388608, PT ;  /* 0x4b0000000300780b */ /* 0x000fe20003f74200 */
[----:B------:R-:W-:Y:S01]  /*3020*/  FFMA.FTZ R15, R24, R15, 0.19988867640495300293 ;  /* 0x3e4caf9e180f7423 */ /* 0x000fe2000001000f */
[----:B------:R-:W-:Y:S01]  /*3030*/  FFMA.FTZ R16, R16, 0.69314718246459960938, R23 ;  /* 0x3f31721810107823 */ /* 0x000fe20000010017 */
[C---:B------:R-:W-:Y:S01]  /*3040*/  @P6 FFMA.FTZ R16, R17.reuse, R22, +INF ;  /* 0x7f80000011106423 */ /* 0x040fe20000010016 */
[----:B------:R-:W-:Y:S01]  /*3050*/  @P0 FSETP.NEU.FTZ.AND P6, PT, R17, RZ, PT ;  /* 0x000000ff1100020b */ /* 0x000fe20003fdd000 */
[----:B------:R-:W-:Y:S01]  /*3060*/  FFMA.FTZ R15, R24, R15, -0.25000196695327758789 ;  /* 0xbe800042180f7423 */ /* 0x000fe2000001000f */
[C---:B------:R-:W-:Y:S01]  /*3070*/  FADD.FTZ R17, |R3|.reuse, -RZ ;  /* 0x800000ff03117221 */ /* 0x040fe20000010200 */
[----:B------:R-:W-:Y:S01]  /*3080*/  I2FP.F32.S32 R18, R18 ;  /* 0x0000001200127245 */ /* 0x000fe20000201400 */
[----:B0-----:R-:W-:Y:S01]  /*3090*/  FMUL.FTZ R14, |R3|, R14 ;  /* 0x0000000e030e7220 */ /* 0x001fe20000410200 */
[----:B------:R-:W-:Y:S01]  /*30a0*/  @P0 FSEL R16, R16, -RZ, P6 ;  /* 0x800000ff10100208 */ /* 0x000fe20003000000 */
[----:B------:R-:W-:Y:S01]  /*30b0*/  FFMA.FTZ R15, R24, R15, 0.33333510160446166992 ;  /* 0x3eaaaae6180f7423 */ /* 0x000fe2000001000f */
[----:B------:R-:W-:-:S02]  /*30c0*/  @P5 ISETP.GT.AND P0, PT, R11, -0x40800000, PT ;  /* 0xbf8000000b00580c */ /* 0x000fc40003f04270 */
[----:B------:R-:W-:Y:S01]  /*30d0*/  @!P3 FFMA.FTZ R17, |R3|, R14, |R3| ;  /* 0x0000000e0311b223 */ /* 0x000fe20000010603 */
[----:B------:R-:W-:Y:S01]  /*30e0*/  PLOP3.LUT P6, PT, PT, PT, PT, 0x8, 0x80 ;  /* 0x000000000080781c */ /* 0x000fe20003fce170 */
[----:B------:R-:W-:Y:S01]  /*30f0*/  FFMA.FTZ R15, R24, R15, -0.5 ;  /* 0xbf000000180f7423 */ /* 0x000fe2000001000f */
[----:B------:R-:W-:Y:S01]  /*3100*/  @P5 PLOP3.LUT P6, PT, P0, PT, PT, 0x80, 0x8 ;  /* 0x000000000008581c */ /* 0x000fe200007cf070 */
[----:B------:R-:W-:Y:S01]  /*3110*/  FMUL.FTZ R18, R18, 1.1920928955078125e-07 ;  /* 0x3400000012127820 */ /* 0x000fe20000410000 */
[----:B------:R-:W-:Y:S01]  /*3120*/  ISETP.GE.U32.AND P0, PT, R17, 0x7f800000, PT ;  /* 0x7f8000001100780c */ /* 0x000fe20003f06070 */
[----:B------:R-:W-:Y:S01]  /*3130*/  FMUL.FTZ R15, R24, R15 ;  /* 0x0000000f180f7220 */ /* 0x000fe20000410000 */
[----:B------:R-:W-:Y:S01]  /*3140*/  @P5 MOV R14, 0x7f800000 ;  /* 0x7f800000000e5802 */ /* 0x000fe20000000f00 */
[----:B------:R-:W-:Y:S01]  /*3150*/  @P2 FADD.FTZ R16, R16, 0.69314718246459960938 ;  /* 0x3f31721810102421 */ /* 0x000fe20000010000 */
[----:B------:R-:W-:Y:S01]  /*3160*/  P2R R20, PR, RZ, 0x2 ;  /* 0x00000002ff147803 */ /* 0x000fe20000000000 */
[----:B------:R-:W-:Y:S01]  /*3170*/  FFMA.FTZ R15, R24, R15, R24 ;  /* 0x0000000f180f7223 */ /* 0x000fe20000010018 */
[----:B------:R-:W-:-:S03]  /*3180*/  F2FP.F16.F32.PACK_AB R12, R12, R9 ;  /* 0x000000090c0c723e */ /* 0x000fc600000000ff */
[----:B------:R-:W-:Y:S02]  /*3190*/  FFMA.FTZ R18, R18, 0.69314718246459960938, R15 ;  /* 0x3f31721812127823 */ /* 0x000fe4000001000f */
[----:B------:R-:W-:Y:S01]  /*31a0*/  @P6 FFMA.FTZ R18, R11, R14, +INF ;  /* 0x7f8000000b126423 */ /* 0x000fe2000001000e */
[C---:B------:R-:W-:Y:S01]  /*31b0*/  FADD.FTZ.RZ R14, R17.reuse, 1 ;  /* 0x3f800000110e7421 */ /* 0x040fe2000001c000 */
[----:B------:R-:W-:Y:S02]  /*31c0*/  @P0 ISETP.GT.AND P1, PT, R17, -0x40800000, PT ;  /* 0xbf8000001100080c */ /* 0x000fe40003f24270 */
[----:B------:R-:W-:Y:S02]  /*31d0*/  PLOP3.LUT P6, PT, PT, PT, PT, 0x8, 0x80 ;  /* 0x000000000080781c */ /* 0x000fe40003fce170 */
[----:B------:R-:W-:Y:S02]  /*31e0*/  IADD3 R14, PT, PT, R14, -0x3f400000, RZ ;  /* 0xc0c000000e0e7810 */ /* 0x000fe40007ffe0ff */
[----:B------:R-:W-:-:S02]  /*31f0*/  @P0 PLOP3.LUT P6, PT, P1, PT, PT, 0x80, 0x8 ;  /* 0x000000000008081c */ /* 0x000fc40000fcf070 */
[----:B------:R-:W-:Y:S02]  /*3200*/  ISETP.NE.AND P1, PT, R20, RZ, PT ;  /* 0x000000ff1400720c */ /* 0x000fe40003f25270 */
[----:B------:R-:W-:-:S04]  /*3210*/  LOP3.LUT R20, R14, 0xff800000, RZ, 0xc0, !PT ;  /* 0xff8000000e147812 */ /* 0x000fc800078ec0ff */
[----:B------:R-:W-:Y:S02]  /*3220*/  IADD3 R15, PT, PT, -R20, 0x40800000, RZ ;  /* 0x40800000140f7810 */ /* 0x000fe40007ffe1ff */
[-C--:B------:R-:W-:Y:S02]  /*3230*/  IADD3 R14, PT, PT, R17, -R20.reuse, RZ ;  /* 0x80000014110e7210 */ /* 0x080fe40007ffe0ff */
[----:B------:R-:W-:Y:S01]  /*3240*/  I2FP.F32.S32 R20, R20 ;  /* 0x0000001400147245 */ /* 0x000fe20000201400 */
[----:B------:R-:W-:Y:S02]  /*3250*/  FFMA.FTZ R15, R15, R8, -1 ;  /* 0xbf8000000f0f7423 */ /* 0x000fe40000010008 */
[----:B------:R-:W-:Y:S01]  /*3260*/  @P1 FADD.FTZ R4, R4, 0.69314718246459960938 ;  /* 0x3f31721804041421 */ /* 0x000fe20000010000 */
[----:B------:R-:W-:Y:S01]  /*3270*/  FSETP.NAN.FTZ.AND P1, PT, |R3|, |R3|, PT ;  /* 0x400000030300720b */ /* 0x000fe20003f38200 */
[----:B------:R-:W-:Y:S01]  /*3280*/  FADD.FTZ R8, R14, R15 ;  /* 0x0000000f0e087221 */ /* 0x000fe20000010000 */
[----:B------:R-:W-:Y:S01]  /*3290*/  FMUL.FTZ R20, R20, 1.1920928955078125e-07 ;  /* 0x3400000014147820 */ /* 0x000fe20000410000 */
[----:B------:R-:W0:Y:S02]  /*32a0*/  LDC.64 R14, c[0x0][0x388] ;  /* 0x0000e200ff0e7b82 */ /* 0x000e240000000a00 */
[----:B------:R-:W-:-:S04]  /*32b0*/  FFMA.FTZ R5, R8, -R5, 0.10546888411045074463 ;  /* 0x3dd8001208057423 */ /* 0x000fc80000010805 */
[----:B------:R-:W-:-:S04]  /*32c0*/  FFMA.FTZ R5, R8, R5, -0.13229703903198242188 ;  /* 0xbe0778e008057423 */ /* 0x000fc80000010005 */
[----:B------:R-:W-:-:S04]  /*32d0*/  FFMA.FTZ R5, R8, R5, 0.14491446316242218018 ;  /* 0x3e14647508057423 */ /* 0x000fc80000010005 */
[----:B------:R-:W-:-:S04]  /*32e0*/  FFMA.FTZ R5, R8, R5, -0.16641564667224884033 ;  /* 0xbe2a68dd08057423 */ /* 0x000fc80000010005 */
[----:B------:R-:W-:-:S04]  /*32f0*/  FFMA.FTZ R5, R8, R5, 0.19988867640495300293 ;  /* 0x3e4caf9e08057423 */ /* 0x000fc80000010005 */
[----:B------:R-:W-:Y:S01]  /*3300*/  FFMA.FTZ R5, R8, R5, -0.25000196695327758789 ;  /* 0xbe80004208057423 */ /* 0x000fe20000010005 */
[----:B0-----:R-:W-:-:S04]  /*3310*/  IMAD.WIDE.U32 R14, R0, 0x2, R14 ;  /* 0x00000002000e7825 */ /* 0x001fc800078e000e */
[----:B------:R-:W-:-:S04]  /*3320*/  FFMA.FTZ R5, R8, R5, 0.33333510160446166992 ;  /* 0x3eaaaae608057423 */ /* 0x000fc80000010005 */
[----:B------:R-:W-:Y:S01]  /*3330*/  FFMA.FTZ R5, R8, R5, -0.5 ;  /* 0xbf00000008057423 */ /* 0x000fe20000010005 */
[----:B------:R-:W-:-:S04]  /*3340*/  IMAD.WIDE.U32 R14, R7, 0x8, R14 ;  /* 0x00000008070e7825 */ /* 0x000fc800078e000e */
        /* <DEDUP_REMOVED lines=22> */
[----:B------:R-:W-:Y:S02]  /*34b0*/  F2FP.F16.F32.PACK_AB R13, R19, R10 ;  /* 0x0000000a130d723e */ /* 0x000fe400000000ff */
[----:B------:R-:W-:Y:S02]  /*34c0*/  F2FP.F16.F32.PACK_AB R2, R11, R6 ;  /* 0x000000060b02723e */ /* 0x000fe400000000ff */
[----:B------:R-:W-:Y:S01]  /*34d0*/  F2FP.F16.F32.PACK_AB R3, R3, R18 ;  /* 0x000000120303723e */ /* 0x000fe200000000ff */
[----:B------:R-:W-:Y:S04]  /*34e0*/  STG.E.64 desc[UR4][R14.64], R12 ;  /* 0x0000000c0e007986 */ /* 0x000fe8000c101b04 */
[----:B------:R-:W-:Y:S01]  /*34f0*/  STG.E.64 desc[UR4][R14.64+0x400], R2 ;  /* 0x000400020e007986 */ /* 0x000fe2000c101b04 */
[----:B------:R-:W-:Y:S05]  /*3500*/  EXIT ;  /* 0x000000000000794d */ /* 0x000fea0003800000 */
.L_x_1302:
        /* <DEDUP_REMOVED lines=15> */
.L_x_14794:


//--------------------- .text._ZN2at6native29vectorized_elementwise_kernelILi8EZZZNS0_17asinh_kernel_cudaERNS_18TensorIteratorBaseEENKUlvE0_clEvENKUlvE1_clEvEUlN3c104HalfEE_St5arrayIPcLm2EEEEviT0_T1_ --------------------------
	.section	.text._ZN2at6native29vectorized_elementwise_kernelILi8EZZZNS0_17asinh_kernel_cudaERNS_18TensorIteratorBaseEENKUlvE0_clEvENKUlvE1_clEvEUlN3c104HalfEE_St5arrayIPcLm2EEEEviT0_T1_,"ax",@progbits
	.align	128
        .global         _ZN2at6native29vectorized_elementwise_kernelILi8EZZZNS0_17asinh_kernel_cudaERNS_18TensorIteratorBaseEENKUlvE0_clEvENKUlvE1_clEvEUlN3c104HalfEE_St5arrayIPcLm2EEEEviT0_T1_
        .type           _ZN2at6native29vectorized_elementwise_kernelILi8EZZZNS0_17asinh_kernel_cudaERNS_18TensorIteratorBaseEENKUlvE0_clEvENKUlvE1_clEvEUlN3c104HalfEE_St5arrayIPcLm2EEEEviT0_T1_,@function
        .size           _ZN2at6native29vectorized_elementwise_kernelILi8EZZZNS0_17asinh_kernel_cudaERNS_18TensorIteratorBaseEENKUlvE0_clEvENKUlvE1_clEvEUlN3c104HalfEE_St5arrayIPcLm2EEEEviT0_T1_,(.L_x_14795 - _ZN2at6native29vectorized_elementwise_kernelILi8EZZZNS0_17asinh_kernel_cudaERNS_18TensorIteratorBaseEENKUlvE0_clEvENKUlvE1_clEvEUlN3c104HalfEE_St5arrayIPcLm2EEEEviT0_T1_)
        .other          _ZN2at6native29vectorized_elementwise_kernelILi8EZZZNS0_17asinh_kernel_cudaERNS_18TensorIteratorBaseEENKUlvE0_clEvENKUlvE1_clEvEUlN3c104HalfEE_St5arrayIPcLm2EEEEviT0_T1_,@"STO_CUDA_ENTRY STV_DEFAULT"
_ZN2at6native29vectorized_elementwise_kernelILi8EZZZNS0_17asinh_kernel_cudaERNS_18TensorIteratorBaseEENKUlvE0_clEvENKUlvE1_clEvEUlN3c104HalfEE_St5arrayIPcLm2EEEEviT0_T1_:
.text._ZN2at6native29vectorized_elementwise_kernelILi8EZZZNS0_17asinh_kernel_cudaERNS_18TensorIteratorBaseEENKUlvE0_clEvENKUlvE1_clEvEUlN3c104HalfEE_St5arrayIPcLm2EEEEviT0_T1_:
[----:B------:R-:W-:Y:S01]  /*0000*/  LDC R1, c[0x0][0x37c] ;  /* 0x0000df00ff017b82 */ /* 0x000fe20000000800 */
[----:B------:R-:W-:Y:S05]  /*0010*/  EXIT ;  /* 0x000000000000794d */ /* 0x000fea0003800000 */
.L_x_1303:
        /* <DEDUP_REMOVED lines=14> */
.L_x_14795:


//--------------------- .text._ZN2at6native18elementwise_kernelILi128ELi4EZNS0_15gpu_kernel_implIZZZNS0_17asinh_kernel_cudaERNS_18TensorIteratorBaseEENKUlvE0_clEvENKUlvE0_clEvEUlfE_EEvS4_RKT_EUliE_EEviT1_ --------------------------
	.section	.text._ZN2at6native18elementwise_kernelILi128ELi4EZNS0_15gpu_kernel_implIZZZNS0_17asinh_kernel_cudaERNS_18TensorIteratorBaseEENKUlvE0_clEvENKUlvE0_clEvEUlfE_EEvS4_RKT_EUliE_EEviT1_,"ax",@progbits
	.align	128
        .global         _ZN2at6native18elementwise_kernelILi128ELi4EZNS0_15gpu_kernel_implIZZZNS0_17asinh_kernel_cudaERNS_18TensorIteratorBaseEENKUlvE0_clEvENKUlvE0_clEvEUlfE_EEvS4_RKT_EUliE_EEviT1_
        .type           _ZN2at6native18elementwise_kernelILi128ELi4EZNS0_15gpu_kernel_implIZZZNS0_17asinh_kernel_cudaERNS_18TensorIteratorBaseEENKUlvE0_clEvENKUlvE0_clEvEUlfE_EEvS4_RKT_EUliE_EEviT1_,@function
        .size           _ZN2at6native18elementwise_kernelILi128ELi4EZNS0_15gpu_kernel_implIZZZNS0_17asinh_kernel_cudaERNS_18TensorIteratorBaseEENKUlvE0_clEvENKUlvE0_clEvEUlfE_EEvS4_RKT_EUliE_EEviT1_,(.L_x_14796 - _ZN2at6native18elementwise_kernelILi128ELi4EZNS0_15gpu_kernel_implIZZZNS0_17asinh_kernel_cudaERNS_18TensorIteratorBaseEENKUlvE0_clEvENKUlvE0_clEvEUlfE_EEvS4_RKT_EUliE_EEviT1_)
        .other          _ZN2at6native18elementwise_kernelILi128ELi4EZNS0_15gpu_kernel_implIZZZNS0_17asinh_kernel_cudaERNS_18TensorIteratorBaseEENKUlvE0_clEvENKUlvE0_clEvEUlfE_EEvS4_RKT_EUliE_EEviT1_,@"STO_CUDA_ENTRY STV_DEFAULT"
_ZN2at6native18elementwise_kernelILi128ELi4EZNS0_15gpu_kernel_implIZZZNS0_17asinh_kernel_cudaERNS_18TensorIteratorBaseEENKUlvE0_clEvENKUlvE0_clEvEUlfE_EEvS4_RKT_EUliE_EEviT1_:
.text._ZN2at6native18elementwise_kernelILi128ELi4EZNS0_15gpu_kernel_implIZZZNS0_17asinh_kernel_cudaERNS_18TensorIteratorBaseEENKUlvE0_clEvENKUlvE0_clEvEUlfE_EEvS4_RKT_EUliE_EEviT1_:
        /* <DEDUP_REMOVED lines=319> */
.L_x_1306:
[----:B------:R-:W0:Y:S01]  /*13f0*/  LDCU.64 UR6, c[0x0][0x588] ;  /* 0x0000b100ff0677ac */ /* 0x000e220008000a00 */
[----:B------:R-:W-:Y:S01]  /*1400*/  BSSY.RECONVERGENT B6, `(.L_x_1307) ;  /* 0x00000e5000067945 */ /* 0x000fe20003800200 */
        /* <DEDUP_REMOVED lines=14> */
[----:B--2---:R-:W3:Y:S01]  /*14f0*/  I2F.S16 R0, R0 ;  /* 0x0000000000007306 */ /* 0x004ee20000101400 */
[----:B------:R-:W-:Y:S05]  /*1500*/  BRA `(.L_x_1313) ;  /* 0x0000000c00507947 */ /* 0x000fea0003800000 */
.L_x_1311:
[----:B------:R-:W2:Y:S02]  /*1510*/  LDG.E.U8 R0, desc[UR36][R2.64] ;  /* 0x0000002402007981 */ /* 0x000ea4000c1e1100 */
[----:B--2---:R-:W-:Y:S01]  /*1520*/  I2FP.F32.U32 R0, R0 ;  /* 0x0000000000007245 */ /* 0x004fe20000201000 */
[----:B------:R-:W-:Y:S06]  /*1530*/  BRA `(.L_x_1313) ;  /* 0x0000000c00447947 */ /* 0x000fec0003800000 */
.L_x_1310:
[----:B------:R-:W-:-:S09]  /*1540*/  UISETP.NE.AND UP0, UPT, UR4, 0x2, UPT ;  /* 0x000000020400788c */ /* 0x000fd2000bf05270 */
[----:B------:R-:W-:Y:S05]  /*1550*/  BRA.U !UP0, `(.L_x_1314) ;  /* 0x0000000108287547 */ /* 0x000fea000b800000 */
[----:B------:R-:W-:-:S09]  /*1560*/  UISETP.NE.AND UP0, UPT, UR4, 0x3, UPT ;  /* 0x000000030400788c */ /* 0x000fd2000bf05270 */
[----:B------:R-:W-:Y:S05]  /*1570*/  BRA.U !UP0, `(.L_x_1315) ;  /* 0x0000000108147547 */ /* 0x000fea000b800000 */
[----:B------:R-:W-:-:S09]  /*1580*/  UISETP.NE.AND UP0, UPT, UR4, 0x4, UPT ;  /* 0x000000040400788c */ /* 0x000fd2000bf05270 */
[----:B------:R-:W-:Y:S05]  /*1590*/  BRA.U UP0, `(.L_x_1312) ;  /* 0x0000000900b07547 */ /* 0x000fea000b800000 */
[----:B------:R-:W2:Y:S02]  /*15a0*/  LDG.E.64 R2, desc[UR36][R2.64] ;  /* 0x0000002402027981 */ /* 0x000ea4000c1e1b00 */
[----:B--2---:R2:W3:Y:S02]  /*15b0*/  I2F.S64 R0, R2 ;  /* 0x0000000200007312 */ /* 0x0044e40000301400 */
[----:B--23--:R-:W-:Y:S05]  /*15c0*/  BRA `(.L_x_1313) ;  /* 0x0000000c00207947 */ /* 0x00cfea0003800000 */
.L_x_1315:
[----:B------:R-:W2:Y:S02]  /*15d0*/  LDG.E R0, desc[UR36][R2.64] ;  /* 0x0000002402007981 */ /* 0x000ea4000c1e1900 */
[----:B--2---:R-:W-:Y:S01]  /*15e0*/  I2FP.F32.S32 R0, R0 ;  /* 0x0000000000007245 */ /* 0x004fe20000201400 */
[----:B------:R-:W-:Y:S06]  /*15f0*/  BRA `(.L_x_1313) ;  /* 0x0000000c00147947 */ /* 0x000fec0003800000 */
.L_x_1314:
[----:B------:R-:W2:Y:S02]  /*1600*/  LDG.E.U16 R0, desc[UR36][R2.64] ;  /* 0x0000002402007981 */ /* 0x000ea4000c1e1500 */
[----:B--2---:R-:W2:Y:S01]  /*1610*/  I2F.S16 R0, R0 ;  /* 0x0000000000007306 */ /* 0x004ea20000101400 */
[----:B------:R-:W-:Y:S05]  /*1620*/  BRA `(.L_x_1313) ;  /* 0x0000000c00087947 */ /* 0x000fea0003800000 */
.L_x_1309:
[----:B------:R-:W-:-:S09]  /*1630*/  UISETP.GT.AND UP0, UPT, UR4, 0x6, UPT ;  /* 0x000000060400788c */ /* 0x000fd2000bf04270 */
[----:B------:R-:W-:Y:S05]  /*1640*/  BRA.U UP0, `(.L_x_1316) ;  /* 0x0000000100247547 */ /* 0x000fea000b800000 */
[----:B------:R-:W-:-:S09]  /*1650*/  UISETP.NE.AND UP0, UPT, UR4, 0x5, UPT ;  /* 0x000000050400788c */ /* 0x000fd2000bf05270 */
[----:B------:R-:W-:Y:S05]  /*1660*/  BRA.U !UP0, `(.L_x_1317) ;  /* 0x0000000108107547 */ /* 0x000fea000b800000 */
[----:B------:R-:W-:-:S09]  /*1670*/  UISETP.NE.AND UP0, UPT, UR4, 0x6, UPT ;  /* 0x000000060400788c */ /* 0x000fd2000bf05270 */
[----:B------:R-:W-:Y:S05]  /*1680*/  BRA.U UP0, `(.L_x_1312) ;  /* 0x0000000900747547 */ /* 0x000fea000b800000 */
[----:B------:R0:W5:Y:S01]  /*1690*/  LDG.E R0, desc[UR36][R2.64] ;  /* 0x0000002402007981 */ /* 0x000162000c1e1900 */
[----:B------:R-:W-:Y:S05]  /*16a0*/  BRA `(.L_x_1313) ;  /* 0x0000000800e87947 */ /* 0x000fea0003800000 */
.L_x_1317:
[----:B------:R-:W2:Y:S02]  /*16b0*/  LDG.E.U16 R0, desc[UR36][R2.64] ;  /* 0x0000002402007981 */ /* 0x000ea4000c1e1500 */
[----:B--2---:R-:W-:Y:S01]  /*16c0*/  HADD2.F32 R0, -RZ, R0.H0_H0 ;  /* 0x20000000ff007230 */ /* 0x004fe20000004100 */
[----:B------:R-:W-:Y:S06]  /*16d0*/  BRA `(.L_x_1313) ;  /* 0x0000000800dc7947 */ /* 0x000fec0003800000 */
.L_x_1316:
[----:B------:R-:W-:-:S09]  /*16e0*/  UISETP.NE.AND UP0, UPT, UR4, 0x7, UPT ;  /* 0x000000070400788c */ /* 0x000fd2000bf05270 */
[----:B------:R-:W-:Y:S05]  /*16f0*/  BRA.U !UP0, `(.L_x_1318) ;  /* 0x0000000108247547 */ /* 0x000fea000b800000 */
[----:B------:R-:W-:-:S09]  /*1700*/  UISETP.NE.AND UP0, UPT, UR4, 0x8, UPT ;  /* 0x000000080400788c */ /* 0x000fd2000bf05270 */
[----:B------:R-:W-:Y:S05]  /*1710*/  BRA.U !UP0, `(.L_x_1319) ;  /* 0x0000000108107547 */ /* 0x000fea000b800000 */
[----:B------:R-:W-:-:S09]  /*1720*/  UISETP.NE.AND UP0, UPT, UR4, 0x9, UPT ;  /* 0x000000090400788c */ /* 0x000fd2000bf05270 */
[----:B------:R-:W-:Y:S05]  /*1730*/  BRA.U UP0, `(.L_x_1312) ;  /* 0x0000000900487547 */ /* 0x000fea000b800000 */
[----:B------:R1:W5:Y:S01]  /*1740*/  LDG.E R0, desc[UR36][R2.64] ;  /* 0x0000002402007981 */ /* 0x000362000c1e1900 */
[----:B------:R-:W-:Y:S05]  /*1750*/  BRA `(.L_x_1313) ;  /* 0x0000000800bc7947 */ /* 0x000fea0003800000 */
.L_x_1319:
[----:B------:R-:W2:Y:S02]  /*1760*/  LDG.E.U16 R0, desc[UR36][R2.64] ;  /* 0x0000002402007981 */ /* 0x000ea4000c1e1500 */
[----:B--2---:R-:W-:Y:S01]  /*1770*/  HADD2.F32 R0, -RZ, R0.H0_H0 ;  /* 0x20000000ff007230 */ /* 0x004fe20000004100 */
[----:B------:R-:W-:Y:S06]  /*1780*/  BRA `(.L_x_1313) ;  /* 0x0000000800b07947 */ /* 0x000fec0003800000 */
.L_x_1318:
        /* <DEDUP_REMOVED lines=9> */
[----:B0-----:R-:W-:Y:S01]  /*1820*/  @!P0 FMUL R0, R0, 1.175494350822287508e-38 ;  /* 0x0080000000008820 */ /* 0x001fe20000400000 */
[----:B------:R-:W-:Y:S06]  /*1830*/  BRA `(.L_x_1313) ;  /* 0x0000000800847947 */ /* 0x000fec0003800000 */
.L_x_1308:
        /* <DEDUP_REMOVED lines=10> */
[----:B------:R-:W-:Y:S01]  /*18e0*/  FSEL R0, RZ, 1, !P0 ;  /* 0x3f800000ff007808 */ /* 0x000fe20004000000 */
[----:B------:R-:W-:Y:S08]  /*18f0*/  BRA `(.L_x_1313) ;  /* 0x0000000800547947 */ /* 0x000ff00003800000 */
.L_x_1322:
        /* <DEDUP_REMOVED lines=11> */
.L_x_1321:
        /* <DEDUP_REMOVED lines=23> */
[----:B------:R-:W-:Y:S01]  /*1b20*/  LOP3.LUT R0, R5, 0x80000000, R0, 0xf8, !PT ;  /* 0x8000000005007812 */ /* 0x000fe200078ef800 */
[----:B------:R-:W-:Y:S06]  /*1b30*/  BRA `(.L_x_1313) ;  /* 0x0000000400c47947 */ /* 0x000fec0003800000 */
.L_x_1324:
        /* <DEDUP_REMOVED lines=10> */
[----:B------:R-:W-:Y:S01]  /*1be0*/  LOP3.LUT R0, R0, 0x80000000, R5, 0xf8, !PT ;  /* 0x8000000000007812 */ /* 0x000fe200078ef805 */
[----:B------:R-:W-:Y:S06]  /*1bf0*/  BRA `(.L_x_1313) ;  /* 0x0000000400947947 */ /* 0x000fec0003800000 */
.L_x_1323:
[----:B------:R-:W2:Y:S02]  /*1c00*/  LDG.E.U16 R0, desc[UR36][R2.64] ;  /* 0x0000002402007981 */ /* 0x000ea4000c1e1500 */
[----:B--2---:R-:W-:Y:S01]  /*1c10*/  SHF.L.U32 R0, R0, 0x10, RZ ;  /* 0x0000001000007819 */ /* 0x004fe200000006ff */
[----:B------:R-:W-:Y:S06]  /*1c20*/  BRA `(.L_x_1313) ;  /* 0x0000000400887947 */ /* 0x000fec0003800000 */
.L_x_1320:
        /* <DEDUP_REMOVED lines=9> */
[----:B--2---:R-:W-:Y:S01]  /*1cc0*/  I2FP.F32.U32 R0, R0 ;  /* 0x0000000000007245 */ /* 0x004fe20000201000 */
[----:B------:R-:W-:Y:S06]  /*1cd0*/  BRA `(.L_x_1313) ;  /* 0x00000004005c7947 */ /* 0x000fec0003800000 */
.L_x_1327:
[----:B------:R-:W2:Y:S01]  /*1ce0*/  LDG.E.U8 R3, desc[UR36][R2.64] ;  /* 0x0000002402037981 */ /* 0x000ea2000c1e1100 */
        /* <DEDUP_REMOVED lines=19> */
.L_x_1329:
[----:B------:R-:W-:Y:S05]  /*1e20*/  BSYNC.RECONVERGENT B0 ;  /* 0x0000000000007941 */ /* 0x000fea0003800200 */
.L_x_1328:
[----:B------:R-:W-:Y:S01]  /*1e30*/  IMAD.SHL.U32 R0, R0, 0x100000, RZ ;  /* 0x0010000000007824 */ /* 0x000fe200078e00ff */
[----:B------:R-:W-:-:S04]  /*1e40*/  LEA R2, R2, 0x3b800000, 0x17 ;  /* 0x3b80000002027811 */ /* 0x000fc800078eb8ff */
[----:B------:R-:W-:Y:S01]  /*1e50*/  LOP3.LUT R0, R2, R0, R7, 0xfe, !PT ;  /* 0x0000000002007212 */ /* 0x000fe200078efe07 */
[----:B------:R-:W-:Y:S06]  /*1e60*/  BRA `(.L_x_1313) ;  /* 0x0000000000f87947 */ /* 0x000fec0003800000 */
.L_x_1326:
[----:B------:R-:W2:Y:S01]  /*1e70*/  LDG.E.U8 R3, desc[UR36][R2.64] ;  /* 0x0000002402037981 */ /* 0x000ea2000c1e1100 */
        /* <DEDUP_REMOVED lines=19> */
.L_x_1331:
[----:B------:R-:W-:Y:S05]  /*1fb0*/  BSYNC.RECONVERGENT B0 ;  /* 0x0000000000007941 */ /* 0x000fea0003800200 */
.L_x_1330:
[----:B------:R-:W-:Y:S01]  /*1fc0*/  IMAD.SHL.U32 R0, R0, 0x200000, RZ ;  /* 0x0020000000007824 */ /* 0x000fe200078e00ff */
[----:B------:R-:W-:-:S04]  /*1fd0*/  LEA R2, R2, 0x37800000, 0x17 ;  /* 0x3780000002027811 */ /* 0x000fc800078eb8ff */
[----:B------:R-:W-:Y:S01]  /*1fe0*/  LOP3.LUT R0, R2, R0, R7, 0xfe, !PT ;  /* 0x0000000002007212 */ /* 0x000fe200078efe07 */
[----:B------:R-:W-:Y:S06]  /*1ff0*/  BRA `(.L_x_1313) ;  /* 0x0000000000947947 */ /* 0x000fec0003800000 */
.L_x_1325:
[----:B------:R-:W-:-:S09]  /*2000*/  UISETP.NE.AND UP0, UPT, UR4, 0x1c, UPT ;  /* 0x0000001c0400788c */ /* 0x000fd2000bf05270 */
[----:B------:R-:W-:Y:S05]  /*2010*/  BRA.U !UP0, `(.L_x_1332) ;  /* 0x0000000108847547 */ /* 0x000fea000b800000 */
[----:B------:R-:W-:-:S09]  /*2020*/  UISETP.NE.AND UP0, UPT, UR4, 0x1d, UPT ;  /* 0x0000001d0400788c */ /* 0x000fd2000bf05270 */
[----:B------:R-:W-:Y:S05]  /*2030*/  BRA.U !UP0, `(.L_x_1333) ;  /* 0x0000000108707547 */ /* 0x000fea000b800000 */
[----:B------:R-:W-:-:S09]  /*2040*/  UISETP.NE.AND UP0, UPT, UR4, 0x2c, UPT ;  /* 0x0000002c0400788c */ /* 0x000fd2000bf05270 */
[----:B------:R-:W-:Y:S05]  /*2050*/  BRA.U !UP0, `(.L_x_1334) ;  /* 0x0000000108487547 */ /* 0x000fea000b800000 */
.L_x_1312:
        /* <DEDUP_REMOVED lines=16> */
.L_x_1335:
[----:B------:R-:W-:Y:S01]  /*2160*/  IMAD.MOV.U32 R0, RZ, RZ, RZ ;  /* 0x000000ffff007224 */ /* 0x000fe200078e00ff */
[----:B------:R-:W-:Y:S06]  /*2170*/  BRA `(.L_x_1313) ;  /* 0x0000000000347947 */ /* 0x000fec0003800000 */
.L_x_1334:
[----:B------:R-:W2:Y:S01]  /*2180*/  LDG.E.U8 R2, desc[UR36][R2.64] ;  /* 0x0000002402027981 */ /* 0x000ea2000c1e1100 */
[----:B------:R-:W-:Y:S02]  /*2190*/  MOV R0, 0x400000 ;  /* 0x0040000000007802 */ /* 0x000fe40000000f00 */
[----:B--2---:R-:W-:-:S13]  /*21a0*/  ISETP.NE.AND P0, PT, R2, RZ, PT ;  /* 0x000000ff0200720c */ /* 0x004fda0003f05270 */
[----:B------:R-:W-:Y:S05]  /*21b0*/  @!P0 BRA `(.L_x_1313) ;  /* 0x0000000000248947 */ /* 0x000fea0003800000 */
[----:B------:R-:W-:-:S13]  /*21c0*/  ISETP.NE.AND P0, PT, R2, 0xff, PT ;  /* 0x000000ff0200780c */ /* 0x000fda0003f05270 */
[----:B------:R-:W-:Y:S02]  /*21d0*/  @!P0 IMAD.MOV.U32 R0, RZ, RZ, 0x7f800001 ;  /* 0x7f800001ff008424 */ /* 0x000fe400078e00ff */
[----:B------:R-:W-:Y:S01]  /*21e0*/  @P0 IMAD.SHL.U32 R0, R2, 0x800000, RZ ;  /* 0x0080000002000824 */ /* 0x000fe200078e00ff */
[----:B------:R-:W-:Y:S06]  /*21f0*/  BRA `(.L_x_1313) ;  /* 0x0000000000147947 */ /* 0x000fec0003800000 */
.L_x_1333:
[----:B------:R-:W2:Y:S02]  /*2200*/  LDG.E.64 R2, desc[UR36][R2.64] ;  /* 0x0000002402027981 */ /* 0x000ea4000c1e1b00 */
[----:B--2---:R0:W1:Y:S02]  /*2210*/  I2F.U64 R0, R2 ;  /* 0x0000000200007312 */ /* 0x0040640000301000 */
[----:B01----:R-:W-:Y:S05]  /*2220*/  BRA `(.L_x_1313) ;  /* 0x0000000000087947 */ /* 0x003fea0003800000 */
.L_x_1332:
[----:B------:R-:W2:Y:S02]  /*2230*/  LDG.E R0, desc[UR36][R2.64] ;  /* 0x0000002402007981 */ /* 0x000ea4000c1e1900 */
[----:B--2---:R-:W-:-:S07]  /*2240*/  I2FP.F32.U32 R0, R0 ;  /* 0x0000000000007245 */ /* 0x004fce0000201000 */
.L_x_1313:
[----:B------:R-:W-:Y:S05]  /*2250*/  BSYNC.RECONVERGENT B6 ;  /* 0x0000000000067941 */ /* 0x000fea0003800200 */
.L_x_1307:
[C---:B0123-5:R-:W-:Y:S01]  /*2260*/  FFMA.FTZ R2, R0.reuse, R0, 1 ;  /* 0x3f80000000027423 */ /* 0x06ffe20000010000 */
[C---:B------:R-:W-:Y:S01]  /*2270*/  FSETP.GT.FTZ.AND P0, PT, |R0|.reuse, 8388608, PT ;  /* 0x4b0000000000780b */ /* 0x040fe20003f14200 */
[----:B------:R-:W-:Y:S01]  /*2280*/  FADD.FTZ R7, |R0|, -RZ ;  /* 0x800000ff00077221 */ /* 0x000fe20000010200 */
[----:B------:R-:W-:Y:S01]  /*2290*/  IMAD.MOV.U32 R6, RZ, RZ, 0x3e800000 ;  /* 0x3e800000ff067424 */ /* 0x000fe200078e00ff */
[----:B------:R-:W0:Y:S01]  /*22a0*/  MUFU.RSQ R3, R2 ;  /* 0x0000000200037308 */ /* 0x000e220000001400 */
[----:B------:R-:W1:Y:S01]  /*22b0*/  LDCU.64 UR6, c[0x0][0x580] ;  /* 0x0000b000ff0677ac */ /* 0x000e620008000a00 */
[----:B------:R-:W-:-:S04]  /*22c0*/  UPRMT UR4, UR42, 0x9910, URZ ;  /* 0x000099102a047896 */ /* 0x000fc800080000ff */
[----:B------:R-:W-:Y:S01]  /*22d0*/  UISETP.GT.AND UP0, UPT, UR4, 0x9, UPT ;  /* 0x000000090400788c */ /* 0x000fe2000bf04270 */
[----:B0-----:R-:W-:-:S06]  /*22e0*/  FFMA.FTZ R3, R2, R3, 1 ;  /* 0x3f80000002037423 */ /* 0x001fcc0000010003 */
[----:B------:R-:W0:Y:S02]  /*22f0*/  MUFU.RCP R3, R3 ;  /* 0x0000000300037308 */ /* 0x000e240000001000 */
[----:B0-----:R-:W-:Y:S01]  /*2300*/  FMUL.FTZ R5, R3, |R0| ;  /* 0x4000000003057220 */ /* 0x001fe20000410000 */
[----:B------:R-:W-:-:S03]  /*2310*/  HFMA2 R3, -RZ, RZ, 1.3056640625, -1.8671875 ;  /* 0x3d39bf78ff037431 */ /* 0x000fc600000001ff */
[----:B------:R-:W-:-:S04]  /*2320*/  @!P0 FFMA.FTZ R7, R5, |R0|, |R0| ;  /* 0x4000000005078223 */ /* 0x000fc80000010400 */
        /* <DEDUP_REMOVED lines=26> */
[----:B-1----:R-:W-:-:S03]  /*24d0*/  IADD3 R2, P1, PT, R16, UR6, RZ ;  /* 0x0000000610027c10 */ /* 0x002fc6000ff3e0ff */
[----:B------:R-:W-:Y:S01]  /*24e0*/  IMAD.MOV.U32 R5, RZ, RZ, R3 ;  /* 0x000000ffff057224 */ /* 0x000fe200078e0003 */
[----:B------:R-:W-:-:S03]  /*24f0*/  IADD3.X R3, PT, PT, RZ, UR7, RZ, P1, !PT ;  /* 0x00000007ff037c10 */ /* 0x000fc60008ffe4ff */
[----:B------:R-:W-:Y:S01]  /*2500*/  @P0 FADD.FTZ R5, R5, 0.69314718246459960938 ;  /* 0x3f31721805050421 */ /* 0x000fe20000010000 */
[----:B------:R-:W-:-:S04]  /*2510*/  FSETP.NAN.FTZ.AND P0, PT, |R0|, |R0|, PT ;  /* 0x400000000000720b */ /* 0x000fc80003f18200 */
[----:B------:R-:W-:-:S04]  /*2520*/  LOP3.LUT R4, R5, 0x80000000, R0, 0xb8, !PT ;  /* 0x8000000005047812 */ /* 0x000fc800078eb800 */
[----:B------:R-:W-:Y:S01]  /*2530*/  FSEL R4, R4, R5, !P0 ;  /* 0x0000000504047208 */ /* 0x000fe20004000000 */
        /* <DEDUP_REMOVED lines=9> */
[----:B------:R-:W0:Y:S02]  /*25d0*/  F2I.FTZ.TRUNC.NTZ R5, R4 ;  /* 0x0000000400057305 */ /* 0x000e24000021f100 */
[----:B0-----:R0:W-:Y:S01]  /*25e0*/  STG.E.U8 desc[UR36][R2.64], R5 ;  /* 0x0000000502007986 */ /* 0x0011e2000c101124 */
[----:B------:R-:W-:Y:S05]  /*25f0*/  BRA `(.L_x_1341) ;  /* 0x0000000c003c7947 */ /* 0x000fea0003800000 */
.L_x_1339:
[----:B------:R-:W0:Y:S02]  /*2600*/  F2I.S64.TRUNC R4, R4 ;  /* 0x0000000400047311 */ /* 0x000e24000020d900 */
[----:B0-----:R-:W-:-:S05]  /*2610*/  IMAD.MOV.U32 R7, RZ, RZ, R4 ;  /* 0x000000ffff077224 */ /* 0x001fca00078e0004 */
[----:B------:R0:W-:Y:S01]  /*2620*/  STG.E.U8 desc[UR36][R2.64], R7 ;  /* 0x0000000702007986 */ /* 0x0001e2000c101124 */
[----:B------:R-:W-:Y:S05]  /*2630*/  BRA `(.L_x_1341) ;  /* 0x0000000c002c7947 */ /* 0x000fea0003800000 */
.L_x_1338:
[----:B------:R-:W-:-:S09]  /*2640*/  UISETP.NE.AND UP0, UPT, UR4, 0x2, UPT ;  /* 0x000000020400788c */ /* 0x000fd2000bf05270 */
[----:B------:R-:W-:Y:S05]  /*2650*/  BRA.U !UP0, `(.L_x_1342) ;  /* 0x0000000108287547 */ /* 0x000fea000b800000 */
[----:B------:R-:W-:-:S09]  /*2660*/  UISETP.NE.AND UP0, UPT, UR4, 0x3, UPT ;  /* 0x000000030400788c */ /* 0x000fd2000bf05270 */
[----:B------:R-:W-:Y:S05]  /*2670*/  BRA.U !UP0, `(.L_x_1343) ;  /* 0x0000000108147547 */ /* 0x000fea000b800000 */
[----:B------:R-:W-:-:S09]  /*2680*/  UISETP.NE.AND UP0, UPT, UR4, 0x4, UPT ;  /* 0x000000040400788c */ /* 0x000fd2000bf05270 */
[----:B------:R-:W-:Y:S05]  /*2690*/  BRA.U UP0, `(.L_x_1340) ;  /* 0x0000000900807547 */ /* 0x000fea000b800000 */
[----:B------:R-:W0:Y:S02]  /*26a0*/  F2I.S64.TRUNC R4, R4 ;  /* 0x0000000400047311 */ /* 0x000e24000020d900 */
[----:B0-----:R0:W-:Y:S01]  /*26b0*/  STG.E.64 desc[UR36][R2.64], R4 ;  /* 0x0000000402007986 */ /* 0x0011e2000c101b24 */
[----:B------:R-:W-:Y:S05]  /*26c0*/  BRA `(.L_x_1341) ;  /* 0x0000000c00087947 */ /* 0x000fea0003800000 */
.L_x_1343:
[----:B------:R-:W0:Y:S02]  /*26d0*/  F2I.FTZ.TRUNC.NTZ R5, R4 ;  /* 0x0000000400057305 */ /* 0x000e24000021f100 */
[----:B0-----:R0:W-:Y:S01]  /*26e0*/  STG.E desc[UR36][R2.64], R5 ;  /* 0x0000000502007986 */ /* 0x0011e2000c101924 */
[----:B------:R-:W-:Y:S05]  /*26f0*/  BRA `(.L_x_1341) ;  /* 0x0000000800fc7947 */ /* 0x000fea0003800000 */
.L_x_1342:
[----:B------:R-:W0:Y:S02]  /*2700*/  F2I.FTZ.TRUNC.NTZ R5, R4 ;  /* 0x0000000400057305 */ /* 0x000e24000021f100 */
[----:B0-----:R0:W-:Y:S01]  /*2710*/  STG.E.U16 desc[UR36][R2.64], R5 ;  /* 0x0000000502007986 */ /* 0x0011e2000c101524 */
[----:B------:R-:W-:Y:S05]  /*2720*/  BRA `(.L_x_1341) ;  /* 0x0000000800f07947 */ /* 0x000fea0003800000 */
.L_x_1337:
[----:B------:R-:W-:-:S09]  /*2730*/  UISETP.GT.AND UP0, UPT, UR4, 0x6, UPT ;  /* 0x000000060400788c */ /* 0x000fd2000bf04270 */
[----:B------:R-:W-:Y:S05]  /*2740*/  BRA.U UP0, `(.L_x_1344) ;  /* 0x0000000100247547 */ /* 0x000fea000b800000 */
[----:B------:R-:W-:-:S09]  /*2750*/  UISETP.NE.AND UP0, UPT, UR4, 0x5, UPT ;  /* 0x000000050400788c */ /* 0x000fd2000bf05270 */
[----:B------:R-:W-:Y:S05]  /*2760*/  BRA.U !UP0, `(.L_x_1345) ;  /* 0x0000000108107547 */ /* 0x000fea000b800000 */
[----:B------:R-:W-:-:S09]  /*2770*/  UISETP.NE.AND UP0, UPT, UR4, 0x6, UPT ;  /* 0x000000060400788c */ /* 0x000fd2000bf05270 */
[----:B------:R-:W-:Y:S05]  /*2780*/  BRA.U UP0, `(.L_x_1340) ;  /* 0x0000000900447547 */ /* 0x000fea000b800000 */
[----:B------:R0:W-:Y:S01]  /*2790*/  STG.E desc[UR36][R2.64], R4 ;  /* 0x0000000402007986 */ /* 0x0001e2000c101924 */
[----:B------:R-:W-:Y:S05]  /*27a0*/  BRA `(.L_x_1341) ;  /* 0x0000000800d07947 */ /* 0x000fea0003800000 */
.L_x_1345:
[----:B------:R-:W-:-:S05]  /*27b0*/  F2FP.F16.F32.PACK_AB R4, RZ, R4 ;  /* 0x00000004ff04723e */ /* 0x000fca00000000ff */
[----:B------:R0:W-:Y:S01]  /*27c0*/  STG.E.U16 desc[UR36][R2.64], R4 ;  /* 0x0000000402007986 */ /* 0x0001e2000c101524 */
[----:B------:R-:W-:Y:S05]  /*27d0*/  BRA `(.L_x_1341) ;  /* 0x0000000800c47947 */ /* 0x000fea0003800000 */
.L_x_1344:
[----:B------:R-:W-:-:S09]  /*27e0*/  UISETP.NE.AND UP0, UPT, UR4, 0x7, UPT ;  /* 0x000000070400788c */ /* 0x000fd2000bf05270 */
[----:B------:R-:W-:Y:S05]  /*27f0*/  BRA.U !UP0, `(.L_x_1346) ;  /* 0x00000001082c7547 */ /* 0x000fea000b800000 */
[----:B------:R-:W-:-:S09]  /*2800*/  UISETP.NE.AND UP0, UPT, UR4, 0x8, UPT ;  /* 0x000000080400788c */ /* 0x000fd2000bf05270 */
[----:B------:R-:W-:Y:S05]  /*2810*/  BRA.U !UP0, `(.L_x_1347) ;  /* 0x0000000108147547 */ /* 0x000fea000b800000 */
[----:B------:R-:W-:-:S09]  /*2820*/  UISETP.NE.AND UP0, UPT, UR4, 0x9, UPT ;  /* 0x000000090400788c */ /* 0x000fd2000bf05270 */
[----:B------:R-:W-:Y:S05]  /*2830*/  BRA.U UP0, `(.L_x_1340) ;  /* 0x0000000900187547 */ /* 0x000fea000b800000 */
[----:B------:R-:W-:-:S05]  /*2840*/  IMAD.MOV.U32 R5, RZ, RZ, RZ ;  /* 0x000000ffff057224 */ /* 0x000fca00078e00ff */
[----:B------:R0:W-:Y:S01]  /*2850*/  STG.E.64 desc[UR36][R2.64], R4 ;  /* 0x0000000402007986 */ /* 0x0001e2000c101b24 */
[----:B------:R-:W-:Y:S05]  /*2860*/  BRA `(.L_x_1341) ;  /* 0x0000000800a07947 */ /* 0x000fea0003800000 */
.L_x_1347:
[----:B------:R-:W-:-:S04]  /*2870*/  F2FP.F16.F32.PACK_AB R5, RZ, R4 ;  /* 0x00000004ff05723e */ /* 0x000fc800000000ff */
[----:B------:R-:W-:-:S05]  /*2880*/  PRMT R5, R5, 0x5410, RZ ;  /* 0x0000541005057816 */ /* 0x000fca00000000ff */
[----:B------:R0:W-:Y:S01]  /*2890*/  STG.E desc[UR36][R2.64], R5 ;  /* 0x0000000502007986 */ /* 0x0001e2000c101924 */
[----:B------:R-:W-:Y:S05]  /*28a0*/  BRA `(.L_x_1341) ;  /* 0x0000000800907947 */ /* 0x000fea0003800000 */
.L_x_1346:
[----:B------:R-:W-:-:S06]  /*28b0*/  FMUL.FTZ R4, R4, 1 ;  /* 0x3f80000004047820 */ /* 0x000fcc0000410000 */
[----:B------:R-:W0:Y:S02]  /*28c0*/  F2F.F64.F32 R4, R4 ;  /* 0x0000000400047310 */ /* 0x000e240000201800 */
[----:B0-----:R0:W-:Y:S01]  /*28d0*/  STG.E.64 desc[UR36][R2.64], R4 ;  /* 0x0000000402007986 */ /* 0x0011e2000c101b24 */
[----:B------:R-:W-:Y:S05]  /*28e0*/  BRA `(.L_x_1341) ;  /* 0x0000000800807947 */ /* 0x000fea0003800000 */
.L_x_1336:
        /* <DEDUP_REMOVED lines=8> */
[----:B------:R-:W-:-:S04]  /*2970*/  FSETP.NEU.FTZ.AND P0, PT, R4, RZ, PT ;  /* 0x000000ff0400720b */ /* 0x000fc80003f1d000 */
[----:B------:R-:W-:-:S05]  /*2980*/  SEL R5, RZ, 0x1, !P0 ;  /* 0x00000001ff057807 */ /* 0x000fca0004000000 */
[----:B------:R0:W-:Y:S01]  /*2990*/  STG.E.U8 desc[UR36][R2.64], R5 ;  /* 0x0000000502007986 */ /* 0x0001e2000c101124 */
[----:B------:R-:W-:Y:S05]  /*29a0*/  BRA `(.L_x_1341) ;  /* 0x0000000800507947 */ /* 0x000fea0003800000 */
.L_x_1350:
[----:B------:R-:W-:Y:S01]  /*29b0*/  FMUL.FTZ R4, R4, 1 ;  /* 0x3f80000004047820 */ /* 0x000fe20000410000 */
[----:B------:R-:W-:-:S05]  /*29c0*/  CS2R R6, SRZ ;  /* 0x0000000000067805 */ /* 0x000fca000001ff00 */
[----:B------:R-:W0:Y:S02]  /*29d0*/  F2F.F64.F32 R4, R4 ;  /* 0x0000000400047310 */ /* 0x000e240000201800 */
[----:B0-----:R0:W-:Y:S01]  /*29e0*/  STG.E.128 desc[UR36][R2.64], R4 ;  /* 0x0000000402007986 */ /* 0x0011e2000c101d24 */
[----:B------:R-:W-:Y:S05]  /*29f0*/  BRA `(.L_x_1341) ;  /* 0x00000008003c7947 */ /* 0x000fea0003800000 */
.L_x_1349:
[----:B------:R-:W-:-:S09]  /*2a00*/  UISETP.NE.AND UP0, UPT, UR4, 0xf, UPT ;  /* 0x0000000f0400788c */ /* 0x000fd2000bf05270 */
[----:B------:R-:W-:Y:S05]  /*2a10*/  BRA.U !UP0, `(.L_x_1351) ;  /* 0x0000000108987547 */ /* 0x000fea000b800000 */
[----:B------:R-:W-:-:S09]  /*2a20*/  UISETP.NE.AND UP0, UPT, UR4, 0x17, UPT ;  /* 0x000000170400788c */ /* 0x000fd2000bf05270 */
[----:B------:R-:W-:Y:S05]  /*2a30*/  BRA.U !UP0, `(.L_x_1352) ;  /* 0x0000000108487547 */ /* 0x000fea000b800000 */
[----:B------:R-:W-:-:S09]  /*2a40*/  UISETP.NE.AND UP0, UPT, UR4, 0x18, UPT ;  /* 0x000000180400788c */ /* 0x000fd2000bf05270 */
[----:B------:R-:W-:Y:S05]  /*2a50*/  BRA.U UP0, `(.L_x_1340) ;  /* 0x0000000500907547 */ /* 0x000fea000b800000 */
[----:B------:R-:W-:Y:S01]  /*2a60*/  LOP3.LUT R6, R4, 0x7fffffff, RZ, 0xc0, !PT ;  /* 0x7fffffff04067812 */ /* 0x000fe200078ec0ff */
[----:B------:R-:W-:Y:S01]  /*2a70*/  BSSY.RECONVERGENT B0, `(.L_x_1353) ;  /* 0x000000b000007945 */ /* 0x000fe20003800200 */
[----:B------:R-:W-:Y:S02]  /*2a80*/  SHF.R.U32.HI R7, RZ, 0x18, R4 ;  /* 0x00000018ff077819 */ /* 0x000fe40000011604 */
[----:B------:R-:W-:Y:S02]  /*2a90*/  ISETP.GT.U32.AND P0, PT, R6, 0x43efffff, PT ;  /* 0x43efffff0600780c */ /* 0x000fe40003f04070 */
[----:B------:R-:W-:-:S11]  /*2aa0*/  MOV R0, 0x7f ;  /* 0x0000007f00007802 */ /* 0x000fd60000000f00 */
[----:B------:R-:W-:Y:S05]  /*2ab0*/  @P0 BRA `(.L_x_1354) ;  /* 0x0000000000180947 */ /* 0x000fea0003800000 */
[----:B------:R-:W-:-:S13]  /*2ac0*/  ISETP.GT.U32.AND P0, PT, R6, 0x3c7fffff, PT ;  /* 0x3c7fffff0600780c */ /* 0x000fda0003f04070 */
[----:B------:R-:W-:-:S04]  /*2ad0*/  @P0 SHF.R.U32.HI R0, RZ, 0x14, R4 ;  /* 0x00000014ff000819 */ /* 0x000fc80000011604 */
[----:B------:R-:W-:Y:S01]  /*2ae0*/  @P0 LOP3.LUT R5, R0, 0x1, RZ, 0xc0, !PT ;  /* 0x0000000100050812 */ /* 0x000fe200078ec0ff */
[----:B------:R-:W-:-:S03]  /*2af0*/  @!P0 FADD.FTZ R0, R6, 16384 ;  /* 0x4680000006008421 */ /* 0x000fc60000010000 */
[----:B------:R-:W-:-:S04]  /*2b00*/  @P0 IADD3 R5, PT, PT, R4, 0x407ffff, R5 ;  /* 0x0407ffff04050810 */ /* 0x000fc80007ffe005 */
[----:B------:R-:W-:-:S07]  /*2b10*/  @P0 SHF.R.U32.HI R0, RZ, 0x14, R5 ;  /* 0x00000014ff000819 */ /* 0x000fce0000011605 */
.L_x_1354:
[----:B------:R-:W-:Y:S05]  /*2b20*/  BSYNC.RECONVERGENT B0 ;  /* 0x0000000000007941 */ /* 0x000fea0003800200 */
.L_x_1353:
[----:B------:R-:W-:-:S05]  /*2b30*/  LOP3.LUT R7, R0, 0x80, R7, 0xf8, !PT ;  /* 0x0000008000077812 */ /* 0x000fca00078ef807 */
[----:B------:R0:W-:Y:S01]  /*2b40*/  STG.E.U8 desc[UR36][R2.64], R7 ;  /* 0x0000000702007986 */ /* 0x0001e2000c101124 */
[----:B------:R-:W-:Y:S05]  /*2b50*/  BRA `(.L_x_1341) ;  /* 0x0000000400e47947 */ /* 0x000fea0003800000 */
.L_x_1352:
[----:B------:R-:W-:Y:S01]  /*2b60*/  LOP3.LUT R6, R4, 0x7fffffff, RZ, 0xc0, !PT ;  /* 0x7fffffff04067812 */ /* 0x000fe200078ec0ff */
[----:B------:R-:W-:Y:S01]  /*2b70*/  BSSY.RECONVERGENT B0, `(.L_x_1355) ;  /* 0x000000d000007945 */ /* 0x000fe20003800200 */
        /* <DEDUP_REMOVED lines=12> */
.L_x_1356:
[----:B------:R-:W-:Y:S05]  /*2c40*/  BSYNC.RECONVERGENT B0 ;  /* 0x0000000000007941 */ /* 0x000fea0003800200 */
.L_x_1355:
[----:B------:R-:W-:-:S05]  /*2c50*/  LOP3.LUT R5, R0, 0x80, R7, 0xf8, !PT ;  /* 0x0000008000057812 */ /* 0x000fca00078ef807 */
[----:B------:R0:W-:Y:S01]  /*2c60*/  STG.E.U8 desc[UR36][R2.64], R5 ;  /* 0x0000000502007986 */ /* 0x0001e2000c101124 */
[----:B------:R-:W-:Y:S05]  /*2c70*/  BRA `(.L_x_1341) ;  /* 0x00000004009c7947 */ /* 0x000fea0003800000 */
.L_x_1351:
[----:B------:R-:W-:-:S05]  /*2c80*/  F2FP.BF16.F32.PACK_AB R4, RZ, R4 ;  /* 0x00000004ff04723e */ /* 0x000fca00000010ff */
[----:B------:R0:W-:Y:S01]  /*2c90*/  STG.E.U16 desc[UR36][R2.64], R4 ;  /* 0x0000000402007986 */ /* 0x0001e2000c101524 */
[----:B------:R-:W-:Y:S05]  /*2ca0*/  BRA `(.L_x_1341) ;  /* 0x0000000400907947 */ /* 0x000fea0003800000 */
.L_x_1348:
        /* <DEDUP_REMOVED lines=8> */
[----:B------:R-:W0:Y:S02]  /*2d30*/  F2I.FTZ.U32.TRUNC.NTZ R5, R4 ;  /* 0x0000000400057305 */ /* 0x000e24000021f000 */
[----:B0-----:R0:W-:Y:S01]  /*2d40*/  STG.E.U16 desc[UR36][R2.64], R5 ;  /* 0x0000000502007986 */ /* 0x0011e2000c101524 */
[----:B------:R-:W-:Y:S05]  /*2d50*/  BRA `(.L_x_1341) ;  /* 0x0000000400647947 */ /* 0x000fea0003800000 */
.L_x_1359:
[----:B------:R-:W-:Y:S01]  /*2d60*/  LOP3.LUT R5, R4, 0x7fffffff, RZ, 0xc0, !PT ;  /* 0x7fffffff04057812 */ /* 0x000fe200078ec0ff */
[----:B------:R-:W-:Y:S01]  /*2d70*/  BSSY.RECONVERGENT B0, `(.L_x_1360) ;  /* 0x0000013000007945 */ /* 0x000fe20003800200 */
[----:B------:R-:W-:Y:S02]  /*2d80*/  IMAD.MOV.U32 R0, RZ, RZ, 0x80 ;  /* 0x00000080ff007424 */ /* 0x000fe400078e00ff */
        /* <DEDUP_REMOVED lines=9> */
.L_x_1362:
[----:B------:R-:W-:-:S04]  /*2e20*/  SHF.R.U32.HI R0, RZ, 0x14, R4 ;  /* 0x00000014ff007819 */ /* 0x000fc80000011604 */
[----:B------:R-:W-:-:S04]  /*2e30*/  LOP3.LUT R5, R0, 0x1, RZ, 0xc0, !PT ;  /* 0x0000000100057812 */ /* 0x000fc800078ec0ff */
[----:B------:R-:W-:-:S04]  /*2e40*/  IADD3 R0, PT, PT, R4, 0x487ffff, R5 ;  /* 0x0487ffff04007810 */ /* 0x000fc80007ffe005 */
[----:B------:R-:W-:-:S04]  /*2e50*/  SHF.R.U32.HI R0, RZ, 0x14, R0 ;  /* 0x00000014ff007819 */ /* 0x000fc80000011600 */
[----:B------:R-:W-:-:S07]  /*2e60*/  LOP3.LUT R5, R0, 0xff, RZ, 0xc0, !PT ;  /* 0x000000ff00057812 */ /* 0x000fce00078ec0ff */
.L_x_1363:
[----:B------:R-:W-:-:S04]  /*2e70*/  SHF.R.U32.HI R4, RZ, 0x18, R4 ;  /* 0x00000018ff047819 */ /* 0x000fc80000011604 */
[----:B------:R-:W-:-:S04]  /*2e80*/  LOP3.LUT R5, R5, 0x80, R4, 0xf8, !PT ;  /* 0x0000008005057812 */ /* 0x000fc800078ef804 */
[----:B------:R-:W-:-:S07]  /*2e90*/  PRMT R0, R5, 0x7610, R0 ;  /* 0x0000761005007816 */ /* 0x000fce0000000000 */
.L_x_1361:
[----:B------:R-:W-:Y:S05]  /*2ea0*/  BSYNC.RECONVERGENT B0 ;  /* 0x0000000000007941 */ /* 0x000fea0003800200 */
.L_x_1360:
[----:B------:R4:W-:Y:S01]  /*2eb0*/  STG.E.U8 desc[UR36][R2.64], R0 ;  /* 0x0000000002007986 */ /* 0x0009e2000c101124 */
[----:B------:R-:W-:Y:S05]  /*2ec0*/  BRA `(.L_x_1341) ;  /* 0x0000000400087947 */ /* 0x000fea0003800000 */
.L_x_1358:
[----:B------:R-:W-:Y:S01]  /*2ed0*/  LOP3.LUT R5, R4, 0x7fffffff, RZ, 0xc0, !PT ;  /* 0x7fffffff04057812 */ /* 0x000fe200078ec0ff */
[----:B------:R-:W-:Y:S01]  /*2ee0*/  BSSY.RECONVERGENT B0, `(.L_x_1364) ;  /* 0x0000013000007945 */ /* 0x000fe20003800200 */
[----:B------:R-:W-:Y:S02]  /*2ef0*/  HFMA2 R0, -RZ, RZ, 0, 7.62939453125e-06 ;  /* 0x00000080ff007431 */ /* 0x000fe400000001ff */
        /* <DEDUP_REMOVED lines=9> */
.L_x_1366:
[----:B------:R-:W-:-:S04]  /*2f90*/  SHF.R.U32.HI R0, RZ, 0x15, R4 ;  /* 0x00000015ff007819 */ /* 0x000fc80000011604 */
[----:B------:R-:W-:-:S04]  /*2fa0*/  LOP3.LUT R5, R0, 0x1, RZ, 0xc0, !PT ;  /* 0x0000000100057812 */ /* 0x000fc800078ec0ff */
[----:B------:R-:W-:-:S04]  /*2fb0*/  IADD3 R0, PT, PT, R4, 0x88fffff, R5 ;  /* 0x088fffff04007810 */ /* 0x000fc80007ffe005 */
[----:B------:R-:W-:-:S04]  /*2fc0*/  SHF.R.U32.HI R0, RZ, 0x15, R0 ;  /* 0x00000015ff007819 */ /* 0x000fc80000011600 */
[----:B------:R-:W-:-:S07]  /*2fd0*/  LOP3.LUT R5, R0, 0xff, RZ, 0xc0, !PT ;  /* 0x000000ff00057812 */ /* 0x000fce00078ec0ff */
.L_x_1367:
[----:B------:R-:W-:-:S04]  /*2fe0*/  SHF.R.U32.HI R4, RZ, 0x18, R4 ;  /* 0x00000018ff047819 */ /* 0x000fc80000011604 */
[----:B------:R-:W-:-:S04]  /*2ff0*/  LOP3.LUT R5, R5, 0x80, R4, 0xf8, !PT ;  /* 0x0000008005057812 */ /* 0x000fc800078ef804 */
[----:B------:R-:W-:-:S07]  /*3000*/  PRMT R0, R5, 0x7610, R0 ;  /* 0x0000761005007816 */ /* 0x000fce0000000000 */
.L_x_1365:
[----:B------:R-:W-:Y:S05]  /*3010*/  BSYNC.RECONVERGENT B0 ;  /* 0x0000000000007941 */ /* 0x000fea0003800200 */
.L_x_1364:
[----:B------:R3:W-:Y:S01]  /*3020*/  STG.E.U8 desc[UR36][R2.64], R0 ;  /* 0x0000000002007986 */ /* 0x0007e2000c101124 */
[----:B------:R-:W-:Y:S05]  /*3030*/  BRA `(.L_x_1341) ;  /* 0x0000000000ac7947 */ /* 0x000fea0003800000 */
.L_x_1357:
[----:B------:R-:W-:-:S09]  /*3040*/  UISETP.NE.AND UP0, UPT, UR4, 0x1c, UPT ;  /* 0x0000001c0400788c */ /* 0x000fd2000bf05270 */
[----:B------:R-:W-:Y:S05]  /*3050*/  BRA.U !UP0, `(.L_x_1368) ;  /* 0x00000001089c7547 */ /* 0x000fea000b800000 */
[----:B------:R-:W-:-:S09]  /*3060*/  UISETP.NE.AND UP0, UPT, UR4, 0x1d, UPT ;  /* 0x0000001d0400788c */ /* 0x000fd2000bf05270 */
[----:B------:R-:W-:Y:S05]  /*3070*/  BRA.U !UP0, `(.L_x_1369) ;  /* 0x0000000108887547 */ /* 0x000fea000b800000 */
[----:B------:R-:W-:-:S09]  /*3080*/  UISETP.NE.AND UP0, UPT, UR4, 0x2c, UPT ;  /* 0x0000002c0400788c */ /* 0x000fd2000bf05270 */
[----:B------:R-:W-:Y:S05]  /*3090*/  BRA.U !UP0, `(.L_x_1370) ;  /* 0x0000000108447547 */ /* 0x000fea000b800000 */
.L_x_1340:
        /* <DEDUP_REMOVED lines=16> */
.L_x_1371:
[----:B------:R-:W-:Y:S05]  /*31a0*/  BRA `(.L_x_1341) ;  /* 0x0000000000507947 */ /* 0x000fea0003800000 */
.L_x_1370:
        /* <DEDUP_REMOVED lines=15> */
.L_x_1369:
[----:B------:R-:W0:Y:S02]  /*32a0*/  F2I.U64.TRUNC R4, R4 ;  /* 0x0000000400047311 */ /* 0x000e24000020d800 */
[----:B0-----:R1:W-:Y:S01]  /*32b0*/  STG.E.64 desc[UR36][R2.64], R4 ;  /* 0x0000000402007986 */ /* 0x0013e2000c101b24 */
[----:B------:R-:W-:Y:S05]  /*32c0*/  BRA `(.L_x_1341) ;  /* 0x0000000000087947 */ /* 0x000fea0003800000 */
.L_x_1368:
[----:B------:R-:W0:Y:S02]  /*32d0*/  F2I.FTZ.U32.TRUNC.NTZ R5, R4 ;  /* 0x0000000400057305 */ /* 0x000e24000021f000 */
[----:B0-----:R0:W-:Y:S02]  /*32e0*/  STG.E desc[UR36][R2.64], R5 ;  /* 0x0000000502007986 */ /* 0x0011e4000c101924 */
.L_x_1341:
[----:B------:R-:W-:-:S07]  /*32f0*/  VIADD R17, R17, 0x80 ;  /* 0x0000008011117836 */ /* 0x000fce0000000000 */
.L_x_1305:
[----:B------:R-:W-:Y:S05]  /*3300*/  BSYNC.RECONVERGENT B7 ;  /* 0x0000000000077941 */ /* 0x000fea0003800200 */
.L_x_1304:
[----:B------:R-:W5:Y:S01]  /*3310*/  LDCU UR4, c[0x0][0x380] ;  /* 0x00007000ff0477ac */ /* 0x000f620008000800 */
[----:B------:R-:W-:Y:S01]  /*3320*/  BSSY.RECONVERGENT B7, `(.L_x_1372) ;  /* 0x0000322000077945 */ /* 0x000fe20003800200 */
[----:B-----5:R-:W-:-:S13]  /*3330*/  ISETP.GE.AND P0, PT, R17, UR4, PT ;  /* 0x0000000411007c0c */ /* 0x020fda000bf06270 */
[----:B------:R-:W-:Y:S05]  /*3340*/  @P0 BRA `(.L_x_1373) ;  /* 0x00000030007c0947 */ /* 0x000fea0003800000 */
[----:B------:R-:W5:Y:S01]  /*3350*/  LDCU UR4, c[0x0][0x388] ;  /* 0x00007100ff0477ac */ /* 0x000f620008000800 */
[----:B---34-:R-:W-:Y:S02]  /*3360*/  HFMA2 R0, -RZ, RZ, 0, 0 ;  /* 0x00000000ff007431 */ /* 0x018fe400000001ff */
[----:B------:R-:W-:Y:S01]  /*3370*/  IMAD.MOV.U32 R16, RZ, RZ, RZ ;  /* 0x000000ffff107224 */ /* 0x000fe200078e00ff */
[----:B-----5:R-:W-:-:S09]  /*3380*/  UISETP.NE.AND UP0, UPT, UR4, URZ, UPT ;  /* 0x000000ff0400728c */ /* 0x020fd2000bf05270 */
[----:B------:R-:W-:Y:S05]  /*3390*/  BRA.U !UP0, `(.L_x_1374) ;  /* 0x0000001108a87547 */ /* 0x000fea000b800000 */
[----:B------:R-:W0:Y:S01]  /*33a0*/  LDCU.64 UR4, c[0x0][0x390] ;  /* 0x00007200ff0477ac */ /* 0x000e220008000a00 */
[----:B------:R-:W-:Y:S01]  /*33b0*/  IMAD.MOV.U32 R16, RZ, RZ, RZ ;  /* 0x000000ffff107224 */ /* 0x000fe200078e00ff */
[----:B------:R-:W3:Y:S01]  /*33c0*/  LDCU UR6, c[0x0][0x38c] ;  /* 0x00007180ff0677ac */ /* 0x000ee20008000800 */
[----:B------:R-:W4:Y:S01]  /*33d0*/  LDCU.64 UR8, c[0x0][0x4b8] ;  /* 0x00009700ff0877ac */ /* 0x000f220008000a00 */
[----:B------:R-:W-:Y:S01]  /*33e0*/  UISETP.NE.AND UP0, UPT, UR40, URZ, UPT ;  /* 0x000000ff2800728c */ /* 0x000fe2000bf05270 */
[----:B012---:R-:W-:-:S05]  /*33f0*/  IMAD.HI.U32 R2, R17, UR4, R16 ;  /* 0x0000000411027c27 */ /* 0x007fca000f8e0010 */
[----:B------:R-:W-:-:S04]  /*3400*/  SHF.R.U32.HI R3, RZ, UR5, R2 ;  /* 0x00000005ff037c19 */ /* 0x000fc80008011602 */
[----:B------:R-:W-:-:S05]  /*3410*/  IADD3 R0, PT, PT, -R3, RZ, RZ ;  /* 0x000000ff03007210 */ /* 0x000fca0007ffe1ff */
[----:B---3--:R-:W-:-:S04]  /*3420*/  IMAD R0, R0, UR6, R17 ;  /* 0x0000000600007c24 */ /* 0x008fc8000f8e0211 */
[C---:B----4-:R-:W-:Y:S02]  /*3430*/  IMAD R16, R0.reuse, UR8, RZ ;  /* 0x0000000800107c24 */ /* 0x050fe4000f8e02ff */
        /* <DEDUP_REMOVED lines=288> */
.L_x_1374:
[----:B------:R-:W0:Y:S01]  /*4640*/  LDCU.64 UR6, c[0x0][0x588] ;  /* 0x0000b100ff0677ac */ /* 0x000e220008000a00 */
[----:B------:R-:W-:Y:S01]  /*4650*/  BSSY.RECONVERGENT B6, `(.L_x_1375) ;  /* 0x00000e5000067945 */ /* 0x000fe20003800200 */
[----:B------:R-:W-:-:S04]  /*4660*/  UPRMT UR4, UR41, 0x9910, URZ ;  /* 0x0000991029047896 */ /* 0x000fc800080000ff */
[----:B------:R-:W-:Y:S01]  /*4670*/  UISETP.GT.AND UP0, UPT, UR4, 0x9, UPT ;  /* 0x000000090400788c */ /* 0x000fe2000bf04270 */
[----:B012---:R-:W-:-:S05]  /*4680*/  IADD3 R2, P0, PT, R0, UR6, RZ ;  /* 0x0000000600027c10 */ /* 0x007fca000ff1e0ff */
        /* <DEDUP_REMOVED lines=13> */
.L_x_1379:
[----:B------:R-:W2:Y:S02]  /*4760*/  LDG.E.U8 R0, desc[UR36][R2.64] ;  /* 0x0000002402007981 */ /* 0x000ea4000c1e1100 */
[----:B--2---:R-:W-:Y:S01]  /*4770*/  I2FP.F32.U32 R0, R0 ;  /* 0x0000000000007245 */ /* 0x004fe20000201000 */
[----:B------:R-:W-:Y:S06]  /*4780*/  BRA `(.L_x_1381) ;  /* 0x0000000c00447947 */ /* 0x000fec0003800000 */
.L_x_1378:
        /* <DEDUP_REMOVED lines=9> */
.L_x_1383:
[----:B------:R-:W2:Y:S02]  /*4820*/  LDG.E R0, desc[UR36][R2.64] ;  /* 0x0000002402007981 */ /* 0x000ea4000c1e1900 */
[----:B--2---:R-:W-:Y:S01]  /*4830*/  I2FP.F32.S32 R0, R0 ;  /* 0x0000000000007245 */ /* 0x004fe20000201400 */
[----:B------:R-:W-:Y:S06]  /*4840*/  BRA `(.L_x_1381) ;  /* 0x0000000c00147947 */ /* 0x000fec0003800000 */
.L_x_1382:
[----:B------:R-:W2:Y:S02]  /*4850*/  LDG.E.U16 R0, desc[UR36][R2.64] ;  /* 0x0000002402007981 */ /* 0x000ea4000c1e1500 */
[----:B--2---:R-:W2:Y:S01]  /*4860*/  I2F.S16 R0, R0 ;  /* 0x0000000000007306 */ /* 0x004ea20000101400 */
[----:B------:R-:W-:Y:S05]  /*4870*/  BRA `(.L_x_1381) ;  /* 0x0000000c00087947 */ /* 0x000fea0003800000 */
.L_x_1377:
        /* <DEDUP_REMOVED lines=8> */
.L_x_1385:
[----:B------:R-:W2:Y:S02]  /*4900*/  LDG.E.U16 R0, desc[UR36][R2.64] ;  /* 0x0000002402007981 */ /* 0x000ea4000c1e1500 */
[----:B--2---:R-:W-:Y:S01]  /*4910*/  HADD2.F32 R0, -RZ, R0.H0_H0 ;  /* 0x20000000ff007230 */ /* 0x004fe20000004100 */
[----:B------:R-:W-:Y:S06]  /*4920*/  BRA `(.L_x_1381) ;  /* 0x0000000800dc7947 */ /* 0x000fec0003800000 */
.L_x_1384:
        /* <DEDUP_REMOVED lines=8> */
.L_x_1387:
[----:B------:R-:W2:Y:S02]  /*49b0*/  LDG.E.U16 R0, desc[UR36][R2.64] ;  /* 0x0000002402007981 */ /* 0x000ea4000c1e1500 */
[----:B--2---:R-:W-:Y:S01]  /*49c0*/  HADD2.F32 R0, -RZ, R0.H0_H0 ;  /* 0x20000000ff007230 */ /* 0x004fe20000004100 */
[----:B------:R-:W-:Y:S06]  /*49d0*/  BRA `(.L_x_1381) ;  /* 0x0000000800b07947 */ /* 0x000fec0003800000 */
.L_x_1386:
        /* <DEDUP_REMOVED lines=11> */
.L_x_1376:
        /* <DEDUP_REMOVED lines=12> */
.L_x_1390:
        /* <DEDUP_REMOVED lines=11> */
.L_x_1389:
        /* <DEDUP_REMOVED lines=23> */
[----:B------:R-:W-:Y:S01]  /*4d70*/  LOP3.LUT R0, R5, 0x80000000, R0, 0xf8, !PT ;  /* 0x8000000005007812 */ /* 0x000fe200078ef800 */
[----:B------:R-:W-:Y:S06]  /*4d80*/  BRA `(.L_x_1381) ;  /* 0x0000000400c47947 */ /* 0x000fec0003800000 */
.L_x_1392:
        /* <DEDUP_REMOVED lines=10> */
[----:B------:R-:W-:Y:S01]  /*4e30*/  LOP3.LUT R0, R0, 0x80000000, R5, 0xf8, !PT ;  /* 0x8000000000007812 */ /* 0x000fe200078ef805 */
[----:B------:R-:W-:Y:S06]  /*4e40*/  BRA `(.L_x_1381) ;  /* 0x0000000400947947 */ /* 0x000fec0003800000 */
.L_x_1391:
[----:B------:R-:W2:Y:S02]  /*4e50*/  LDG.E.U16 R0, desc[UR36][R2.64] ;  /* 0x0000002402007981 */ /* 0x000ea4000c1e1500 */
[----:B--2---:R-:W-:Y:S01]  /*4e60*/  IMAD.U32 R0, R0, 0x10000, RZ ;  /* 0x0001000000007824 */ /* 0x004fe200078e00ff */
[----:B------:R-:W-:Y:S06]  /*4e70*/  BRA `(.L_x_1381) ;  /* 0x0000000400887947 */ /* 0x000fec0003800000 */
.L_x_1388:
        /* <DEDUP_REMOVED lines=11> */
.L_x_1395:
[----:B------:R-:W2:Y:S01]  /*4f30*/  LDG.E.U8 R3, desc[UR36][R2.64] ;  /* 0x0000002402037981 */ /* 0x000ea2000c1e1100 */
        /* <DEDUP_REMOVED lines=19> */
.L_x_1397:
[----:B------:R-:W-:Y:S05]  /*5070*/  BSYNC.RECONVERGENT B0 ;  /* 0x0000000000007941 */ /* 0x000fea0003800200 */
.L_x_1396:
[----:B------:R-:W-:Y:S01]  /*5080*/  IMAD.SHL.U32 R0, R0, 0x100000, RZ ;  /* 0x0010000000007824 */ /* 0x000fe200078e00ff */
[----:B------:R-:W-:-:S04]  /*5090*/  LEA R2, R2, 0x3b800000, 0x17 ;  /* 0x3b80000002027811 */ /* 0x000fc800078eb8ff */
[----:B------:R-:W-:Y:S01]  /*50a0*/  LOP3.LUT R0, R2, R0, R7, 0xfe, !PT ;  /* 0x0000000002007212 */ /* 0x000fe200078efe07 */
[----:B------:R-:W-:Y:S06]  /*50b0*/  BRA `(.L_x_1381) ;  /* 0x0000000000f87947 */ /* 0x000fec0003800000 */
.L_x_1394:
[----:B------:R-:W2:Y:S01]  /*50c0*/  LDG.E.U8 R3, desc[UR36][R2.64] ;  /* 0x0000002402037981 */ /* 0x000ea2000c1e1100 */
        /* <DEDUP_REMOVED lines=19> */
.L_x_1399:
[----:B------:R-:W-:Y:S05]  /*5200*/  BSYNC.RECONVERGENT B0 ;  /* 0x0000000000007941 */ /* 0x000fea0003800200 */
.L_x_1398:
[----:B------:R-:W-:Y:S02]  /*5210*/  SHF.L.U32 R0, R0, 0x15, RZ ;  /* 0x0000001500007819 */ /* 0x000fe400000006ff */
[----:B------:R-:W-:-:S04]  /*5220*/  LEA R2, R2, 0x37800000, 0x17 ;  /* 0x3780000002027811 */ /* 0x000fc800078eb8ff */
[----:B------:R-:W-:Y:S01]  /*5230*/  LOP3.LUT R0, R2, R0, R7, 0xfe, !PT ;  /* 0x0000000002007212 */ /* 0x000fe200078efe07 */
[----:B------:R-:W-:Y:S06]  /*5240*/  BRA `(.L_x_1381) ;  /* 0x0000000000947947 */ /* 0x000fec0003800000 */
.L_x_1393:
        /* <DEDUP_REMOVED lines=8> */
[----:B--2---:R-:W-:-:S13]  /*52d0*/  ISETP.NE.AND P0, PT, R2, RZ, PT ;  /* 0x000000ff0200720c */ /* 0x004fda0003f05270 */
[----:B------:R-:W-:Y:S05]  /*52e0*/  @!P0 BRA `(.L_x_1381) ;  /* 0x00000000006c8947 */ /* 0x000fea0003800000 */
[----:B------:R-:W-:-:S13]  /*52f0*/  ISETP.NE.AND P0, PT, R2, 0xff, PT ;  /* 0x000000ff0200780c */ /* 0x000fda0003f05270 */
[----:B------:R-:W-:Y:S01]  /*5300*/  @!P0 IMAD.MOV.U32 R0, RZ, RZ, 0x7f800001 ;  /* 0x7f800001ff008424 */ /* 0x000fe200078e00ff */
[----:B------:R-:W-:Y:S01]  /*5310*/  @P0 SHF.L.U32 R0, R2, 0x17, RZ ;  /* 0x0000001702000819 */ /* 0x000fe200000006ff */
[----:B------:R-:W-:Y:S06]  /*5320*/  BRA `(.L_x_1381) ;  /* 0x00000000005c7947 */ /* 0x000fec0003800000 */
.L_x_1380:
        /* <DEDUP_REMOVED lines=16> */
.L_x_1402:
[----:B------:R-:W-:Y:S01]  /*5430*/  IMAD.MOV.U32 R0, RZ, RZ, RZ ;  /* 0x000000ffff007224 */ /* 0x000fe200078e00ff */
[----:B------:R-:W-:Y:S06]  /*5440*/  BRA `(.L_x_1381) ;  /* 0x0000000000147947 */ /* 0x000fec0003800000 */
.L_x_1401:
[----:B------:R-:W2:Y:S02]  /*5450*/  LDG.E.64 R2, desc[UR36][R2.64] ;  /* 0x0000002402027981 */ /* 0x000ea4000c1e1b00 */
[----:B--2---:R0:W1:Y:S02]  /*5460*/  I2F.U64 R0, R2 ;  /* 0x0000000200007312 */ /* 0x0040640000301000 */
[----:B01----:R-:W-:Y:S05]  /*5470*/  BRA `(.L_x_1381) ;  /* 0x0000000000087947 */ /* 0x003fea0003800000 */
.L_x_1400:
[----:B------:R-:W2:Y:S02]  /*5480*/  LDG.E R0, desc[UR36][R2.64] ;  /* 0x0000002402007981 */ /* 0x000ea4000c1e1900 */
[----:B--2---:R-:W-:-:S07]  /*5490*/  I2FP.F32.U32 R0, R0 ;  /* 0x0000000000007245 */ /* 0x004fce0000201000 */
.L_x_1381:
[----:B------:R-:W-:Y:S05]  /*54a0*/  BSYNC.RECONVERGENT B6 ;  /* 0x0000000000067941 */ /* 0x000fea0003800200 */
.L_x_1375:
[C---:B0123-5:R-:W-:Y:S01]  /*54b0*/  FFMA.FTZ R2, R0.reuse, R0, 1 ;  /* 0x3f80000000027423 */ /* 0x06ffe20000010000 */
[C---:B------:R-:W-:Y:S01]  /*54c0*/  FSETP.GT.FTZ.AND P0, PT, |R0|.reuse, 8388608, PT ;  /* 0x4b0000000000780b */ /* 0x040fe20003f14200 */
[----:B------:R-:W-:Y:S01]  /*54d0*/  FADD.FTZ R7, |R0|, -RZ ;  /* 0x800000ff00077221 */ /* 0x000fe20000010200 */
[----:B------:R-:W-:Y:S01]  /*54e0*/  MOV R6, 0x3e800000 ;  /* 0x3e80000000067802 */ /* 0x000fe20000000f00 */
[----:B------:R-:W0:Y:S01]  /*54f0*/  MUFU.RSQ R3, R2 ;  /* 0x0000000200037308 */ /* 0x000e220000001400 */
[----:B------:R-:W1:Y:S01]  /*5500*/  LDCU.64 UR6, c[0x0][0x580] ;  /* 0x0000b000ff0677ac */ /* 0x000e620008000a00 */
[----:B------:R-:W-:-:S04]  /*5510*/  UPRMT UR4, UR42, 0x9910, URZ ;  /* 0x000099102a047896 */ /* 0x000fc800080000ff */
[----:B------:R-:W-:Y:S01]  /*5520*/  UISETP.GT.AND UP0, UPT, UR4, 0x9, UPT ;  /* 0x000000090400788c */ /* 0x000fe2000bf04270 */
[----:B0-----:R-:W-:-:S06]  /*5530*/  FFMA.FTZ R3, R2, R3, 1 ;  /* 0x3f80000002037423 */ /* 0x001fcc0000010003 */
[----:B------:R-:W0:Y:S02]  /*5540*/  MUFU.RCP R3, R3 ;  /* 0x0000000300037308 */ /* 0x000e240000001000 */
[----:B0-----:R-:W-:Y:S01]  /*5550*/  FMUL.FTZ R5, R3, |R0| ;  /* 0x4000000003057220 */ /* 0x001fe20000410000 */
[----:B------:R-:W-:-:S03]  /*5560*/  IMAD.MOV.U32 R3, RZ, RZ, 0x3d39bf78 ;  /* 0x3d39bf78ff037424 */ /* 0x000fc600078e00ff */
[----:B------:R-:W-:-:S04]  /*5570*/  @!P0 FFMA.FTZ R7, R5, |R0|, |R0| ;  /* 0x4000000005078223 */ /* 0x000fc80000010400 */
        /* <DEDUP_REMOVED lines=26> */
[----:B-1----:R-:W-:-:S03]  /*5720*/  IADD3 R2, P1, PT, R16, UR6, RZ ;  /* 0x0000000610027c10 */ /* 0x002fc6000ff3e0ff */
[----:B------:R-:W-:Y:S02]  /*5730*/  IMAD.MOV.U32 R5, RZ, RZ, R3 ;  /* 0x000000ffff057224 */ /* 0x000fe400078e0003 */
[----:B------:R-:W-:Y:S02]  /*5740*/  IMAD.X R3, RZ, RZ, UR7, P1 ;  /* 0x00000007ff037e24 */ /* 0x000fe400088e06ff */
        /* <DEDUP_REMOVED lines=16> */
.L_x_1406:
[----:B------:R-:W0:Y:S02]  /*5850*/  F2I.S64.TRUNC R4, R4 ;  /* 0x0000000400047311 */ /* 0x000e24000020d900 */
[----:B0-----:R-:W-:-:S05]  /*5860*/  MOV R7, R4 ;  /* 0x0000000400077202 */ /* 0x001fca0000000f00 */
[----:B------:R3:W-:Y:S01]  /*5870*/  STG.E.U8 desc[UR36][R2.64], R7 ;  /* 0x0000000702007986 */ /* 0x0007e2000c101124 */
[----:B------:R-:W-:Y:S05]  /*5880*/  BRA `(.L_x_1408) ;  /* 0x0000000c00287947 */ /* 0x000fea0003800000 */
.L_x_1405:
        /* <DEDUP_REMOVED lines=9> */
.L_x_1410:
[----:B------:R-:W0:Y:S02]  /*5920*/  F2I.FTZ.TRUNC.NTZ R5, R4 ;  /* 0x0000000400057305 */ /* 0x000e24000021f100 */
[----:B0-----:R2:W-:Y:S01]  /*5930*/  STG.E desc[UR36][R2.64], R5 ;  /* 0x0000000502007986 */ /* 0x0015e2000c101924 */
[----:B------:R-:W-:Y:S05]  /*5940*/  BRA `(.L_x_1408) ;  /* 0x0000000800f87947 */ /* 0x000fea0003800000 */
.L_x_1409:
[----:B------:R-:W0:Y:S02]  /*5950*/  F2I.FTZ.TRUNC.NTZ R5, R4 ;  /* 0x0000000400057305 */ /* 0x000e24000021f100 */
[----:B0-----:R0:W-:Y:S01]  /*5960*/  STG.E.U16 desc[UR36][R2.64], R5 ;  /* 0x0000000502007986 */ /* 0x0011e2000c101524 */
[----:B------:R-:W-:Y:S05]  /*5970*/  BRA `(.L_x_1408) ;  /* 0x0000000800ec7947 */ /* 0x000fea0003800000 */
.L_x_1404:
        /* <DEDUP_REMOVED lines=8> */
.L_x_1412:
[----:B------:R-:W-:-:S05]  /*5a00*/  F2FP.F16.F32.PACK_AB R4, RZ, R4 ;  /* 0x00000004ff04723e */ /* 0x000fca00000000ff */
[----:B------:R0:W-:Y:S01]  /*5a10*/  STG.E.U16 desc[UR36][R2.64], R4 ;  /* 0x0000000402007986 */ /* 0x0001e2000c101524 */
[----:B------:R-:W-:Y:S05]  /*5a20*/  BRA `(.L_x_1408) ;  /* 0x0000000800c07947 */ /* 0x000fea0003800000 */
.L_x_1411:
        /* <DEDUP_REMOVED lines=9> */
.L_x_1414:
[----:B------:R-:W-:-:S04]  /*5ac0*/  F2FP.F16.F32.PACK_AB R5, RZ, R4 ;  /* 0x00000004ff05723e */ /* 0x000fc800000000ff */
[----:B------:R-:W-:-:S05]  /*5ad0*/  PRMT R5, R5, 0x5410, RZ ;  /* 0x0000541005057816 */ /* 0x000fca00000000ff */
[----:B------:R0:W-:Y:S01]  /*5ae0*/  STG.E desc[UR36][R2.64], R5 ;  /* 0x0000000502007986 */ /* 0x0001e2000c101924 */
[----:B------:R-:W-:Y:S05]  /*5af0*/  BRA `(.L_x_1408) ;  /* 0x00000008008c7947 */ /* 0x000fea0003800000 */
.L_x_1413:
[----:B------:R-:W-:-:S06]  /*5b00*/  FMUL.FTZ R4, R4, 1 ;  /* 0x3f80000004047820 */ /* 0x000fcc0000410000 */
[----:B------:R-:W0:Y:S02]  /*5b10*/  F2F.F64.F32 R4, R4 ;  /* 0x0000000400047310 */ /* 0x000e240000201800 */
[----:B0-----:R0:W-:Y:S01]  /*5b20*/  STG.E.64 desc[UR36][R2.64], R4 ;  /* 0x0000000402007986 */ /* 0x0011e2000c101b24 */
[----:B------:R-:W-:Y:S05]  /*5b30*/  BRA `(.L_x_1408) ;  /* 0x00000008007c7947 */ /* 0x000fea0003800000 */
.L_x_1403:
        /* <DEDUP_REMOVED lines=13> */
.L_x_1418:
[----:B------:R-:W-:Y:S01]  /*5c10*/  LOP3.LUT R6, R4, 0x7fffffff, RZ, 0xc0, !PT ;  /* 0x7fffffff04067812 */ /* 0x000fe200078ec0ff */
[----:B------:R-:W-:Y:S01]  /*5c20*/  BSSY.RECONVERGENT B0, `(.L_x_1419) ;  /* 0x0000012000007945 */ /* 0x000fe20003800200 */
[----:B------:R-:W-:Y:S02]  /*5c30*/  IMAD.MOV.U32 R0, RZ, RZ, 0x80 ;  /* 0x00000080ff007424 */ /* 0x000fe400078e00ff */
        /* <DEDUP_REMOVED lines=13> */
.L_x_1421:
[----:B------:R-:W-:-:S04]  /*5d10*/  SHF.R.U32.HI R4, RZ, 0x18, R4 ;  /* 0x00000018ff047819 */ /* 0x000fc80000011604 */
[----:B------:R-:W-:-:S04]  /*5d20*/  LOP3.LUT R4, R5, 0x80, R4, 0xf8, !PT ;  /* 0x0000008005047812 */ /* 0x000fc800078ef804 */
[----:B------:R-:W-:-:S07]  /*5d30*/  PRMT R0, R4, 0x7610, R0 ;  /* 0x0000761004007816 */ /* 0x000fce0000000000 */
.L_x_1420:
[----:B------:R-:W-:Y:S05]  /*5d40*/  BSYNC.RECONVERGENT B0 ;  /* 0x0000000000007941 */ /* 0x000fea0003800200 */
.L_x_1419:
[----:B------:R0:W-:Y:S01]  /*5d50*/  STG.E.U8 desc[UR36][R2.64], R0 ;  /* 0x0000000002007986 */ /* 0x0001e2000c101124 */
[----:B------:R-:W-:Y:S05]  /*5d60*/  BRA `(.L_x_1408) ;  /* 0x0000000400f07947 */ /* 0x000fea0003800000 */
.L_x_1417:
[----:B------:R-:W-:Y:S01]  /*5d70*/  LOP3.LUT R6, R4, 0x7fffffff, RZ, 0xc0, !PT ;  /* 0x7fffffff04067812 */ /* 0x000fe200078ec0ff */
[----:B------:R-:W-:Y:S01]  /*5d80*/  BSSY.RECONVERGENT B0, `(.L_x_1422) ;  /* 0x0000012000007945 */ /* 0x000fe20003800200 */
[----:B------:R-:W-:Y:S02]  /*5d90*/  HFMA2 R0, -RZ, RZ, 0, 7.62939453125e-06 ;  /* 0x00000080ff007431 */ /* 0x000fe400000001ff */
        /* <DEDUP_REMOVED lines=13> */
.L_x_1424:
[----:B------:R-:W-:-:S04]  /*5e70*/  SHF.R.U32.HI R4, RZ, 0x18, R4 ;  /* 0x00000018ff047819 */ /* 0x000fc80000011604 */
[----:B------:R-:W-:-:S04]  /*5e80*/  LOP3.LUT R5, R5, 0x80, R4, 0xf8, !PT ;  /* 0x0000008005057812 */ /* 0x000fc800078ef804 */
[----:B------:R-:W-:-:S07]  /*5e90*/  PRMT R0, R5, 0x7610, R0 ;  /* 0x0000761005007816 */ /* 0x000fce0000000000 */
.L_x_1423:
[----:B------:R-:W-:Y:S05]  /*5ea0*/  BSYNC.RECONVERGENT B0 ;  /* 0x0000000000007941 */ /* 0x000fea0003800200 */
.L_x_1422:
[----:B------:R0:W-:Y:S01]  /*5eb0*/  STG.E.U8 desc[UR36][R2.64], R0 ;  /* 0x0000000002007986 */ /* 0x0001e2000c101124 */
[----:B------:R-:W-:Y:S05]  /*5ec0*/  BRA `(.L_x_1408) ;  /* 0x0000000400987947 */ /* 0x000fea0003800000 */
.L_x_1416:
[----:B------:R-:W-:-:S09]  /*5ed0*/  UISETP.NE.AND UP0, UPT, UR4, 0x1c, UPT ;  /* 0x0000001c0400788c */ /* 0x000fd2000bf05270 */
[----:B------:R-:W-:Y:S05]  /*5ee0*/  BRA.U !UP0, `(.L_x_1425) ;  /* 0x0000000108587547 */ /* 0x000fea000b800000 */
[----:B------:R-:W-:-:S09]  /*5ef0*/  UISETP.NE.AND UP0, UPT, UR4, 0x1d, UPT ;  /* 0x0000001d0400788c */ /* 0x000fd2000bf05270 */
[----:B------:R-:W-:Y:S05]  /*5f00*/  BRA.U !UP0, `(.L_x_1426) ;  /* 0x0000000108447547 */ /* 0x000fea000b800000 */
[----:B------:R-:W-:-:S09]  /*5f10*/  UISETP.NE.AND UP0, UPT, UR4, 0x2c, UPT ;  /* 0x0000002c0400788c */ /* 0x000fd2000bf05270 */
[----:B------:R-:W-:Y:S05]  /*5f20*/  BRA.U UP0, `(.L_x_1407) ;  /* 0x0000000100a87547 */ /* 0x000fea000b800000 */
[----:B------:R-:W-:-:S04]  /*5f30*/  SHF.R.U32.HI R6, RZ, 0x17, R4 ;  /* 0x00000017ff067819 */ /* 0x000fc80000011604 */
[----:B------:R-:W-:-:S04]  /*5f40*/  LOP3.LUT R5, R6, 0xff, RZ, 0xc0, !PT ;  /* 0x000000ff06057812 */ /* 0x000fc800078ec0ff */
[----:B------:R-:W-:-:S13]  /*5f50*/  ISETP.NE.AND P1, PT, R5, 0xff, PT ;  /* 0x000000ff0500780c */ /* 0x000fda0003f25270 */
[--C-:B------:R-:W-:Y:S02]  /*5f60*/  @P1 SHF.R.U32.HI R0, RZ, 0x16, R4.reuse ;  /* 0x00000016ff001819 */ /* 0x100fe40000011604 */
[----:B------:R-:W-:Y:S01]  /*5f70*/  @P1 LOP3.LUT P0, RZ, R5, 0x3fffff, R4, 0xf8, !PT ;  /* 0x003fffff05ff1812 */ /* 0x000fe2000780f804 */
[----:B------:R-:W-:Y:S01]  /*5f80*/  IMAD.MOV.U32 R5, RZ, RZ, 0xff ;  /* 0x000000ffff057424 */ /* 0x000fe200078e00ff */
[----:B------:R-:W-:-:S04]  /*5f90*/  @P1 LOP3.LUT R0, R0, 0x1, RZ, 0xc0, !PT ;  /* 0x0000000100001812 */ /* 0x000fc800078ec0ff */
[----:B------:R-:W-:Y:S02]  /*5fa0*/  @P1 ISETP.EQ.U32.AND P2, PT, R0, 0x1, P0 ;  /* 0x000000010000180c */ /* 0x000fe40000742070 */
[----:B------:R-:W-:Y:S02]  /*5fb0*/  PLOP3.LUT P0, PT, PT, PT, PT, 0x80, 0x8 ;  /* 0x000000000008781c */ /* 0x000fe40003f0f070 */
[----:B------:R-:W-:Y:S02]  /*5fc0*/  @P1 PLOP3.LUT P0, PT, P2, PT, PT, 0x80, 0x8 ;  /* 0x000000000008181c */ /* 0x000fe4000170f070 */
[----:B------:R-:W-:-:S11]  /*5fd0*/  @P1 IADD3 R0, PT, PT, R6, 0x1, RZ ;  /* 0x0000000106001810 */ /* 0x000fd60007ffe0ff */
[----:B------:R-:W-:-:S05]  /*5fe0*/  @!P0 IMAD.MOV R0, RZ, RZ, R6 ;  /* 0x000000ffff008224 */ /* 0x000fca00078e0206 */
[----:B------:R-:W-:-:S05]  /*5ff0*/  @P1 MOV R5, R0 ;  /* 0x0000000000051202 */ /* 0x000fca0000000f00 */
[----:B------:R0:W-:Y:S01]  /*6000*/  STG.E.U8 desc[UR36][R2.64], R5 ;  /* 0x0000000502007986 */ /* 0x0001e2000c101124 */
[----:B------:R-:W-:Y:S05]  /*6010*/  BRA `(.L_x_1408) ;  /* 0x0000000400447947 */ /* 0x000fea0003800000 */
.L_x_1426:
[----:B------:R-:W0:Y:S02]  /*6020*/  F2I.U64.TRUNC R4, R4 ;  /* 0x0000000400047311 */ /* 0x000e24000020d800 */
[----:B0-----:R0:W-:Y:S01]  /*6030*/  STG.E.64 desc[UR36][R2.64], R4 ;  /* 0x0000000402007986 */ /* 0x0011e2000c101b24 */
[----:B------:R-:W-:Y:S05]  /*6040*/  BRA `(.L_x_1408) ;  /* 0x0000000400387947 */ /* 0x000fea0003800000 */
.L_x_1425:
[----:B------:R-:W0:Y:S02]  /*6050*/  F2I.FTZ.U32.TRUNC.NTZ R5, R4 ;  /* 0x0000000400057305 */ /* 0x000e24000021f000 */
[----:B0-----:R0:W-:Y:S01]  /*6060*/  STG.E desc[UR36][R2.64], R5 ;  /* 0x0000000502007986 */ /* 0x0011e2000c101924 */
[----:B------:R-:W-:Y:S05]  /*6070*/  BRA `(.L_x_1408) ;  /* 0x00000004002c7947 */ /* 0x000fea0003800000 */
.L_x_1415:
        /* <DEDUP_REMOVED lines=10> */
.L_x_1428:
[----:B------:R-:W-:Y:S01]  /*6120*/  FMUL.FTZ R4, R4, 1 ;  /* 0x3f80000004047820 */ /* 0x000fe20000410000 */
[----:B------:R-:W-:-:S05]  /*6130*/  CS2R R6, SRZ ;  /* 0x0000000000067805 */ /* 0x000fca000001ff00 */
[----:B------:R-:W0:Y:S02]  /*6140*/  F2F.F64.F32 R4, R4 ;  /* 0x0000000400047310 */ /* 0x000e240000201800 */
[----:B0-----:R0:W-:Y:S01]  /*6150*/  STG.E.128 desc[UR36][R2.64], R4 ;  /* 0x0000000402007986 */ /* 0x0011e2000c101d24 */
[----:B------:R-:W-:Y:S05]  /*6160*/  BRA `(.L_x_1408) ;  /* 0x0000000000f07947 */ /* 0x000fea0003800000 */
.L_x_1427:
[----:B------:R-:W-:-:S09]  /*6170*/  UISETP.NE.AND UP0, UPT, UR4, 0xf, UPT ;  /* 0x0000000f0400788c */ /* 0x000fd2000bf05270 */
[----:B------:R-:W-:Y:S05]  /*6180*/  BRA.U !UP0, `(.L_x_1429) ;  /* 0x0000000108e07547 */ /* 0x000fea000b800000 */
[----:B------:R-:W-:-:S09]  /*6190*/  UISETP.NE.AND UP0, UPT, UR4, 0x17, UPT ;  /* 0x000000170400788c */ /* 0x000fd2000bf05270 */
[----:B------:R-:W-:Y:S05]  /*61a0*/  BRA.U !UP0, `(.L_x_1430) ;  /* 0x00000001088c7547 */ /* 0x000fea000b800000 */
[----:B------:R-:W-:-:S09]  /*61b0*/  UISETP.NE.AND UP0, UPT, UR4, 0x18, UPT ;  /* 0x000000180400788c */ /* 0x000fd2000bf05270 */
[----:B------:R-:W-:Y:S05]  /*61c0*/  BRA.U !UP0, `(.L_x_1431) ;  /* 0x0000000108447547 */ /* 0x000fea000b800000 */
.L_x_1407:
        /* <DEDUP_REMOVED lines=16> */
.L_x_1432:
[----:B------:R-:W-:Y:S05]  /*62d0*/  BRA `(.L_x_1408) ;  /* 0x0000000000947947 */ /* 0x000fea0003800000 */
.L_x_1431:
[----:B------:R-:W-:Y:S01]  /*62e0*/  LOP3.LUT R6, R4, 0x7fffffff, RZ, 0xc0, !PT ;  /* 0x7fffffff04067812 */ /* 0x000fe200078ec0ff */
[----:B------:R-:W-:Y:S01]  /*62f0*/  BSSY.RECONVERGENT B0, `(.L_x_1433) ;  /* 0x000000b000007945 */ /* 0x000fe20003800200 */
[----:B------:R-:W-:Y:S02]  /*6300*/  SHF.R.U32.HI R7, RZ, 0x18, R4 ;  /* 0x00000018ff077819 */ /* 0x000fe40000011604 */
[----:B------:R-:W-:Y:S02]  /*6310*/  ISETP.GT.U32.AND P0, PT, R6, 0x43efffff, PT ;  /* 0x43efffff0600780c */ /* 0x000fe40003f04070 */
[----:B------:R-:W-:-:S11]  /*6320*/  MOV R0, 0x7f ;  /* 0x0000007f00007802 */ /* 0x000fd60000000f00 */
[----:B------:R-:W-:Y:S05]  /*6330*/  @P0 BRA `(.L_x_1434) ;  /* 0x0000000000180947 */ /* 0x000fea0003800000 */
[----:B------:R-:W-:-:S13]  /*6340*/  ISETP.GE.U32.AND P0, PT, R6, 0x3c800000, PT ;  /* 0x3c8000000600780c */ /* 0x000fda0003f06070 */
[----:B------:R-:W-:-:S04]  /*6350*/  @P0 SHF.R.U32.HI R0, RZ, 0x14, R4 ;  /* 0x00000014ff000819 */ /* 0x000fc80000011604 */
[----:B------:R-:W-:-:S04]  /*6360*/  @P0 LOP3.LUT R5, R0, 0x1, RZ, 0xc0, !PT ;  /* 0x0000000100050812 */ /* 0x000fc800078ec0ff */
[----:B------:R-:W-:-:S04]  /*6370*/  @P0 IADD3 R0, PT, PT, R4, 0x407ffff, R5 ;  /* 0x0407ffff04000810 */ /* 0x000fc80007ffe005 */
[----:B------:R-:W-:Y:S01]  /*6380*/  @P0 SHF.R.U32.HI R0, RZ, 0x14, R0 ;  /* 0x00000014ff000819 */ /* 0x000fe20000011600 */
[----:B------:R-:W-:-:S07]  /*6390*/  @!P0 FADD.FTZ R0, R6, 16384 ;  /* 0x4680000006008421 */ /* 0x000fce0000010000 */
.L_x_1434:
[----:B------:R-:W-:Y:S05]  /*63a0*/  BSYNC.RECONVERGENT B0 ;  /* 0x0000000000007941 */ /* 0x000fea0003800200 */
.L_x_1433:
[----:B------:R-:W-:-:S05]  /*63b0*/  LOP3.LUT R5, R0, 0x80, R7, 0xf8, !PT ;  /* 0x0000008000057812 */ /* 0x000fca00078ef807 */
[----:B------:R0:W-:Y:S01]  /*63c0*/  STG.E.U8 desc[UR36][R2.64], R5 ;  /* 0x0000000502007986 */ /* 0x0001e2000c101124 */
[----:B------:R-:W-:Y:S05]  /*63d0*/  BRA `(.L_x_1408) ;  /* 0x0000000000547947 */ /* 0x000fea0003800000 */
.L_x_1430:
[----:B------:R-:W-:Y:S01]  /*63e0*/  LOP3.LUT R6, R4, 0x7fffffff, RZ, 0xc0, !PT ;  /* 0x7fffffff04067812 */ /* 0x000fe200078ec0ff */
[----:B------:R-:W-:Y:S03]  /*63f0*/  BSSY.RECONVERGENT B0, `(.L_x_1435) ;  /* 0x000000d000007945 */ /* 0x000fe60003800200 */
        /* <DEDUP_REMOVED lines=9> */
.L_x_1436:
[----:B------:R-:W-:Y:S01]  /*6490*/  IMAD.MOV.U32 R0, RZ, RZ, 0x7f ;  /* 0x0000007fff007424 */ /* 0x000fe200078e00ff */
[----:B------:R-:W-:-:S04]  /*64a0*/  ISETP.GT.U32.AND P0, PT, R6, 0x7f800000, PT ;  /* 0x7f8000000600780c */ /* 0x000fc80003f04070 */
[----:B------:R-:W-:-:S09]  /*64b0*/  SEL R0, R0, 0x7c, P0 ;  /* 0x0000007c00007807 */ /* 0x000fd20000000000 */
.L_x_1437:
[----:B------:R-:W-:Y:S05]  /*64c0*/  BSYNC.RECONVERGENT B0 ;  /* 0x0000000000007941 */ /* 0x000fea0003800200 */
.L_x_1435:
[----:B------:R-:W-:-:S04]  /*64d0*/  SHF.R.U32.HI R5, RZ, 0x18, R4 ;  /* 0x00000018ff057819 */ /* 0x000fc80000011604 */
[----:B------:R-:W-:-:S05]  /*64e0*/  LOP3.LUT R5, R0, 0x80, R5, 0xf8, !PT ;  /* 0x0000008000057812 */ /* 0x000fca00078ef805 */
[----:B------:R0:W-:Y:S01]  /*64f0*/  STG.E.U8 desc[UR36][R2.64], R5 ;  /* 0x0000000502007986 */ /* 0x0001e2000c101124 */
[----:B------:R-:W-:Y:S05]  /*6500*/  BRA `(.L_x_1408) ;  /* 0x0000000000087947 */ /* 0x000fea0003800000 */
.L_x_1429:
[----:B------:R-:W-:-:S05]  /*6510*/  F2FP.BF16.F32.PACK_AB R4, RZ, R4 ;  /* 0x00000004ff04723e */ /* 0x000fca00000010ff */
[----:B------:R0:W-:Y:S02]  /*6520*/  STG.E.U16 desc[UR36][R2.64], R4 ;  /* 0x0000000402007986 */ /* 0x0001e4000c101524 */
.L_x_1408:
[----:B------:R-:W-:-:S07]  /*6530*/  IADD3 R17, PT, PT, R17, 0x80, RZ ;  /* 0x0000008011117810 */ /* 0x000fce0007ffe0ff */
.L_x_1373:
[----:B------:R-:W-:Y:S05]  /*6540*/  BSYNC.RECONVERGENT B7 ;  /* 0x0000000000077941 */ /* 0x000fea0003800200 */
.L_x_1372:
[----:B------:R-:W5:Y:S01]  /*6550*/  LDCU UR4, c[0x0][0x380] ;  /* 0x00007000ff0477ac */ /* 0x000f620008000800 */
[----:B------:R-:W-:Y:S01]  /*6560*/  BSSY.RECONVERGENT B7, `(.L_x_1438) ;  /* 0x0000322000077945 */ /* 0x000fe20003800200 */
[----:B-----5:R-:W-:-:S13]  /*6570*/  ISETP.GE.AND P0, PT, R17, UR4, PT ;  /* 0x0000000411007c0c */ /* 0x020fda000bf06270 */
[----:B------:R-:W-:Y:S05]  /*6580*/  @P0 BRA `(.L_x_1439) ;  /* 0x00000030007c0947 */ /* 0x000fea0003800000 */
[----:B------:R-:W5:Y:S01]  /*6590*/  LDCU UR4, c[0x0][0x388] ;  /* 0x00007100ff0477ac */ /* 0x000f620008000800 */
[----:B------:R-:W-:Y:S02]  /*65a0*/  HFMA2 R16, -RZ, RZ, 0, 0 ;  /* 0x00000000ff107431 */ /* 0x000fe400000001ff */
[----:B0--34-:R-:W-:Y:S01]  /*65b0*/  IMAD.MOV.U32 R0, RZ, RZ, RZ ;  /* 0x000000ffff007224 */ /* 0x019fe200078e00ff */
[----:B-----5:R-:W-:-:S09]  /*65c0*/  UISETP.NE.AND UP0, UPT, UR4, URZ, UPT ;  /* 0x000000ff0400728c */ /* 0x020fd2000bf05270 */
[----:B------:R-:W-:Y:S05]  /*65d0*/  BRA.U !UP0, `(.L_x_1440) ;  /* 0x0000001108a87547 */ /* 0x000fea000b800000 */
[----:B------:R-:W1:Y:S01]  /*65e0*/  LDCU.64 UR4, c[0x0][0x390] ;  /* 0x00007200ff0477ac */ /* 0x000e620008000a00 */
[----:B------:R-:W-:Y:S01]  /*65f0*/  IMAD.MOV.U32 R16, RZ, RZ, RZ ;  /* 0x000000ffff107224 */ /* 0x000fe200078e00ff */
[----:B------:R-:W0:Y:S01]  /*6600*/  LDCU UR6, c[0x0][0x38c] ;  /* 0x00007180ff0677ac */ /* 0x000e220008000800 */
[----:B------:R-:W3:Y:S01]  /*6610*/  LDCU.64 UR8, c[0x0][0x4b8] ;  /* 0x00009700ff0877ac */ /* 0x000ee20008000a00 */
[----:B------:R-:W-:Y:S01]  /*6620*/  UISETP.NE.AND UP0, UPT, UR40, URZ, UPT ;  /* 0x000000ff2800728c */ /* 0x000fe2000bf05270 */
[----:B-12---:R-:W-:-:S05]  /*6630*/  IMAD.HI.U32 R2, R17, UR4, R16 ;  /* 0x0000000411027c27 */ /* 0x006fca000f8e0010 */
[----:B------:R-:W-:-:S04]  /*6640*/  SHF.R.U32.HI R3, RZ, UR5, R2 ;  /* 0x00000005ff037c19 */ /* 0x000fc80008011602 */
[----:B------:R-:W-:-:S05]  /*6650*/  IADD3 R0, PT, PT, -R3, RZ, RZ ;  /* 0x000000ff03007210 */ /* 0x000fca0007ffe1ff */
[----:B0-----:R-:W-:-:S04]  /*6660*/  IMAD R0, R0, UR6, R17 ;  /* 0x0000000600007c24 */ /* 0x001fc8000f8e0211 */
[C---:B---3--:R-:W-:Y:S02]  /*6670*/  IMAD R16, R0.reuse, UR8, RZ ;  /* 0x0000000800107c24 */ /* 0x048fe4000f8e02ff */
        /* <DEDUP_REMOVED lines=288> */
.L_x_1440:
[----:B------:R-:W1:Y:S01]  /*7880*/  LDCU.64 UR6, c[0x0][0x588] ;  /* 0x0000b100ff0677ac */ /* 0x000e620008000a00 */
[----:B------:R-:W-:Y:S01]  /*7890*/  BSSY.RECONVERGENT B6, `(.L_x_1441) ;  /* 0x00000e5000067945 */ /* 0x000fe20003800200 */
[----:B------:R-:W-:-:S04]  /*78a0*/  UPRMT UR4, UR41, 0x9910, URZ ;  /* 0x0000991029047896 */ /* 0x000fc800080000ff */
[----:B------:R-:W-:Y:S01]  /*78b0*/  UISETP.GT.AND UP0, UPT, UR4, 0x9, UPT ;  /* 0x000000090400788c */ /* 0x000fe2000bf04270 */
[----:B-12---:R-:W-:-:S05]  /*78c0*/  IADD3 R2, P0, PT, R0, UR6, RZ ;  /* 0x0000000600027c10 */ /* 0x006fca000ff1e0ff */
        /* <DEDUP_REMOVED lines=11> */
[----:B--2---:R-:W0:Y:S01]  /*7980*/  I2F.S16 R0, R0 ;  /* 0x0000000000007306 */ /* 0x004e220000101400 */
[----:B------:R-:W-:Y:S05]  /*7990*/  BRA `(.L_x_1447) ;  /* 0x0000000c00507947 */ /* 0x000fea0003800000 */
.L_x_1445:
[----:B------:R-:W2:Y:S02]  /*79a0*/  LDG.E.U8 R0, desc[UR36][R2.64] ;  /* 0x0000002402007981 */ /* 0x000ea4000c1e1100 */
[----:B--2---:R-:W-:Y:S01]  /*79b0*/  I2FP.F32.U32 R0, R0 ;  /* 0x0000000000007245 */ /* 0x004fe20000201000 */
[----:B------:R-:W-:Y:S06]  /*79c0*/  BRA `(.L_x_1447) ;  /* 0x0000000c00447947 */ /* 0x000fec0003800000 */
.L_x_1444:
        /* <DEDUP_REMOVED lines=9> */
.L_x_1449:
[----:B------:R-:W2:Y:S02]  /*7a60*/  LDG.E R0, desc[UR36][R2.64] ;  /* 0x0000002402007981 */ /* 0x000ea4000c1e1900 */
[----:B--2---:R-:W-:Y:S01]  /*7a70*/  I2FP.F32.S32 R0, R0 ;  /* 0x0000000000007245 */ /* 0x004fe20000201400 */
[----:B------:R-:W-:Y:S06]  /*7a80*/  BRA `(.L_x_1447) ;  /* 0x0000000c00147947 */ /* 0x000fec0003800000 */
.L_x_1448:
[----:B------:R-:W2:Y:S02]  /*7a90*/  LDG.E.U16 R0, desc[UR36][R2.64] ;  /* 0x0000002402007981 */ /* 0x000ea4000c1e1500 */
[----:B--2---:R-:W1:Y:S01]  /*7aa0*/  I2F.S16 R0, R0 ;  /* 0x0000000000007306 */ /* 0x004e620000101400 */
[----:B------:R-:W-:Y:S05]  /*7ab0*/  BRA `(.L_x_1447) ;  /* 0x0000000c00087947 */ /* 0x000fea0003800000 */
.L_x_1443:
        /* <DEDUP_REMOVED lines=8> */
.L_x_1451:
[----:B------:R-:W2:Y:S02]  /*7b40*/  LDG.E.U16 R0, desc[UR36][R2.64] ;  /* 0x0000002402007981 */ /* 0x000ea4000c1e1500 */
[----:B--2---:R-:W-:Y:S01]  /*7b50*/  HADD2.F32 R0, -RZ, R0.H0_H0 ;  /* 0x20000000ff007230 */ /* 0x004fe20000004100 */
[----:B------:R-:W-:Y:S06]  /*7b60*/  BRA `(.L_x_1447) ;  /* 0x0000000800dc7947 */ /* 0x000fec0003800000 */
.L_x_1450:
        /* <DEDUP_REMOVED lines=8> */
.L_x_1453:
[----:B------:R-:W2:Y:S02]  /*7bf0*/  LDG.E.U16 R0, desc[UR36][R2.64] ;  /* 0x0000002402007981 */ /* 0x000ea4000c1e1500 */
[----:B--2---:R-:W-:Y:S01]  /*7c00*/  HADD2.F32 R0, -RZ, R0.H0_H0 ;  /* 0x20000000ff007230 */ /* 0x004fe20000004100 */
[----:B------:R-:W-:Y:S06]  /*7c10*/  BRA `(.L_x_1447) ;  /* 0x0000000800b07947 */ /* 0x000fec0003800000 */
.L_x_1452:
        /* <DEDUP_REMOVED lines=11> */
.L_x_1442:
        /* <DEDUP_REMOVED lines=12> */
.L_x_1456:
        /* <DEDUP_REMOVED lines=11> */
.L_x_1455:
        /* <DEDUP_REMOVED lines=25> */
.L_x_1458:
        /* <DEDUP_REMOVED lines=12> */
.L_x_1457:
[----:B------:R-:W2:Y:S02]  /*8090*/  LDG.E.U16 R0, desc[UR36][R2.64] ;  /* 0x0000002402007981 */ /* 0x000ea4000c1e1500 */
[----:B--2---:R-:W-:Y:S01]  /*80a0*/  IMAD.U32 R0, R0, 0x10000, RZ ;  /* 0x0001000000007824 */ /* 0x004fe200078e00ff */
[----:B------:R-:W-:Y:S06]  /*80b0*/  BRA `(.L_x_1447) ;  /* 0x0000000400887947 */ /* 0x000fec0003800000 */
.L_x_1454:
        /* <DEDUP_REMOVED lines=11> */
.L_x_1461:
        /* <DEDUP_REMOVED lines=20> */
.L_x_1463:
[----:B------:R-:W-:Y:S05]  /*82b0*/  BSYNC.RECONVERGENT B0 ;  /* 0x0000000000007941 */ /* 0x000fea0003800200 */
.L_x_1462:
[----:B------:R-:W-:Y:S02]  /*82c0*/  SHF.L.U32 R0, R0, 0x14, RZ ;  /* 0x0000001400007819 */ /* 0x000fe400000006ff */
[----:B------:R-:W-:-:S04]  /*82d0*/  LEA R2, R2, 0x3b800000, 0x17 ;  /* 0x3b80000002027811 */ /* 0x000fc800078eb8ff */
[----:B------:R-:W-:Y:S01]  /*82e0*/  LOP3.LUT R0, R2, R0, R7, 0xfe, !PT ;  /* 0x0000000002007212 */ /* 0x000fe200078efe07 */
[----:B------:R-:W-:Y:S06]  /*82f0*/  BRA `(.L_x_1447) ;  /* 0x0000000000f87947 */ /* 0x000fec0003800000 */
.L_x_1460:
        /* <DEDUP_REMOVED lines=20> */
.L_x_1465:
[----:B------:R-:W-:Y:S05]  /*8440*/  BSYNC.RECONVERGENT B0 ;  /* 0x0000000000007941 */ /* 0x000fea0003800200 */
.L_x_1464:
[----:B------:R-:W-:Y:S01]  /*8450*/  IMAD.SHL.U32 R0, R0, 0x200000, RZ ;  /* 0x0020000000007824 */ /* 0x000fe200078e00ff */
[----:B------:R-:W-:-:S04]  /*8460*/  LEA R2, R2, 0x37800000, 0x17 ;  /* 0x3780000002027811 */ /* 0x000fc800078eb8ff */
[----:B------:R-:W-:Y:S01]  /*8470*/  LOP3.LUT R0, R2, R0, R7, 0xfe, !PT ;  /* 0x0000000002007212 */ /* 0x000fe200078efe07 */
[----:B------:R-:W-:Y:S06]  /*8480*/  BRA `(.L_x_1447) ;  /* 0x0000000000947947 */ /* 0x000fec0003800000 */
.L_x_1459:
[----:B------:R-:W-:-:S09]  /*8490*/  UISETP.NE.AND UP0, UPT, UR4, 0x1c, UPT ;  /* 0x0000001c0400788c */ /* 0x000fd2000bf05270 */
[----:B------:R-:W-:Y:S05]  /*84a0*/  BRA.U !UP0, `(.L_x_1466) ;  /* 0x0000000108847547 */ /* 0x000fea000b800000 */
[----:B------:R-:W-:-:S09]  /*84b0*/  UISETP.NE.AND UP0, UPT, UR4, 0x1d, UPT ;  /* 0x0000001d0400788c */ /* 0x000fd2000bf05270 */
[----:B------:R-:W-:Y:S05]  /*84c0*/  BRA.U !UP0, `(.L_x_1467) ;  /* 0x0000000108707547 */ /* 0x000fea000b800000 */
[----:B------:R-:W-:-:S09]  /*84d0*/  UISETP.NE.AND UP0, UPT, UR4, 0x2c, UPT ;  /* 0x0000002c0400788c */ /* 0x000fd2000bf05270 */
[----:B------:R-:W-:Y:S05]  /*84e0*/  BRA.U UP0, `(.L_x_1446) ;  /* 0x0000000100207547 */ /* 0x000fea000b800000 */
[----:B------:R-:W2:Y:S01]  /*84f0*/  LDG.E.U8 R2, desc[UR36][R2.64] ;  /* 0x0000002402027981 */ /* 0x000ea2000c1e1100 */
[----:B------:R-:W-:Y:S01]  /*8500*/  HFMA2 R0, -RZ, RZ, 3.814697265625e-06, 0 ;  /* 0x00400000ff007431 */ /* 0x000fe200000001ff */
[----:B--2---:R-:W-:-:S13]  /*8510*/  ISETP.NE.AND P0, PT, R2, RZ, PT ;  /* 0x000000ff0200720c */ /* 0x004fda0003f05270 */
[----:B------:R-:W-:Y:S05]  /*8520*/  @!P0 BRA `(.L_x_1447) ;  /* 0x00000000006c8947 */ /* 0x000fea0003800000 */
[----:B------:R-:W-:-:S13]  /*8530*/  ISETP.NE.AND P0, PT, R2, 0xff, PT ;  /* 0x000000ff0200780c */ /* 0x000fda0003f05270 */
[----:B------:R-:W-:Y:S01]  /*8540*/  @!P0 IMAD.MOV.U32 R0, RZ, RZ, 0x7f800001 ;  /* 0x7f800001ff008424 */ /* 0x000fe200078e00ff */
[----:B------:R-:W-:Y:S01]  /*8550*/  @P0 SHF.L.U32 R0, R2, 0x17, RZ ;  /* 0x0000001702000819 */ /* 0x000fe200000006ff */
[----:B------:R-:W-:Y:S06]  /*8560*/  BRA `(.L_x_1447) ;  /* 0x00000000005c7947 */ /* 0x000fec0003800000 */
.L_x_1446:
        /* <DEDUP_REMOVED lines=10> */
[----:B-1----:R-:W-:Y:S01]  /*8610*/  IMAD.U32 R6, RZ, RZ, UR6 ;  /* 0x00000006ff067e24 */ /* 0x002fe2000f8e00ff */
[----:B------:R-:W-:Y:S01]  /*8620*/  MOV R7, UR7 ;  /* 0x0000000700077c02 */ /* 0x000fe20008000f00 */
[----:B---3--:R-:W-:Y:S01]  /*8630*/  IMAD.U32 R10, RZ, RZ, UR8 ;  /* 0x00000008ff0a7e24 */ /* 0x008fe2000f8e00ff */
[----:B------:R-:W-:-:S07]  /*8640*/  MOV R11, UR9 ;  /* 0x00000009000b7c02 */ /* 0x000fce0008000f00 */
[----:B------:R-:W-:-:S07]  /*8650*/  LEPC R20, `(.L_x_1468) ;  /* 0x000000001014794e */ /* 0x000fce0000000000 */
[----:B--2---:R-:W-:Y:S05]  /*8660*/  CALL.ABS.NOINC R2 ;  /* 0x0000000002007343 */ /* 0x004fea0003c00000 */
.L_x_1468:
[----:B------:R-:W-:Y:S01]  /*8670*/  MOV R0, RZ ;  /* 0x000000ff00007202 */ /* 0x000fe20000000f00 */
[----:B------:R-:W-:Y:S06]  /*8680*/  BRA `(.L_x_1447) ;  /* 0x0000000000147947 */ /* 0x000fec0003800000 */
.L_x_1467:
[----:B------:R-:W2:Y:S02]  /*8690*/  LDG.E.64 R2, desc[UR36][R2.64] ;  /* 0x0000002402027981 */ /* 0x000ea4000c1e1b00 */
[----:B--2---:R4:W0:Y:S02]  /*86a0*/  I2F.U64 R0, R2 ;  /* 0x0000000200007312 */ /* 0x0048240000301000 */
[----:B0---4-:R-:W-:Y:S05]  /*86b0*/  BRA `(.L_x_1447) ;  /* 0x0000000000087947 */ /* 0x011fea0003800000 */
.L_x_1466:
[----:B------:R-:W2:Y:S02]  /*86c0*/  LDG.E R0, desc[UR36][R2.64] ;  /* 0x0000002402007981 */ /* 0x000ea4000c1e1900 */
[----:B--2---:R-:W-:-:S07]  /*86d0*/  I2FP.F32.U32 R0, R0 ;  /* 0x0000000000007245 */ /* 0x004fce0000201000 */
.L_x_1447:
[----:B------:R-:W-:Y:S05]  /*86e0*/  BSYNC.RECONVERGENT B6 ;  /* 0x0000000000067941 */ /* 0x000fea0003800200 */
.L_x_1441:
[C---:B0123-5:R-:W-:Y:S01]  /*86f0*/  FFMA.FTZ R2, R0.reuse, R0, 1 ;  /* 0x3f80000000027423 */ /* 0x06ffe20000010000 */
[C---:B------:R-:W-:Y:S01]  /*8700*/  FSETP.GT.FTZ.AND P0, PT, |R0|.reuse, 8388608, PT ;  /* 0x4b0000000000780b */ /* 0x040fe20003f14200 */
[----:B------:R-:W-:Y:S01]  /*8710*/  FADD.FTZ R7, |R0|, -RZ ;  /* 0x800000ff00077221 */ /* 0x000fe20000010200 */
[----:B------:R-:W-:Y:S01]  /*8720*/  HFMA2 R6, -RZ, RZ, 1.625, 0 ;  /* 0x3e800000ff067431 */ /* 0x000fe200000001ff */
[----:B------:R-:W0:Y:S01]  /*8730*/  MUFU.RSQ R3, R2 ;  /* 0x0000000200037308 */ /* 0x000e220000001400 */
[----:B------:R-:W1:Y:S01]  /*8740*/  LDCU.64 UR6, c[0x0][0x580] ;  /* 0x0000b000ff0677ac */ /* 0x000e620008000a00 */
[----:B------:R-:W-:-:S04]  /*8750*/  UPRMT UR4, UR42, 0x9910, URZ ;  /* 0x000099102a047896 */ /* 0x000fc800080000ff */
[----:B------:R-:W-:Y:S01]  /*8760*/  UISETP.GT.AND UP0, UPT, UR4, 0x9, UPT ;  /* 0x000000090400788c */ /* 0x000fe2000bf04270 */
[----:B0-----:R-:W-:-:S06]  /*8770*/  FFMA.FTZ R3, R2, R3, 1 ;  /* 0x3f80000002037423 */ /* 0x001fcc0000010003 */
[----:B------:R-:W0:Y:S02]  /*8780*/  MUFU.RCP R3, R3 ;  /* 0x0000000300037308 */ /* 0x000e240000001000 */
[----:B0-----:R-:W-:Y:S01]  /*8790*/  FMUL.FTZ R5, R3, |R0| ;  /* 0x4000000003057220 */ /* 0x001fe20000410000 */
[----:B------:R-:W-:-:S03]  /*87a0*/  MOV R3, 0x3d39bf78 ;  /* 0x3d39bf7800037802 */ /* 0x000fc60000000f00 */
        /* <DEDUP_REMOVED lines=27> */
[----:B-1----:R-:W-:Y:S02]  /*8960*/  IADD3 R2, P1, PT, R16, UR6, RZ ;  /* 0x0000000610027c10 */ /* 0x002fe4000ff3e0ff */
[----:B------:R-:W-:-:S03]  /*8970*/  MOV R5, R3 ;  /* 0x0000000300057202 */ /* 0x000fc60000000f00 */
        /* <DEDUP_REMOVED lines=17> */
.L_x_1472:
[----:B------:R-:W0:Y:S02]  /*8a90*/  F2I.S64.TRUNC R4, R4 ;  /* 0x0000000400047311 */ /* 0x000e24000020d900 */
[----:B0-----:R-:W-:-:S05]  /*8aa0*/  MOV R7, R4 ;  /* 0x0000000400077202 */ /* 0x001fca0000000f00 */
[----:B------:R0:W-:Y:S01]  /*8ab0*/  STG.E.U8 desc[UR36][R2.64], R7 ;  /* 0x0000000702007986 */ /* 0x0001e2000c101124 */
[----:B------:R-:W-:Y:S05]  /*8ac0*/  BRA `(.L_x_1474) ;  /* 0x0000000c00287947 */ /* 0x000fea0003800000 */
.L_x_1471:
        /* <DEDUP_REMOVED lines=9> */
.L_x_1476:
[----:B------:R-:W0:Y:S02]  /*8b60*/  F2I.FTZ.TRUNC.NTZ R5, R4 ;  /* 0x0000000400057305 */ /* 0x000e24000021f100 */
[----:B0-----:R0:W-:Y:S01]  /*8b70*/  STG.E desc[UR36][R2.64], R5 ;  /* 0x0000000502007986 */ /* 0x0011e2000c101924 */
[----:B------:R-:W-:Y:S05]  /*8b80*/  BRA `(.L_x_1474) ;  /* 0x0000000800f87947 */ /* 0x000fea0003800000 */
.L_x_1475:
[----:B------:R-:W0:Y:S02]  /*8b90*/  F2I.FTZ.TRUNC.NTZ R5, R4 ;  /* 0x0000000400057305 */ /* 0x000e24000021f100 */
[----:B0-----:R0:W-:Y:S01]  /*8ba0*/  STG.E.U16 desc[UR36][R2.64], R5 ;  /* 0x0000000502007986 */ /* 0x0011e2000c101524 */
[----:B------:R-:W-:Y:S05]  /*8bb0*/  BRA `(.L_x_1474) ;  /* 0x0000000800ec7947 */ /* 0x000fea0003800000 */
.L_x_1470:
        /* <DEDUP_REMOVED lines=8> */
.L_x_1478:
[----:B------:R-:W-:-:S05]  /*8c40*/  F2FP.F16.F32.PACK_AB R4, RZ, R4 ;  /* 0x00000004ff04723e */ /* 0x000fca00000000ff */
[----:B------:R0:W-:Y:S01]  /*8c50*/  STG.E.U16 desc[UR36][R2.64], R4 ;  /* 0x0000000402007986 */ /* 0x0001e2000c101524 */
[----:B------:R-:W-:Y:S05]  /*8c60*/  BRA `(.L_x_1474) ;  /* 0x0000000800c07947 */ /* 0x000fea0003800000 */
.L_x_1477:
        /* <DEDUP_REMOVED lines=9> */
.L_x_1480:
[----:B------:R-:W-:-:S04]  /*8d00*/  F2FP.F16.F32.PACK_AB R5, RZ, R4 ;  /* 0x00000004ff05723e */ /* 0x000fc800000000ff */
[----:B------:R-:W-:-:S05]  /*8d10*/  PRMT R5, R5, 0x5410, RZ ;  /* 0x0000541005057816 */ /* 0x000fca00000000ff */
[----:B------:R0:W-:Y:S01]  /*8d20*/  STG.E desc[UR36][R2.64], R5 ;  /* 0x0000000502007986 */ /* 0x0001e2000c101924 */
[----:B------:R-:W-:Y:S05]  /*8d30*/  BRA `(.L_x_1474) ;  /* 0x00000008008c7947 */ /* 0x000fea0003800000 */
.L_x_1479:
[----:B------:R-:W-:-:S06]  /*8d40*/  FMUL.FTZ R4, R4, 1 ;  /* 0x3f80000004047820 */ /* 0x000fcc0000410000 */
[----:B------:R-:W0:Y:S02]  /*8d50*/  F2F.F64.F32 R4, R4 ;  /* 0x0000000400047310 */ /* 0x000e240000201800 */
[----:B0-----:R0:W-:Y:S01]  /*8d60*/  STG.E.64 desc[UR36][R2.64], R4 ;  /* 0x0000000402007986 */ /* 0x0011e2000c101b24 */
[----:B------:R-:W-:Y:S05]  /*8d70*/  BRA `(.L_x_1474) ;  /* 0x00000008007c7947 */ /* 0x000fea0003800000 */
.L_x_1469:
        /* <DEDUP_REMOVED lines=13> */
.L_x_1484:
        /* <DEDUP_REMOVED lines=16> */
.L_x_1487:
[----:B------:R-:W-:-:S04]  /*8f50*/  SHF.R.U32.HI R4, RZ, 0x18, R4 ;  /* 0x00000018ff047819 */ /* 0x000fc80000011604 */
[----:B------:R-:W-:-:S04]  /*8f60*/  LOP3.LUT R4, R5, 0x80, R4, 0xf8, !PT ;  /* 0x0000008005047812 */ /* 0x000fc800078ef804 */
[----:B------:R-:W-:-:S07]  /*8f70*/  PRMT R0, R4, 0x7610, R0 ;  /* 0x0000761004007816 */ /* 0x000fce0000000000 */
.L_x_1486:
[----:B------:R-:W-:Y:S05]  /*8f80*/  BSYNC.RECONVERGENT B0 ;  /* 0x0000000000007941 */ /* 0x000fea0003800200 */
.L_x_1485:
[----:B------:R0:W-:Y:S01]  /*8f90*/  STG.E.U8 desc[UR36][R2.64], R0 ;  /* 0x0000000002007986 */ /* 0x0001e2000c101124 */
[----:B------:R-:W-:Y:S05]  /*8fa0*/  BRA `(.L_x_1474) ;  /* 0x0000000400f07947 */ /* 0x000fea0003800000 */
.L_x_1483:
        /* <DEDUP_REMOVED lines=16> */
.L_x_1490:
[----:B------:R-:W-:-:S04]  /*90b0*/  SHF.R.U32.HI R4, RZ, 0x18, R4 ;  /* 0x00000018ff047819 */ /* 0x000fc80000011604 */
[----:B------:R-:W-:-:S04]  /*90c0*/  LOP3.LUT R5, R5, 0x80, R4, 0xf8, !PT ;  /* 0x0000008005057812 */ /* 0x000fc800078ef804 */
[----:B------:R-:W-:-:S07]  /*90d0*/  PRMT R0, R5, 0x7610, R0 ;  /* 0x0000761005007816 */ /* 0x000fce0000000000 */
.L_x_1489:
[----:B------:R-:W-:Y:S05]  /*90e0*/  BSYNC.RECONVERGENT B0 ;  /* 0x0000000000007941 */ /* 0x000fea0003800200 */
.L_x_1488:
[----:B------:R0:W-:Y:S01]  /*90f0*/  STG.E.U8 desc[UR36][R2.64], R0 ;  /* 0x0000000002007986 */ /* 0x0001e2000c101124 */
[----:B------:R-:W-:Y:S05]  /*9100*/  BRA `(.L_x_1474) ;  /* 0x0000000400987947 */ /* 0x000fea0003800000 */
.L_x_1482:
        /* <DEDUP_REMOVED lines=21> */
.L_x_1492:
[----:B------:R-:W0:Y:S02]  /*9260*/  F2I.U64.TRUNC R4, R4 ;  /* 0x0000000400047311 */ /* 0x000e24000020d800 */
[----:B0-----:R0:W-:Y:S01]  /*9270*/  STG.E.64 desc[UR36][R2.64], R4 ;  /* 0x0000000402007986 */ /* 0x0011e2000c101b24 */
[----:B------:R-:W-:Y:S05]  /*9280*/  BRA `(.L_x_1474) ;  /* 0x0000000400387947 */ /* 0x000fea0003800000 */
.L_x_1491:
[----:B------:R-:W0:Y:S02]  /*9290*/  F2I.FTZ.U32.TRUNC.NTZ R5, R4 ;  /* 0x0000000400057305 */ /* 0x000e24000021f000 */
[----:B0-----:R0:W-:Y:S01]  /*92a0*/  STG.E desc[UR36][R2.64], R5 ;  /* 0x0000000502007986 */ /* 0x0011e2000c101924 */
[----:B------:R-:W-:Y:S05]  /*92b0*/  BRA `(.L_x_1474) ;  /* 0x00000004002c7947 */ /* 0x000fea0003800000 */
.L_x_1481:
        /* <DEDUP_REMOVED lines=10> */
.L_x_1494:
[----:B------:R-:W-:Y:S01]  /*9360*/  FMUL.FTZ R4, R4, 1 ;  /* 0x3f80000004047820 */ /* 0x000fe20000410000 */
[----:B------:R-:W-:-:S05]  /*9370*/  CS2R R6, SRZ ;  /* 0x0000000000067805 */ /* 0x000fca000001ff00 */
[----:B------:R-:W0:Y:S02]  /*9380*/  F2F.F64.F32 R4, R4 ;  /* 0x0000000400047310 */ /* 0x000e240000201800 */
[----:B0-----:R4:W-:Y:S01]  /*9390*/  STG.E.128 desc[UR36][R2.64], R4 ;  /* 0x0000000402007986 */ /* 0x0019e2000c101d24 */
[----:B------:R-:W-:Y:S05]  /*93a0*/  BRA `(.L_x_1474) ;  /* 0x0000000000f07947 */ /* 0x000fea0003800000 */
.L_x_1493:
[----:B------:R-:W-:-:S09]  /*93b0*/  UISETP.NE.AND UP0, UPT, UR4, 0xf, UPT ;  /* 0x0000000f0400788c */ /* 0x000fd2000bf05270 */
[----:B------:R-:W-:Y:S05]  /*93c0*/  BRA.U !UP0, `(.L_x_1495) ;  /* 0x0000000108e07547 */ /* 0x000fea000b800000 */
[----:B------:R-:W-:-:S09]  /*93d0*/  UISETP.NE.AND UP0, UPT, UR4, 0x17, UPT ;  /* 0x000000170400788c */ /* 0x000fd2000bf05270 */
[----:B------:R-:W-:Y:S05]  /*93e0*/  BRA.U !UP0, `(.L_x_1496) ;  /* 0x00000001088c7547 */ /* 0x000fea000b800000 */
[----:B------:R-:W-:-:S09]  /*93f0*/  UISETP.NE.AND UP0, UPT, UR4, 0x18, UPT ;  /* 0x000000180400788c */ /* 0x000fd2000bf05270 */
[----:B------:R-:W-:Y:S05]  /*9400*/  BRA.U !UP0, `(.L_x_1497) ;  /* 0x0000000108447547 */ /* 0x000fea000b800000 */
.L_x_1473:
        /* <DEDUP_REMOVED lines=16> */
.L_x_1498:
[----:B------:R-:W-:Y:S05]  /*9510*/  BRA `(.L_x_1474) ;  /* 0x0000000000947947 */ /* 0x000fea0003800000 */
.L_x_1497:
[----:B------:R-:W-:Y:S01]  /*9520*/  LOP3.LUT R6, R4, 0x7fffffff, RZ, 0xc0, !PT ;  /* 0x7fffffff04067812 */ /* 0x000fe200078ec0ff */
[----:B------:R-:W-:Y:S01]  /*9530*/  BSSY.RECONVERGENT B0, `(.L_x_1499) ;  /* 0x000000b000007945 */ /* 0x000fe20003800200 */
[----:B------:R-:W-:Y:S01]  /*9540*/  SHF.R.U32.HI R7, RZ, 0x18, R4 ;  /* 0x00000018ff077819 */ /* 0x000fe20000011604 */
[----:B------:R-:W-:Y:S01]  /*9550*/  IMAD.MOV.U32 R0, RZ, RZ, 0x7f ;  /* 0x0000007fff007424 */ /* 0x000fe200078e00ff */
        /* <DEDUP_REMOVED lines=8> */
.L_x_1500:
[----:B------:R-:W-:Y:S05]  /*95e0*/  BSYNC.RECONVERGENT B0 ;  /* 0x0000000000007941 */ /* 0x000fea0003800200 */
.L_x_1499:
[----:B------:R-:W-:-:S05]  /*95f0*/  LOP3.LUT R5, R0, 0x80, R7, 0xf8, !PT ;  /* 0x0000008000057812 */ /* 0x000fca00078ef807 */
[----:B------:R2:W-:Y:S01]  /*9600*/  STG.E.U8 desc[UR36][R2.64], R5 ;  /* 0x0000000502007986 */ /* 0x0005e2000c101124 */
[----:B------:R-:W-:Y:S05]  /*9610*/  BRA `(.L_x_1474) ;  /* 0x0000000000547947 */ /* 0x000fea0003800000 */
.L_x_1496:
        /* <DEDUP_REMOVED lines=11> */
.L_x_1502:
[----:B------:R-:W-:Y:S01]  /*96d0*/  HFMA2 R0, -RZ, RZ, 0, 7.569789886474609375e-06 ;  /* 0x0000007fff007431 */ /* 0x000fe200000001ff */
[----:B------:R-:W-:-:S04]  /*96e0*/  ISETP.GT.U32.AND P0, PT, R6, 0x7f800000, PT ;  /* 0x7f8000000600780c */ /* 0x000fc80003f04070 */
[----:B------:R-:W-:-:S09]  /*96f0*/  SEL R0, R0, 0x7c, P0 ;  /* 0x0000007c00007807 */ /* 0x000fd20000000000 */
.L_x_1503:
[----:B------:R-:W-:Y:S05]  /*9700*/  BSYNC.RECONVERGENT B0 ;  /* 0x0000000000007941 */ /* 0x000fea0003800200 */
.L_x_1501:
[----:B------:R-:W-:-:S04]  /*9710*/  SHF.R.U32.HI R5, RZ, 0x18, R4 ;  /* 0x00000018ff057819 */ /* 0x000fc80000011604 */
[----:B------:R-:W-:-:S05]  /*9720*/  LOP3.LUT R5, R0, 0x80, R5, 0xf8, !PT ;  /* 0x0000008000057812 */ /* 0x000fca00078ef805 */
[----:B------:R1:W-:Y:S01]  /*9730*/  STG.E.U8 desc[UR36][R2.64], R5 ;  /* 0x0000000502007986 */ /* 0x0003e2000c101124 */
[----:B------:R-:W-:Y:S05]  /*9740*/  BRA `(.L_x_1474) ;  /* 0x0000000000087947 */ /* 0x000fea0003800000 */
.L_x_1495:
[----:B------:R-:W-:-:S05]  /*9750*/  F2FP.BF16.F32.PACK_AB R4, RZ, R4 ;  /* 0x00000004ff04723e */ /* 0x000fca00000010ff */
[----:B------:R0:W-:Y:S02]  /*9760*/  STG.E.U16 desc[UR36][R2.64], R4 ;  /* 0x0000000402007986 */ /* 0x0001e4000c101524 */
.L_x_1474:
[----:B------:R-:W-:-:S07]  /*9770*/  VIADD R17, R17, 0x80 ;  /* 0x0000008011117836 */ /* 0x000fce0000000000 */
.L_x_1439:
[----:B------:R-:W-:Y:S05]  /*9780*/  BSYNC.RECONVERGENT B7 ;  /* 0x0000000000077941 */ /* 0x000fea0003800200 */
.L_x_1438:
[----:B------:R-:W5:Y:S02]  /*9790*/  LDCU UR4, c[0x0][0x380] ;  /* 0x00007000ff0477ac */ /* 0x000f640008000800 */
[----:B-----5:R-:W-:-:S13]  /*97a0*/  ISETP.GE.AND P0, PT, R17, UR4, PT ;  /* 0x0000000411007c0c */ /* 0x020fda000bf06270 */
[----:B------:R-:W-:Y:S05]  /*97b0*/  @P0 EXIT ;  /* 0x000000000000094d */ /* 0x000fea0003800000 */
[----:B------:R-:W5:Y:S01]  /*97c0*/  LDCU UR4, c[0x0][0x388] ;  /* 0x00007100ff0477ac */ /* 0x000f620008000800 */
[----:B0--34-:R-:W-:Y:S01]  /*97d0*/  MOV R0, RZ ;  /* 0x000000ff00007202 */ /* 0x019fe20000000f00 */
[----:B------:R-:W-:Y:S01]  /*97e0*/  IMAD.MOV.U32 R16, RZ, RZ, RZ ;  /* 0x000000ffff107224 */ /* 0x000fe200078e00ff */
[----:B-----5:R-:W-:-:S09]  /*97f0*/  UISETP.NE.AND UP0, UPT, UR4, URZ, UPT ;  /* 0x000000ff0400728c */ /* 0x020fd2000bf05270 */
[----:B------:R-:W-:Y:S05]  /*9800*/  BRA.U !UP0, `(.L_x_1504) ;  /* 0x0000001108a87547 */ /* 0x000fea000b800000 */
[----:B------:R-:W1:Y:S01]  /*9810*/  LDCU.64 UR4, c[0x0][0x390] ;  /* 0x00007200ff0477ac */ /* 0x000e620008000a00 */
[----:B------:R-:W-:Y:S01]  /*9820*/  HFMA2 R16, -RZ, RZ, 0, 0 ;  /* 0x00000000ff107431 */ /* 0x000fe200000001ff */
[----:B------:R-:W0:Y:S01]  /*9830*/  LDCU UR6, c[0x0][0x38c] ;  /* 0x00007180ff0677ac */ /* 0x000e220008000800 */
[----:B------:R-:W3:Y:S01]  /*9840*/  LDCU.64 UR8, c[0x0][0x4b8] ;  /* 0x00009700ff0877ac */ /* 0x000ee20008000a00 */
[----:B------:R-:W-:Y:S02]  /*9850*/  UISETP.NE.AND UP0, UPT, UR40, URZ, UPT ;  /* 0x000000ff2800728c */ /* 0x000fe4000bf05270 */
[----:B-12---:R-:W-:-:S05]  /*9860*/  IMAD.HI.U32 R2, R17, UR4, R16 ;  /* 0x0000000411027c27 */ /* 0x006fca000f8e0010 */
[----:B------:R-:W-:-:S05]  /*9870*/  SHF.R.U32.HI R3, RZ, UR5, R2 ;  /* 0x00000005ff037c19 */ /* 0x000fca0008011602 */
[----:B------:R-:W-:-:S04]  /*9880*/  IMAD.MOV R0, RZ, RZ, -R3 ;  /* 0x000000ffff007224 */ /* 0x000fc800078e0a03 */
[----:B0-----:R-:W-:-:S04]  /*9890*/  IMAD R0, R0, UR6, R17 ;  /* 0x0000000600007c24 */ /* 0x001fc8000f8e0211 */
[C---:B---3--:R-:W-:Y:S02]  /*98a0*/  IMAD R16, R0.reuse, UR8, RZ ;  /* 0x0000000800107c24 */ /* 0x048fe4000f8e02ff */
        /* <DEDUP_REMOVED lines=288> */
.L_x_1504:
[----:B------:R-:W1:Y:S01]  /*aab0*/  LDCU.128 UR8, c[0x0][0x580] ;  /* 0x0000b000ff0877ac */ /* 0x000e620008000c00 */
[----:B------:R-:W-:Y:S01]  /*aac0*/  BSSY.RECONVERGENT B6, `(.L_x_1505) ;  /* 0x00000e7000067945 */ /* 0x000fe20003800200 */
[----:B------:R-:W-:-:S04]  /*aad0*/  UPRMT UR4, UR41, 0x9910, URZ ;  /* 0x0000991029047896 */ /* 0x000fc800080000ff */
[----:B------:R-:W-:Y:S01]  /*aae0*/  UISETP.GT.AND UP0, UPT, UR4, 0x9, UPT ;  /* 0x000000090400788c */ /* 0x000fe2000bf04270 */
[----:B-12---:R-:W-:Y:S02]  /*aaf0*/  IADD3 R2, P1, PT, R0, UR10, RZ ;  /* 0x0000000a00027c10 */ /* 0x006fe4000ff3e0ff */
        /* <DEDUP_REMOVED lines=13> */
[----:B--2---:R-:W2:Y:S01]  /*abd0*/  I2F.S16 R0, R0 ;  /* 0x0000000000007306 */ /* 0x004ea20000101400 */
[----:B------:R-:W-:Y:S05]  /*abe0*/  BRA `(.L_x_1511) ;  /* 0x0000000c00507947 */ /* 0x000fea0003800000 */
.L_x_1509:
[----:B------:R-:W2:Y:S02]  /*abf0*/  LDG.E.U8 R0, desc[UR36][R2.64] ;  /* 0x0000002402007981 */ /* 0x000ea4000c1e1100 */
[----:B--2---:R-:W-:Y:S01]  /*ac00*/  I2FP.F32.U32 R0, R0 ;  /* 0x0000000000007245 */ /* 0x004fe20000201000 */
[----:B------:R-:W-:Y:S06]  /*ac10*/  BRA `(.L_x_1511) ;  /* 0x0000000c00447947 */ /* 0x000fec0003800000 */
.L_x_1508:
[----:B------:R-:W-:-:S09]  /*ac20*/  UISETP.NE.AND UP0, UPT, UR4, 0x2, UPT ;  /* 0x000000020400788c */ /* 0x000fd2000bf05270 */
[----:B------:R-:W-:Y:S05]  /*ac30*/  BRA.U !UP0, `(.L_x_1512) ;  /* 0x0000000108287547 */ /* 0x000fea000b800000 */
[----:B------:R-:W-:-:S09]  /*ac40*/  UISETP.NE.AND UP0, UPT, UR4, 0x3, UPT ;  /* 0x000000030400788c */ /* 0x000fd2000bf05270 */
[----:B------:R-:W-:Y:S05]  /*ac50*/  BRA.U !UP0, `(.L_x_1513) ;  /* 0x0000000108147547 */ /* 0x000fea000b800000 */
[----:B------:R-:W-:-:S09]  /*ac60*/  UISETP.NE.AND UP0, UPT, UR4, 0x4, UPT ;  /* 0x000000040400788c */ /* 0x000fd2000bf05270 */
[----:B------:R-:W-:Y:S05]  /*ac70*/  BRA.U UP0, `(.L_x_1510) ;  /* 0x0000000900d07547 */ /* 0x000fea000b800000 */
[----:B------:R-:W2:Y:S02]  /*ac80*/  LDG.E.64 R2, desc[UR36][R2.64] ;  /* 0x0000002402027981 */ /* 0x000ea4000c1e1b00 */
[----:B--2---:R3:W4:Y:S02]  /*ac90*/  I2F.S64 R0, R2 ;  /* 0x0000000200007312 */ /* 0x0047240000301400 */
[----:B---34-:R-:W-:Y:S05]  /*aca0*/  BRA `(.L_x_1511) ;  /* 0x0000000c00207947 */ /* 0x018fea0003800000 */
.L_x_1513:
[----:B------:R-:W2:Y:S02]  /*acb0*/  LDG.E R0, desc[UR36][R2.64] ;  /* 0x0000002402007981 */ /* 0x000ea4000c1e1900 */
[----:B--2---:R-:W-:Y:S01]  /*acc0*/  I2FP.F32.S32 R0, R0 ;  /* 0x0000000000007245 */ /* 0x004fe20000201400 */
[----:B------:R-:W-:Y:S06]  /*acd0*/  BRA `(.L_x_1511) ;  /* 0x0000000c00147947 */ /* 0x000fec0003800000 */
.L_x_1512:
[----:B------:R-:W2:Y:S02]  /*ace0*/  LDG.E.U16 R0, desc[UR36][R2.64] ;  /* 0x0000002402007981 */ /* 0x000ea4000c1e1500 */
[----:B--2---:R-:W3:Y:S01]  /*acf0*/  I2F.S16 R0, R0 ;  /* 0x0000000000007306 */ /* 0x004ee20000101400 */
[----:B------:R-:W-:Y:S05]  /*ad00*/  BRA `(.L_x_1511) ;  /* 0x0000000c00087947 */ /* 0x000fea0003800000 */
.L_x_1507:
        /* <DEDUP_REMOVED lines=8> */
.L_x_1515:
[----:B------:R-:W2:Y:S02]  /*ad90*/  LDG.E.U16 R0, desc[UR36][R2.64] ;  /* 0x0000002402007981 */ /* 0x000ea4000c1e1500 */
[----:B--2---:R-:W-:Y:S01]  /*ada0*/  HADD2.F32 R0, -RZ, R0.H0_H0 ;  /* 0x20000000ff007230 */ /* 0x004fe20000004100 */
[----:B------:R-:W-:Y:S06]  /*adb0*/  BRA `(.L_x_1511) ;  /* 0x0000000800dc7947 */ /* 0x000fec0003800000 */
.L_x_1514:
        /* <DEDUP_REMOVED lines=8> */
.L_x_1517:
[----:B------:R-:W2:Y:S02]  /*ae40*/  LDG.E.U16 R0, desc[UR36][R2.64] ;  /* 0x0000002402007981 */ /* 0x000ea4000c1e1500 */
[----:B--2---:R-:W-:Y:S01]  /*ae50*/  HADD2.F32 R0, -RZ, R0.H0_H0 ;  /* 0x20000000ff007230 */ /* 0x004fe20000004100 */
[----:B------:R-:W-:Y:S06]  /*ae60*/  BRA `(.L_x_1511) ;  /* 0x0000000800b07947 */ /* 0x000fec0003800000 */
.L_x_1516:
        /* <DEDUP_REMOVED lines=11> */
.L_x_1506:
        /* <DEDUP_REMOVED lines=12> */
.L_x_1520:
        /* <DEDUP_REMOVED lines=11> */
.L_x_1519:
        /* <DEDUP_REMOVED lines=25> */
.L_x_1522:
        /* <DEDUP_REMOVED lines=12> */
.L_x_1521:
[----:B------:R-:W2:Y:S02]  /*b2e0*/  LDG.E.U16 R0, desc[UR36][R2.64] ;  /* 0x0000002402007981 */ /* 0x000ea4000c1e1500 */
[----:B--2---:R-:W-:Y:S01]  /*b2f0*/  IMAD.U32 R0, R0, 0x10000, RZ ;  /* 0x0001000000007824 */ /* 0x004fe200078e00ff */
[----:B------:R-:W-:Y:S06]  /*b300*/  BRA `(.L_x_1511) ;  /* 0x0000000400887947 */ /* 0x000fec0003800000 */
.L_x_1518:
        /* <DEDUP_REMOVED lines=11> */
.L_x_1525:
        /* <DEDUP_REMOVED lines=20> */
.L_x_1527:
[----:B------:R-:W-:Y:S05]  /*b500*/  BSYNC.RECONVERGENT B0 ;  /* 0x0000000000007941 */ /* 0x000fea0003800200 */
.L_x_1526:
[----:B------:R-:W-:Y:S02]  /*b510*/  SHF.L.U32 R0, R0, 0x14, RZ ;  /* 0x0000001400007819 */ /* 0x000fe400000006ff */
[----:B------:R-:W-:-:S04]  /*b520*/  LEA R2, R2, 0x3b800000, 0x17 ;  /* 0x3b80000002027811 */ /* 0x000fc800078eb8ff */
[----:B------:R-:W-:Y:S01]  /*b530*/  LOP3.LUT R0, R2, R0, R7, 0xfe, !PT ;  /* 0x0000000002007212 */ /* 0x000fe200078efe07 */
[----:B------:R-:W-:Y:S06]  /*b540*/  BRA `(.L_x_1511) ;  /* 0x0000000000f87947 */ /* 0x000fec0003800000 */
.L_x_1524:
        /* <DEDUP_REMOVED lines=20> */
.L_x_1529:
[----:B------:R-:W-:Y:S05]  /*b690*/  BSYNC.RECONVERGENT B0 ;  /* 0x0000000000007941 */ /* 0x000fea0003800200 */
.L_x_1528:
[----:B------:R-:W-:Y:S01]  /*b6a0*/  IMAD.SHL.U32 R0, R0, 0x200000, RZ ;  /* 0x0020000000007824 */ /* 0x000fe200078e00ff */
[----:B------:R-:W-:-:S04]  /*b6b0*/  LEA R2, R2, 0x37800000, 0x17 ;  /* 0x3780000002027811 */ /* 0x000fc800078eb8ff */
[----:B------:R-:W-:Y:S01]  /*b6c0*/  LOP3.LUT R0, R2, R0, R7, 0xfe, !PT ;  /* 0x0000000002007212 */ /* 0x000fe200078efe07 */
[----:B------:R-:W-:Y:S06]  /*b6d0*/  BRA `(.L_x_1511) ;  /* 0x0000000000947947 */ /* 0x000fec0003800000 */
.L_x_1523:
        /* <DEDUP_REMOVED lines=14> */
.L_x_1510:
        /* <DEDUP_REMOVED lines=16> */
.L_x_1532:
[----:B------:R-:W-:Y:S01]  /*b8c0*/  MOV R0, RZ ;  /* 0x000000ff00007202 */ /* 0x000fe20000000f00 */
[----:B------:R-:W-:Y:S06]  /*b8d0*/  BRA `(.L_x_1511) ;  /* 0x0000000000147947 */ /* 0x000fec0003800000 */
.L_x_1531:
[----:B------:R-:W2:Y:S02]  /*b8e0*/  LDG.E.64 R2, desc[UR36][R2.64] ;  /* 0x0000002402027981 */ /* 0x000ea4000c1e1b00 */
[----:B--2---:R0:W1:Y:S02]  /*b8f0*/  I2F.U64 R0, R2 ;  /* 0x0000000200007312 */ /* 0x0040640000301000 */
[----:B01----:R-:W-:Y:S05]  /*b900*/  BRA `(.L_x_1511) ;  /* 0x0000000000087947 */ /* 0x003fea0003800000 */
.L_x_1530:
[----:B------:R-:W2:Y:S02]  /*b910*/  LDG.E R0, desc[UR36][R2.64] ;  /* 0x0000002402007981 */ /* 0x000ea4000c1e1900 */
[----:B--2---:R-:W-:-:S07]  /*b920*/  I2FP.F32.U32 R0, R0 ;  /* 0x0000000000007245 */ /* 0x004fce0000201000 */
.L_x_1511:
[----:B------:R-:W-:Y:S05]  /*b930*/  BSYNC.RECONVERGENT B6 ;  /* 0x0000000000067941 */ /* 0x000fea0003800200 */
.L_x_1505:
[C---:B0123-5:R-:W-:Y:S01]  /*b940*/  FFMA.FTZ R2, R0.reuse, R0, 1 ;  /* 0x3f80000000027423 */ /* 0x06ffe20000010000 */
[C---:B------:R-:W-:Y:S01]  /*b950*/  FSETP.GT.FTZ.AND P0, PT, |R0|.reuse, 8388608, PT ;  /* 0x4b0000000000780b */ /* 0x040fe20003f14200 */
[----:B------:R-:W-:Y:S01]  /*b960*/  FADD.FTZ R7, |R0|, -RZ ;  /* 0x800000ff00077221 */ /* 0x000fe20000010200 */
[----:B------:R-:W-:Y:S01]  /*b970*/  HFMA2 R6, -RZ, RZ, 1.625, 0 ;  /* 0x3e800000ff067431 */ /* 0x000fe200000001ff */
[----:B------:R-:W0:Y:S01]  /*b980*/  MUFU.RSQ R3, R2 ;  /* 0x0000000200037308 */ /* 0x000e220000001400 */
        /* <DEDUP_REMOVED lines=47> */
[----:B0-----:R-:W-:Y:S01]  /*bc80*/  STG.E.U8 desc[UR36][R16.64], R3 ;  /* 0x0000000310007986 */ /* 0x001fe2000c101124 */
[----:B------:R-:W-:Y:S05]  /*bc90*/  EXIT ;  /* 0x000000000000794d */ /* 0x000fea0003800000 */
.L_x_1536:
[----:B------:R-:W0:Y:S02]  /*bca0*/  F2I.S64.TRUNC R2, R2 ;  /* 0x0000000200027311 */ /* 0x000e24000020d900 */
[----:B0-----:R-:W-:-:S05]  /*bcb0*/  MOV R5, R2 ;  /* 0x0000000200057202 */ /* 0x001fca0000000f00 */
[----:B------:R-:W-:Y:S01]  /*bcc0*/  STG.E.U8 desc[UR36][R16.64], R5 ;  /* 0x0000000510007986 */ /* 0x000fe2000c101124 */
[----:B------:R-:W-:Y:S05]  /*bcd0*/  EXIT ;  /* 0x000000000000794d */ /* 0x000fea0003800000 */
.L_x_1535:
[----:B------:R-:W-:-:S09]  /*bce0*/  UISETP.NE.AND UP0, UPT, UR4, 0x2, UPT ;  /* 0x000000020400788c */ /* 0x000fd2000bf05270 */
[----:B------:R-:W-:Y:S05]  /*bcf0*/  BRA.U !UP0, `(.L_x_1538) ;  /* 0x0000000108287547 */ /* 0x000fea000b800000 */
[----:B------:R-:W-:-:S09]  /*bd00*/  UISETP.NE.AND UP0, UPT, UR4, 0x3, UPT ;  /* 0x000000030400788c */ /* 0x000fd2000bf05270 */
[----:B------:R-:W-:Y:S05]  /*bd10*/  BRA.U !UP0, `(.L_x_1539) ;  /* 0x0000000108147547 */ /* 0x000fea000b800000 */
[----:B------:R-:W-:-:S09]  /*bd20*/  UISETP.NE.AND UP0, UPT, UR4, 0x4, UPT ;  /* 0x000000040400788c */ /* 0x000fd2000bf05270 */
[----:B------:R-:W-:Y:S05]  /*bd30*/  BRA.U UP0, `(.L_x_1537) ;  /* 0x0000000900387547 */ /* 0x000fea000b800000 */
[----:B------:R-:W0:Y:S02]  /*bd40*/  F2I.S64.TRUNC R2, R2 ;  /* 0x0000000200027311 */ /* 0x000e24000020d900 */
[----:B0-----:R-:W-:Y:S01]  /*bd50*/  STG.E.64 desc[UR36][R16.64], R2 ;  /* 0x0000000210007986 */ /* 0x001fe2000c101b24 */
[----:B------:R-:W-:Y:S05]  /*bd60*/  EXIT ;  /* 0x000000000000794d */ /* 0x000fea0003800000 */
.L_x_1539:
[----:B------:R-:W0:Y:S02]  /*bd70*/  F2I.FTZ.TRUNC.NTZ R3, R2 ;  /* 0x0000000200037305 */ /* 0x000e24000021f100 */
[----:B0-----:R-:W-:Y:S01]  /*bd80*/  STG.E desc[UR36][R16.64], R3 ;  /* 0x0000000310007986 */ /* 0x001fe2000c101924 */
[----:B------:R-:W-:Y:S05]  /*bd90*/  EXIT ;  /* 0x000000000000794d */ /* 0x000fea0003800000 */
.L_x_1538:
[----:B------:R-:W0:Y:S02]  /*bda0*/  F2I.FTZ.TRUNC.NTZ R3, R2 ;  /* 0x0000000200037305 */ /* 0x000e24000021f100 */
[----:B0-----:R-:W-:Y:S01]  /*bdb0*/  STG.E.U16 desc[UR36][R16.64], R3 ;  /* 0x0000000310007986 */ /* 0x001fe2000c101524 */
[----:B------:R-:W-:Y:S05]  /*bdc0*/  EXIT ;  /* 0x000000000000794d */ /* 0x000fea0003800000 */
.L_x_1534:
[----:B------:R-:W-:-:S09]  /*bdd0*/  UISETP.GT.AND UP0, UPT, UR4, 0x6, UPT ;  /* 0x000000060400788c */ /* 0x000fd2000bf04270 */
[----:B------:R-:W-:Y:S05]  /*bde0*/  BRA.U UP0, `(.L_x_1540) ;  /* 0x0000000100247547 */ /* 0x000fea000b800000 */
[----:B------:R-:W-:-:S09]  /*bdf0*/  UISETP.NE.AND UP0, UPT, UR4, 0x5, UPT ;  /* 0x000000050400788c */ /* 0x000fd2000bf05270 */
[----:B------:R-:W-:Y:S05]  /*be00*/  BRA.U !UP0, `(.L_x_1541) ;  /* 0x0000000108107547 */ /* 0x000fea000b800000 */
[----:B------:R-:W-:-:S09]  /*be10*/  UISETP.NE.AND UP0, UPT, UR4, 0x6, UPT ;  /* 0x000000060400788c */ /* 0x000fd2000bf05270 */
[----:B------:R-:W-:Y:S05]  /*be20*/  BRA.U UP0, `(.L_x_1537) ;  /* 0x0000000500fc7547 */ /* 0x000fea000b800000 */
[----:B------:R-:W-:Y:S01]  /*be30*/  STG.E desc[UR36][R16.64], R2 ;  /* 0x0000000210007986 */ /* 0x000fe2000c101924 */
[----:B------:R-:W-:Y:S05]  /*be40*/  EXIT ;  /* 0x000000000000794d */ /* 0x000fea0003800000 */
.L_x_1541:
[----:B------:R-:W-:-:S05]  /*be50*/  F2FP.F16.F32.PACK_AB R2, RZ, R2 ;  /* 0x00000002ff02723e */ /* 0x000fca00000000ff */
[----:B------:R-:W-:Y:S01]  /*be60*/  STG.E.U16 desc[UR36][R16.64], R2 ;  /* 0x0000000210007986 */ /* 0x000fe2000c101524 */
[----:B------:R-:W-:Y:S05]  /*be70*/  EXIT ;  /* 0x000000000000794d */ /* 0x000fea0003800000 */
.L_x_1540:
[----:B------:R-:W-:-:S09]  /*be80*/  UISETP.NE.AND UP0, UPT, UR4, 0x7, UPT ;  /* 0x000000070400788c */ /* 0x000fd2000bf05270 */
[----:B------:R-:W-:Y:S05]  /*be90*/  BRA.U !UP0, `(.L_x_1542) ;  /* 0x00000001082c7547 */ /* 0x000fea000b800000 */
[----:B------:R-:W-:-:S09]  /*bea0*/  UISETP.NE.AND UP0, UPT, UR4, 0x8, UPT ;  /* 0x000000080400788c */ /* 0x000fd2000bf05270 */
[----:B------:R-:W-:Y:S05]  /*beb0*/  BRA.U !UP0, `(.L_x_1543) ;  /* 0x0000000108147547 */ /* 0x000fea000b800000 */
[----:B------:R-:W-:-:S09]  /*bec0*/  UISETP.NE.AND UP0, UPT, UR4, 0x9, UPT ;  /* 0x000000090400788c */ /* 0x000fd2000bf05270 */
[----:B------:R-:W-:Y:S05]  /*bed0*/  BRA.U UP0, `(.L_x_1537) ;  /* 0x0000000500d07547 */ /* 0x000fea000b800000 */
[----:B------:R-:W-:-:S05]  /*bee0*/  IMAD.MOV.U32 R3, RZ, RZ, RZ ;  /* 0x000000ffff037224 */ /* 0x000fca00078e00ff */
[----:B------:R-:W-:Y:S01]  /*bef0*/  STG.E.64 desc[UR36][R16.64], R2 ;  /* 0x0000000210007986 */ /* 0x000fe2000c101b24 */
[----:B------:R-:W-:Y:S05]  /*bf00*/  EXIT ;  /* 0x000000000000794d */ /* 0x000fea0003800000 */
.L_x_1543:
[----:B------:R-:W-:-:S04]  /*bf10*/  F2FP.F16.F32.PACK_AB R3, RZ, R2 ;  /* 0x00000002ff03723e */ /* 0x000fc800000000ff */
[----:B------:R-:W-:-:S05]  /*bf20*/  PRMT R3, R3, 0x5410, RZ ;  /* 0x0000541003037816 */ /* 0x000fca00000000ff */
[----:B------:R-:W-:Y:S01]  /*bf30*/  STG.E desc[UR36][R16.64], R3 ;  /* 0x0000000310007986 */ /* 0x000fe2000c101924 */
[----:B------:R-:W-:Y:S05]  /*bf40*/  EXIT ;  /* 0x000000000000794d */ /* 0x000fea0003800000 */
.L_x_1542:
[----:B------:R-:W-:-:S06]  /*bf50*/  FMUL.FTZ R2, R2, 1 ;  /* 0x3f80000002027820 */ /* 0x000fcc0000410000 */
[----:B------:R-:W0:Y:S02]  /*bf60*/  F2F.F64.F32 R2, R2 ;  /* 0x0000000200027310 */ /* 0x000e240000201800 */
[----:B0-----:R-:W-:Y:S01]  /*bf70*/  STG.E.64 desc[UR36][R16.64], R2 ;  /* 0x0000000210007986 */ /* 0x001fe2000c101b24 */
[----:B------:R-:W-:Y:S05]  /*bf80*/  EXIT ;  /* 0x000000000000794d */ /* 0x000fea0003800000 */
.L_x_1533:
        /* <DEDUP_REMOVED lines=11> */
[----:B0-----:R-:W-:Y:S01]  /*c040*/  STG.E.U16 desc[UR36][R16.64], R3 ;  /* 0x0000000310007986 */ /* 0x001fe2000c101524 */
[----:B------:R-:W-:Y:S05]  /*c050*/  EXIT ;  /* 0x000000000000794d */ /* 0x000fea0003800000 */
.L_x_1547:
        /* <DEDUP_REMOVED lines=16> */
.L_x_1550:
[----:B------:R-:W-:-:S04]  /*c160*/  SHF.R.U32.HI R2, RZ, 0x18, R2 ;  /* 0x00000018ff027819 */ /* 0x000fc80000011602 */
[----:B------:R-:W-:-:S04]  /*c170*/  LOP3.LUT R2, R3, 0x80, R2, 0xf8, !PT ;  /* 0x0000008003027812 */ /* 0x000fc800078ef802 */
[----:B------:R-:W-:-:S07]  /*c180*/  PRMT R8, R2, 0x7610, R8 ;  /* 0x0000761002087816 */ /* 0x000fce0000000008 */
.L_x_1549:
[----:B------:R-:W-:Y:S05]  /*c190*/  BSYNC.RECONVERGENT B0 ;  /* 0x0000000000007941 */ /* 0x000fea0003800200 */
.L_x_1548:
[----:B------:R-:W-:Y:S01]  /*c1a0*/  STG.E.U8 desc[UR36][R16.64], R8 ;  /* 0x0000000810007986 */ /* 0x000fe2000c101124 */
[----:B------:R-:W-:Y:S05]  /*c1b0*/  EXIT ;  /* 0x000000000000794d */ /* 0x000fea0003800000 */
.L_x_1546:
        /* <DEDUP_REMOVED lines=16> */
.L_x_1553:
[----:B------:R-:W-:-:S04]  /*c2c0*/  SHF.R.U32.HI R2, RZ, 0x18, R2 ;  /* 0x00000018ff027819 */ /* 0x000fc80000011602 */
[----:B------:R-:W-:-:S04]  /*c2d0*/  LOP3.LUT R3, R3, 0x80, R2, 0xf8, !PT ;  /* 0x0000008003037812 */ /* 0x000fc800078ef802 */
[----:B------:R-:W-:-:S07]  /*c2e0*/  PRMT R8, R3, 0x7610, R8 ;  /* 0x0000761003087816 */ /* 0x000fce0000000008 */
.L_x_1552:
[----:B------:R-:W-:Y:S05]  /*c2f0*/  BSYNC.RECONVERGENT B0 ;  /* 0x0000000000007941 */ /* 0x000fea0003800200 */
.L_x_1551:
[----:B------:R-:W-:Y:S01]  /*c300*/  STG.E.U8 desc[UR36][R16.64], R8 ;  /* 0x0000000810007986 */ /* 0x000fe2000c101124 */
[----:B------:R-:W-:Y:S05]  /*c310*/  EXIT ;  /* 0x000000000000794d */ /* 0x000fea0003800000 */
.L_x_1545:
        /* <DEDUP_REMOVED lines=21> */
.L_x_1555:
[----:B------:R-:W0:Y:S02]  /*c470*/  F2I.U64.TRUNC R2, R2 ;  /* 0x0000000200027311 */ /* 0x000e24000020d800 */
[----:B0-----:R-:W-:Y:S01]  /*c480*/  STG.E.64 desc[UR36][R16.64], R2 ;  /* 0x0000000210007986 */ /* 0x001fe2000c101b24 */
[----:B------:R-:W-:Y:S05]  /*c490*/  EXIT ;  /* 0x000000000000794d */ /* 0x000fea0003800000 */
.L_x_1554:
[----:B------:R-:W0:Y:S02]  /*c4a0*/  F2I.FTZ.U32.TRUNC.NTZ R3, R2 ;  /* 0x0000000200037305 */ /* 0x000e24000021f000 */
[----:B0-----:R-:W-:Y:S01]  /*c4b0*/  STG.E desc[UR36][R16.64], R3 ;  /* 0x0000000310007986 */ /* 0x001fe2000c101924 */
[----:B------:R-:W-:Y:S05]  /*c4c0*/  EXIT ;  /* 0x000000000000794d */ /* 0x000fea0003800000 */
.L_x_1544:
        /* <DEDUP_REMOVED lines=8> */
[----:B------:R-:W-:Y:S01]  /*c550*/  STG.E.U8 desc[UR36][R16.64], R3 ;  /* 0x0000000310007986 */ /* 0x000fe2000c101124 */
[----:B------:R-:W-:Y:S05]  /*c560*/  EXIT ;  /* 0x000000000000794d */ /* 0x000fea0003800000 */
.L_x_1557:
[----:B------:R-:W-:Y:S01]  /*c570*/  FMUL.FTZ R4, R2, 1 ;  /* 0x3f80000002047820 */ /* 0x000fe20000410000 */
[----:B------:R-:W-:-:S05]  /*c580*/  CS2R R6, SRZ ;  /* 0x0000000000067805 */ /* 0x000fca000001ff00 */
[----:B------:R-:W0:Y:S02]  /*c590*/  F2F.F64.F32 R4, R4 ;  /* 0x0000000400047310 */ /* 0x000e240000201800 */
[----:B0-----:R-:W-:Y:S01]  /*c5a0*/  STG.E.128 desc[UR36][R16.64], R4 ;  /* 0x0000000410007986 */ /* 0x001fe2000c101d24 */
[----:B------:R-:W-:Y:S05]  /*c5b0*/  EXIT ;  /* 0x000000000000794d */ /* 0x000fea0003800000 */
.L_x_1556:
[----:B------:R-:W-:-:S09]  /*c5c0*/  UISETP.NE.AND UP0, UPT, UR4, 0xf, UPT ;  /* 0x0000000f0400788c */ /* 0x000fd2000bf05270 */
[----:B------:R-:W-:Y:S05]  /*c5d0*/  BRA.U !UP0, `(.L_x_1558) ;  /* 0x0000000108e07547 */ /* 0x000fea000b800000 */
[----:B------:R-:W-:-:S09]  /*c5e0*/  UISETP.NE.AND UP0, UPT, UR4, 0x17, UPT ;  /* 0x000000170400788c */ /* 0x000fd2000bf05270 */
[----:B------:R-:W-:Y:S05]  /*c5f0*/  BRA.U !UP0, `(.L_x_1559) ;  /* 0x00000001088c7547 */ /* 0x000fea000b800000 */
[----:B------:R-:W-:-:S09]  /*c600*/  UISETP.NE.AND UP0, UPT, UR4, 0x18, UPT ;  /* 0x000000180400788c */ /* 0x000fd2000bf05270 */
[----:B------:R-:W-:Y:S05]  /*c610*/  BRA.U !UP0, `(.L_x_1560) ;  /* 0x0000000108447547 */ /* 0x000fea000b800000 */
.L_x_1537:
        /* <DEDUP_REMOVED lines=16> */
.L_x_1561:
[----:B------:R-:W-:Y:S05]  /*c720*/  EXIT ;  /* 0x000000000000794d */ /* 0x000fea0003800000 */
.L_x_1560:
        /* <DEDUP_REMOVED lines=12> */
.L_x_1563:
[----:B------:R-:W-:Y:S05]  /*c7f0*/  BSYNC.RECONVERGENT B0 ;  /* 0x0000000000007941 */ /* 0x000fea0003800200 */
.L_x_1562:
[----:B------:R-:W-:-:S05]  /*c800*/  LOP3.LUT R3, R0, 0x80, R5, 0xf8, !PT ;  /* 0x0000008000037812 */ /* 0x000fca00078ef805 */
[----:B------:R-:W-:Y:S01]  /*c810*/  STG.E.U8 desc[UR36][R16.64], R3 ;  /* 0x0000000310007986 */ /* 0x000fe2000c101124 */
[----:B------:R-:W-:Y:S05]  /*c820*/  EXIT ;  /* 0x000000000000794d */ /* 0x000fea0003800000 */
.L_x_1559:
        /* <DEDUP_REMOVED lines=11> */
.L_x_1565:
[----:B------:R-:W-:Y:S01]  /*c8e0*/  HFMA2 R0, -RZ, RZ, 0, 7.569789886474609375e-06 ;  /* 0x0000007fff007431 */ /* 0x000fe200000001ff */
[----:B------:R-:W-:-:S04]  /*c8f0*/  ISETP.GT.U32.AND P0, PT, R4, 0x7f800000, PT ;  /* 0x7f8000000400780c */ /* 0x000fc80003f04070 */
[----:B------:R-:W-:-:S09]  /*c900*/  SEL R0, R0, 0x7c, P0 ;  /* 0x0000007c00007807 */ /* 0x000fd20000000000 */
.L_x_1566:
[----:B------:R-:W-:Y:S05]  /*c910*/  BSYNC.RECONVERGENT B0 ;  /* 0x0000000000007941 */ /* 0x000fea0003800200 */
.L_x_1564:
[----:B------:R-:W-:-:S04]  /*c920*/  SHF.R.U32.HI R3, RZ, 0x18, R2 ;  /* 0x00000018ff037819 */ /* 0x000fc80000011602 */
[----:B------:R-:W-:-:S05]  /*c930*/  LOP3.LUT R3, R0, 0x80, R3, 0xf8, !PT ;  /* 0x0000008000037812 */ /* 0x000fca00078ef803 */
[----:B------:R-:W-:Y:S01]  /*c940*/  STG.E.U8 desc[UR36][R16.64], R3 ;  /* 0x0000000310007986 */ /* 0x000fe2000c101124 */
[----:B------:R-:W-:Y:S05]  /*c950*/  EXIT ;  /* 0x000000000000794d */ /* 0x000fea0003800000 */
.L_x_1558:
[----:B------:R-:W-:-:S05]  /*c960*/  F2FP.BF16.F32.PACK_AB R2, RZ, R2 ;  /* 0x00000002ff02723e */ /* 0x000fca00000010ff */
[----:B------:R-:W-:Y:S01]  /*c970*/  STG.E.U16 desc[UR36][R16.64], R2 ;  /* 0x0000000210007986 */ /* 0x000fe2000c101524 */
[----:B------:R-:W-:Y:S05]  /*c980*/  EXIT ;  /* 0x000000000000794d */ /* 0x000fea0003800000 */
.L_x_1567:
        /* <DEDUP_REMOVED lines=15> */
.L_x_14796:


//--------------------- .text._ZN2at6native27unrolled_elementwise_kernelIZZZNS0_17asinh_kernel_cudaERNS_18TensorIteratorBaseEENKUlvE0_clEvENKUlvE0_clEvEUlfE_St5arrayIPcLm2EELi4E23TrivialOffsetCalculatorILi1EjESB_NS0_6memory12LoadWithCastILi1EEENSC_13StoreWithCastILi1EEEEEviT_T0_T2_T3_T4_T5_ --------------------------
	.section	.text._ZN2at6native27unrolled_elementwise_kernelIZZZNS0_17asinh_kernel_cudaERNS_18TensorIteratorBaseEENKUlvE0_clEvENKUlvE0_clEvEUlfE_St5arrayIPcLm2EELi4E23TrivialOffsetCalculatorILi1EjESB_NS0_6memory12LoadWithCastILi1EEENSC_13StoreWithCastILi1EEEEEviT_T0_T2_T3_T4_T5_,"ax",@progbits
	.align	128
        .global         _ZN2at6native27unrolled_elementwise_kernelIZZZNS0_17asinh_kernel_cudaERNS_18TensorIteratorBaseEENKUlvE0_clEvENKUlvE0_clEvEUlfE_St5arrayIPcLm2EELi4E23TrivialOffsetCalculatorILi1EjESB_NS0_6memory12LoadWithCastILi1EEENSC_13StoreWithCastILi1EEEEEviT_T0_T2_T3_T4_T5_
        .type           _ZN2at6native27unrolled_elementwise_kernelIZZZNS0_17asinh_kernel_cudaERNS_18TensorIteratorBaseEENKUlvE0_clEvENKUlvE0_clEvEUlfE_St5arrayIPcLm2EELi4E23TrivialOffsetCalculatorILi1EjESB_NS0_6memory12LoadWithCastILi1EEENSC_13StoreWithCastILi1EEEEEviT_T0_T2_T3_T4_T5_,@function
        .size           _ZN2at6native27unrolled_elementwise_kernelIZZZNS0_17asinh_kernel_cudaERNS_18TensorIteratorBaseEENKUlvE0_clEvENKUlvE0_clEvEUlfE_St5arrayIPcLm2EELi4E23TrivialOffsetCalculatorILi1EjESB_NS0_6memory12LoadWithCastILi1EEENSC_13StoreWithCastILi1EEEEEviT_T0_T2_T3_T4_T5_,(.L_x_14797 - _ZN2at6native27unrolled_elementwise_kernelIZZZNS0_17asinh_kernel_cudaERNS_18TensorIteratorBaseEENKUlvE0_clEvENKUlvE0_clEvEUlfE_St5arrayIPcLm2EELi4E23TrivialOffsetCalculatorILi1EjESB_NS0_6memory12LoadWithCastILi1EEENSC_13StoreWithCastILi1EEEEEviT_T0_T2_T3_T4_T5_)
        .other          _ZN2at6native27unrolled_elementwise_kernelIZZZNS0_17asinh_kernel_cudaERNS_18TensorIteratorBaseEENKUlvE0_clEvENKUlvE0_clEvEUlfE_St5arrayIPcLm2EELi4E23TrivialOffsetCalculatorILi1EjESB_NS0_6memory12LoadWithCastILi1EEENSC_13StoreWithCastILi1EEEEEviT_T0_T2_T3_T4_T5_,@"STO_CUDA_ENTRY STV_DEFAULT"
_ZN2at6native27unrolled_elementwise_kernelIZZZNS0_17asinh_kernel_cudaERNS_18TensorIteratorBaseEENKUlvE0_clEvENKUlvE0_clEvEUlfE_St5arrayIPcLm2EELi4E23TrivialOffsetCalculatorILi1EjESB_NS0_6memory12LoadWithCastILi1EEENSC_13StoreWithCastILi1EEEEEviT_T0_T2_T3_T4_T5_:
.text._ZN2at6native27unrolled_elementwise_kernelIZZZNS0_17asinh_kernel_cudaERNS_18TensorIteratorBaseEENKUlvE0_clEvENKUlvE0_clEvEUlfE_St5arrayIPcLm2EELi4E23TrivialOffsetCalculatorILi1EjESB_NS0_6memory12LoadWithCastILi1EEENSC_13StoreWithCastILi1EEEEEviT_T0_T2_T3_T4_T5_:
[----:B------:R-:W0:Y:S01]  /*0000*/  LDC R1, c[0x0][0x37c] ;  /* 0x0000df00ff017b82 */ /* 0x000e220000000800 */
[----:B------:R-:W1:Y:S07]  /*0010*/  S2R R2, SR_CTAID.X ;  /* 0x0000000000027919 */ /* 0x000e6e0000002500 */
[----:B------:R-:W1:Y:S01]  /*0020*/  LDC R17, c[0x0][0x380] ;  /* 0x0000e000ff117b82 */ /* 0x000e620000000800 */
[----:B------:R-:W2:Y:S01]  /*0030*/  LDCU.64 UR36, c[0x0][0x358] ;  /* 0x00006b00ff2477ac */ /* 0x000ea20008000a00 */
[----:B------:R-:W-:Y:S01]  /*0040*/  BSSY.RECONVERGENT B7, `(.L_x_1568) ;  /* 0x00000f4000077945 */ /* 0x000fe20003800200 */
[----:B------:R-:W3:Y:S01]  /*0050*/  S2R R16, SR_TID.X ;  /* 0x0000000000107919 */ /* 0x000ee20000002100 */
[----:B------:R-:W-:Y:S01]  /*0060*/  IMAD.MOV.U32 R22, RZ, RZ, RZ ;  /* 0x000000ffff167224 */ /* 0x000fe200078e00ff */
        /* <DEDUP_REMOVED lines=8> */
[----:B------:R-:W-:Y:S01]  /*00f0*/  BSSY.RECONVERGENT B6, `(.L_x_1570) ;  /* 0x00000e7000067945 */ /* 0x000fe20003800200 */
        /* <DEDUP_REMOVED lines=15> */
[----:B--2---:R2:W3:Y:S01]  /*01f0*/  I2F.S16 R22, R4 ;  /* 0x0000000400167306 */ /* 0x0044e20000101400 */
[----:B------:R-:W-:Y:S05]  /*0200*/  BRA `(.L_x_1576) ;  /* 0x0000000c00547947 */ /* 0x000fea0003800000 */
.L_x_1574:
[----:B------:R-:W2:Y:S02]  /*0210*/  LDG.E.U8 R4, desc[UR36][R4.64] ;  /* 0x0000002404047981 */ /* 0x000ea4000c1e1100 */
[----:B--2---:R-:W-:Y:S01]  /*0220*/  I2FP.F32.U32 R22, R4 ;  /* 0x0000000400167245 */ /* 0x004fe20000201000 */
[----:B------:R-:W-:Y:S06]  /*0230*/  BRA `(.L_x_1576) ;  /* 0x0000000c00487947 */ /* 0x000fec0003800000 */
.L_x_1573:
[----:B------:R-:W-:-:S09]  /*0240*/  UISETP.NE.AND UP0, UPT, UR4, 0x2, UPT ;  /* 0x000000020400788c */ /* 0x000fd2000bf05270 */
[----:B------:R-:W-:Y:S05]  /*0250*/  BRA.U !UP0, `(.L_x_1577) ;  /* 0x0000000108287547 */ /* 0x000fea000b800000 */
[----:B------:R-:W-:-:S09]  /*0260*/  UISETP.NE.AND UP0, UPT, UR4, 0x3, UPT ;  /* 0x000000030400788c */ /* 0x000fd2000bf05270 */
[----:B------:R-:W-:Y:S05]  /*0270*/  BRA.U !UP0, `(.L_x_1578) ;  /* 0x0000000108147547 */ /* 0x000fea000b800000 */
[----:B------:R-:W-:-:S09]  /*0280*/  UISETP.NE.AND UP0, UPT, UR4, 0x4, UPT ;  /* 0x000000040400788c */ /* 0x000fd2000bf05270 */
[----:B------:R-:W-:Y:S05]  /*0290*/  BRA.U UP0, `(.L_x_1575) ;  /* 0x0000000900b47547 */ /* 0x000fea000b800000 */
[----:B------:R-:W2:Y:S02]  /*02a0*/  LDG.E.64 R22, desc[UR36][R4.64] ;  /* 0x0000002404167981 */ /* 0x000ea4000c1e1b00 */
[----:B--2---:R0:W1:Y:S02]  /*02b0*/  I2F.S64 R22, R22 ;  /* 0x0000001600167312 */ /* 0x0040640000301400 */
[----:B01----:R-:W-:Y:S05]  /*02c0*/  BRA `(.L_x_1576) ;  /* 0x0000000c00247947 */ /* 0x003fea0003800000 */
.L_x_1578:
[----:B------:R-:W2:Y:S02]  /*02d0*/  LDG.E R4, desc[UR36][R4.64] ;  /* 0x0000002404047981 */ /* 0x000ea4000c1e1900 */
[----:B--2---:R-:W-:Y:S01]  /*02e0*/  I2FP.F32.S32 R22, R4 ;  /* 0x0000000400167245 */ /* 0x004fe20000201400 */
[----:B------:R-:W-:Y:S06]  /*02f0*/  BRA `(.L_x_1576) ;  /* 0x0000000c00187947 */ /* 0x000fec0003800000 */
.L_x_1577:
[----:B------:R-:W2:Y:S02]  /*0300*/  LDG.E.U16 R4, desc[UR36][R4.64] ;  /* 0x0000002404047981 */ /* 0x000ea4000c1e1500 */
[----:B--2---:R0:W1:Y:S01]  /*0310*/  I2F.S16 R22, R4 ;  /* 0x0000000400167306 */ /* 0x0040620000101400 */
[----:B------:R-:W-:Y:S05]  /*0320*/  BRA `(.L_x_1576) ;  /* 0x0000000c000c7947 */ /* 0x000fea0003800000 */
.L_x_1572:
        /* <DEDUP_REMOVED lines=8> */
.L_x_1580:
[----:B------:R-:W2:Y:S02]  /*03b0*/  LDG.E.U16 R4, desc[UR36][R4.64] ;  /* 0x0000002404047981 */ /* 0x000ea4000c1e1500 */
[----:B--2---:R-:W-:Y:S01]  /*03c0*/  HADD2.F32 R22, -RZ, R4.H0_H0 ;  /* 0x20000004ff167230 */ /* 0x004fe20000004100 */
[----:B------:R-:W-:Y:S06]  /*03d0*/  BRA `(.L_x_1576) ;  /* 0x0000000800e07947 */ /* 0x000fec0003800000 */
.L_x_1579:
        /* <DEDUP_REMOVED lines=8> */
.L_x_1582:
[----:B------:R-:W2:Y:S02]  /*0460*/  LDG.E.U16 R4, desc[UR36][R4.64] ;  /* 0x0000002404047981 */ /* 0x000ea4000c1e1500 */
[----:B--2---:R-:W-:Y:S01]  /*0470*/  HADD2.F32 R22, -RZ, R4.H0_H0 ;  /* 0x20000004ff167230 */ /* 0x004fe20000004100 */
[----:B------:R-:W-:Y:S06]  /*0480*/  BRA `(.L_x_1576) ;  /* 0x0000000800b47947 */ /* 0x000fec0003800000 */
.L_x_1581:
        /* <DEDUP_REMOVED lines=11> */
.L_x_1571:
        /* <DEDUP_REMOVED lines=12> */
.L_x_1585:
        /* <DEDUP_REMOVED lines=11> */
.L_x_1584:
        /* <DEDUP_REMOVED lines=25> */
.L_x_1587:
        /* <DEDUP_REMOVED lines=11> */
[----:B------:R-:W-:Y:S01]  /*08f0*/  LOP3.LUT R22, R0, 0x80000000, R3, 0xf8, !PT ;  /* 0x8000000000167812 */ /* 0x000fe200078ef803 */
[----:B------:R-:W-:Y:S06]  /*0900*/  BRA `(.L_x_1576) ;  /* 0x0000000400947947 */ /* 0x000fec0003800000 */
.L_x_1586:
[----:B------:R-:W2:Y:S02]  /*0910*/  LDG.E.U16 R4, desc[UR36][R4.64] ;  /* 0x0000002404047981 */ /* 0x000ea4000c1e1500 */
[----:B--2---:R-:W-:Y:S01]  /*0920*/  IMAD.U32 R22, R4, 0x10000, RZ ;  /* 0x0001000004167824 */ /* 0x004fe200078e00ff */
[----:B------:R-:W-:Y:S06]  /*0930*/  BRA `(.L_x_1576) ;  /* 0x0000000400887947 */ /* 0x000fec0003800000 */
.L_x_1583:
        /* <DEDUP_REMOVED lines=11> */
.L_x_1590:
        /* <DEDUP_REMOVED lines=20> */
.L_x_1592:
[----:B------:R-:W-:Y:S05]  /*0b30*/  BSYNC.RECONVERGENT B0 ;  /* 0x0000000000007941 */ /* 0x000fea0003800200 */
.L_x_1591:
[----:B------:R-:W-:Y:S01]  /*0b40*/  IMAD.SHL.U32 R0, R0, 0x100000, RZ ;  /* 0x0010000000007824 */ /* 0x000fe200078e00ff */
[----:B------:R-:W-:-:S04]  /*0b50*/  LEA R3, R3, 0x3b800000, 0x17 ;  /* 0x3b80000003037811 */ /* 0x000fc800078eb8ff */
[----:B------:R-:W-:Y:S01]  /*0b60*/  LOP3.LUT R22, R3, R0, R7, 0xfe, !PT ;  /* 0x0000000003167212 */ /* 0x000fe200078efe07 */
[----:B------:R-:W-:Y:S06]  /*0b70*/  BRA `(.L_x_1576) ;  /* 0x0000000000f87947 */ /* 0x000fec0003800000 */
.L_x_1589:
        /* <DEDUP_REMOVED lines=20> */
.L_x_1594:
[----:B------:R-:W-:Y:S05]  /*0cc0*/  BSYNC.RECONVERGENT B0 ;  /* 0x0000000000007941 */ /* 0x000fea0003800200 */
.L_x_1593:
[----:B------:R-:W-:Y:S01]  /*0cd0*/  IMAD.SHL.U32 R0, R0, 0x200000, RZ ;  /* 0x0020000000007824 */ /* 0x000fe200078e00ff */
[----:B------:R-:W-:-:S04]  /*0ce0*/  LEA R3, R3, 0x37800000, 0x17 ;  /* 0x3780000003037811 */ /* 0x000fc800078eb8ff */
[----:B------:R-:W-:Y:S01]  /*0cf0*/  LOP3.LUT R22, R3, R0, R7, 0xfe, !PT ;  /* 0x0000000003167212 */ /* 0x000fe200078efe07 */
[----:B------:R-:W-:Y:S06]  /*0d00*/  BRA `(.L_x_1576) ;  /* 0x0000000000947947 */ /* 0x000fec0003800000 */
.L_x_1588:
[----:B------:R-:W-:-:S09]  /*0d10*/  UISETP.NE.AND UP0, UPT, UR4, 0x1c, UPT ;  /* 0x0000001c0400788c */ /* 0x000fd2000bf05270 */
[----:B------:R-:W-:Y:S05]  /*0d20*/  BRA.U !UP0, `(.L_x_1595) ;  /* 0x0000000108847547 */ /* 0x000fea000b800000 */
[----:B------:R-:W-:-:S09]  /*0d30*/  UISETP.NE.AND UP0, UPT, UR4, 0x1d, UPT ;  /* 0x0000001d0400788c */ /* 0x000fd2000bf05270 */
[----:B------:R-:W-:Y:S05]  /*0d40*/  BRA.U !UP0, `(.L_x_1596) ;  /* 0x0000000108707547 */ /* 0x000fea000b800000 */
[----:B------:R-:W-:-:S09]  /*0d50*/  UISETP.NE.AND UP0, UPT, UR4, 0x2c, UPT ;  /* 0x0000002c0400788c */ /* 0x000fd2000bf05270 */
[----:B------:R-:W-:Y:S05]  /*0d60*/  BRA.U !UP0, `(.L_x_1597) ;  /* 0x0000000108487547 */ /* 0x000fea000b800000 */
.L_x_1575:
        /* <DEDUP_REMOVED lines=16> */
.L_x_1598:
[----:B------:R-:W-:Y:S01]  /*0e70*/  IMAD.MOV.U32 R22, RZ, RZ, RZ ;  /* 0x000000ffff167224 */ /* 0x000fe200078e00ff */
[----:B------:R-:W-:Y:S06]  /*0e80*/  BRA `(.L_x_1576) ;  /* 0x0000000000347947 */ /* 0x000fec0003800000 */
.L_x_1597:
[----:B------:R-:W2:Y:S01]  /*0e90*/  LDG.E.U8 R4, desc[UR36][R4.64] ;  /* 0x0000002404047981 */ /* 0x000ea2000c1e1100 */
[----:B------:R-:W-:Y:S01]  /*0ea0*/  IMAD.MOV.U32 R22, RZ, RZ, 0x400000 ;  /* 0x00400000ff167424 */ /* 0x000fe200078e00ff */
[----:B--2---:R-:W-:-:S13]  /*0eb0*/  ISETP.NE.AND P0, PT, R4, RZ, PT ;  /* 0x000000ff0400720c */ /* 0x004fda0003f05270 */
[----:B------:R-:W-:Y:S05]  /*0ec0*/  @!P0 BRA `(.L_x_1576) ;  /* 0x0000000000248947 */ /* 0x000fea0003800000 */
[----:B------:R-:W-:-:S13]  /*0ed0*/  ISETP.NE.AND P0, PT, R4, 0xff, PT ;  /* 0x000000ff0400780c */ /* 0x000fda0003f05270 */
[----:B------:R-:W-:Y:S02]  /*0ee0*/  @!P0 IMAD.MOV.U32 R22, RZ, RZ, 0x7f800001 ;  /* 0x7f800001ff168424 */ /* 0x000fe400078e00ff */
[----:B------:R-:W-:Y:S01]  /*0ef0*/  @P0 IMAD.SHL.U32 R22, R4, 0x800000, RZ ;  /* 0x0080000004160824 */ /* 0x000fe200078e00ff */
[----:B------:R-:W-:Y:S06]  /*0f00*/  BRA `(.L_x_1576) ;  /* 0x0000000000147947 */ /* 0x000fec0003800000 */
.L_x_1596:
[----:B------:R-:W2:Y:S02]  /*0f10*/  LDG.E.64 R22, desc[UR36][R4.64] ;  /* 0x0000002404167981 */ /* 0x000ea4000c1e1b00 */
[----:B--2---:R0:W1:Y:S02]  /*0f20*/  I2F.U64 R22, R22 ;  /* 0x0000001600167312 */ /* 0x0040640000301000 */
[----:B01----:R-:W-:Y:S05]  /*0f30*/  BRA `(.L_x_1576) ;  /* 0x0000000000087947 */ /* 0x003fea0003800000 */
.L_x_1595:
[----:B------:R-:W2:Y:S02]  /*0f40*/  LDG.E R4, desc[UR36][R4.64] ;  /* 0x0000002404047981 */ /* 0x000ea4000c1e1900 */
[----:B--2---:R-:W-:-:S07]  /*0f50*/  I2FP.F32.U32 R22, R4 ;  /* 0x0000000400167245 */ /* 0x004fce0000201000 */
.L_x_1576:
[----:B------:R-:W-:Y:S05]  /*0f60*/  BSYNC.RECONVERGENT B6 ;  /* 0x0000000000067941 */ /* 0x000fea0003800200 */
.L_x_1570:
[----:B------:R-:W-:-:S07]  /*0f70*/  VIADD R16, R19, 0x80 ;  /* 0x0000008013107836 */ /* 0x000fce0000000000 */
.L_x_1569:
[----:B------:R-:W-:Y:S05]  /*0f80*/  BSYNC.RECONVERGENT B7 ;  /* 0x0000000000077941 */ /* 0x000fea0003800200 */
.L_x_1568:
[----:B------:R-:W-:Y:S01]  /*0f90*/  ISETP.GE.AND P0, PT, R16, R17, PT ;  /* 0x000000111000720c */ /* 0x000fe20003f06270 */
[----:B------:R-:W-:Y:S01]  /*0fa0*/  BSSY.RECONVERGENT B7, `(.L_x_1599) ;  /* 0x00000ef000077945 */ /* 0x000fe20003800200 */
[----:B------:R-:W-:-:S11]  /*0fb0*/  IMAD.MOV.U32 R24, RZ, RZ, RZ ;  /* 0x000000ffff187224 */ /* 0x000fd600078e00ff */
[----:B------:R-:W-:Y:S05]  /*0fc0*/  @P0 BRA `(.L_x_1600) ;  /* 0x0000000c00b00947 */ /* 0x000fea0003800000 */
[----:B0-2-4-:R-:W0:Y:S01]  /*0fd0*/  LDC.64 R4, c[0x0][0x390] ;  /* 0x0000e400ff047b82 */ /* 0x015e220000000a00 */
[----:B------:R-:W2:Y:S01]  /*0fe0*/  LDCU UR5, c[0x0][0x3a0] ;  /* 0x00007400ff0577ac */ /* 0x000ea20008000800 */
[----:B------:R-:W-:Y:S01]  /*0ff0*/  IMAD R0, R2, 0x200, R16 ;  /* 0x0000020002007824 */ /* 0x000fe200078e0210 */
[----:B------:R-:W-:Y:S01]  /*1000*/  BSSY.RECONVERGENT B6, `(.L_x_1601) ;  /* 0x00000e7000067945 */ /* 0x000fe20003800200 */
[----:B------:R-:W-:-:S04]  /*1010*/  UPRMT UR4, UR38, 0x9910, URZ ;  /* 0x0000991026047896 */ /* 0x000fc800080000ff */
[----:B------:R-:W-:Y:S01]  /*1020*/  UISETP.GT.AND UP0, UPT, UR4, 0x9, UPT ;  /* 0x000000090400788c */ /* 0x000fe2000bf04270 */
[----:B--2---:R-:W-:-:S05]  /*1030*/  IMAD R3, R0, UR5, RZ ;  /* 0x0000000500037c24 */ /* 0x004fca000f8e02ff */
        /* <DEDUP_REMOVED lines=12> */
[----:B--2---:R4:W0:Y:S01]  /*1100*/  I2F.S16 R24, R4 ;  /* 0x0000000400187306 */ /* 0x0048220000101400 */
[----:B------:R-:W-:Y:S05]  /*1110*/  BRA `(.L_x_1607) ;  /* 0x0000000c00547947 */ /* 0x000fea0003800000 */
.L_x_1605:
[----:B------:R-:W2:Y:S02]  /*1120*/  LDG.E.U8 R4, desc[UR36][R4.64] ;  /* 0x0000002404047981 */ /* 0x000ea4000c1e1100 */
[----:B--2---:R-:W-:Y:S01]  /*1130*/  I2FP.F32.U32 R24, R4 ;  /* 0x0000000400187245 */ /* 0x004fe20000201000 */
[----:B------:R-:W-:Y:S06]  /*1140*/  BRA `(.L_x_1607) ;  /* 0x0000000c00487947 */ /* 0x000fec0003800000 */
.L_x_1604:
[----:B------:R-:W-:-:S09]  /*1150*/  UISETP.NE.AND UP0, UPT, UR4, 0x2, UPT ;  /* 0x000000020400788c */ /* 0x000fd2000bf05270 */
[----:B------:R-:W-:Y:S05]  /*1160*/  BRA.U !UP0, `(.L_x_1608) ;  /* 0x0000000108287547 */ /* 0x000fea000b800000 */
[----:B------:R-:W-:-:S09]  /*1170*/  UISETP.NE.AND UP0, UPT, UR4, 0x3, UPT ;  /* 0x000000030400788c */ /* 0x000fd2000bf05270 */
[----:B------:R-:W-:Y:S05]  /*1180*/  BRA.U !UP0, `(.L_x_1609) ;  /* 0x0000000108147547 */ /* 0x000fea000b800000 */
[----:B------:R-:W-:-:S09]  /*1190*/  UISETP.NE.AND UP0, UPT, UR4, 0x4, UPT ;  /* 0x000000040400788c */ /* 0x000fd2000bf05270 */
[----:B------:R-:W-:Y:S05]  /*11a0*/  BRA.U UP0, `(.L_x_1606) ;  /* 0x0000000900d47547 */ /* 0x000fea000b800000 */
[----:B------:R-:W2:Y:S02]  /*11b0*/  LDG.E.64 R24, desc[UR36][R4.64] ;  /* 0x0000002404187981 */ /* 0x000ea4000c1e1b00 */
[----:B--2---:R0:W2:Y:S02]  /*11c0*/  I2F.S64 R24, R24 ;  /* 0x0000001800187312 */ /* 0x0040a40000301400 */
[----:B0-2---:R-:W-:Y:S05]  /*11d0*/  BRA `(.L_x_1607) ;  /* 0x0000000c00247947 */ /* 0x005fea0003800000 */
.L_x_1609:
[----:B------:R-:W2:Y:S02]  /*11e0*/  LDG.E R4, desc[UR36][R4.64] ;  /* 0x0000002404047981 */ /* 0x000ea4000c1e1900 */
[----:B--2---:R-:W-:Y:S01]  /*11f0*/  I2FP.F32.S32 R24, R4 ;  /* 0x0000000400187245 */ /* 0x004fe20000201400 */
[----:B------:R-:W-:Y:S06]  /*1200*/  BRA `(.L_x_1607) ;  /* 0x0000000c00187947 */ /* 0x000fec0003800000 */
.L_x_1608:
[----:B------:R-:W2:Y:S02]  /*1210*/  LDG.E.U16 R4, desc[UR36][R4.64] ;  /* 0x0000002404047981 */ /* 0x000ea4000c1e1500 */
[----:B--2---:R0:W2:Y:S01]  /*1220*/  I2F.S16 R24, R4 ;  /* 0x0000000400187306 */ /* 0x0040a20000101400 */
[----:B------:R-:W-:Y:S05]  /*1230*/  BRA `(.L_x_1607) ;  /* 0x0000000c000c7947 */ /* 0x000fea0003800000 */
.L_x_1603:
        /* <DEDUP_REMOVED lines=8> */
.L_x_1611:
[----:B------:R-:W2:Y:S02]  /*12c0*/  LDG.E.U16 R4, desc[UR36][R4.64] ;  /* 0x0000002404047981 */ /* 0x000ea4000c1e1500 */
[----:B--2---:R-:W-:Y:S01]  /*12d0*/  HADD2.F32 R24, -RZ, R4.H0_H0 ;  /* 0x20000004ff187230 */ /* 0x004fe20000004100 */
[----:B------:R-:W-:Y:S06]  /*12e0*/  BRA `(.L_x_1607) ;  /* 0x0000000800e07947 */ /* 0x000fec0003800000 */
.L_x_1610:
        /* <DEDUP_REMOVED lines=8> */
.L_x_1613:
[----:B------:R-:W2:Y:S02]  /*1370*/  LDG.E.U16 R4, desc[UR36][R4.64] ;  /* 0x0000002404047981 */ /* 0x000ea4000c1e1500 */
[----:B--2---:R-:W-:Y:S01]  /*1380*/  HADD2.F32 R24, -RZ, R4.H0_H0 ;  /* 0x20000004ff187230 */ /* 0x004fe20000004100 */
[----:B------:R-:W-:Y:S06]  /*1390*/  BRA `(.L_x_1607) ;  /* 0x0000000800b47947 */ /* 0x000fec0003800000 */
.L_x_1612:
        /* <DEDUP_REMOVED lines=11> */
.L_x_1602:
        /* <DEDUP_REMOVED lines=12> */
.L_x_1616:
        /* <DEDUP_REMOVED lines=11> */
.L_x_1615:
        /* <DEDUP_REMOVED lines=25> */
.L_x_1618:
        /* <DEDUP_REMOVED lines=11> */
[----:B------:R-:W-:Y:S01]  /*1800*/  LOP3.LUT R24, R0, 0x80000000, R3, 0xf8, !PT ;  /* 0x8000000000187812 */ /* 0x000fe200078ef803 */
[----:B------:R-:W-:Y:S06]  /*1810*/  BRA `(.L_x_1607) ;  /* 0x0000000400947947 */ /* 0x000fec0003800000 */
.L_x_1617:
[----:B------:R-:W2:Y:S02]  /*1820*/  LDG.E.U16 R4, desc[UR36][R4.64] ;  /* 0x0000002404047981 */ /* 0x000ea4000c1e1500 */
[----:B--2---:R-:W-:Y:S01]  /*1830*/  IMAD.U32 R24, R4, 0x10000, RZ ;  /* 0x0001000004187824 */ /* 0x004fe200078e00ff */
[----:B------:R-:W-:Y:S06]  /*1840*/  BRA `(.L_x_1607) ;  /* 0x0000000400887947 */ /* 0x000fec0003800000 */
.L_x_1614:
        /* <DEDUP_REMOVED lines=11> */
.L_x_1621:
        /* <DEDUP_REMOVED lines=20> */
.L_x_1623:
[----:B------:R-:W-:Y:S05]  /*1a40*/  BSYNC.RECONVERGENT B0 ;  /* 0x0000000000007941 */ /* 0x000fea0003800200 */
.L_x_1622:
[----:B------:R-:W-:Y:S01]  /*1a50*/  IMAD.SHL.U32 R0, R0, 0x100000, RZ ;  /* 0x0010000000007824 */ /* 0x000fe200078e00ff */
[----:B------:R-:W-:-:S04]  /*1a60*/  LEA R3, R3, 0x3b800000, 0x17 ;  /* 0x3b80000003037811 */ /* 0x000fc800078eb8ff */
[----:B------:R-:W-:Y:S01]  /*1a70*/  LOP3.LUT R24, R3, R0, R7, 0xfe, !PT ;  /* 0x0000000003187212 */ /* 0x000fe200078efe07 */
[----:B------:R-:W-:Y:S06]  /*1a80*/  BRA `(.L_x_1607) ;  /* 0x0000000000f87947 */ /* 0x000fec0003800000 */
.L_x_1620:
        /* <DEDUP_REMOVED lines=20> */
.L_x_1625:
[----:B------:R-:W-:Y:S05]  /*1bd0*/  BSYNC.RECONVERGENT B0 ;  /* 0x0000000000007941 */ /* 0x000fea0003800200 */
.L_x_1624:
[----:B------:R-:W-:Y:S01]  /*1be0*/  IMAD.SHL.U32 R0, R0, 0x200000, RZ ;  /* 0x0020000000007824 */ /* 0x000fe200078e00ff */
[----:B------:R-:W-:-:S04]  /*1bf0*/  LEA R3, R3, 0x37800000, 0x17 ;  /* 0x3780000003037811 */ /* 0x000fc800078eb8ff */
[----:B------:R-:W-:Y:S01]  /*1c00*/  LOP3.LUT R24, R3, R0, R7, 0xfe, !PT ;  /* 0x0000000003187212 */ /* 0x000fe200078efe07 */
[----:B------:R-:W-:Y:S06]  /*1c10*/  BRA `(.L_x_1607) ;  /* 0x0000000000947947 */ /* 0x000fec0003800000 */
.L_x_1619:
        /* <DEDUP_REMOVED lines=14> */
.L_x_1606:
[----:B------:R-:W-:Y:S01]  /*1d00*/  MOV R14, 0x0 ;  /* 0x00000000000e7802 */ /* 0x000fe20000000f00 */
[----:B------:R-:W0:Y:S01]  /*1d10*/  LDCU.64 UR4, c[0x4][0x158] ;  /* 0x01002b00ff0477ac */ /* 0x000e220008000a00 */
[----:B------:R-:W-:Y:S02]  /*1d20*/  IMAD.MOV.U32 R8, RZ, RZ, 0x4e ;  /* 0x0000004eff087424 */ /* 0x000fe400078e00ff */
[----:B------:R-:W-:Y:S01]  /*1d30*/  IMAD.MOV.U32 R12, RZ, RZ, 0x1 ;  /* 0x00000001ff0c7424 */ /* 0x000fe200078e00ff */
[----:B------:R-:W2:Y:S01]  /*1d40*/  LDCU.64 UR6, c[0x4][0x160] ;  /* 0x01002c00ff0677ac */ /* 0x000ea20008000a00 */
[----:B------:R-:W4:Y:S01]  /*1d50*/  LDC.64 R14, c[0x4][R14] ;  /* 0x010000000e0e7b82 */ /* 0x000f220000000a00 */
[----:B------:R-:W-:Y:S01]  /*1d60*/  IMAD.MOV.U32 R13, RZ, RZ, RZ ;  /* 0x000000ffff0d7224 */ /* 0x000fe200078e00ff */
[----:B------:R-:W1:Y:S01]  /*1d70*/  LDCU.64 UR8, c[0x4][0x48] ;  /* 0x01000900ff0877ac */ /* 0x000e620008000a00 */
[----:B0-----:R-:W-:Y:S02]  /*1d80*/  IMAD.U32 R4, RZ, RZ, UR4 ;  /* 0x00000004ff047e24 */ /* 0x001fe4000f8e00ff */
[----:B------:R-:W-:-:S02]  /*1d90*/  IMAD.U32 R5, RZ, RZ, UR5 ;  /* 0x00000005ff057e24 */ /* 0x000fc4000f8e00ff */
[----:B--2---:R-:W-:Y:S02]  /*1da0*/  IMAD.U32 R6, RZ, RZ, UR6 ;  /* 0x00000006ff067e24 */ /* 0x004fe4000f8e00ff */
[----:B------:R-:W-:Y:S02]  /*1db0*/  IMAD.U32 R7, RZ, RZ, UR7 ;  /* 0x00000007ff077e24 */ /* 0x000fe4000f8e00ff */
[----:B-1----:R-:W-:Y:S02]  /*1dc0*/  IMAD.U32 R10, RZ, RZ, UR8 ;  /* 0x00000008ff0a7e24 */ /* 0x002fe4000f8e00ff */
[----:B------:R-:W-:-:S07]  /*1dd0*/  IMAD.U32 R11, RZ, RZ, UR9 ;  /* 0x00000009ff0b7e24 */ /* 0x000fce000f8e00ff */
[----:B------:R-:W-:-:S07]  /*1de0*/  LEPC R20, `(.L_x_1628) ;  /* 0x000000001014794e */ /* 0x000fce0000000000 */
[----:B---345:R-:W-:Y:S05]  /*1df0*/  CALL.ABS.NOINC R14 ;  /* 0x000000000e007343 */ /* 0x038fea0003c00000 */
.L_x_1628:
[----:B------:R-:W-:Y:S01]  /*1e00*/  IMAD.MOV.U32 R24, RZ, RZ, RZ ;  /* 0x000000ffff187224 */ /* 0x000fe200078e00ff */
[----:B------:R-:W-:Y:S06]  /*1e10*/  BRA `(.L_x_1607) ;  /* 0x0000000000147947 */ /* 0x000fec0003800000 */
.L_x_1627:
[----:B------:R-:W2:Y:S02]  /*1e20*/  LDG.E.64 R24, desc[UR36][R4.64] ;  /* 0x0000002404187981 */ /* 0x000ea4000c1e1b00 */
[----:B--2---:R0:W2:Y:S02]  /*1e30*/  I2F.U64 R24, R24 ;  /* 0x0000001800187312 */ /* 0x0040a40000301000 */
[----:B0-2---:R-:W-:Y:S05]  /*1e40*/  BRA `(.L_x_1607) ;  /* 0x0000000000087947 */ /* 0x005fea0003800000 */
.L_x_1626:
[----:B------:R-:W2:Y:S02]  /*1e50*/  LDG.E R4, desc[UR36][R4.64] ;  /* 0x0000002404047981 */ /* 0x000ea4000c1e1900 */
[----:B--2---:R-:W-:-:S07]  /*1e60*/  I2FP.F32.U32 R24, R4 ;  /* 0x0000000400187245 */ /* 0x004fce0000201000 */
.L_x_1607:
[----:B------:R-:W-:Y:S05]  /*1e70*/  BSYNC.RECONVERGENT B6 ;  /* 0x0000000000067941 */ /* 0x000fea0003800200 */
.L_x_1601:
[----:B------:R-:W-:-:S07]  /*1e80*/  VIADD R16, R16, 0x80 ;  /* 0x0000008010107836 */ /* 0x000fce0000000000 */
.L_x_1600:
[----:B------:R-:W-:Y:S05]  /*1e90*/  BSYNC.RECONVERGENT B7 ;  /* 0x0000000000077941 */ /* 0x000fea0003800200 */
.L_x_1599:
        /* <DEDUP_REMOVED lines=25> */
.L_x_1635:
[----:B------:R-:W2:Y:S02]  /*2030*/  LDG.E.U8 R4, desc[UR36][R4.64] ;  /* 0x0000002404047981 */ /* 0x000ea4000c1e1100 */
[----:B--2---:R-:W-:Y:S01]  /*2040*/  I2FP.F32.U32 R23, R4 ;  /* 0x0000000400177245 */ /* 0x004fe20000201000 */
[----:B------:R-:W-:Y:S06]  /*2050*/  BRA `(.L_x_1637) ;  /* 0x0000000c00447947 */ /* 0x000fec0003800000 */
.L_x_1634:
        /* <DEDUP_REMOVED lines=9> */
.L_x_1639:
[----:B------:R-:W2:Y:S02]  /*20f0*/  LDG.E R4, desc[UR36][R4.64] ;  /* 0x0000002404047981 */ /* 0x000ea4000c1e1900 */
[----:B--2---:R-:W-:Y:S01]  /*2100*/  I2FP.F32.S32 R23, R4 ;  /* 0x0000000400177245 */ /* 0x004fe20000201400 */
[----:B------:R-:W-:Y:S06]  /*2110*/  BRA `(.L_x_1637) ;  /* 0x0000000c00147947 */ /* 0x000fec0003800000 */
.L_x_1638:
[----:B------:R-:W2:Y:S02]  /*2120*/  LDG.E.U16 R4, desc[UR36][R4.64] ;  /* 0x0000002404047981 */ /* 0x000ea4000c1e1500 */
[----:B--2---:R0:W2:Y:S01]  /*2130*/  I2F.S16 R23, R4 ;  /* 0x0000000400177306 */ /* 0x0040a20000101400 */
[----:B------:R-:W-:Y:S05]  /*2140*/  BRA `(.L_x_1637) ;  /* 0x0000000c00087947 */ /* 0x000fea0003800000 */
.L_x_1633:
        /* <DEDUP_REMOVED lines=8> */
.L_x_1641:
[----:B------:R-:W2:Y:S02]  /*21d0*/  LDG.E.U16 R4, desc[UR36][R4.64] ;  /* 0x0000002404047981 */ /* 0x000ea4000c1e1500 */
[----:B--2---:R-:W-:Y:S01]  /*21e0*/  HADD2.F32 R23, -RZ, R4.H0_H0 ;  /* 0x20000004ff177230 */ /* 0x004fe20000004100 */
[----:B------:R-:W-:Y:S06]  /*21f0*/  BRA `(.L_x_1637) ;  /* 0x0000000800dc7947 */ /* 0x000fec0003800000 */
.L_x_1640:
        /* <DEDUP_REMOVED lines=8> */
.L_x_1643:
[----:B------:R-:W2:Y:S02]  /*2280*/  LDG.E.U16 R4, desc[UR36][R4.64] ;  /* 0x0000002404047981 */ /* 0x000ea4000c1e1500 */
[----:B--2---:R-:W-:Y:S01]  /*2290*/  HADD2.F32 R23, -RZ, R4.H0_H0 ;  /* 0x20000004ff177230 */ /* 0x004fe20000004100 */
[----:B------:R-:W-:Y:S06]  /*22a0*/  BRA `(.L_x_1637) ;  /* 0x0000000800b07947 */ /* 0x000fec0003800000 */
.L_x_1642:
        /* <DEDUP_REMOVED lines=11> */
.L_x_1632:
        /* <DEDUP_REMOVED lines=12> */
.L_x_1646:
        /* <DEDUP_REMOVED lines=11> */
.L_x_1645:
        /* <DEDUP_REMOVED lines=25> */
.L_x_1648:
[----:B------:R-:W2:Y:S02]  /*2660*/  LDG.E.U8 R4, desc[UR36][R4.64] ;  /* 0x0000002404047981 */ /* 0x000ea4000c1e1100 */
[C---:B--2---:R-:W-:Y:S02]  /*2670*/  IMAD.SHL.U32 R0, R4.reuse, 0x2000000, RZ ;  /* 0x0200000004007824 */ /* 0x044fe400078e00ff */
[----:B------:R-:W-:-:S03]  /*2680*/  IMAD.SHL.U32 R6, R4, 0x100, RZ ;  /* 0x0000010004067824 */ /* 0x000fc600078e00ff */
[----:B------:R-:W-:Y:S02]  /*2690*/  ISETP.GE.U32.AND P0, PT, R0, 0x8000000, PT ;  /* 0x080000000000780c */ /* 0x000fe40003f06070 */
[----:B------:R-:W-:-:S11]  /*26a0*/  PRMT R23, R6, 0x9910, RZ ;  /* 0x0000991006177816 */ /* 0x000fd600000000ff */
[----:B------:R-:W-:Y:S02]  /*26b0*/  @!P0 LOP3.LUT R3, R6, 0x7f00, RZ, 0xc0, !PT ;  /* 0x00007f0006038812 */ /* 0x000fe400078ec0ff */
[----:B------:R-:W-:Y:S02]  /*26c0*/  @P0 LEA.HI R0, R0, 0x70000000, RZ, 0x1c ;  /* 0x7000000000000811 */ /* 0x000fe400078fe0ff */
[----:B------:R-:W-:-:S03]  /*26d0*/  @!P0 LOP3.LUT R3, R3, 0x3f000000, RZ, 0xfc, !PT ;  /* 0x3f00000003038812 */ /* 0x000fc600078efcff */
[----:B------:R-:W-:Y:S02]  /*26e0*/  @P0 FMUL.FTZ R0, R0, 1.9259299443872358531e-34 ;  /* 0x0780000000000820 */ /* 0x000fe40000410000 */
[----:B------:R-:W-:-:S05]  /*26f0*/  @!P0 FADD.FTZ R0, R3, -0.5 ;  /* 0xbf00000003008421 */ /* 0x000fca0000010000 */
[----:B------:R-:W-:Y:S01]  /*2700*/  LOP3.LUT R23, R0, 0x80000000, R23, 0xf8, !PT ;  /* 0x8000000000177812 */ /* 0x000fe200078ef817 */
[----:B------:R-:W-:Y:S06]  /*2710*/  BRA `(.L_x_1637) ;  /* 0x0000000400947947 */ /* 0x000fec0003800000 */
.L_x_1647:
[----:B------:R-:W2:Y:S02]  /*2720*/  LDG.E.U16 R4, desc[UR36][R4.64] ;  /* 0x0000002404047981 */ /* 0x000ea4000c1e1500 */
[----:B--2---:R-:W-:Y:S01]  /*2730*/  IMAD.U32 R23, R4, 0x10000, RZ ;  /* 0x0001000004177824 */ /* 0x004fe200078e00ff */
[----:B------:R-:W-:Y:S06]  /*2740*/  BRA `(.L_x_1637) ;  /* 0x0000000400887947 */ /* 0x000fec0003800000 */
.L_x_1644:
        /* <DEDUP_REMOVED lines=11> */
.L_x_1651:
        /* <DEDUP_REMOVED lines=20> */
.L_x_1653:
[----:B------:R-:W-:Y:S05]  /*2940*/  BSYNC.RECONVERGENT B0 ;  /* 0x0000000000007941 */ /* 0x000fea0003800200 */
.L_x_1652:
[----:B------:R-:W-:Y:S01]  /*2950*/  IMAD.SHL.U32 R0, R0, 0x100000, RZ ;  /* 0x0010000000007824 */ /* 0x000fe200078e00ff */
[----:B------:R-:W-:-:S04]  /*2960*/  LEA R3, R3, 0x3b800000, 0x17 ;  /* 0x3b80000003037811 */ /* 0x000fc800078eb8ff */
[----:B------:R-:W-:Y:S01]  /*2970*/  LOP3.LUT R23, R3, R0, R23, 0xfe, !PT ;  /* 0x0000000003177212 */ /* 0x000fe200078efe17 */
[----:B------:R-:W-:Y:S06]  /*2980*/  BRA `(.L_x_1637) ;  /* 0x0000000000f87947 */ /* 0x000fec0003800000 */
.L_x_1650:
        /* <DEDUP_REMOVED lines=20> */
.L_x_1655:
[----:B------:R-:W-:Y:S05]  /*2ad0*/  BSYNC.RECONVERGENT B0 ;  /* 0x0000000000007941 */ /* 0x000fea0003800200 */
.L_x_1654:
[----:B------:R-:W-:Y:S01]  /*2ae0*/  IMAD.SHL.U32 R0, R0, 0x200000, RZ ;  /* 0x0020000000007824 */ /* 0x000fe200078e00ff */
[----:B------:R-:W-:-:S04]  /*2af0*/  LEA R3, R3, 0x37800000, 0x17 ;  /* 0x3780000003037811 */ /* 0x000fc800078eb8ff */
[----:B------:R-:W-:Y:S01]  /*2b00*/  LOP3.LUT R23, R3, R0, R23, 0xfe, !PT ;  /* 0x0000000003177212 */ /* 0x000fe200078efe17 */
[----:B------:R-:W-:Y:S06]  /*2b10*/  BRA `(.L_x_1637) ;  /* 0x0000000000947947 */ /* 0x000fec0003800000 */
.L_x_1649:
        /* <DEDUP_REMOVED lines=14> */
.L_x_1636:
        /* <DEDUP_REMOVED lines=16> */
.L_x_1658:
[----:B------:R-:W-:Y:S01]  /*2d00*/  IMAD.MOV.U32 R23, RZ, RZ, RZ ;  /* 0x000000ffff177224 */ /* 0x000fe200078e00ff */
[----:B------:R-:W-:Y:S06]  /*2d10*/  BRA `(.L_x_1637) ;  /* 0x0000000000147947 */ /* 0x000fec0003800000 */
.L_x_1657:
[----:B------:R-:W2:Y:S02]  /*2d20*/  LDG.E.64 R4, desc[UR36][R4.64] ;  /* 0x0000002404047981 */ /* 0x000ea4000c1e1b00 */
[----:B--2---:R0:W2:Y:S02]  /*2d30*/  I2F.U64 R23, R4 ;  /* 0x0000000400177312 */ /* 0x0040a40000301000 */
[----:B0-2---:R-:W-:Y:S05]  /*2d40*/  BRA `(.L_x_1637) ;  /* 0x0000000000087947 */ /* 0x005fea0003800000 */
.L_x_1656:
[----:B------:R-:W2:Y:S02]  /*2d50*/  LDG.E R4, desc[UR36][R4.64] ;  /* 0x0000002404047981 */ /* 0x000ea4000c1e1900 */
[----:B--2---:R-:W-:-:S07]  /*2d60*/  I2FP.F32.U32 R23, R4 ;  /* 0x0000000400177245 */ /* 0x004fce0000201000 */
.L_x_1637:
[----:B------:R-:W-:Y:S05]  /*2d70*/  BSYNC.RECONVERGENT B6 ;  /* 0x0000000000067941 */ /* 0x000fea0003800200 */
.L_x_1631:
[----:B------:R-:W-:-:S07]  /*2d80*/  VIADD R16, R16, 0x80 ;  /* 0x0000008010107836 */ /* 0x000fce0000000000 */
.L_x_1630:
[----:B------:R-:W-:Y:S05]  /*2d90*/  BSYNC.RECONVERGENT B7 ;  /* 0x0000000000077941 */ /* 0x000fea0003800200 */
.L_x_1629:
[----:B------:R-:W-:Y:S01]  /*2da0*/  ISETP.GE.AND P0, PT, R16, R17, PT ;  /* 0x000000111000720c */ /* 0x000fe20003f06270 */
[----:B------:R-:W-:Y:S01]  /*2db0*/  BSSY.RECONVERGENT B6, `(.L_x_1659) ;  /* 0x00000e9000067945 */ /* 0x000fe20003800200 */
[----:B------:R-:W-:-:S11]  /*2dc0*/  IMAD.MOV.U32 R18, RZ, RZ, RZ ;  /* 0x000000ffff127224 */ /* 0x000fd600078e00ff */
[----:B------:R-:W-:Y:S05]  /*2dd0*/  @P0 BRA `(.L_x_1660) ;  /* 0x0000000c00980947 */ /* 0x000fea0003800000 */
[----:B0-2-4-:R-:W0:Y:S01]  /*2de0*/  LDC.64 R4, c[0x0][0x390] ;  /* 0x0000e400ff047b82 */ /* 0x015e220000000a00 */
[----:B------:R-:W2:Y:S01]  /*2df0*/  LDCU UR5, c[0x0][0x3a0] ;  /* 0x00007400ff0577ac */ /* 0x000ea20008000800 */
[----:B------:R-:W-:Y:S01]  /*2e00*/  IMAD R0, R2, 0x200, R16 ;  /* 0x0000020002007824 */ /* 0x000fe200078e0210 */
        /* <DEDUP_REMOVED lines=15> */
[----:B--2---:R0:W2:Y:S01]  /*2f00*/  I2F.S16 R18, R4 ;  /* 0x0000000400127306 */ /* 0x0040a20000101400 */
[----:B------:R-:W-:Y:S05]  /*2f10*/  BRA `(.L_x_1660) ;  /* 0x0000000c00487947 */ /* 0x000fea0003800000 */
.L_x_1664:
[----:B------:R-:W2:Y:S02]  /*2f20*/  LDG.E.U8 R4, desc[UR36][R4.64] ;  /* 0x0000002404047981 */ /* 0x000ea4000c1e1100 */
[----:B--2---:R-:W-:Y:S01]  /*2f30*/  I2FP.F32.U32 R18, R4 ;  /* 0x0000000400127245 */ /* 0x004fe20000201000 */
[----:B------:R-:W-:Y:S06]  /*2f40*/  BRA `(.L_x_1660) ;  /* 0x0000000c003c7947 */ /* 0x000fec0003800000 */
.L_x_1663:
        /* <DEDUP_REMOVED lines=9> */
.L_x_1667:
[----:B------:R-:W2:Y:S02]  /*2fe0*/  LDG.E R4, desc[UR36][R4.64] ;  /* 0x0000002404047981 */ /* 0x000ea4000c1e1900 */
[----:B--2---:R-:W-:Y:S01]  /*2ff0*/  I2FP.F32.S32 R18, R4 ;  /* 0x0000000400127245 */ /* 0x004fe20000201400 */
[----:B------:R-:W-:Y:S06]  /*3000*/  BRA `(.L_x_1660) ;  /* 0x0000000c000c7947 */ /* 0x000fec0003800000 */
.L_x_1666:
[----:B------:R-:W2:Y:S02]  /*3010*/  LDG.E.U16 R4, desc[UR36][R4.64] ;  /* 0x0000002404047981 */ /* 0x000ea4000c1e1500 */
[----:B--2---:R0:W2:Y:S01]  /*3020*/  I2F.S16 R18, R4 ;  /* 0x0000000400127306 */ /* 0x0040a20000101400 */
[----:B------:R-:W-:Y:S05]  /*3030*/  BRA `(.L_x_1660) ;  /* 0x0000000c00007947 */ /* 0x000fea0003800000 */
.L_x_1662:
        /* <DEDUP_REMOVED lines=8> */
.L_x_1669:
[----:B------:R-:W2:Y:S02]  /*30c0*/  LDG.E.U16 R4, desc[UR36][R4.64] ;  /* 0x0000002404047981 */ /* 0x000ea4000c1e1500 */
[----:B--2---:R-:W-:Y:S01]  /*30d0*/  HADD2.F32 R18, -RZ, R4.H0_H0 ;  /* 0x20000004ff127230 */ /* 0x004fe20000004100 */
[----:B------:R-:W-:Y:S06]  /*30e0*/  BRA `(.L_x_1660) ;  /* 0x0000000800d47947 */ /* 0x000fec0003800000 */
.L_x_1668:
        /* <DEDUP_REMOVED lines=8> */
.L_x_1671:
[----:B------:R-:W2:Y:S02]  /*3170*/  LDG.E.U16 R4, desc[UR36][R4.64] ;  /* 0x0000002404047981 */ /* 0x000ea4000c1e1500 */
[----:B--2---:R-:W-:Y:S01]  /*3180*/  HADD2.F32 R18, -RZ, R4.H0_H0 ;  /* 0x20000004ff127230 */ /* 0x004fe20000004100 */
[----:B------:R-:W-:Y:S06]  /*3190*/  BRA `(.L_x_1660) ;  /* 0x0000000800a87947 */ /* 0x000fec0003800000 */
.L_x_1670:
        /* <DEDUP_REMOVED lines=11> */
.L_x_1661:
        /* <DEDUP_REMOVED lines=12> */
.L_x_1674:
        /* <DEDUP_REMOVED lines=11> */
.L_x_1673:
        /* <DEDUP_REMOVED lines=25> */
.L_x_1676:
        /* <DEDUP_REMOVED lines=13> */
.L_x_1675:
[----:B------:R-:W2:Y:S02]  /*3620*/  LDG.E.U16 R4, desc[UR36][R4.64] ;  /* 0x0000002404047981 */ /* 0x000ea4000c1e1500 */
[----:B--2---:R-:W-:Y:S01]  /*3630*/  IMAD.U32 R18, R4, 0x10000, RZ ;  /* 0x0001000004127824 */ /* 0x004fe200078e00ff */
[----:B------:R-:W-:Y:S06]  /*3640*/  BRA `(.L_x_1660) ;  /* 0x00000004007c7947 */ /* 0x000fec0003800000 */
.L_x_1672:
        /* <DEDUP_REMOVED lines=11> */
.L_x_1679:
[----:B------:R-:W2:Y:S02]  /*3700*/  LDG.E.U8 R4, desc[UR36][R4.64] ;  /* 0x0000002404047981 */ /* 0x000ea4000c1e1100 */
        /* <DEDUP_REMOVED lines=18> */
.L_x_1681:
[----:B------:R-:W-:Y:S05]  /*3830*/  BSYNC.RECONVERGENT B0 ;  /* 0x0000000000007941 */ /* 0x000fea0003800200 */
.L_x_1680:
[----:B------:R-:W-:Y:S01]  /*3840*/  IMAD.SHL.U32 R0, R0, 0x100000, RZ ;  /* 0x0010000000007824 */ /* 0x000fe200078e00ff */
[----:B------:R-:W-:-:S04]  /*3850*/  LEA R3, R3, 0x3b800000, 0x17 ;  /* 0x3b80000003037811 */ /* 0x000fc800078eb8ff */
[----:B------:R-:W-:Y:S01]  /*3860*/  LOP3.LUT R18, R3, R0, R7, 0xfe, !PT ;  /* 0x0000000003127212 */ /* 0x000fe200078efe07 */
[----:B------:R-:W-:Y:S06]  /*3870*/  BRA `(.L_x_1660) ;  /* 0x0000000000f07947 */ /* 0x000fec0003800000 */
.L_x_1678:
        /* <DEDUP_REMOVED lines=19> */
.L_x_1683:
[----:B------:R-:W-:Y:S05]  /*39b0*/  BSYNC.RECONVERGENT B0 ;  /* 0x0000000000007941 */ /* 0x000fea0003800200 */
.L_x_1682:
[----:B------:R-:W-:Y:S01]  /*39c0*/  IMAD.SHL.U32 R0, R0, 0x200000, RZ ;  /* 0x0020000000007824 */ /* 0x000fe200078e00ff */
[----:B------:R-:W-:-:S04]  /*39d0*/  LEA R3, R3, 0x37800000, 0x17 ;  /* 0x3780000003037811 */ /* 0x000fc800078eb8ff */
[----:B------:R-:W-:Y:S01]  /*39e0*/  LOP3.LUT R18, R3, R0, R7, 0xfe, !PT ;  /* 0x0000000003127212 */ /* 0x000fe200078efe07 */
[----:B------:R-:W-:Y:S06]  /*39f0*/  BRA `(.L_x_1660) ;  /* 0x0000000000907947 */ /* 0x000fec0003800000 */
.L_x_1677:
        /* <DEDUP_REMOVED lines=14> */
.L_x_1665:
        /* <DEDUP_REMOVED lines=16> */
.L_x_1686:
[----:B------:R-:W-:Y:S05]  /*3be0*/  BRA `(.L_x_1660) ;  /* 0x0000000000147947 */ /* 0x000fea0003800000 */
.L_x_1685:
[----:B------:R-:W2:Y:S02]  /*3bf0*/  LDG.E.64 R4, desc[UR36][R4.64] ;  /* 0x0000002404047981 */ /* 0x000ea4000c1e1b00 */
[----:B--2---:R0:W2:Y:S02]  /*3c00*/  I2F.U64 R18, R4 ;  /* 0x0000000400127312 */ /* 0x0040a40000301000 */
[----:B0-2---:R-:W-:Y:S05]  /*3c10*/  BRA `(.L_x_1660) ;  /* 0x0000000000087947 */ /* 0x005fea0003800000 */
.L_x_1684:
[----:B------:R-:W2:Y:S02]  /*3c20*/  LDG.E R4, desc[UR36][R4.64] ;  /* 0x0000002404047981 */ /* 0x000ea4000c1e1900 */
[----:B--2---:R-:W-:-:S07]  /*3c30*/  I2FP.F32.U32 R18, R4 ;  /* 0x0000000400127245 */ /* 0x004fce0000201000 */
.L_x_1660:
[----:B------:R-:W-:Y:S05]  /*3c40*/  BSYNC.RECONVERGENT B6 ;  /* 0x0000000000067941 */ /* 0x000fea0003800200 */
.L_x_1659:
[----:B------:R-:W0:Y:S01]  /*3c50*/  LDC.U8 R16, c[0x0][0x3a4] ;  /* 0x0000e900ff107b82 */ /* 0x000e220000000000 */
[C---:B------:R-:W-:Y:S01]  /*3c60*/  ISETP.GE.AND P0, PT, R19.reuse, R17, PT ;  /* 0x000000111300720c */ /* 0x040fe20003f06270 */
[C---:B------:R-:W-:Y:S01]  /*3c70*/  VIADD R0, R19.reuse, 0x100 ;  /* 0x0000010013007836 */ /* 0x040fe20000000000 */
[----:B------:R-:W-:Y:S01]  /*3c80*/  BSSY.RECONVERGENT B0, `(.L_x_1687) ;  /* 0x000002d000007945 */ /* 0x000fe20003800200 */
[----:B------:R-:W-:-:S03]  /*3c90*/  VIADD R26, R19, 0x80 ;  /* 0x00000080131a7836 */ /* 0x000fc60000000000 */
[----:B------:R-:W-:Y:S01]  /*3ca0*/  ISETP.GE.AND P1, PT, R0, R17, PT ;  /* 0x000000110000720c */ /* 0x000fe20003f26270 */
[----:B------:R-:W-:-:S06]  /*3cb0*/  VIADD R0, R19, 0x180 ;  /* 0x0000018013007836 */ /* 0x000fcc0000000000 */
[----:B------:R-:W-:Y:S06]  /*3cc0*/  @P0 BRA `(.L_x_1688) ;  /* 0x0000000000a00947 */ /* 0x000fec0003800000 */
[C---:B012345:R-:W-:Y:S01]  /*3cd0*/  FFMA.FTZ R4, R22.reuse, R22, 1 ;  /* 0x3f80000016047423 */ /* 0x07ffe20000010016 */
[----:B------:R-:W-:Y:S01]  /*3ce0*/  FSETP.GT.FTZ.AND P2, PT, |R22|, 8388608, PT ;  /* 0x4b0000001600780b */ /* 0x000fe20003f54200 */
[----:B------:R-:W-:Y:S02]  /*3cf0*/  IMAD.MOV.U32 R8, RZ, RZ, 0x3e800000 ;  /* 0x3e800000ff087424 */ /* 0x000fe400078e00ff */
[----:B------:R-:W0:Y:S02]  /*3d00*/  MUFU.RSQ R3, R4 ;  /* 0x0000000400037308 */ /* 0x000e240000001400 */
[----:B0-----:R-:W-:Y:S01]  /*3d10*/  FFMA.FTZ R5, R4, R3, 1 ;  /* 0x3f80000004057423 */ /* 0x001fe20000010003 */
[----:B------:R-:W-:-:S05]  /*3d20*/  FADD.FTZ R3, |R22|, -RZ ;  /* 0x800000ff16037221 */ /* 0x000fca0000010200 */
        /* <DEDUP_REMOVED lines=33> */
[----:B------:R-:W-:-:S07]  /*3f40*/  FSEL R4, R4, R5, !P2 ;  /* 0x0000000504047208 */ /* 0x000fce0005000000 */
.L_x_1688:
[----:B------:R-:W-:Y:S05]  /*3f50*/  BSYNC.RECONVERGENT B0 ;  /* 0x0000000000007941 */ /* 0x000fea0003800200 */
.L_x_1687:
[-C--:B------:R-:W-:Y:S01]  /*3f60*/  ISETP.GE.AND P3, PT, R26, R17.reuse, PT ;  /* 0x000000111a00720c */ /* 0x080fe20003f66270 */
[----:B------:R-:W-:Y:S01]  /*3f70*/  BSSY.RECONVERGENT B0, `(.L_x_1689) ;  /* 0x000002b000007945 */ /* 0x000fe20003800200 */
[----:B------:R-:W-:-:S11]  /*3f80*/  ISETP.GE.AND P2, PT, R0, R17, PT ;  /* 0x000000110000720c */ /* 0x000fd60003f46270 */
[----:B------:R-:W-:Y:S05]  /*3f90*/  @P3 BRA `(.L_x_1690) ;  /* 0x0000000000a03947 */ /* 0x000fea0003800000 */
[C---:B0-2--5:R-:W-:Y:S01]  /*3fa0*/  FFMA.FTZ R3, R24.reuse, R24, 1 ;  /* 0x3f80000018037423 */ /* 0x065fe20000010018 */
[C---:B------:R-:W-:Y:S01]  /*3fb0*/  FSETP.GT.FTZ.AND P3, PT, |R24|.reuse, 8388608, PT ;  /* 0x4b0000001800780b */ /* 0x040fe20003f74200 */
[----:B------:R-:W-:Y:S02]  /*3fc0*/  IMAD.MOV.U32 R9, RZ, RZ, 0x3e800000 ;  /* 0x3e800000ff097424 */ /* 0x000fe400078e00ff */
[----:B------:R-:W4:Y:S01]  /*3fd0*/  MUFU.RSQ R0, R3 ;  /* 0x0000000300007308 */ /* 0x000f220000001400 */
[----:B------:R-:W-:Y:S02]  /*3fe0*/  IMAD.MOV.U32 R8, RZ, RZ, 0x3d39bf78 ;  /* 0x3d39bf78ff087424 */ /* 0x000fe400078e00ff */
[----:B----4-:R-:W-:Y:S01]  /*3ff0*/  FFMA.FTZ R5, R3, R0, 1 ;  /* 0x3f80000003057423 */ /* 0x010fe20000010000 */
[----:B------:R-:W-:-:S05]  /*4000*/  FADD.FTZ R0, |R24|, -RZ ;  /* 0x800000ff18007221 */ /* 0x000fca0000010200 */
[----:B------:R-:W0:Y:S02]  /*4010*/  MUFU.RCP R5, R5 ;  /* 0x0000000500057308 */ /* 0x000e240000001000 */
[----:B0-----:R-:W-:-:S04]  /*4020*/  FMUL.FTZ R7, R5, |R24| ;  /* 0x4000001805077220 */ /* 0x001fc80000410000 */
        /* <DEDUP_REMOVED lines=29> */
[----:B-1-3--:R-:W-:-:S04]  /*4200*/  LOP3.LUT R22, R6, 0x80000000, R24, 0xb8, !PT ;  /* 0x8000000006167812 */ /* 0x00afc800078eb818 */
[----:B------:R-:W-:-:S07]  /*4210*/  FSEL R22, R22, R6, !P3 ;  /* 0x0000000616167208 */ /* 0x000fce0005800000 */
.L_x_1690:
[----:B------:R-:W-:Y:S05]  /*4220*/  BSYNC.RECONVERGENT B0 ;  /* 0x0000000000007941 */ /* 0x000fea0003800200 */
.L_x_1689:
[----:B------:R-:W-:Y:S04]  /*4230*/  BSSY.RECONVERGENT B0, `(.L_x_1691) ;  /* 0x000002a000007945 */ /* 0x000fe80003800200 */
[----:B------:R-:W-:Y:S05]  /*4240*/  @P1 BRA `(.L_x_1692) ;  /* 0x0000000000a01947 */ /* 0x000fea0003800000 */
[C---:B0-2--5:R-:W-:Y:S01]  /*4250*/  FFMA.FTZ R3, R23.reuse, R23, 1 ;  /* 0x3f80000017037423 */ /* 0x065fe20000010017 */
[----:B------:R-:W-:Y:S01]  /*4260*/  FSETP.GT.FTZ.AND P1, PT, |R23|, 8388608, PT ;  /* 0x4b0000001700780b */ /* 0x000fe20003f34200 */
[----:B------:R-:W-:Y:S02]  /*4270*/  IMAD.MOV.U32 R9, RZ, RZ, 0x3e800000 ;  /* 0x3e800000ff097424 */ /* 0x000fe400078e00ff */
[----:B------:R-:W4:Y:S01]  /*4280*/  MUFU.RSQ R0, R3 ;  /* 0x0000000300007308 */ /* 0x000f220000001400 */
[----:B------:R-:W-:Y:S02]  /*4290*/  IMAD.MOV.U32 R8, RZ, RZ, 0x3d39bf78 ;  /* 0x3d39bf78ff087424 */ /* 0x000fe400078e00ff */
[----:B----4-:R-:W-:Y:S01]  /*42a0*/  FFMA.FTZ R5, R3, R0, 1 ;  /* 0x3f80000003057423 */ /* 0x010fe20000010000 */
[----:B------:R-:W-:-:S04]  /*42b0*/  FADD.FTZ R0, |R23|, -RZ ;  /* 0x800000ff17007221 */ /* 0x000fc80000010200 */
        /* <DEDUP_REMOVED lines=33> */
.L_x_1692:
[----:B------:R-:W-:Y:S05]  /*44d0*/  BSYNC.RECONVERGENT B0 ;  /* 0x0000000000007941 */ /* 0x000fea0003800200 */
.L_x_1691:
[----:B------:R-:W-:Y:S04]  /*44e0*/  BSSY.RECONVERGENT B0, `(.L_x_1693) ;  /* 0x000002a000007945 */ /* 0x000fe80003800200 */
[----:B------:R-:W-:Y:S05]  /*44f0*/  @P2 BRA `(.L_x_1694) ;  /* 0x0000000000a02947 */ /* 0x000fea0003800000 */
[C---:B--2--5:R-:W-:Y:S01]  /*4500*/  FFMA.FTZ R3, R18.reuse, R18, 1 ;  /* 0x3f80000012037423 */ /* 0x064fe20000010012 */
[C---:B------:R-:W-:Y:S01]  /*4510*/  FSETP.GT.FTZ.AND P1, PT, |R18|.reuse, 8388608, PT ;  /* 0x4b0000001200780b */ /* 0x040fe20003f34200 */
[----:B------:R-:W-:Y:S02]  /*4520*/  IMAD.MOV.U32 R9, RZ, RZ, 0x3e800000 ;  /* 0x3e800000ff097424 */ /* 0x000fe400078e00ff */
[----:B------:R-:W0:Y:S01]  /*4530*/  MUFU.RSQ R0, R3 ;  /* 0x0000000300007308 */ /* 0x000e220000001400 */
[----:B------:R-:W-:Y:S02]  /*4540*/  IMAD.MOV.U32 R8, RZ, RZ, 0x3d39bf78 ;  /* 0x3d39bf78ff087424 */ /* 0x000fe400078e00ff */
[----:B0---4-:R-:W-:Y:S01]  /*4550*/  FFMA.FTZ R5, R3, R0, 1 ;  /* 0x3f80000003057423 */ /* 0x011fe20000010000 */
        /* <DEDUP_REMOVED lines=34> */
.L_x_1694:
[----:B------:R-:W-:Y:S05]  /*4780*/  BSYNC.RECONVERGENT B0 ;  /* 0x0000000000007941 */ /* 0x000fea0003800200 */
.L_x_1693:
[----:B------:R-:W-:Y:S04]  /*4790*/  BSSY.RECONVERGENT B6, `(.L_x_1695) ;  /* 0x00000fc000067945 */ /* 0x000fe80003800200 */
[----:B------:R-:W-:Y:S05]  /*47a0*/  @P0 BRA `(.L_x_1696) ;  /* 0x0000000c00e80947 */ /* 0x000fea0003800000 */
[----:B------:R-:W1:Y:S01]  /*47b0*/  LDCU UR4, c[0x0][0x3a8] ;  /* 0x00007500ff0477ac */ /* 0x000e620008000800 */
[----:B------:R-:W3:Y:S01]  /*47c0*/  LDC.64 R8, c[0x0][0x388] ;  /* 0x0000e200ff087b82 */ /* 0x000ee20000000a00 */
[----:B------:R-:W-:Y:S01]  /*47d0*/  IMAD R0, R2, 0x200, R19 ;  /* 0x0000020002007824 */ /* 0x000fe200078e0213 */
[----:B0-2-4-:R-:W-:-:S03]  /*47e0*/  PRMT R5, R16, 0x9910, RZ ;  /* 0x0000991010057816 */ /* 0x015fc600000000ff */
[----:B-1----:R-:W-:Y:S02]  /*47f0*/  IMAD R3, R0, UR4, RZ ;  /* 0x0000000400037c24 */ /* 0x002fe4000f8e02ff */
[----:B------:R-:W-:-:S05]  /*4800*/  IMAD.MOV.U32 R0, RZ, RZ, R5 ;  /* 0x000000ffff007224 */ /* 0x000fca00078e0005 */
[----:B------:R-:W-:Y:S02]  /*4810*/  ISETP.GT.AND P0, PT, R0, 0x9, PT ;  /* 0x000000090000780c */ /* 0x000fe40003f04270 */
[----:B---3--:R-:W-:-:S05]  /*4820*/  IADD3 R8, P1, PT, R3, R8, RZ ;  /* 0x0000000803087210 */ /* 0x008fca0007f3e0ff */
        /* <DEDUP_REMOVED lines=10> */
[----:B------:R-:W0:Y:S01]  /*48d0*/  F2I.FTZ.TRUNC.NTZ R3, R4 ;  /* 0x0000000400037305 */ /* 0x000e22000021f100 */
[----:B------:R-:W-:Y:S01]  /*48e0*/  IMAD.MOV.U32 R19, RZ, RZ, R26 ;  /* 0x000000ffff137224 */ /* 0x000fe200078e001a */
[----:B0-----:R0:W-:Y:S01]  /*48f0*/  STG.E.U8 desc[UR36][R8.64], R3 ;  /* 0x0000000308007986 */ /* 0x0011e2000c101124 */
[----:B------:R-:W-:Y:S05]  /*4900*/  BRA `(.L_x_1696) ;  /* 0x0000000c00907947 */ /* 0x000fea0003800000 */
.L_x_1700:
[----:B------:R-:W0:Y:S01]  /*4910*/  F2I.S64.TRUNC R4, R4 ;  /* 0x0000000400047311 */ /* 0x000e22000020d900 */
[----:B------:R-:W-:Y:S02]  /*4920*/  IMAD.MOV.U32 R19, RZ, RZ, R26 ;  /* 0x000000ffff137224 */ /* 0x000fe400078e001a */
[----:B0-----:R-:W-:-:S05]  /*4930*/  IMAD.MOV.U32 R3, RZ, RZ, R4 ;  /* 0x000000ffff037224 */ /* 0x001fca00078e0004 */
[----:B------:R0:W-:Y:S01]  /*4940*/  STG.E.U8 desc[UR36][R8.64], R3 ;  /* 0x0000000308007986 */ /* 0x0001e2000c101124 */
[----:B------:R-:W-:Y:S05]  /*4950*/  BRA `(.L_x_1696) ;  /* 0x0000000c007c7947 */ /* 0x000fea0003800000 */
.L_x_1699:
[----:B------:R-:W-:-:S13]  /*4960*/  ISETP.NE.AND P0, PT, R0, 0x2, PT ;  /* 0x000000020000780c */ /* 0x000fda0003f05270 */
[----:B------:R-:W-:Y:S05]  /*4970*/  @!P0 BRA `(.L_x_1702) ;  /* 0x0000000000308947 */ /* 0x000fea0003800000 */
[----:B------:R-:W-:-:S13]  /*4980*/  ISETP.NE.AND P0, PT, R0, 0x3, PT ;  /* 0x000000030000780c */ /* 0x000fda0003f05270 */
[----:B------:R-:W-:Y:S05]  /*4990*/  @!P0 BRA `(.L_x_1703) ;  /* 0x0000000000188947 */ /* 0x000fea0003800000 */
[----:B------:R-:W-:-:S13]  /*49a0*/  ISETP.NE.AND P0, PT, R0, 0x4, PT ;  /* 0x000000040000780c */ /* 0x000fda0003f05270 */
[----:B------:R-:W-:Y:S05]  /*49b0*/  @P0 BRA `(.L_x_1701) ;  /* 0x0000000800c00947 */ /* 0x000fea0003800000 */
[----:B------:R-:W0:Y:S01]  /*49c0*/  F2I.S64.TRUNC R4, R4 ;  /* 0x0000000400047311 */ /* 0x000e22000020d900 */
[----:B------:R-:W-:Y:S01]  /*49d0*/  IMAD.MOV.U32 R19, RZ, RZ, R26 ;  /* 0x000000ffff137224 */ /* 0x000fe200078e001a */
[----:B0-----:R0:W-:Y:S01]  /*49e0*/  STG.E.64 desc[UR36][R8.64], R4 ;  /* 0x0000000408007986 */ /* 0x0011e2000c101b24 */
[----:B------:R-:W-:Y:S05]  /*49f0*/  BRA `(.L_x_1696) ;  /* 0x0000000c00547947 */ /* 0x000fea0003800000 */
.L_x_1703:
[----:B------:R-:W0:Y:S01]  /*4a00*/  F2I.FTZ.TRUNC.NTZ R3, R4 ;  /* 0x0000000400037305 */ /* 0x000e22000021f100 */
[----:B------:R-:W-:Y:S01]  /*4a10*/  IMAD.MOV.U32 R19, RZ, RZ, R26 ;  /* 0x000000ffff137224 */ /* 0x000fe200078e001a */
[----:B0-----:R0:W-:Y:S01]  /*4a20*/  STG.E desc[UR36][R8.64], R3 ;  /* 0x0000000308007986 */ /* 0x0011e2000c101924 */
[----:B------:R-:W-:Y:S05]  /*4a30*/  BRA `(.L_x_1696) ;  /* 0x0000000c00447947 */ /* 0x000fea0003800000 */
.L_x_1702:
[----:B------:R-:W0:Y:S01]  /*4a40*/  F2I.FTZ.TRUNC.NTZ R3, R4 ;  /* 0x0000000400037305 */ /* 0x000e22000021f100 */
[----:B------:R-:W-:Y:S01]  /*4a50*/  IMAD.MOV.U32 R19, RZ, RZ, R26 ;  /* 0x000000ffff137224 */ /* 0x000fe200078e001a */
[----:B0-----:R0:W-:Y:S01]  /*4a60*/  STG.E.U16 desc[UR36][R8.64], R3 ;  /* 0x0000000308007986 */ /* 0x0011e2000c101524 */
[----:B------:R-:W-:Y:S05]  /*4a70*/  BRA `(.L_x_1696) ;  /* 0x0000000c00347947 */ /* 0x000fea0003800000 */
.L_x_1698:
[----:B------:R-:W-:-:S13]  /*4a80*/  ISETP.GT.AND P0, PT, R0, 0x6, PT ;  /* 0x000000060000780c */ /* 0x000fda0003f04270 */
[----:B------:R-:W-:Y:S05]  /*4a90*/  @P0 BRA `(.L_x_1704) ;  /* 0x00000000002c0947 */ /* 0x000fea0003800000 */
[----:B------:R-:W-:-:S13]  /*4aa0*/  ISETP.NE.AND P0, PT, R0, 0x5, PT ;  /* 0x000000050000780c */ /* 0x000fda0003f05270 */
[----:B------:R-:W-:Y:S05]  /*4ab0*/  @!P0 BRA `(.L_x_1705) ;  /* 0x0000000000148947 */ /* 0x000fea0003800000 */
[----:B------:R-:W-:-:S13]  /*4ac0*/  ISETP.NE.AND P0, PT, R0, 0x6, PT ;  /* 0x000000060000780c */ /* 0x000fda0003f05270 */
[----:B------:R-:W-:Y:S05]  /*4ad0*/  @P0 BRA `(.L_x_1701) ;  /* 0x0000000800780947 */ /* 0x000fea0003800000 */
[----:B------:R0:W-:Y:S01]  /*4ae0*/  STG.E desc[UR36][R8.64], R4 ;  /* 0x0000000408007986 */ /* 0x0001e2000c101924 */
[----:B------:R-:W-:Y:S01]  /*4af0*/  IMAD.MOV.U32 R19, RZ, RZ, R26 ;  /* 0x000000ffff137224 */ /* 0x000fe200078e001a */
[----:B------:R-:W-:Y:S06]  /*4b00*/  BRA `(.L_x_1696) ;  /* 0x0000000c00107947 */ /* 0x000fec0003800000 */
.L_x_1705:
[----:B------:R-:W-:Y:S01]  /*4b10*/  F2FP.F16.F32.PACK_AB R4, RZ, R4 ;  /* 0x00000004ff04723e */ /* 0x000fe200000000ff */
[----:B------:R-:W-:-:S04]  /*4b20*/  IMAD.MOV.U32 R19, RZ, RZ, R26 ;  /* 0x000000ffff137224 */ /* 0x000fc800078e001a */
[----:B------:R0:W-:Y:S01]  /*4b30*/  STG.E.U16 desc[UR36][R8.64], R4 ;  /* 0x0000000408007986 */ /* 0x0001e2000c101524 */
[----:B------:R-:W-:Y:S05]  /*4b40*/  BRA `(.L_x_1696) ;  /* 0x0000000c00007947 */ /* 0x000fea0003800000 */
.L_x_1704:
[----:B------:R-:W-:-:S13]  /*4b50*/  ISETP.NE.AND P0, PT, R0, 0x7, PT ;  /* 0x000000070000780c */ /* 0x000fda0003f05270 */
[----:B------:R-:W-:Y:S05]  /*4b60*/  @!P0 BRA `(.L_x_1706) ;  /* 0x0000000000348947 */ /* 0x000fea0003800000 */
[----:B------:R-:W-:-:S13]  /*4b70*/  ISETP.NE.AND P0, PT, R0, 0x8, PT ;  /* 0x000000080000780c */ /* 0x000fda0003f05270 */
[----:B------:R-:W-:Y:S05]  /*4b80*/  @!P0 BRA `(.L_x_1707) ;  /* 0x0000000000188947 */ /* 0x000fea0003800000 */
[----:B------:R-:W-:-:S13]  /*4b90*/  ISETP.NE.AND P0, PT, R0, 0x9, PT ;  /* 0x000000090000780c */ /* 0x000fda0003f05270 */
[----:B------:R-:W-:Y:S05]  /*4ba0*/  @P0 BRA `(.L_x_1701) ;  /* 0x0000000800440947 */ /* 0x000fea0003800000 */
[----:B------:R-:W-:Y:S02]  /*4bb0*/  IMAD.MOV.U32 R5, RZ, RZ, RZ ;  /* 0x000000ffff057224 */ /* 0x000fe400078e00ff */
[----:B------:R-:W-:-:S03]  /*4bc0*/  IMAD.MOV.U32 R19, RZ, RZ, R26 ;  /* 0x000000ffff137224 */ /* 0x000fc600078e001a */
[----:B------:R0:W-:Y:S01]  /*4bd0*/  STG.E.64 desc[UR36][R8.64], R4 ;  /* 0x0000000408007986 */ /* 0x0001e2000c101b24 */
[----:B------:R-:W-:Y:S05]  /*4be0*/  BRA `(.L_x_1696) ;  /* 0x0000000800d87947 */ /* 0x000fea0003800000 */
.L_x_1707:
[----:B------:R-:W-:Y:S01]  /*4bf0*/  F2FP.F16.F32.PACK_AB R3, RZ, R4 ;  /* 0x00000004ff03723e */ /* 0x000fe200000000ff */
[----:B------:R-:W-:-:S03]  /*4c00*/  IMAD.MOV.U32 R19, RZ, RZ, R26 ;  /* 0x000000ffff137224 */ /* 0x000fc600078e001a */
[----:B------:R-:W-:-:S05]  /*4c10*/  PRMT R3, R3, 0x5410, RZ ;  /* 0x0000541003037816 */ /* 0x000fca00000000ff */
[----:B------:R0:W-:Y:S01]  /*4c20*/  STG.E desc[UR36][R8.64], R3 ;  /* 0x0000000308007986 */ /* 0x0001e2000c101924 */
[----:B------:R-:W-:Y:S05]  /*4c30*/  BRA `(.L_x_1696) ;  /* 0x0000000800c47947 */ /* 0x000fea0003800000 */
.L_x_1706:
[----:B------:R-:W-:Y:S01]  /*4c40*/  FMUL.FTZ R4, R4, 1 ;  /* 0x3f80000004047820 */ /* 0x000fe20000410000 */
[----:B------:R-:W-:-:S05]  /*4c50*/  IMAD.MOV.U32 R19, RZ, RZ, R26 ;  /* 0x000000ffff137224 */ /* 0x000fca00078e001a */
[----:B------:R-:W0:Y:S02]  /*4c60*/  F2F.F64.F32 R4, R4 ;  /* 0x0000000400047310 */ /* 0x000e240000201800 */
[----:B0-----:R0:W-:Y:S01]  /*4c70*/  STG.E.64 desc[UR36][R8.64], R4 ;  /* 0x0000000408007986 */ /* 0x0011e2000c101b24 */
[----:B------:R-:W-:Y:S05]  /*4c80*/  BRA `(.L_x_1696) ;  /* 0x0000000800b07947 */ /* 0x000fea0003800000 */
.L_x_1697:
        /* <DEDUP_REMOVED lines=8> */
[----:B------:R-:W-:Y:S01]  /*4d10*/  FSETP.NEU.FTZ.AND P0, PT, R4, RZ, PT ;  /* 0x000000ff0400720b */ /* 0x000fe20003f1d000 */
[----:B------:R-:W-:-:S03]  /*4d20*/  IMAD.MOV.U32 R19, RZ, RZ, R26 ;  /* 0x000000ffff137224 */ /* 0x000fc600078e001a */
[----:B------:R-:W-:-:S05]  /*4d30*/  SEL R3, RZ, 0x1, !P0 ;  /* 0x00000001ff037807 */ /* 0x000fca0004000000 */
[----:B------:R0:W-:Y:S01]  /*4d40*/  STG.E.U8 desc[UR36][R8.64], R3 ;  /* 0x0000000308007986 */ /* 0x0001e2000c101124 */
[----:B------:R-:W-:Y:S05]  /*4d50*/  BRA `(.L_x_1696) ;  /* 0x00000008007c7947 */ /* 0x000fea0003800000 */
.L_x_1710:
[----:B------:R-:W-:Y:S01]  /*4d60*/  FMUL.FTZ R4, R4, 1 ;  /* 0x3f80000004047820 */ /* 0x000fe20000410000 */
[----:B------:R-:W-:Y:S01]  /*4d70*/  CS2R R6, SRZ ;  /* 0x0000000000067805 */ /* 0x000fe2000001ff00 */
[----:B------:R-:W-:-:S04]  /*4d80*/  IMAD.MOV.U32 R19, RZ, RZ, R26 ;  /* 0x000000ffff137224 */ /* 0x000fc800078e001a */
[----:B------:R-:W0:Y:S02]  /*4d90*/  F2F.F64.F32 R4, R4 ;  /* 0x0000000400047310 */ /* 0x000e240000201800 */
[----:B0-----:R0:W-:Y:S01]  /*4da0*/  STG.E.128 desc[UR36][R8.64], R4 ;  /* 0x0000000408007986 */ /* 0x0011e2000c101d24 */
[----:B------:R-:W-:Y:S05]  /*4db0*/  BRA `(.L_x_1696) ;  /* 0x0000000800647947 */ /* 0x000fea0003800000 */
.L_x_1709:
[----:B------:R-:W-:-:S13]  /*4dc0*/  ISETP.NE.AND P0, PT, R0, 0xf, PT ;  /* 0x0000000f0000780c */ /* 0x000fda0003f05270 */
[----:B------:R-:W-:Y:S05]  /*4dd0*/  @!P0 BRA `(.L_x_1711) ;  /* 0x0000000000a08947 */ /* 0x000fea0003800000 */
[----:B------:R-:W-:-:S13]  /*4de0*/  ISETP.NE.AND P0, PT, R0, 0x17, PT ;  /* 0x000000170000780c */ /* 0x000fda0003f05270 */
[----:B------:R-:W-:Y:S05]  /*4df0*/  @!P0 BRA `(.L_x_1712) ;  /* 0x00000000004c8947 */ /* 0x000fea0003800000 */
[----:B------:R-:W-:-:S13]  /*4e00*/  ISETP.NE.AND P0, PT, R0, 0x18, PT ;  /* 0x000000180000780c */ /* 0x000fda0003f05270 */
[----:B------:R-:W-:Y:S05]  /*4e10*/  @P0 BRA `(.L_x_1701) ;  /* 0x0000000400a80947 */ /* 0x000fea0003800000 */
[----:B------:R-:W-:Y:S01]  /*4e20*/  LOP3.LUT R6, R4, 0x7fffffff, RZ, 0xc0, !PT ;  /* 0x7fffffff04067812 */ /* 0x000fe200078ec0ff */
[----:B------:R-:W-:Y:S01]  /*4e30*/  BSSY.RECONVERGENT B0, `(.L_x_1713) ;  /* 0x000000b000007945 */ /* 0x000fe20003800200 */
[----:B------:R-:W-:Y:S01]  /*4e40*/  SHF.R.U32.HI R5, RZ, 0x18, R4 ;  /* 0x00000018ff057819 */ /* 0x000fe20000011604 */
[----:B------:R-:W-:Y:S01]  /*4e50*/  IMAD.MOV.U32 R0, RZ, RZ, 0x7f ;  /* 0x0000007fff007424 */ /* 0x000fe200078e00ff */
        /* <DEDUP_REMOVED lines=8> */
.L_x_1714:
[----:B------:R-:W-:Y:S05]  /*4ee0*/  BSYNC.RECONVERGENT B0 ;  /* 0x0000000000007941 */ /* 0x000fea0003800200 */
.L_x_1713:
[----:B------:R-:W-:Y:S01]  /*4ef0*/  LOP3.LUT R5, R0, 0x80, R5, 0xf8, !PT ;  /* 0x0000008000057812 */ /* 0x000fe200078ef805 */
[----:B------:R-:W-:-:S04]  /*4f00*/  IMAD.MOV.U32 R19, RZ, RZ, R26 ;  /* 0x000000ffff137224 */ /* 0x000fc800078e001a */
[----:B------:R0:W-:Y:S01]  /*4f10*/  STG.E.U8 desc[UR36][R8.64], R5 ;  /* 0x0000000508007986 */ /* 0x0001e2000c101124 */
[----:B------:R-:W-:Y:S05]  /*4f20*/  BRA `(.L_x_1696) ;  /* 0x0000000800087947 */ /* 0x000fea0003800000 */
.L_x_1712:
        /* <DEDUP_REMOVED lines=14> */
.L_x_1716:
[----:B------:R-:W-:Y:S05]  /*5010*/  BSYNC.RECONVERGENT B0 ;  /* 0x0000000000007941 */ /* 0x000fea0003800200 */
.L_x_1715:
[----:B------:R-:W-:Y:S01]  /*5020*/  LOP3.LUT R3, R0, 0x80, R7, 0xf8, !PT ;  /* 0x0000008000037812 */ /* 0x000fe200078ef807 */
[----:B------:R-:W-:-:S04]  /*5030*/  IMAD.MOV.U32 R19, RZ, RZ, R26 ;  /* 0x000000ffff137224 */ /* 0x000fc800078e001a */
[----:B------:R0:W-:Y:S01]  /*5040*/  STG.E.U8 desc[UR36][R8.64], R3 ;  /* 0x0000000308007986 */ /* 0x0001e2000c101124 */
[----:B------:R-:W-:Y:S05]  /*5050*/  BRA `(.L_x_1696) ;  /* 0x0000000400bc7947 */ /* 0x000fea0003800000 */
.L_x_1711:
[----:B------:R-:W-:Y:S01]  /*5060*/  F2FP.BF16.F32.PACK_AB R4, RZ, R4 ;  /* 0x00000004ff04723e */ /* 0x000fe200000010ff */
[----:B------:R-:W-:-:S04]  /*5070*/  IMAD.MOV.U32 R19, RZ, RZ, R26 ;  /* 0x000000ffff137224 */ /* 0x000fc800078e001a */
[----:B------:R0:W-:Y:S01]  /*5080*/  STG.E.U16 desc[UR36][R8.64], R4 ;  /* 0x0000000408007986 */ /* 0x0001e2000c101524 */
[----:B------:R-:W-:Y:S05]  /*5090*/  BRA `(.L_x_1696) ;  /* 0x0000000400ac7947 */ /* 0x000fea0003800000 */
.L_x_1708:
        /* <DEDUP_REMOVED lines=8> */
[----:B------:R-:W0:Y:S01]  /*5120*/  F2I.FTZ.U32.TRUNC.NTZ R3, R4 ;  /* 0x0000000400037305 */ /* 0x000e22000021f000 */
[----:B------:R-:W-:Y:S01]  /*5130*/  IMAD.MOV.U32 R19, RZ, RZ, R26 ;  /* 0x000000ffff137224 */ /* 0x000fe200078e001a */
[----:B0-----:R0:W-:Y:S01]  /*5140*/  STG.E.U16 desc[UR36][R8.64], R3 ;  /* 0x0000000308007986 */ /* 0x0011e2000c101524 */
[----:B------:R-:W-:Y:S05]  /*5150*/  BRA `(.L_x_1696) ;  /* 0x00000004007c7947 */ /* 0x000fea0003800000 */
.L_x_1719:
        /* <DEDUP_REMOVED lines=12> */
.L_x_1722:
[----:B------:R-:W-:-:S04]  /*5220*/  SHF.R.U32.HI R0, RZ, 0x14, R4 ;  /* 0x00000014ff007819 */ /* 0x000fc80000011604 */
[----:B------:R-:W-:-:S04]  /*5230*/  LOP3.LUT R3, R0, 0x1, RZ, 0xc0, !PT ;  /* 0x0000000100037812 */ /* 0x000fc800078ec0ff */
[----:B------:R-:W-:-:S04]  /*5240*/  IADD3 R0, PT, PT, R4, 0x487ffff, R3 ;  /* 0x0487ffff04007810 */ /* 0x000fc80007ffe003 */
[----:B------:R-:W-:-:S04]  /*5250*/  SHF.R.U32.HI R0, RZ, 0x14, R0 ;  /* 0x00000014ff007819 */ /* 0x000fc80000011600 */
[----:B------:R-:W-:-:S07]  /*5260*/  LOP3.LUT R3, R0, 0xff, RZ, 0xc0, !PT ;  /* 0x000000ff00037812 */ /* 0x000fce00078ec0ff */
.L_x_1723:
[----:B------:R-:W-:-:S04]  /*5270*/  SHF.R.U32.HI R4, RZ, 0x18, R4 ;  /* 0x00000018ff047819 */ /* 0x000fc80000011604 */
[----:B------:R-:W-:-:S04]  /*5280*/  LOP3.LUT R3, R3, 0x80, R4, 0xf8, !PT ;  /* 0x0000008003037812 */ /* 0x000fc800078ef804 */
[----:B------:R-:W-:-:S07]  /*5290*/  PRMT R0, R3, 0x7610, R0 ;  /* 0x0000761003007816 */ /* 0x000fce0000000000 */
.L_x_1721:
[----:B------:R-:W-:Y:S05]  /*52a0*/  BSYNC.RECONVERGENT B0 ;  /* 0x0000000000007941 */ /* 0x000fea0003800200 */
.L_x_1720:
[----:B------:R0:W-:Y:S01]  /*52b0*/  STG.E.U8 desc[UR36][R8.64], R0 ;  /* 0x0000000008007986 */ /* 0x0001e2000c101124 */
[----:B------:R-:W-:Y:S01]  /*52c0*/  IMAD.MOV.U32 R19, RZ, RZ, R26 ;  /* 0x000000ffff137224 */ /* 0x000fe200078e001a */
[----:B------:R-:W-:Y:S06]  /*52d0*/  BRA `(.L_x_1696) ;  /* 0x00000004001c7947 */ /* 0x000fec0003800000 */
.L_x_1718:
        /* <DEDUP_REMOVED lines=12> */
.L_x_1726:
[----:B------:R-:W-:-:S04]  /*53a0*/  SHF.R.U32.HI R0, RZ, 0x15, R4 ;  /* 0x00000015ff007819 */ /* 0x000fc80000011604 */
[----:B------:R-:W-:-:S04]  /*53b0*/  LOP3.LUT R3, R0, 0x1, RZ, 0xc0, !PT ;  /* 0x0000000100037812 */ /* 0x000fc800078ec0ff */
[----:B------:R-:W-:-:S04]  /*53c0*/  IADD3 R0, PT, PT, R4, 0x88fffff, R3 ;  /* 0x088fffff04007810 */ /* 0x000fc80007ffe003 */
[----:B------:R-:W-:-:S04]  /*53d0*/  SHF.R.U32.HI R0, RZ, 0x15, R0 ;  /* 0x00000015ff007819 */ /* 0x000fc80000011600 */
[----:B------:R-:W-:-:S07]  /*53e0*/  LOP3.LUT R3, R0, 0xff, RZ, 0xc0, !PT ;  /* 0x000000ff00037812 */ /* 0x000fce00078ec0ff */
.L_x_1727:
[----:B------:R-:W-:-:S04]  /*53f0*/  SHF.R.U32.HI R4, RZ, 0x18, R4 ;  /* 0x00000018ff047819 */ /* 0x000fc80000011604 */
[----:B------:R-:W-:-:S04]  /*5400*/  LOP3.LUT R3, R3, 0x80, R4, 0xf8, !PT ;  /* 0x0000008003037812 */ /* 0x000fc800078ef804 */
[----:B------:R-:W-:-:S07]  /*5410*/  PRMT R0, R3, 0x7610, R0 ;  /* 0x0000761003007816 */ /* 0x000fce0000000000 */
.L_x_1725:
[----:B------:R-:W-:Y:S05]  /*5420*/  BSYNC.RECONVERGENT B0 ;  /* 0x0000000000007941 */ /* 0x000fea0003800200 */
.L_x_1724:
[----:B------:R0:W-:Y:S01]  /*5430*/  STG.E.U8 desc[UR36][R8.64], R0 ;  /* 0x0000000008007986 */ /* 0x0001e2000c101124 */
[----:B------:R-:W-:Y:S01]  /*5440*/  IMAD.MOV.U32 R19, RZ, RZ, R26 ;  /* 0x000000ffff137224 */ /* 0x000fe200078e001a */
[----:B------:R-:W-:Y:S06]  /*5450*/  BRA `(.L_x_1696) ;  /* 0x0000000000bc7947 */ /* 0x000fec0003800000 */
.L_x_1717:
[----:B------:R-:W-:-:S13]  /*5460*/  ISETP.NE.AND P0, PT, R0, 0x1c, PT ;  /* 0x0000001c0000780c */ /* 0x000fda0003f05270 */
[----:B------:R-:W-:Y:S05]  /*5470*/  @!P0 BRA `(.L_x_1728) ;  /* 0x0000000000a88947 */ /* 0x000fea0003800000 */
[----:B------:R-:W-:-:S13]  /*5480*/  ISETP.NE.AND P0, PT, R0, 0x1d, PT ;  /* 0x0000001d0000780c */ /* 0x000fda0003f05270 */
[----:B------:R-:W-:Y:S05]  /*5490*/  @!P0 BRA `(.L_x_1729) ;  /* 0x0000000000908947 */ /* 0x000fea0003800000 */
[----:B------:R-:W-:-:S13]  /*54a0*/  ISETP.NE.AND P0, PT, R0, 0x2c, PT ;  /* 0x0000002c0000780c */ /* 0x000fda0003f05270 */
[----:B------:R-:W-:Y:S05]  /*54b0*/  @!P0 BRA `(.L_x_1730) ;  /* 0x0000000000488947 */ /* 0x000fea0003800000 */
.L_x_1701:
        /* <DEDUP_REMOVED lines=16> */
.L_x_1731:
[----:B------:R-:W-:Y:S01]  /*55c0*/  IMAD.MOV.U32 R19, RZ, RZ, R26 ;  /* 0x000000ffff137224 */ /* 0x000fe200078e001a */
[----:B------:R-:W-:Y:S06]  /*55d0*/  BRA `(.L_x_1696) ;  /* 0x00000000005c7947 */ /* 0x000fec0003800000 */
.L_x_1730:
[----:B------:R-:W-:Y:S01]  /*55e0*/  SHF.R.U32.HI R5, RZ, 0x17, R4 ;  /* 0x00000017ff057819 */ /* 0x000fe20000011604 */
[----:B------:R-:W-:-:S03]  /*55f0*/  IMAD.MOV.U32 R19, RZ, RZ, R26 ;  /* 0x000000ffff137224 */ /* 0x000fc600078e001a */
        /* <DEDUP_REMOVED lines=14> */
.L_x_1729:
[----:B------:R-:W0:Y:S01]  /*56e0*/  F2I.U64.TRUNC R4, R4 ;  /* 0x0000000400047311 */ /* 0x000e22000020d800 */
[----:B------:R-:W-:Y:S01]  /*56f0*/  IMAD.MOV.U32 R19, RZ, RZ, R26 ;  /* 0x000000ffff137224 */ /* 0x000fe200078e001a */
[----:B0-----:R0:W-:Y:S01]  /*5700*/  STG.E.64 desc[UR36][R8.64], R4 ;  /* 0x0000000408007986 */ /* 0x0011e2000c101b24 */
[----:B------:R-:W-:Y:S05]  /*5710*/  BRA `(.L_x_1696) ;  /* 0x00000000000c7947 */ /* 0x000fea0003800000 */
.L_x_1728:
[----:B------:R-:W0:Y:S01]  /*5720*/  F2I.FTZ.U32.TRUNC.NTZ R3, R4 ;  /* 0x0000000400037305 */ /* 0x000e22000021f000 */
[----:B------:R-:W-:Y:S01]  /*5730*/  IMAD.MOV.U32 R19, RZ, RZ, R26 ;  /* 0x000000ffff137224 */ /* 0x000fe200078e001a */
[----:B0-----:R0:W-:Y:S06]  /*5740*/  STG.E desc[UR36][R8.64], R3 ;  /* 0x0000000308007986 */ /* 0x0011ec000c101924 */
.L_x_1696:
[----:B------:R-:W-:Y:S05]  /*5750*/  BSYNC.RECONVERGENT B6 ;  /* 0x0000000000067941 */ /* 0x000fea0003800200 */
.L_x_1695:
[----:B------:R-:W-:Y:S01]  /*5760*/  ISETP.GE.AND P0, PT, R19, R17, PT ;  /* 0x000000111300720c */ /* 0x000fe20003f06270 */
[----:B------:R-:W-:-:S12]  /*5770*/  BSSY.RECONVERGENT B6, `(.L_x_1732) ;  /* 0x00001cc000067945 */ /* 0x000fd80003800200 */
[----:B------:R-:W-:Y:S05]  /*5780*/  @P0 BRA `(.L_x_1733) ;  /* 0x0000001c00280947 */ /* 0x000fea0003800000 */
[----:B------:R-:W1:Y:S01]  /*5790*/  LDCU UR4, c[0x0][0x3a8] ;  /* 0x00007500ff0477ac */ /* 0x000e620008000800 */
[----:B0-----:R-:W0:Y:S01]  /*57a0*/  LDC.64 R8, c[0x0][0x388] ;  /* 0x0000e200ff087b82 */ /* 0x001e220000000a00 */
[----:B------:R-:W-:Y:S01]  /*57b0*/  IMAD R0, R2, 0x200, R19 ;  /* 0x0000020002007824 */ /* 0x000fe200078e0213 */
[----:B--2-4-:R-:W-:-:S03]  /*57c0*/  PRMT R4, R16, 0x9910, RZ ;  /* 0x0000991010047816 */ /* 0x014fc600000000ff */
[----:B-1----:R-:W-:Y:S02]  /*57d0*/  IMAD R3, R0, UR4, RZ ;  /* 0x0000000400037c24 */ /* 0x002fe4000f8e02ff */
        /* <DEDUP_REMOVED lines=13> */
[----:B---3-5:R-:W0:Y:S02]  /*58b0*/  F2I.FTZ.TRUNC.NTZ R3, R22 ;  /* 0x0000001600037305 */ /* 0x028e24000021f100 */
[----:B0-----:R1:W-:Y:S01]  /*58c0*/  STG.E.U8 desc[UR36][R8.64], R3 ;  /* 0x0000000308007986 */ /* 0x0013e2000c101124 */
[----:B------:R-:W-:Y:S05]  /*58d0*/  BRA `(.L_x_1739) ;  /* 0x0000000c00387947 */ /* 0x000fea0003800000 */
.L_x_1737:
[----:B---3-5:R-:W0:Y:S02]  /*58e0*/  F2I.S64.TRUNC R22, R22 ;  /* 0x0000001600167311 */ /* 0x028e24000020d900 */
[----:B0-----:R-:W-:-:S05]  /*58f0*/  IMAD.MOV.U32 R3, RZ, RZ, R22 ;  /* 0x000000ffff037224 */ /* 0x001fca00078e0016 */
[----:B------:R0:W-:Y:S01]  /*5900*/  STG.E.U8 desc[UR36][R8.64], R3 ;  /* 0x0000000308007986 */ /* 0x0001e2000c101124 */
[----:B------:R-:W-:Y:S05]  /*5910*/  BRA `(.L_x_1739) ;  /* 0x0000000c00287947 */ /* 0x000fea0003800000 */
.L_x_1736:
[----:B------:R-:W-:-:S13]  /*5920*/  ISETP.NE.AND P0, PT, R0, 0x2, PT ;  /* 0x000000020000780c */ /* 0x000fda0003f05270 */
[----:B------:R-:W-:Y:S05]  /*5930*/  @!P0 BRA `(.L_x_1740) ;  /* 0x0000000000288947 */ /* 0x000fea0003800000 */
[----:B------:R-:W-:-:S13]  /*5940*/  ISETP.NE.AND P0, PT, R0, 0x3, PT ;  /* 0x000000030000780c */ /* 0x000fda0003f05270 */
[----:B------:R-:W-:Y:S05]  /*5950*/  @!P0 BRA `(.L_x_1741) ;  /* 0x0000000000148947 */ /* 0x000fea0003800000 */
[----:B------:R-:W-:-:S13]  /*5960*/  ISETP.NE.AND P0, PT, R0, 0x4, PT ;  /* 0x000000040000780c */ /* 0x000fda0003f05270 */
[----:B------:R-:W-:Y:S05]  /*5970*/  @P0 BRA `(.L_x_1738) ;  /* 0x0000000800380947 */ /* 0x000fea0003800000 */
[----:B---3-5:R-:W0:Y:S02]  /*5980*/  F2I.S64.TRUNC R22, R22 ;  /* 0x0000001600167311 */ /* 0x028e24000020d900 */
[----:B0-----:R4:W-:Y:S01]  /*5990*/  STG.E.64 desc[UR36][R8.64], R22 ;  /* 0x0000001608007986 */ /* 0x0019e2000c101b24 */
[----:B------:R-:W-:Y:S05]  /*59a0*/  BRA `(.L_x_1739) ;  /* 0x0000000c00047947 */ /* 0x000fea0003800000 */
.L_x_1741:
[----:B---3-5:R-:W0:Y:S02]  /*59b0*/  F2I.FTZ.TRUNC.NTZ R3, R22 ;  /* 0x0000001600037305 */ /* 0x028e24000021f100 */
[----:B0-----:R3:W-:Y:S01]  /*59c0*/  STG.E desc[UR36][R8.64], R3 ;  /* 0x0000000308007986 */ /* 0x0017e2000c101924 */
[----:B------:R-:W-:Y:S05]  /*59d0*/  BRA `(.L_x_1739) ;  /* 0x0000000800f87947 */ /* 0x000fea0003800000 */
.L_x_1740:
[----:B---3-5:R-:W0:Y:S02]  /*59e0*/  F2I.FTZ.TRUNC.NTZ R3, R22 ;  /* 0x0000001600037305 */ /* 0x028e24000021f100 */
[----:B0-----:R2:W-:Y:S01]  /*59f0*/  STG.E.U16 desc[UR36][R8.64], R3 ;  /* 0x0000000308007986 */ /* 0x0015e2000c101524 */
[----:B------:R-:W-:Y:S05]  /*5a00*/  BRA `(.L_x_1739) ;  /* 0x0000000800ec7947 */ /* 0x000fea0003800000 */
.L_x_1735:
[----:B------:R-:W-:-:S13]  /*5a10*/  ISETP.GT.AND P0, PT, R0, 0x6, PT ;  /* 0x000000060000780c */ /* 0x000fda0003f04270 */
[----:B------:R-:W-:Y:S05]  /*5a20*/  @P0 BRA `(.L_x_1742) ;  /* 0x0000000000240947 */ /* 0x000fea0003800000 */
[----:B------:R-:W-:-:S13]  /*5a30*/  ISETP.NE.AND P0, PT, R0, 0x5, PT ;  /* 0x000000050000780c */ /* 0x000fda0003f05270 */
[----:B------:R-:W-:Y:S05]  /*5a40*/  @!P0 BRA `(.L_x_1743) ;  /* 0x0000000000108947 */ /* 0x000fea0003800000 */
[----:B------:R-:W-:-:S13]  /*5a50*/  ISETP.NE.AND P0, PT, R0, 0x6, PT ;  /* 0x000000060000780c */ /* 0x000fda0003f05270 */
[----:B------:R-:W-:Y:S05]  /*5a60*/  @P0 BRA `(.L_x_1738) ;  /* 0x0000000400fc0947 */ /* 0x000fea0003800000 */
[----:B---3-5:R0:W-:Y:S01]  /*5a70*/  STG.E desc[UR36][R8.64], R22 ;  /* 0x0000001608007986 */ /* 0x0281e2000c101924 */
[----:B------:R-:W-:Y:S05]  /*5a80*/  BRA `(.L_x_1739) ;  /* 0x0000000800cc7947 */ /* 0x000fea0003800000 */
.L_x_1743:
[----:B---3-5:R-:W-:-:S05]  /*5a90*/  F2FP.F16.F32.PACK_AB R22, RZ, R22 ;  /* 0x00000016ff16723e */ /* 0x028fca00000000ff */
[----:B------:R0:W-:Y:S01]  /*5aa0*/  STG.E.U16 desc[UR36][R8.64], R22 ;  /* 0x0000001608007986 */ /* 0x0001e2000c101524 */
[----:B------:R-:W-:Y:S05]  /*5ab0*/  BRA `(.L_x_1739) ;  /* 0x0000000800c07947 */ /* 0x000fea0003800000 */
.L_x_1742:
[----:B------:R-:W-:-:S13]  /*5ac0*/  ISETP.NE.AND P0, PT, R0, 0x7, PT ;  /* 0x000000070000780c */ /* 0x000fda0003f05270 */
[----:B------:R-:W-:Y:S05]  /*5ad0*/  @!P0 BRA `(.L_x_1744) ;  /* 0x00000000002c8947 */ /* 0x000fea0003800000 */
[----:B------:R-:W-:-:S13]  /*5ae0*/  ISETP.NE.AND P0, PT, R0, 0x8, PT ;  /* 0x000000080000780c */ /* 0x000fda0003f05270 */
[----:B------:R-:W-:Y:S05]  /*5af0*/  @!P0 BRA `(.L_x_1745) ;  /* 0x0000000000148947 */ /* 0x000fea0003800000 */
[----:B------:R-:W-:-:S13]  /*5b00*/  ISETP.NE.AND P0, PT, R0, 0x9, PT ;  /* 0x000000090000780c */ /* 0x000fda0003f05270 */
[----:B------:R-:W-:Y:S05]  /*5b10*/  @P0 BRA `(.L_x_1738) ;  /* 0x0000000400d00947 */ /* 0x000fea0003800000 */
[----:B-----5:R-:W-:-:S05]  /*5b20*/  IMAD.MOV.U32 R23, RZ, RZ, RZ ;  /* 0x000000ffff177224 */ /* 0x020fca00078e00ff */
[----:B---3--:R0:W-:Y:S01]  /*5b30*/  STG.E.64 desc[UR36][R8.64], R22 ;  /* 0x0000001608007986 */ /* 0x0081e2000c101b24 */
[----:B------:R-:W-:Y:S05]  /*5b40*/  BRA `(.L_x_1739) ;  /* 0x00000008009c7947 */ /* 0x000fea0003800000 */
.L_x_1745:
[----:B---3-5:R-:W-:-:S04]  /*5b50*/  F2FP.F16.F32.PACK_AB R3, RZ, R22 ;  /* 0x00000016ff03723e */ /* 0x028fc800000000ff */
[----:B------:R-:W-:-:S05]  /*5b60*/  PRMT R3, R3, 0x5410, RZ ;  /* 0x0000541003037816 */ /* 0x000fca00000000ff */
[----:B------:R0:W-:Y:S01]  /*5b70*/  STG.E desc[UR36][R8.64], R3 ;  /* 0x0000000308007986 */ /* 0x0001e2000c101924 */
[----:B------:R-:W-:Y:S05]  /*5b80*/  BRA `(.L_x_1739) ;  /* 0x00000008008c7947 */ /* 0x000fea0003800000 */
.L_x_1744:
[----:B---3-5:R-:W-:-:S06]  /*5b90*/  FMUL.FTZ R4, R22, 1 ;  /* 0x3f80000016047820 */ /* 0x028fcc0000410000 */
[----:B------:R-:W0:Y:S02]  /*5ba0*/  F2F.F64.F32 R4, R4 ;  /* 0x0000000400047310 */ /* 0x000e240000201800 */
[----:B0-----:R0:W-:Y:S01]  /*5bb0*/  STG.E.64 desc[UR36][R8.64], R4 ;  /* 0x0000000408007986 */ /* 0x0011e2000c101b24 */
[----:B------:R-:W-:Y:S05]  /*5bc0*/  BRA `(.L_x_1739) ;  /* 0x00000008007c7947 */ /* 0x000fea0003800000 */
.L_x_1734:
        /* <DEDUP_REMOVED lines=10> */
[----:B---3-5:R-:W0:Y:S02]  /*5c70*/  F2I.FTZ.U32.TRUNC.NTZ R3, R22 ;  /* 0x0000001600037305 */ /* 0x028e24000021f000 */
[----:B0-----:R0:W-:Y:S01]  /*5c80*/  STG.E.U16 desc[UR36][R8.64], R3 ;  /* 0x0000000308007986 */ /* 0x0011e2000c101524 */
[----:B------:R-:W-:Y:S05]  /*5c90*/  BRA `(.L_x_1739) ;  /* 0x0000000800487947 */ /* 0x000fea0003800000 */
.L_x_1749:
[----:B---3-5:R-:W-:Y:S01]  /*5ca0*/  LOP3.LUT R5, R22, 0x7fffffff, RZ, 0xc0, !PT ;  /* 0x7fffffff16057812 */ /* 0x028fe200078ec0ff */
        /* <DEDUP_REMOVED lines=15> */
.L_x_1752:
[----:B------:R-:W-:-:S04]  /*5da0*/  SHF.R.U32.HI R22, RZ, 0x18, R22 ;  /* 0x00000018ff167819 */ /* 0x000fc80000011616 */
[----:B------:R-:W-:-:S04]  /*5db0*/  LOP3.LUT R3, R3, 0x80, R22, 0xf8, !PT ;  /* 0x0000008003037812 */ /* 0x000fc800078ef816 */
[----:B------:R-:W-:-:S07]  /*5dc0*/  PRMT R4, R3, 0x7610, R4 ;  /* 0x0000761003047816 */ /* 0x000fce0000000004 */
.L_x_1751:
[----:B------:R-:W-:Y:S05]  /*5dd0*/  BSYNC.RECONVERGENT B0 ;  /* 0x0000000000007941 */ /* 0x000fea0003800200 */
.L_x_1750:
[----:B------:R0:W-:Y:S01]  /*5de0*/  STG.E.U8 desc[UR36][R8.64], R4 ;  /* 0x0000000408007986 */ /* 0x0001e2000c101124 */
[----:B------:R-:W-:Y:S05]  /*5df0*/  BRA `(.L_x_1739) ;  /* 0x0000000400f07947 */ /* 0x000fea0003800000 */
.L_x_1748:
        /* <DEDUP_REMOVED lines=16> */
.L_x_1755:
[----:B------:R-:W-:-:S04]  /*5f00*/  SHF.R.U32.HI R22, RZ, 0x18, R22 ;  /* 0x00000018ff167819 */ /* 0x000fc80000011616 */
[----:B------:R-:W-:-:S04]  /*5f10*/  LOP3.LUT R3, R3, 0x80, R22, 0xf8, !PT ;  /* 0x0000008003037812 */ /* 0x000fc800078ef816 */
[----:B------:R-:W-:-:S07]  /*5f20*/  PRMT R4, R3, 0x7610, R4 ;  /* 0x0000761003047816 */ /* 0x000fce0000000004 */
.L_x_1754:
[----:B------:R-:W-:Y:S05]  /*5f30*/  BSYNC.RECONVERGENT B0 ;  /* 0x0000000000007941 */ /* 0x000fea0003800200 */
.L_x_1753:
[----:B------:R0:W-:Y:S01]  /*5f40*/  STG.E.U8 desc[UR36][R8.64], R4 ;  /* 0x0000000408007986 */ /* 0x0001e2000c101124 */
[----:B------:R-:W-:Y:S05]  /*5f50*/  BRA `(.L_x_1739) ;  /* 0x0000000400987947 */ /* 0x000fea0003800000 */
.L_x_1747:
[----:B------:R-:W-:-:S13]  /*5f60*/  ISETP.NE.AND P0, PT, R0, 0x1c, PT ;  /* 0x0000001c0000780c */ /* 0x000fda0003f05270 */
[----:B------:R-:W-:Y:S05]  /*5f70*/  @!P0 BRA `(.L_x_1756) ;  /* 0x0000000000588947 */ /* 0x000fea0003800000 */
[----:B------:R-:W-:-:S13]  /*5f80*/  ISETP.NE.AND P0, PT, R0, 0x1d, PT ;  /* 0x0000001d0000780c */ /* 0x000fda0003f05270 */
[----:B------:R-:W-:Y:S05]  /*5f90*/  @!P0 BRA `(.L_x_1757) ;  /* 0x0000000000448947 */ /* 0x000fea0003800000 */
[----:B------:R-:W-:-:S13]  /*5fa0*/  ISETP.NE.AND P0, PT, R0, 0x2c, PT ;  /* 0x0000002c0000780c */ /* 0x000fda0003f05270 */
[----:B------:R-:W-:Y:S05]  /*5fb0*/  @P0 BRA `(.L_x_1738) ;  /* 0x0000000000a80947 */ /* 0x000fea0003800000 */
[----:B---3-5:R-:W-:-:S04]  /*5fc0*/  SHF.R.U32.HI R4, RZ, 0x17, R22 ;  /* 0x00000017ff047819 */ /* 0x028fc80000011616 */
        /* <DEDUP_REMOVED lines=14> */
.L_x_1757:
[----:B---3-5:R-:W0:Y:S02]  /*60b0*/  F2I.U64.TRUNC R22, R22 ;  /* 0x0000001600167311 */ /* 0x028e24000020d800 */
[----:B0-----:R0:W-:Y:S01]  /*60c0*/  STG.E.64 desc[UR36][R8.64], R22 ;  /* 0x0000001608007986 */ /* 0x0011e2000c101b24 */
[----:B------:R-:W-:Y:S05]  /*60d0*/  BRA `(.L_x_1739) ;  /* 0x0000000400387947 */ /* 0x000fea0003800000 */
.L_x_1756:
[----:B---3-5:R-:W0:Y:S02]  /*60e0*/  F2I.FTZ.U32.TRUNC.NTZ R3, R22 ;  /* 0x0000001600037305 */ /* 0x028e24000021f000 */
[----:B0-----:R0:W-:Y:S01]  /*60f0*/  STG.E desc[UR36][R8.64], R3 ;  /* 0x0000000308007986 */ /* 0x0011e2000c101924 */
[----:B------:R-:W-:Y:S05]  /*6100*/  BRA `(.L_x_1739) ;  /* 0x00000004002c7947 */ /* 0x000fea0003800000 */
.L_x_1746:
[----:B------:R-:W-:-:S13]  /*6110*/  ISETP.GT.AND P0, PT, R0, 0xe, PT ;  /* 0x0000000e0000780c */ /* 0x000fda0003f04270 */
[----:B------:R-:W-:Y:S05]  /*6120*/  @P0 BRA `(.L_x_1758) ;  /* 0x0000000000340947 */ /* 0x000fea0003800000 */
[----:B------:R-:W-:-:S13]  /*6130*/  ISETP.NE.AND P0, PT, R0, 0xa, PT ;  /* 0x0000000a0000780c */ /* 0x000fda0003f05270 */
[----:B------:R-:W-:Y:S05]  /*6140*/  @!P0 BRA `(.L_x_1759) ;  /* 0x0000000000188947 */ /* 0x000fea0003800000 */
[----:B------:R-:W-:-:S13]  /*6150*/  ISETP.NE.AND P0, PT, R0, 0xb, PT ;  /* 0x0000000b0000780c */ /* 0x000fda0003f05270 */
[----:B------:R-:W-:Y:S05]  /*6160*/  @P0 BRA `(.L_x_1738) ;  /* 0x00000000003c0947 */ /* 0x000fea0003800000 */
[----:B---3-5:R-:W-:-:S04]  /*6170*/  FSETP.NEU.FTZ.AND P0, PT, R22, RZ, PT ;  /* 0x000000ff1600720b */ /* 0x028fc80003f1d000 */
[----:B------:R-:W-:-:S05]  /*6180*/  SEL R3, RZ, 0x1, !P0 ;  /* 0x00000001ff037807 */ /* 0x000fca0004000000 */
[----:B------:R0:W-:Y:S01]  /*6190*/  STG.E.U8 desc[UR36][R8.64], R3 ;  /* 0x0000000308007986 */ /* 0x0001e2000c101124 */
[----:B------:R-:W-:Y:S05]  /*61a0*/  BRA `(.L_x_1739) ;  /* 0x0000000400047947 */ /* 0x000fea0003800000 */
.L_x_1759:
[----:B---3-5:R-:W-:Y:S01]  /*61b0*/  FMUL.FTZ R4, R22, 1 ;  /* 0x3f80000016047820 */ /* 0x028fe20000410000 */
[----:B------:R-:W-:-:S05]  /*61c0*/  CS2R R6, SRZ ;  /* 0x0000000000067805 */ /* 0x000fca000001ff00 */
[----:B------:R-:W0:Y:S02]  /*61d0*/  F2F.F64.F32 R4, R4 ;  /* 0x0000000400047310 */ /* 0x000e240000201800 */
[----:B0-----:R0:W-:Y:S01]  /*61e0*/  STG.E.128 desc[UR36][R8.64], R4 ;  /* 0x0000000408007986 */ /* 0x0011e2000c101d24 */
[----:B------:R-:W-:Y:S05]  /*61f0*/  BRA `(.L_x_1739) ;  /* 0x0000000000f07947 */ /* 0x000fea0003800000 */
.L_x_1758:
[----:B------:R-:W-:-:S13]  /*6200*/  ISETP.NE.AND P0, PT, R0, 0xf, PT ;  /* 0x0000000f0000780c */ /* 0x000fda0003f05270 */
[----:B------:R-:W-:Y:S05]  /*6210*/  @!P0 BRA `(.L_x_1760) ;  /* 0x0000000000e08947 */ /* 0x000fea0003800000 */
[----:B------:R-:W-:-:S13]  /*6220*/  ISETP.NE.AND P0, PT, R0, 0x17, PT ;  /* 0x000000170000780c */ /* 0x000fda0003f05270 */
[----:B------:R-:W-:Y:S05]  /*6230*/  @!P0 BRA `(.L_x_1761) ;  /* 0x00000000008c8947 */ /* 0x000fea0003800000 */
[----:B------:R-:W-:-:S13]  /*6240*/  ISETP.NE.AND P0, PT, R0, 0x18, PT ;  /* 0x000000180000780c */ /* 0x000fda0003f05270 */
[----:B------:R-:W-:Y:S05]  /*6250*/  @!P0 BRA `(.L_x_1762) ;  /* 0x0000000000448947 */ /* 0x000fea0003800000 */
.L_x_1738:
[----:B------:R-:W-:Y:S01]  /*6260*/  MOV R14, 0x0 ;  /* 0x00000000000e7802 */ /* 0x000fe20000000f00 */
[----:B------:R-:W0:Y:S01]  /*6270*/  LDCU.64 UR4, c[0x4][0x158] ;  /* 0x01002b00ff0477ac */ /* 0x000e220008000a00 */
[----:B------:R-:W-:Y:S02]  /*6280*/  IMAD.MOV.U32 R8, RZ, RZ, 0x65 ;  /* 0x00000065ff087424 */ /* 0x000fe400078e00ff */
[----:B------:R-:W-:Y:S01]  /*6290*/  IMAD.MOV.U32 R12, RZ, RZ, 0x1 ;  /* 0x00000001ff0c7424 */ /* 0x000fe200078e00ff */
[----:B------:R-:W1:Y:S01]  /*62a0*/  LDCU.64 UR6, c[0x4][0x160] ;  /* 0x01002c00ff0677ac */ /* 0x000e620008000a00 */
[----:B------:R-:W2:Y:S01]  /*62b0*/  LDC.64 R14, c[0x4][R14] ;  /* 0x010000000e0e7b82 */ /* 0x000ea20000000a00 */
[----:B------:R-:W-:Y:S01]  /*62c0*/  IMAD.MOV.U32 R13, RZ, RZ, RZ ;  /* 0x000000ffff0d7224 */ /* 0x000fe200078e00ff */
[----:B------:R-:W4:Y:S01]  /*62d0*/  LDCU.64 UR8, c[0x4][0x50] ;  /* 0x01000a00ff0877ac */ /* 0x000f220008000a00 */
[----:B0-----:R-:W-:Y:S02]  /*62e0*/  IMAD.U32 R4, RZ, RZ, UR4 ;  /* 0x00000004ff047e24 */ /* 0x001fe4000f8e00ff */
[----:B------:R-:W-:-:S02]  /*62f0*/  IMAD.U32 R5, RZ, RZ, UR5 ;  /* 0x00000005ff057e24 */ /* 0x000fc4000f8e00ff */
[----:B-1----:R-:W-:Y:S02]  /*6300*/  IMAD.U32 R6, RZ, RZ, UR6 ;  /* 0x00000006ff067e24 */ /* 0x002fe4000f8e00ff */
[----:B------:R-:W-:Y:S02]  /*6310*/  IMAD.U32 R7, RZ, RZ, UR7 ;  /* 0x00000007ff077e24 */ /* 0x000fe4000f8e00ff */
[----:B----4-:R-:W-:Y:S02]  /*6320*/  IMAD.U32 R10, RZ, RZ, UR8 ;  /* 0x00000008ff0a7e24 */ /* 0x010fe4000f8e00ff */
[----:B------:R-:W-:-:S07]  /*6330*/  IMAD.U32 R11, RZ, RZ, UR9 ;  /* 0x00000009ff0b7e24 */ /* 0x000fce000f8e00ff */
[----:B------:R-:W-:-:S07]  /*6340*/  LEPC R20, `(.L_x_1763) ;  /* 0x000000001014794e */ /* 0x000fce0000000000 */
[----:B--23-5:R-:W-:Y:S05]  /*6350*/  CALL.ABS.NOINC R14 ;  /* 0x000000000e007343 */ /* 0x02cfea0003c00000 */
.L_x_1763:
[----:B------:R-:W-:Y:S05]  /*6360*/  BRA `(.L_x_1739) ;  /* 0x0000000000947947 */ /* 0x000fea0003800000 */
.L_x_1762:
[----:B---3-5:R-:W-:Y:S01]  /*6370*/  LOP3.LUT R4, R22, 0x7fffffff, RZ, 0xc0, !PT ;  /* 0x7fffffff16047812 */ /* 0x028fe200078ec0ff */
        /* <DEDUP_REMOVED lines=11> */
.L_x_1765:
[----:B------:R-:W-:Y:S05]  /*6430*/  BSYNC.RECONVERGENT B0 ;  /* 0x0000000000007941 */ /* 0x000fea0003800200 */
.L_x_1764:
[----:B------:R-:W-:-:S05]  /*6440*/  LOP3.LUT R3, R0, 0x80, R5, 0xf8, !PT ;  /* 0x0000008000037812 */ /* 0x000fca00078ef805 */
[----:B------:R0:W-:Y:S01]  /*6450*/  STG.E.U8 desc[UR36][R8.64], R3 ;  /* 0x0000000308007986 */ /* 0x0001e2000c101124 */
[----:B------:R-:W-:Y:S05]  /*6460*/  BRA `(.L_x_1739) ;  /* 0x0000000000547947 */ /* 0x000fea0003800000 */
.L_x_1761:
[----:B---3-5:R-:W-:Y:S01]  /*6470*/  LOP3.LUT R4, R22, 0x7fffffff, RZ, 0xc0, !PT ;  /* 0x7fffffff16047812 */ /* 0x028fe200078ec0ff */
        /* <DEDUP_REMOVED lines=10> */
.L_x_1767:
[----:B------:R-:W-:Y:S01]  /*6520*/  IMAD.MOV.U32 R0, RZ, RZ, 0x7f ;  /* 0x0000007fff007424 */ /* 0x000fe200078e00ff */
[----:B------:R-:W-:-:S04]  /*6530*/  ISETP.GT.U32.AND P0, PT, R4, 0x7f800000, PT ;  /* 0x7f8000000400780c */ /* 0x000fc80003f04070 */
[----:B------:R-:W-:-:S09]  /*6540*/  SEL R0, R0, 0x7c, P0 ;  /* 0x0000007c00007807 */ /* 0x000fd20000000000 */
.L_x_1768:
[----:B------:R-:W-:Y:S05]  /*6550*/  BSYNC.RECONVERGENT B0 ;  /* 0x0000000000007941 */ /* 0x000fea0003800200 */
.L_x_1766:
[----:B------:R-:W-:-:S04]  /*6560*/  SHF.R.U32.HI R3, RZ, 0x18, R22 ;  /* 0x00000018ff037819 */ /* 0x000fc80000011616 */
[----:B------:R-:W-:-:S05]  /*6570*/  LOP3.LUT R3, R0, 0x80, R3, 0xf8, !PT ;  /* 0x0000008000037812 */ /* 0x000fca00078ef803 */
[----:B------:R0:W-:Y:S01]  /*6580*/  STG.E.U8 desc[UR36][R8.64], R3 ;  /* 0x0000000308007986 */ /* 0x0001e2000c101124 */
[----:B------:R-:W-:Y:S05]  /*6590*/  BRA `(.L_x_1739) ;  /* 0x0000000000087947 */ /* 0x000fea0003800000 */
.L_x_1760:
[----:B---3-5:R-:W-:-:S05]  /*65a0*/  F2FP.BF16.F32.PACK_AB R22, RZ, R22 ;  /* 0x00000016ff16723e */ /* 0x028fca00000010ff */
[----:B------:R0:W-:Y:S02]  /*65b0*/  STG.E.U16 desc[UR36][R8.64], R22 ;  /* 0x0000001608007986 */ /* 0x0001e4000c101524 */
.L_x_1739:
        /* <DEDUP_REMOVED lines=21> */
[----:B------:R-:W0:Y:S02]  /*6710*/  F2I.FTZ.TRUNC.NTZ R3, R24 ;  /* 0x0000001800037305 */ /* 0x000e24000021f100 */
[----:B0-----:R0:W-:Y:S01]  /*6720*/  STG.E.U8 desc[UR36][R8.64], R3 ;  /* 0x0000000308007986 */ /* 0x0011e2000c101124 */
[----:B------:R-:W-:Y:S05]  /*6730*/  BRA `(.L_x_1774) ;  /* 0x0000000c00387947 */ /* 0x000fea0003800000 */
.L_x_1772:
[----:B------:R-:W0:Y:S02]  /*6740*/  F2I.S64.TRUNC R24, R24 ;  /* 0x0000001800187311 */ /* 0x000e24000020d900 */
[----:B0-----:R-:W-:-:S05]  /*6750*/  IMAD.MOV.U32 R3, RZ, RZ, R24 ;  /* 0x000000ffff037224 */ /* 0x001fca00078e0018 */
[----:B------:R0:W-:Y:S01]  /*6760*/  STG.E.U8 desc[UR36][R8.64], R3 ;  /* 0x0000000308007986 */ /* 0x0001e2000c101124 */
[----:B------:R-:W-:Y:S05]  /*6770*/  BRA `(.L_x_1774) ;  /* 0x0000000c00287947 */ /* 0x000fea0003800000 */
.L_x_1771:
[----:B------:R-:W-:-:S13]  /*6780*/  ISETP.NE.AND P0, PT, R0, 0x2, PT ;  /* 0x000000020000780c */ /* 0x000fda0003f05270 */
[----:B------:R-:W-:Y:S05]  /*6790*/  @!P0 BRA `(.L_x_1775) ;  /* 0x0000000000288947 */ /* 0x000fea0003800000 */
[----:B------:R-:W-:-:S13]  /*67a0*/  ISETP.NE.AND P0, PT, R0, 0x3, PT ;  /* 0x000000030000780c */ /* 0x000fda0003f05270 */
[----:B------:R-:W-:Y:S05]  /*67b0*/  @!P0 BRA `(.L_x_1776) ;  /* 0x0000000000148947 */ /* 0x000fea0003800000 */
[----:B------:R-:W-:-:S13]  /*67c0*/  ISETP.NE.AND P0, PT, R0, 0x4, PT ;  /* 0x000000040000780c */ /* 0x000fda0003f05270 */
[----:B------:R-:W-:Y:S05]  /*67d0*/  @P0 BRA `(.L_x_1773) ;  /* 0x0000000800380947 */ /* 0x000fea0003800000 */
[----:B------:R-:W0:Y:S02]  /*67e0*/  F2I.S64.TRUNC R24, R24 ;  /* 0x0000001800187311 */ /* 0x000e24000020d900 */
[----:B0-----:R0:W-:Y:S01]  /*67f0*/  STG.E.64 desc[UR36][R8.64], R24 ;  /* 0x0000001808007986 */ /* 0x0011e2000c101b24 */
[----:B------:R-:W-:Y:S05]  /*6800*/  BRA `(.L_x_1774) ;  /* 0x0000000c00047947 */ /* 0x000fea0003800000 */
.L_x_1776:
[----:B------:R-:W0:Y:S02]  /*6810*/  F2I.FTZ.TRUNC.NTZ R3, R24 ;  /* 0x0000001800037305 */ /* 0x000e24000021f100 */
[----:B0-----:R0:W-:Y:S01]  /*6820*/  STG.E desc[UR36][R8.64], R3 ;  /* 0x0000000308007986 */ /* 0x0011e2000c101924 */
[----:B------:R-:W-:Y:S05]  /*6830*/  BRA `(.L_x_1774) ;  /* 0x0000000800f87947 */ /* 0x000fea0003800000 */
.L_x_1775:
[----:B------:R-:W0:Y:S02]  /*6840*/  F2I.FTZ.TRUNC.NTZ R3, R24 ;  /* 0x0000001800037305 */ /* 0x000e24000021f100 */
[----:B0-----:R0:W-:Y:S01]  /*6850*/  STG.E.U16 desc[UR36][R8.64], R3 ;  /* 0x0000000308007986 */ /* 0x0011e2000c101524 */
[----:B------:R-:W-:Y:S05]  /*6860*/  BRA `(.L_x_1774) ;  /* 0x0000000800ec7947 */ /* 0x000fea0003800000 */
.L_x_1770:
[----:B------:R-:W-:-:S13]  /*6870*/  ISETP.GT.AND P0, PT, R0, 0x6, PT ;  /* 0x000000060000780c */ /* 0x000fda0003f04270 */
[----:B------:R-:W-:Y:S05]  /*6880*/  @P0 BRA `(.L_x_1777) ;  /* 0x0000000000240947 */ /* 0x000fea0003800000 */
[----:B------:R-:W-:-:S13]  /*6890*/  ISETP.NE.AND P0, PT, R0, 0x5, PT ;  /* 0x000000050000780c */ /* 0x000fda0003f05270 */
[----:B------:R-:W-:Y:S05]  /*68a0*/  @!P0 BRA `(.L_x_1778) ;  /* 0x0000000000108947 */ /* 0x000fea0003800000 */
[----:B------:R-:W-:-:S13]  /*68b0*/  ISETP.NE.AND P0, PT, R0, 0x6, PT ;  /* 0x000000060000780c */ /* 0x000fda0003f05270 */
[----:B------:R-:W-:Y:S05]  /*68c0*/  @P0 BRA `(.L_x_1773) ;  /* 0x0000000400fc0947 */ /* 0x000fea0003800000 */
[----:B------:R0:W-:Y:S01]  /*68d0*/  STG.E desc[UR36][R8.64], R24 ;  /* 0x0000001808007986 */ /* 0x0001e2000c101924 */
[----:B------:R-:W-:Y:S05]  /*68e0*/  BRA `(.L_x_1774) ;  /* 0x0000000800cc7947 */ /* 0x000fea0003800000 */
.L_x_1778:
[----:B------:R-:W-:-:S05]  /*68f0*/  F2FP.F16.F32.PACK_AB R24, RZ, R24 ;  /* 0x00000018ff18723e */ /* 0x000fca00000000ff */
[----:B------:R0:W-:Y:S01]  /*6900*/  STG.E.U16 desc[UR36][R8.64], R24 ;  /* 0x0000001808007986 */ /* 0x0001e2000c101524 */
[----:B------:R-:W-:Y:S05]  /*6910*/  BRA `(.L_x_1774) ;  /* 0x0000000800c07947 */ /* 0x000fea0003800000 */
.L_x_1777:
[----:B------:R-:W-:-:S13]  /*6920*/  ISETP.NE.AND P0, PT, R0, 0x7, PT ;  /* 0x000000070000780c */ /* 0x000fda0003f05270 */
[----:B------:R-:W-:Y:S05]  /*6930*/  @!P0 BRA `(.L_x_1779) ;  /* 0x00000000002c8947 */ /* 0x000fea0003800000 */
[----:B------:R-:W-:-:S13]  /*6940*/  ISETP.NE.AND P0, PT, R0, 0x8, PT ;  /* 0x000000080000780c */ /* 0x000fda0003f05270 */
[----:B------:R-:W-:Y:S05]  /*6950*/  @!P0 BRA `(.L_x_1780) ;  /* 0x0000000000148947 */ /* 0x000fea0003800000 */
[----:B------:R-:W-:-:S13]  /*6960*/  ISETP.NE.AND P0, PT, R0, 0x9, PT ;  /* 0x000000090000780c */ /* 0x000fda0003f05270 */
[----:B------:R-:W-:Y:S05]  /*6970*/  @P0 BRA `(.L_x_1773) ;  /* 0x0000000400d00947 */ /* 0x000fea0003800000 */
[----:B------:R-:W-:-:S05]  /*6980*/  IMAD.MOV.U32 R25, RZ, RZ, RZ ;  /* 0x000000ffff197224 */ /* 0x000fca00078e00ff */
[----:B------:R0:W-:Y:S01]  /*6990*/  STG.E.64 desc[UR36][R8.64], R24 ;  /* 0x0000001808007986 */ /* 0x0001e2000c101b24 */
[----:B------:R-:W-:Y:S05]  /*69a0*/  BRA `(.L_x_1774) ;  /* 0x00000008009c7947 */ /* 0x000fea0003800000 */
.L_x_1780:
[----:B------:R-:W-:-:S04]  /*69b0*/  F2FP.F16.F32.PACK_AB R3, RZ, R24 ;  /* 0x00000018ff03723e */ /* 0x000fc800000000ff */
[----:B------:R-:W-:-:S05]  /*69c0*/  PRMT R3, R3, 0x5410, RZ ;  /* 0x0000541003037816 */ /* 0x000fca00000000ff */
[----:B------:R0:W-:Y:S01]  /*69d0*/  STG.E desc[UR36][R8.64], R3 ;  /* 0x0000000308007986 */ /* 0x0001e2000c101924 */
[----:B------:R-:W-:Y:S05]  /*69e0*/  BRA `(.L_x_1774) ;  /* 0x00000008008c7947 */ /* 0x000fea0003800000 */
.L_x_1779:
[----:B------:R-:W-:-:S06]  /*69f0*/  FMUL.FTZ R4, R24, 1 ;  /* 0x3f80000018047820 */ /* 0x000fcc0000410000 */
[----:B------:R-:W0:Y:S02]  /*6a00*/  F2F.F64.F32 R4, R4 ;  /* 0x0000000400047310 */ /* 0x000e240000201800 */
[----:B0-----:R0:W-:Y:S01]  /*6a10*/  STG.E.64 desc[UR36][R8.64], R4 ;  /* 0x0000000408007986 */ /* 0x0011e2000c101b24 */
[----:B------:R-:W-:Y:S05]  /*6a20*/  BRA `(.L_x_1774) ;  /* 0x00000008007c7947 */ /* 0x000fea0003800000 */
.L_x_1769:
        /* <DEDUP_REMOVED lines=10> */
[----:B------:R-:W0:Y:S02]  /*6ad0*/  F2I.FTZ.U32.TRUNC.NTZ R3, R24 ;  /* 0x0000001800037305 */ /* 0x000e24000021f000 */
[----:B0-----:R0:W-:Y:S01]  /*6ae0*/  STG.E.U16 desc[UR36][R8.64], R3 ;  /* 0x0000000308007986 */ /* 0x0011e2000c101524 */
[----:B------:R-:W-:Y:S05]  /*6af0*/  BRA `(.L_x_1774) ;  /* 0x0000000800487947 */ /* 0x000fea0003800000 */
.L_x_1784:
        /* <DEDUP_REMOVED lines=16> */
.L_x_1787:
[----:B------:R-:W-:-:S04]  /*6c00*/  SHF.R.U32.HI R24, RZ, 0x18, R24 ;  /* 0x00000018ff187819 */ /* 0x000fc80000011618 */
[----:B------:R-:W-:-:S04]  /*6c10*/  LOP3.LUT R3, R3, 0x80, R24, 0xf8, !PT ;  /* 0x0000008003037812 */ /* 0x000fc800078ef818 */
[----:B------:R-:W-:-:S07]  /*6c20*/  PRMT R4, R3, 0x7610, R4 ;  /* 0x0000761003047816 */ /* 0x000fce0000000004 */
.L_x_1786:
[----:B------:R-:W-:Y:S05]  /*6c30*/  BSYNC.RECONVERGENT B0 ;  /* 0x0000000000007941 */ /* 0x000fea0003800200 */
.L_x_1785:
[----:B------:R0:W-:Y:S01]  /*6c40*/  STG.E.U8 desc[UR36][R8.64], R4 ;  /* 0x0000000408007986 */ /* 0x0001e2000c101124 */
[----:B------:R-:W-:Y:S05]  /*6c50*/  BRA `(.L_x_1774) ;  /* 0x0000000400f07947 */ /* 0x000fea0003800000 */
.L_x_1783:
        /* <DEDUP_REMOVED lines=16> */
.L_x_1790:
[----:B------:R-:W-:-:S04]  /*6d60*/  SHF.R.U32.HI R24, RZ, 0x18, R24 ;  /* 0x00000018ff187819 */ /* 0x000fc80000011618 */
[----:B------:R-:W-:-:S04]  /*6d70*/  LOP3.LUT R3, R3, 0x80, R24, 0xf8, !PT ;  /* 0x0000008003037812 */ /* 0x000fc800078ef818 */
[----:B------:R-:W-:-:S07]  /*6d80*/  PRMT R4, R3, 0x7610, R4 ;  /* 0x0000761003047816 */ /* 0x000fce0000000004 */
.L_x_1789:
[----:B------:R-:W-:Y:S05]  /*6d90*/  BSYNC.RECONVERGENT B0 ;  /* 0x0000000000007941 */ /* 0x000fea0003800200 */
.L_x_1788:
[----:B------:R0:W-:Y:S01]  /*6da0*/  STG.E.U8 desc[UR36][R8.64], R4 ;  /* 0x0000000408007986 */ /* 0x0001e2000c101124 */
[----:B------:R-:W-:Y:S05]  /*6db0*/  BRA `(.L_x_1774) ;  /* 0x0000000400987947 */ /* 0x000fea0003800000 */
.L_x_1782:
[----:B------:R-:W-:-:S13]  /*6dc0*/  ISETP.NE.AND P0, PT, R0, 0x1c, PT ;  /* 0x0000001c0000780c */ /* 0x000fda0003f05270 */
[----:B------:R-:W-:Y:S05]  /*6dd0*/  @!P0 BRA `(.L_x_1791) ;  /* 0x0000000000588947 */ /* 0x000fea0003800000 */
[----:B------:R-:W-:-:S13]  /*6de0*/  ISETP.NE.AND P0, PT, R0, 0x1d, PT ;  /* 0x0000001d0000780c */ /* 0x000fda0003f05270 */
[----:B------:R-:W-:Y:S05]  /*6df0*/  @!P0 BRA `(.L_x_1792) ;  /* 0x0000000000448947 */ /* 0x000fea0003800000 */
[----:B------:R-:W-:-:S13]  /*6e00*/  ISETP.NE.AND P0, PT, R0, 0x2c, PT ;  /* 0x0000002c0000780c */ /* 0x000fda0003f05270 */
[----:B------:R-:W-:Y:S05]  /*6e10*/  @P0 BRA `(.L_x_1773) ;  /* 0x0000000000a80947 */ /* 0x000fea0003800000 */
        /* <DEDUP_REMOVED lines=15> */
.L_x_1792:
[----:B------:R-:W0:Y:S02]  /*6f10*/  F2I.U64.TRUNC R24, R24 ;  /* 0x0000001800187311 */ /* 0x000e24000020d800 */
[----:B0-----:R0:W-:Y:S01]  /*6f20*/  STG.E.64 desc[UR36][R8.64], R24 ;  /* 0x0000001808007986 */ /* 0x0011e2000c101b24 */
[----:B------:R-:W-:Y:S05]  /*6f30*/  BRA `(.L_x_1774) ;  /* 0x0000000400387947 */ /* 0x000fea0003800000 */
.L_x_1791:
[----:B------:R-:W0:Y:S02]  /*6f40*/  F2I.FTZ.U32.TRUNC.NTZ R3, R24 ;  /* 0x0000001800037305 */ /* 0x000e24000021f000 */
[----:B0-----:R0:W-:Y:S01]  /*6f50*/  STG.E desc[UR36][R8.64], R3 ;  /* 0x0000000308007986 */ /* 0x0011e2000c101924 */
[----:B------:R-:W-:Y:S05]  /*6f60*/  BRA `(.L_x_1774) ;  /* 0x00000004002c7947 */ /* 0x000fea0003800000 */
.L_x_1781:
[----:B------:R-:W-:-:S13]  /*6f70*/  ISETP.GT.AND P0, PT, R0, 0xe, PT ;  /* 0x0000000e0000780c */ /* 0x000fda0003f04270 */
[----:B------:R-:W-:Y:S05]  /*6f80*/  @P0 BRA `(.L_x_1793) ;  /* 0x0000000000340947 */ /* 0x000fea0003800000 */
[----:B------:R-:W-:-:S13]  /*6f90*/  ISETP.NE.AND P0, PT, R0, 0xa, PT ;  /* 0x0000000a0000780c */ /* 0x000fda0003f05270 */
[----:B------:R-:W-:Y:S05]  /*6fa0*/  @!P0 BRA `(.L_x_1794) ;  /* 0x0000000000188947 */ /* 0x000fea0003800000 */
[----:B------:R-:W-:-:S13]  /*6fb0*/  ISETP.NE.AND P0, PT, R0, 0xb, PT ;  /* 0x0000000b0000780c */ /* 0x000fda0003f05270 */
[----:B------:R-:W-:Y:S05]  /*6fc0*/  @P0 BRA `(.L_x_1773) ;  /* 0x00000000003c0947 */ /* 0x000fea0003800000 */
[----:B------:R-:W-:-:S04]  /*6fd0*/  FSETP.NEU.FTZ.AND P0, PT, R24, RZ, PT ;  /* 0x000000ff1800720b */ /* 0x000fc80003f1d000 */
[----:B------:R-:W-:-:S05]  /*6fe0*/  SEL R3, RZ, 0x1, !P0 ;  /* 0x00000001ff037807 */ /* 0x000fca0004000000 */
[----:B------:R4:W-:Y:S01]  /*6ff0*/  STG.E.U8 desc[UR36][R8.64], R3 ;  /* 0x0000000308007986 */ /* 0x0009e2000c101124 */
[----:B------:R-:W-:Y:S05]  /*7000*/  BRA `(.L_x_1774) ;  /* 0x0000000400047947 */ /* 0x000fea0003800000 */
.L_x_1794:
[----:B------:R-:W-:Y:S01]  /*7010*/  FMUL.FTZ R4, R24, 1 ;  /* 0x3f80000018047820 */ /* 0x000fe20000410000 */
[----:B------:R-:W-:-:S05]  /*7020*/  CS2R R6, SRZ ;  /* 0x0000000000067805 */ /* 0x000fca000001ff00 */
[----:B------:R-:W0:Y:S02]  /*7030*/  F2F.F64.F32 R4, R4 ;  /* 0x0000000400047310 */ /* 0x000e240000201800 */
[----:B0-----:R3:W-:Y:S01]  /*7040*/  STG.E.128 desc[UR36][R8.64], R4 ;  /* 0x0000000408007986 */ /* 0x0017e2000c101d24 */
[----:B------:R-:W-:Y:S05]  /*7050*/  BRA `(.L_x_1774) ;  /* 0x0000000000f07947 */ /* 0x000fea0003800000 */
.L_x_1793:
[----:B------:R-:W-:-:S13]  /*7060*/  ISETP.NE.AND P0, PT, R0, 0xf, PT ;  /* 0x0000000f0000780c */ /* 0x000fda0003f05270 */
[----:B------:R-:W-:Y:S05]  /*7070*/  @!P0 BRA `(.L_x_1795) ;  /* 0x0000000000e08947 */ /* 0x000fea0003800000 */
[----:B------:R-:W-:-:S13]  /*7080*/  ISETP.NE.AND P0, PT, R0, 0x17, PT ;  /* 0x000000170000780c */ /* 0x000fda0003f05270 */
[----:B------:R-:W-:Y:S05]  /*7090*/  @!P0 BRA `(.L_x_1796) ;  /* 0x00000000008c8947 */ /* 0x000fea0003800000 */
[----:B------:R-:W-:-:S13]  /*70a0*/  ISETP.NE.AND P0, PT, R0, 0x18, PT ;  /* 0x000000180000780c */ /* 0x000fda0003f05270 */
[----:B------:R-:W-:Y:S05]  /*70b0*/  @!P0 BRA `(.L_x_1797) ;  /* 0x0000000000448947 */ /* 0x000fea0003800000 */
.L_x_1773:
        /* <DEDUP_REMOVED lines=16> */
.L_x_1798:
[----:B------:R-:W-:Y:S05]  /*71c0*/  BRA `(.L_x_1774) ;  /* 0x0000000000947947 */ /* 0x000fea0003800000 */
.L_x_1797:
        /* <DEDUP_REMOVED lines=12> */
.L_x_1800:
[----:B------:R-:W-:Y:S05]  /*7290*/  BSYNC.RECONVERGENT B0 ;  /* 0x0000000000007941 */ /* 0x000fea0003800200 */
.L_x_1799:
[----:B------:R-:W-:-:S05]  /*72a0*/  LOP3.LUT R3, R0, 0x80, R5, 0xf8, !PT ;  /* 0x0000008000037812 */ /* 0x000fca00078ef805 */
[----:B------:R1:W-:Y:S01]  /*72b0*/  STG.E.U8 desc[UR36][R8.64], R3 ;  /* 0x0000000308007986 */ /* 0x0003e2000c101124 */
[----:B------:R-:W-:Y:S05]  /*72c0*/  BRA `(.L_x_1774) ;  /* 0x0000000000547947 */ /* 0x000fea0003800000 */
.L_x_1796:
        /* <DEDUP_REMOVED lines=11> */
.L_x_1802:
[----:B------:R-:W-:Y:S01]  /*7380*/  IMAD.MOV.U32 R0, RZ, RZ, 0x7f ;  /* 0x0000007fff007424 */ /* 0x000fe200078e00ff */
[----:B------:R-:W-:-:S04]  /*7390*/  ISETP.GT.U32.AND P0, PT, R4, 0x7f800000, PT ;  /* 0x7f8000000400780c */ /* 0x000fc80003f04070 */
[----:B------:R-:W-:-:S09]  /*73a0*/  SEL R0, R0, 0x7c, P0 ;  /* 0x0000007c00007807 */ /* 0x000fd20000000000 */
.L_x_1803:
[----:B------:R-:W-:Y:S05]  /*73b0*/  BSYNC.RECONVERGENT B0 ;  /* 0x0000000000007941 */ /* 0x000fea0003800200 */
.L_x_1801:
[----:B------:R-:W-:-:S04]  /*73c0*/  SHF.R.U32.HI R3, RZ, 0x18, R24 ;  /* 0x00000018ff037819 */ /* 0x000fc80000011618 */
[----:B------:R-:W-:-:S05]  /*73d0*/  LOP3.LUT R3, R0, 0x80, R3, 0xf8, !PT ;  /* 0x0000008000037812 */ /* 0x000fca00078ef803 */
[----:B------:R2:W-:Y:S01]  /*73e0*/  STG.E.U8 desc[UR36][R8.64], R3 ;  /* 0x0000000308007986 */ /* 0x0005e2000c101124 */
[----:B------:R-:W-:Y:S05]  /*73f0*/  BRA `(.L_x_1774) ;  /* 0x0000000000087947 */ /* 0x000fea0003800000 */
.L_x_1795:
[----:B------:R-:W-:-:S05]  /*7400*/  F2FP.BF16.F32.PACK_AB R24, RZ, R24 ;  /* 0x00000018ff18723e */ /* 0x000fca00000010ff */
[----:B------:R0:W-:Y:S02]  /*7410*/  STG.E.U16 desc[UR36][R8.64], R24 ;  /* 0x0000001808007986 */ /* 0x0001e4000c101524 */
.L_x_1774:
[----:B------:R-:W-:-:S07]  /*7420*/  VIADD R19, R19, 0x80 ;  /* 0x0000008013137836 */ /* 0x000fce0000000000 */
.L_x_1733:
[----:B------:R-:W-:Y:S05]  /*7430*/  BSYNC.RECONVERGENT B6 ;  /* 0x0000000000067941 */ /* 0x000fea0003800200 */
.L_x_1732:
[----:B------:R-:W-:-:S13]  /*7440*/  ISETP.GE.AND P0, PT, R19, R17, PT ;  /* 0x000000111300720c */ /* 0x000fda0003f06270 */
[----:B------:R-:W-:Y:S05]  /*7450*/  @P0 EXIT ;  /* 0x000000000000094d */ /* 0x000fea0003800000 */
[----:B0-234-:R-:W0:Y:S01]  /*7460*/  LDC.64 R4, c[0x0][0x388] ;  /* 0x0000e200ff047b82 */ /* 0x01de220000000a00 */
[----:B------:R-:W1:Y:S01]  /*7470*/  LDCU UR4, c[0x0][0x3a8] ;  /* 0x00007500ff0477ac */ /* 0x000e620008000800 */
[----:B------:R-:W-:Y:S01]  /*7480*/  PRMT R0, R16, 0x9910, RZ ;  /* 0x0000991010007816 */ /* 0x000fe200000000ff */
        /* <DEDUP_REMOVED lines=14> */
[----:B-----5:R-:W0:Y:S02]  /*7570*/  F2I.FTZ.TRUNC.NTZ R5, R18 ;  /* 0x0000001200057305 */ /* 0x020e24000021f100 */
[----:B0-----:R-:W-:Y:S01]  /*7580*/  STG.E.U8 desc[UR36][R2.64], R5 ;  /* 0x0000000502007986 */ /* 0x001fe2000c101124 */
[----:B------:R-:W-:Y:S05]  /*7590*/  EXIT ;  /* 0x000000000000794d */ /* 0x000fea0003800000 */
.L_x_1807:
[----:B-----5:R-:W0:Y:S02]  /*75a0*/  F2I.S64.TRUNC R18, R18 ;  /* 0x0000001200127311 */ /* 0x020e24000020d900 */
[----:B0-----:R-:W-:-:S05]  /*75b0*/  IMAD.MOV.U32 R5, RZ, RZ, R18 ;  /* 0x000000ffff057224 */ /* 0x001fca00078e0012 */
[----:B------:R-:W-:Y:S01]  /*75c0*/  STG.E.U8 desc[UR36][R2.64], R5 ;  /* 0x0000000502007986 */ /* 0x000fe2000c101124 */
[----:B------:R-:W-:Y:S05]  /*75d0*/  EXIT ;  /* 0x000000000000794d */ /* 0x000fea0003800000 */
.L_x_1806:
[----:B------:R-:W-:-:S13]  /*75e0*/  ISETP.NE.AND P0, PT, R0, 0x2, PT ;  /* 0x000000020000780c */ /* 0x000fda0003f05270 */
[----:B------:R-:W-:Y:S05]  /*75f0*/  @!P0 BRA `(.L_x_1809) ;  /* 0x0000000000288947 */ /* 0x000fea0003800000 */
[----:B------:R-:W-:-:S13]  /*7600*/  ISETP.NE.AND P0, PT, R0, 0x3, PT ;  /* 0x000000030000780c */ /* 0x000fda0003f05270 */
[----:B------:R-:W-:Y:S05]  /*7610*/  @!P0 BRA `(.L_x_1810) ;  /* 0x0000000000148947 */ /* 0x000fea0003800000 */
[----:B------:R-:W-:-:S13]  /*7620*/  ISETP.NE.AND P0, PT, R0, 0x4, PT ;  /* 0x000000040000780c */ /* 0x000fda0003f05270 */
[----:B------:R-:W-:Y:S05]  /*7630*/  @P0 BRA `(.L_x_1808) ;  /* 0x0000000800380947 */ /* 0x000fea0003800000 */
[----:B-----5:R-:W0:Y:S02]  /*7640*/  F2I.S64.TRUNC R18, R18 ;  /* 0x0000001200127311 */ /* 0x020e24000020d900 */
[----:B0-----:R-:W-:Y:S01]  /*7650*/  STG.E.64 desc[UR36][R2.64], R18 ;  /* 0x0000001202007986 */ /* 0x001fe2000c101b24 */
[----:B------:R-:W-:Y:S05]  /*7660*/  EXIT ;  /* 0x000000000000794d */ /* 0x000fea0003800000 */
.L_x_1810:
[----:B-----5:R-:W0:Y:S02]  /*7670*/  F2I.FTZ.TRUNC.NTZ R5, R18 ;  /* 0x0000001200057305 */ /* 0x020e24000021f100 */
[----:B0-----:R-:W-:Y:S01]  /*7680*/  STG.E desc[UR36][R2.64], R5 ;  /* 0x0000000502007986 */ /* 0x001fe2000c101924 */
[----:B------:R-:W-:Y:S05]  /*7690*/  EXIT ;  /* 0x000000000000794d */ /* 0x000fea0003800000 */
.L_x_1809:
[----:B-----5:R-:W0:Y:S02]  /*76a0*/  F2I.FTZ.TRUNC.NTZ R5, R18 ;  /* 0x0000001200057305 */ /* 0x020e24000021f100 */
[----:B0-----:R-:W-:Y:S01]  /*76b0*/  STG.E.U16 desc[UR36][R2.64], R5 ;  /* 0x0000000502007986 */ /* 0x001fe2000c101524 */
[----:B------:R-:W-:Y:S05]  /*76c0*/  EXIT ;  /* 0x000000000000794d */ /* 0x000fea0003800000 */
.L_x_1805:
[----:B------:R-:W-:-:S13]  /*76d0*/  ISETP.GT.AND P0, PT, R0, 0x6, PT ;  /* 0x000000060000780c */ /* 0x000fda0003f04270 */
[----:B------:R-:W-:Y:S05]  /*76e0*/  @P0 BRA `(.L_x_1811) ;  /* 0x0000000000240947 */ /* 0x000fea0003800000 */
[----:B------:R-:W-:-:S13]  /*76f0*/  ISETP.NE.AND P0, PT, R0, 0x5, PT ;  /* 0x000000050000780c */ /* 0x000fda0003f05270 */
[----:B------:R-:W-:Y:S05]  /*7700*/  @!P0 BRA `(.L_x_1812) ;  /* 0x0000000000108947 */ /* 0x000fea0003800000 */
[----:B------:R-:W-:-:S13]  /*7710*/  ISETP.NE.AND P0, PT, R0, 0x6, PT ;  /* 0x000000060000780c */ /* 0x000fda0003f05270 */
[----:B------:R-:W-:Y:S05]  /*7720*/  @P0 BRA `(.L_x_1808) ;  /* 0x0000000400fc0947 */ /* 0x000fea0003800000 */
[----:B-----5:R-:W-:Y:S01]  /*7730*/  STG.E desc[UR36][R2.64], R18 ;  /* 0x0000001202007986 */ /* 0x020fe2000c101924 */
[----:B------:R-:W-:Y:S05]  /*7740*/  EXIT ;  /* 0x000000000000794d */ /* 0x000fea0003800000 */
.L_x_1812:
[----:B-----5:R-:W-:-:S05]  /*7750*/  F2FP.F16.F32.PACK_AB R18, RZ, R18 ;  /* 0x00000012ff12723e */ /* 0x020fca00000000ff */
[----:B------:R-:W-:Y:S01]  /*7760*/  STG.E.U16 desc[UR36][R2.64], R18 ;  /* 0x0000001202007986 */ /* 0x000fe2000c101524 */
[----:B------:R-:W-:Y:S05]  /*7770*/  EXIT ;  /* 0x000000000000794d */ /* 0x000fea0003800000 */
.L_x_1811:
[----:B------:R-:W-:-:S13]  /*7780*/  ISETP.NE.AND P0, PT, R0, 0x7, PT ;  /* 0x000000070000780c */ /* 0x000fda0003f05270 */
[----:B------:R-:W-:Y:S05]  /*7790*/  @!P0 BRA `(.L_x_1813) ;  /* 0x00000000002c8947 */ /* 0x000fea0003800000 */
[----:B------:R-:W-:-:S13]  /*77a0*/  ISETP.NE.AND P0, PT, R0, 0x8, PT ;  /* 0x000000080000780c */ /* 0x000fda0003f05270 */
[----:B------:R-:W-:Y:S05]  /*77b0*/  @!P0 BRA `(.L_x_1814) ;  /* 0x0000000000148947 */ /* 0x000fea0003800000 */
[----:B------:R-:W-:-:S13]  /*77c0*/  ISETP.NE.AND P0, PT, R0, 0x9, PT ;  /* 0x000000090000780c */ /* 0x000fda0003f05270 */
[----:B------:R-:W-:Y:S05]  /*77d0*/  @P0 BRA `(.L_x_1808) ;  /* 0x0000000400d00947 */ /* 0x000fea0003800000 */
[----:B------:R-:W-:-:S05]  /*77e0*/  IMAD.MOV.U32 R19, RZ, RZ, RZ ;  /* 0x000000ffff137224 */ /* 0x000fca00078e00ff */
[----:B-----5:R-:W-:Y:S01]  /*77f0*/  STG.E.64 desc[UR36][R2.64], R18 ;  /* 0x0000001202007986 */ /* 0x020fe2000c101b24 */
[----:B------:R-:W-:Y:S05]  /*7800*/  EXIT ;  /* 0x000000000000794d */ /* 0x000fea0003800000 */
.L_x_1814:
[----:B-----5:R-:W-:-:S04]  /*7810*/  F2FP.F16.F32.PACK_AB R5, RZ, R18 ;  /* 0x00000012ff05723e */ /* 0x020fc800000000ff */
[----:B------:R-:W-:-:S05]  /*7820*/  PRMT R5, R5, 0x5410, RZ ;  /* 0x0000541005057816 */ /* 0x000fca00000000ff */
[----:B------:R-:W-:Y:S01]  /*7830*/  STG.E desc[UR36][R2.64], R5 ;  /* 0x0000000502007986 */ /* 0x000fe2000c101924 */
[----:B------:R-:W-:Y:S05]  /*7840*/  EXIT ;  /* 0x000000000000794d */ /* 0x000fea0003800000 */
.L_x_1813:
[----:B-----5:R-:W-:-:S06]  /*7850*/  FMUL.FTZ R4, R18, 1 ;  /* 0x3f80000012047820 */ /* 0x020fcc0000410000 */
[----:B------:R-:W0:Y:S02]  /*7860*/  F2F.F64.F32 R4, R4 ;  /* 0x0000000400047310 */ /* 0x000e240000201800 */
[----:B0-----:R-:W-:Y:S01]  /*7870*/  STG.E.64 desc[UR36][R2.64], R4 ;  /* 0x0000000402007986 */ /* 0x001fe2000c101b24 */
[----:B------:R-:W-:Y:S05]  /*7880*/  EXIT ;  /* 0x000000000000794d */ /* 0x000fea0003800000 */
.L_x_1804:
        /* <DEDUP_REMOVED lines=10> */
[----:B-----5:R-:W0:Y:S02]  /*7930*/  F2I.FTZ.U32.TRUNC.NTZ R5, R18 ;  /* 0x0000001200057305 */ /* 0x020e24000021f000 */
[----:B0-----:R-:W-:Y:S01]  /*7940*/  STG.E.U16 desc[UR36][R2.64], R5 ;  /* 0x0000000502007986 */ /* 0x001fe2000c101524 */
[----:B------:R-:W-:Y:S05]  /*7950*/  EXIT ;  /* 0x000000000000794d */ /* 0x000fea0003800000 */
.L_x_1818:
[----:B-----5:R-:W-:Y:S01]  /*7960*/  LOP3.LUT R4, R18, 0x7fffffff, RZ, 0xc0, !PT ;  /* 0x7fffffff12047812 */ /* 0x020fe200078ec0ff */
        /* <DEDUP_REMOVED lines=15> */
.L_x_1821:
[----:B------:R-:W-:-:S04]  /*7a60*/  SHF.R.U32.HI R18, RZ, 0x18, R18 ;  /* 0x00000018ff127819 */ /* 0x000fc80000011612 */
[----:B------:R-:W-:-:S04]  /*7a70*/  LOP3.LUT R5, R5, 0x80, R18, 0xf8, !PT ;  /* 0x0000008005057812 */ /* 0x000fc800078ef812 */
[----:B------:R-:W-:-:S07]  /*7a80*/  PRMT R0, R5, 0x7610, R0 ;  /* 0x0000761005007816 */ /* 0x000fce0000000000 */
.L_x_1820:
[----:B------:R-:W-:Y:S05]  /*7a90*/  BSYNC.RECONVERGENT B0 ;  /* 0x0000000000007941 */ /* 0x000fea0003800200 */
.L_x_1819:
[----:B------:R-:W-:Y:S01]  /*7aa0*/  STG.E.U8 desc[UR36][R2.64], R0 ;  /* 0x0000000002007986 */ /* 0x000fe2000c101124 */
[----:B------:R-:W-:Y:S05]  /*7ab0*/  EXIT ;  /* 0x000000000000794d */ /* 0x000fea0003800000 */
.L_x_1817:
        /* <DEDUP_REMOVED lines=16> */
.L_x_1824:
[----:B------:R-:W-:-:S04]  /*7bc0*/  SHF.R.U32.HI R18, RZ, 0x18, R18 ;  /* 0x00000018ff127819 */ /* 0x000fc80000011612 */
[----:B------:R-:W-:-:S04]  /*7bd0*/  LOP3.LUT R5, R5, 0x80, R18, 0xf8, !PT ;  /* 0x0000008005057812 */ /* 0x000fc800078ef812 */
[----:B------:R-:W-:-:S07]  /*7be0*/  PRMT R0, R5, 0x7610, R0 ;  /* 0x0000761005007816 */ /* 0x000fce0000000000 */
.L_x_1823:
[----:B------:R-:W-:Y:S05]  /*7bf0*/  BSYNC.RECONVERGENT B0 ;  /* 0x0000000000007941 */ /* 0x000fea0003800200 */
.L_x_1822:
[----:B------:R-:W-:Y:S01]  /*7c00*/  STG.E.U8 desc[UR36][R2.64], R0 ;  /* 0x0000000002007986 */ /* 0x000fe2000c101124 */
[----:B------:R-:W-:Y:S05]  /*7c10*/  EXIT ;  /* 0x000000000000794d */ /* 0x000fea0003800000 */
.L_x_1816:
[----:B------:R-:W-:-:S13]  /*7c20*/  ISETP.NE.AND P0, PT, R0, 0x1c, PT ;  /* 0x0000001c0000780c */ /* 0x000fda0003f05270 */
[----:B------:R-:W-:Y:S05]  /*7c30*/  @!P0 BRA `(.L_x_1825) ;  /* 0x0000000000588947 */ /* 0x000fea0003800000 */
[----:B------:R-:W-:-:S13]  /*7c40*/  ISETP.NE.AND P0, PT, R0, 0x1d, PT ;  /* 0x0000001d0000780c */ /* 0x000fda0003f05270 */
[----:B------:R-:W-:Y:S05]  /*7c50*/  @!P0 BRA `(.L_x_1826) ;  /* 0x0000000000448947 */ /* 0x000fea0003800000 */
[----:B------:R-:W-:-:S13]  /*7c60*/  ISETP.NE.AND P0, PT, R0, 0x2c, PT ;  /* 0x0000002c0000780c */ /* 0x000fda0003f05270 */
[----:B------:R-:W-:Y:S05]  /*7c70*/  @P0 BRA `(.L_x_1808) ;  /* 0x0000000000a80947 */ /* 0x000fea0003800000 */
[----:B-----5:R-:W-:-:S04]  /*7c80*/  SHF.R.U32.HI R4, RZ, 0x17, R18 ;  /* 0x00000017ff047819 */ /* 0x020fc80000011612 */
        /* <DEDUP_REMOVED lines=14> */
.L_x_1826:
[----:B-----5:R-:W0:Y:S02]  /*7d70*/  F2I.U64.TRUNC R18, R18 ;  /* 0x0000001200127311 */ /* 0x020e24000020d800 */
[----:B0-----:R-:W-:Y:S01]  /*7d80*/  STG.E.64 desc[UR36][R2.64], R18 ;  /* 0x0000001202007986 */ /* 0x001fe2000c101b24 */
[----:B------:R-:W-:Y:S05]  /*7d90*/  EXIT ;  /* 0x000000000000794d */ /* 0x000fea0003800000 */
.L_x_1825:
[----:B-----5:R-:W0:Y:S02]  /*7da0*/  F2I.FTZ.U32.TRUNC.NTZ R5, R18 ;  /* 0x0000001200057305 */ /* 0x020e24000021f000 */
[----:B0-----:R-:W-:Y:S01]  /*7db0*/  STG.E desc[UR36][R2.64], R5 ;  /* 0x0000000502007986 */ /* 0x001fe2000c101924 */
[----:B------:R-:W-:Y:S05]  /*7dc0*/  EXIT ;  /* 0x000000000000794d */ /* 0x000fea0003800000 */
.L_x_1815:
[----:B------:R-:W-:-:S13]  /*7dd0*/  ISETP.GT.AND P0, PT, R0, 0xe, PT ;  /* 0x0000000e0000780c */ /* 0x000fda0003f04270 */
[----:B------:R-:W-:Y:S05]  /*7de0*/  @P0 BRA `(.L_x_1827) ;  /* 0x0000000000340947 */ /* 0x000fea0003800000 */
[----:B------:R-:W-:-:S13]  /*7df0*/  ISETP.NE.AND P0, PT, R0, 0xa, PT ;  /* 0x0000000a0000780c */ /* 0x000fda0003f05270 */
[----:B------:R-:W-:Y:S05]  /*7e00*/  @!P0 BRA `(.L_x_1828) ;  /* 0x0000000000188947 */ /* 0x000fea0003800000 */
[----:B------:R-:W-:-:S13]  /*7e10*/  ISETP.NE.AND P0, PT, R0, 0xb, PT ;  /* 0x0000000b0000780c */ /* 0x000fda0003f05270 */
[----:B------:R-:W-:Y:S05]  /*7e20*/  @P0 BRA `(.L_x_1808) ;  /* 0x00000000003c0947 */ /* 0x000fea0003800000 */
[----:B-----5:R-:W-:-:S04]  /*7e30*/  FSETP.NEU.FTZ.AND P0, PT, R18, RZ, PT ;  /* 0x000000ff1200720b */ /* 0x020fc80003f1d000 */
[----:B------:R-:W-:-:S05]  /*7e40*/  SEL R5, RZ, 0x1, !P0 ;  /* 0x00000001ff057807 */ /* 0x000fca0004000000 */
[----:B------:R-:W-:Y:S01]  /*7e50*/  STG.E.U8 desc[UR36][R2.64], R5 ;  /* 0x0000000502007986 */ /* 0x000fe2000c101124 */
[----:B------:R-:W-:Y:S05]  /*7e60*/  EXIT ;  /* 0x000000000000794d */ /* 0x000fea0003800000 */
.L_x_1828:
[----:B-----5:R-:W-:Y:S01]  /*7e70*/  FMUL.FTZ R4, R18, 1 ;  /* 0x3f80000012047820 */ /* 0x020fe20000410000 */
[----:B------:R-:W-:-:S05]  /*7e80*/  CS2R R6, SRZ ;  /* 0x0000000000067805 */ /* 0x000fca000001ff00 */
[----:B------:R-:W0:Y:S02]  /*7e90*/  F2F.F64.F32 R4, R4 ;  /* 0x0000000400047310 */ /* 0x000e240000201800 */
[----:B0-----:R-:W-:Y:S01]  /*7ea0*/  STG.E.128 desc[UR36][R2.64], R4 ;  /* 0x0000000402007986 */ /* 0x001fe2000c101d24 */
[----:B------:R-:W-:Y:S05]  /*7eb0*/  EXIT ;  /* 0x000000000000794d */ /* 0x000fea0003800000 */
.L_x_1827:
[----:B------:R-:W-:-:S13]  /*7ec0*/  ISETP.NE.AND P0, PT, R0, 0xf, PT ;  /* 0x0000000f0000780c */ /* 0x000fda0003f05270 */
[----:B------:R-:W-:Y:S05]  /*7ed0*/  @!P0 BRA `(.L_x_1829) ;  /* 0x0000000000e08947 */ /* 0x000fea0003800000 */
[----:B------:R-:W-:-:S13]  /*7ee0*/  ISETP.NE.AND P0, PT, R0, 0x17, PT ;  /* 0x000000170000780c */ /* 0x000fda0003f05270 */
[----:B------:R-:W-:Y:S05]  /*7ef0*/  @!P0 BRA `(.L_x_1830) ;  /* 0x00000000008c8947 */ /* 0x000fea0003800000 */
[----:B------:R-:W-:-:S13]  /*7f00*/  ISETP.NE.AND P0, PT, R0, 0x18, PT ;  /* 0x000000180000780c */ /* 0x000fda0003f05270 */
[----:B------:R-:W-:Y:S05]  /*7f10*/  @!P0 BRA `(.L_x_1831) ;  /* 0x0000000000448947 */ /* 0x000fea0003800000 */
.L_x_1808:
        /* <DEDUP_REMOVED lines=15> */
[----:B--2--5:R-:W-:Y:S05]  /*8010*/  CALL.ABS.NOINC R2 ;  /* 0x0000000002007343 */ /* 0x024fea0003c00000 */
.L_x_1832:
[----:B------:R-:W-:Y:S05]  /*8020*/  EXIT ;  /* 0x000000000000794d */ /* 0x000fea0003800000 */
.L_x_1831:
[----:B-----5:R-:W-:Y:S01]  /*8030*/  LOP3.LUT R4, R18, 0x7fffffff, RZ, 0xc0, !PT ;  /* 0x7fffffff12047812 */ /* 0x020fe200078ec0ff */
        /* <DEDUP_REMOVED lines=11> */
.L_x_1834:
[----:B------:R-:W-:Y:S05]  /*80f0*/  BSYNC.RECONVERGENT B0 ;  /* 0x0000000000007941 */ /* 0x000fea0003800200 */
.L_x_1833:
[----:B------:R-:W-:-:S05]  /*8100*/  LOP3.LUT R5, R0, 0x80, R7, 0xf8, !PT ;  /* 0x0000008000057812 */ /* 0x000fca00078ef807 */
[----:B------:R-:W-:Y:S01]  /*8110*/  STG.E.U8 desc[UR36][R2.64], R5 ;  /* 0x0000000502007986 */ /* 0x000fe2000c101124 */
[----:B------:R-:W-:Y:S05]  /*8120*/  EXIT ;  /* 0x000000000000794d */ /* 0x000fea0003800000 */
.L_x_1830:
[----:B-----5:R-:W-:Y:S01]  /*8130*/  LOP3.LUT R4, R18, 0x7fffffff, RZ, 0xc0, !PT ;  /* 0x7fffffff12047812 */ /* 0x020fe200078ec0ff */
        /* <DEDUP_REMOVED lines=10> */
.L_x_1836:
[----:B------:R-:W-:Y:S01]  /*81e0*/  IMAD.MOV.U32 R0, RZ, RZ, 0x7f ;  /* 0x0000007fff007424 */ /* 0x000fe200078e00ff */
[----:B------:R-:W-:-:S04]  /*81f0*/  ISETP.GT.U32.AND P0, PT, R4, 0x7f800000, PT ;  /* 0x7f8000000400780c */ /* 0x000fc80003f04070 */
[----:B------:R-:W-:-:S09]  /*8200*/  SEL R0, R0, 0x7c, P0 ;  /* 0x0000007c00007807 */ /* 0x000fd20000000000 */
.L_x_1837:
[----:B------:R-:W-:Y:S05]  /*8210*/  BSYNC.RECONVERGENT B0 ;  /* 0x0000000000007941 */ /* 0x000fea0003800200 */
.L_x_1835:
[----:B------:R-:W-:-:S04]  /*8220*/  SHF.R.U32.HI R5, RZ, 0x18, R18 ;  /* 0x00000018ff057819 */ /* 0x000fc80000011612 */
[----:B------:R-:W-:-:S05]  /*8230*/  LOP3.LUT R5, R0, 0x80, R5, 0xf8, !PT ;  /* 0x0000008000057812 */ /* 0x000fca00078ef805 */
[----:B------:R-:W-:Y:S01]  /*8240*/  STG.E.U8 desc[UR36][R2.64], R5 ;  /* 0x0000000502007986 */ /* 0x000fe2000c101124 */
[----:B------:R-:W-:Y:S05]  /*8250*/  EXIT ;  /* 0x000000000000794d */ /* 0x000fea0003800000 */
.L_x_1829:
[----:B-----5:R-:W-:-:S05]  /*8260*/  F2FP.BF16.F32.PACK_AB R18, RZ, R18 ;  /* 0x00000012ff12723e */ /* 0x020fca00000010ff */
[----:B------:R-:W-:Y:S01]  /*8270*/  STG.E.U16 desc[UR36][R2.64], R18 ;  /* 0x0000001202007986 */ /* 0x000fe2000c101524 */
[----:B------:R-:W-:Y:S05]  /*8280*/  EXIT ;  /* 0x000000000000794d */ /* 0x000fea0003800000 */
.L_x_1838:
        /* <DEDUP_REMOVED lines=15> */
.L_x_14797:


//--------------------- .text._ZN2at6native18elementwise_kernelILi128ELi2EZNS0_22gpu_kernel_impl_nocastIZZZNS0_17asinh_kernel_cudaERNS_18TensorIteratorBaseEENKUlvE0_clEvENKUlvE0_clEvEUlfE_EEvS4_RKT_EUliE_EEviT1_ --------------------------
	.section	.text._ZN2at6native18elementwise_kernelILi128ELi2EZNS0_22gpu_kernel_impl_nocastIZZZNS0_17asinh_kernel_cudaERNS_18TensorIteratorBaseEENKUlvE0_clEvENKUlvE0_clEvEUlfE_EEvS4_RKT_EUliE_EEviT1_,"ax",@progbits
	.align	128
        .global         _ZN2at6native18elementwise_kernelILi128ELi2EZNS0_22gpu_kernel_impl_nocastIZZZNS0_17asinh_kernel_cudaERNS_18TensorIteratorBaseEENKUlvE0_clEvENKUlvE0_clEvEUlfE_EEvS4_RKT_EUliE_EEviT1_
        .type           _ZN2at6native18elementwise_kernelILi128ELi2EZNS0_22gpu_kernel_impl_nocastIZZZNS0_17asinh_kernel_cudaERNS_18TensorIteratorBaseEENKUlvE0_clEvENKUlvE0_clEvEUlfE_EEvS4_RKT_EUliE_EEviT1_,@function
        .size           _ZN2at6native18elementwise_kernelILi128ELi2EZNS0_22gpu_kernel_impl_nocastIZZZNS0_17asinh_kernel_cudaERNS_18TensorIteratorBaseEENKUlvE0_clEvENKUlvE0_clEvEUlfE_EEvS4_RKT_EUliE_EEviT1_,(.L_x_14798 - _ZN2at6native18elementwise_kernelILi128ELi2EZNS0_22gpu_kernel_impl_nocastIZZZNS0_17asinh_kernel_cudaERNS_18TensorIteratorBaseEENKUlvE0_clEvENKUlvE0_clEvEUlfE_EEvS4_RKT_EUliE_EEviT1_)
        .other          _ZN2at6native18elementwise_kernelILi128ELi2EZNS0_22gpu_kernel_impl_nocastIZZZNS0_17asinh_kernel_cudaERNS_18TensorIteratorBaseEENKUlvE0_clEvENKUlvE0_clEvEUlfE_EEvS4_RKT_EUliE_EEviT1_,@"STO_CUDA_ENTRY STV_DEFAULT"
_ZN2at6native18elementwise_kernelILi128ELi2EZNS0_22gpu_kernel_impl_nocastIZZZNS0_17asinh_kernel_cudaERNS_18TensorIteratorBaseEENKUlvE0_clEvENKUlvE0_clEvEUlfE_EEvS4_RKT_EUliE_EEviT1_:
.text._ZN2at6native18elementwise_kernelILi128ELi2EZNS0_22gpu_kernel_impl_nocastIZZZNS0_17asinh_kernel_cudaERNS_18TensorIteratorBaseEENKUlvE0_clEvENKUlvE0_clEvEUlfE_EEvS4_RKT_EUliE_EEviT1_:
        /* <DEDUP_REMOVED lines=10> */
[----:B------:R-:W-:Y:S01]  /*00a0*/  BSSY.RECONVERGENT B0, `(.L_x_1840) ;  /* 0x0000032000007945 */ /* 0x000fe20003800200 */
[----:B0-----:R-:W-:-:S13]  /*00b0*/  ISETP.GE.AND P0, PT, R3, UR4, PT ;  /* 0x0000000403007c0c */ /* 0x001fda000bf06270 */
[----:B------:R-:W-:Y:S05]  /*00c0*/  @P0 BRA `(.L_x_1841) ;  /* 0x0000000000bc0947 */ /* 0x000fea0003800000 */
[----:B------:R-:W0:Y:S02]  /*00d0*/  LDC.64 R4, c[0x0][0x588] ;  /* 0x00016200ff047b82 */ /* 0x000e240000000a00 */
[----:B0-----:R-:W2:Y:S01]  /*00e0*/  LDG.E R0, desc[UR6][R4.64] ;  /* 0x0000000604007981 */ /* 0x001ea2000c1e1900 */
[----:B------:R-:W-:Y:S02]  /*00f0*/  PLOP3.LUT P3, PT, PT, PT, PT, 0x8, 0x80 ;  /* 0x000000000080781c */ /* 0x000fe40003f6e170 */
[----:B------:R-:W-:Y:S01]  /*0100*/  IADD3 R3, PT, PT, R3, 0x80, RZ ;  /* 0x0000008003037810 */ /* 0x000fe20007ffe0ff */
[C---:B--2---:R-:W-:Y:S01]  /*0110*/  FFMA.FTZ R2, R0.reuse, R0, 1 ;  /* 0x3f80000000027423 */ /* 0x044fe20000010000 */
        /* <DEDUP_REMOVED lines=40> */
[----:B------:R-:W-:-:S05]  /*03a0*/  FSEL R7, R0, R2, !P0 ;  /* 0x0000000200077208 */ /* 0x000fca0004000000 */
[----:B0-----:R0:W-:Y:S02]  /*03b0*/  STG.E desc[UR6][R4.64], R7 ;  /* 0x0000000704007986 */ /* 0x0011e4000c101906 */
.L_x_1841:
[----:B------:R-:W-:Y:S05]  /*03c0*/  BSYNC.RECONVERGENT B0 ;  /* 0x0000000000007941 */ /* 0x000fea0003800200 */
.L_x_1840:
[----:B------:R-:W-:-:S13]  /*03d0*/  ISETP.GE.AND P0, PT, R3, UR4, PT ;  /* 0x0000000403007c0c */ /* 0x000fda000bf06270 */
[----:B------:R-:W-:Y:S05]  /*03e0*/  @P0 EXIT ;  /* 0x000000000000094d */ /* 0x000fea0003800000 */
[----:B------:R-:W1:Y:S02]  /*03f0*/  LDC.64 R2, c[0x0][0x588] ;  /* 0x00016200ff027b82 */ /* 0x000e640000000a00 */
[----:B-1----:R-:W0:Y:S01]  /*0400*/  LDG.E R0, desc[UR6][R2.64] ;  /* 0x0000000602007981 */ /* 0x002e22000c1e1900 */
[----:B------:R-:W-:Y:S01]  /*0410*/  HFMA2 R8, -RZ, RZ, 1.625, 0 ;  /* 0x3e800000ff087431 */ /* 0x000fe200000001ff */
[----:B------:R-:W-:Y:S01]  /*0420*/  PLOP3.LUT P3, PT, PT, PT, PT, 0x8, 0x80 ;  /* 0x000000000080781c */ /* 0x000fe20003f6e170 */
[C---:B0-----:R-:W-:Y:S01]  /*0430*/  FFMA.FTZ R4, R0.reuse, R0, 1 ;  /* 0x3f80000000047423 */ /* 0x041fe20000010000 */
        /* <DEDUP_REMOVED lines=33> */
[----:B------:R-:W-:Y:S02]  /*0650*/  @P3 FFMA.FTZ R7, R6, R3, +INF ;  /* 0x7f80000006073423 */ /* 0x000fe40000010003 */
[----:B------:R-:W0:Y:S03]  /*0660*/  LDC.64 R2, c[0x0][0x580] ;  /* 0x00016000ff027b82 */ /* 0x000e260000000a00 */
[----:B------:R-:W-:-:S05]  /*0670*/  @P1 FSEL R7, R7, -RZ, P2 ;  /* 0x800000ff07071208 */ /* 0x000fca0001000000 */
[----:B------:R-:W-:Y:S01]  /*0680*/  @P0 FADD.FTZ R7, R7, 0.69314718246459960938 ;  /* 0x3f31721807070421 */ /* 0x000fe20000010000 */
[----:B------:R-:W-:-:S04]  /*0690*/  FSETP.NAN.FTZ.AND P0, PT, |R0|, |R0|, PT ;  /* 0x400000000000720b */ /* 0x000fc80003f18200 */
[----:B------:R-:W-:-:S04]  /*06a0*/  LOP3.LUT R0, R7, 0x80000000, R0, 0xb8, !PT ;  /* 0x8000000007007812 */ /* 0x000fc800078eb800 */
[----:B------:R-:W-:-:S05]  /*06b0*/  FSEL R5, R0, R7, !P0 ;  /* 0x0000000700057208 */ /* 0x000fca0004000000 */
[----:B0-----:R-:W-:Y:S01]  /*06c0*/  STG.E desc[UR6][R2.64], R5 ;  /* 0x0000000502007986 */ /* 0x001fe2000c101906 */
[----:B------:R-:W-:Y:S05]  /*06d0*/  EXIT ;  /* 0x000000000000794d */ /* 0x000fea0003800000 */
.L_x_1839:
[----:B------:R-:W0:Y:S01]  /*06e0*/  LDCU UR4, c[0x0][0x380] ;  /* 0x00007000ff0477ac */ /* 0x000e220008000800 */
[----:B------:R-:W-:Y:S01]  /*06f0*/  IADD3 R2, PT, PT, R2, -0x1, RZ ;  /* 0xffffffff02027810 */ /* 0x000fe20007ffe0ff */
[----:B------:R-:W-:Y:S03]  /*0700*/  BSSY.RECONVERGENT B0, `(.L_x_1842) ;  /* 0x0000160000007945 */ /* 0x000fe60003800200 */
        /* <DEDUP_REMOVED lines=302> */
.L_x_1844:
[----:B------:R-:W0:Y:S02]  /*19f0*/  LDCU.64 UR8, c[0x0][0x588] ;  /* 0x0000b100ff0877ac */ /* 0x000e240008000a00 */
[----:B0-----:R-:W-:-:S04]  /*1a00*/  IADD3 R8, P0, PT, R4, UR8, RZ ;  /* 0x0000000804087c10 */ /* 0x001fc8000ff1e0ff */
[----:B------:R-:W-:Y:S01]  /*1a10*/  IADD3.X R9, PT, PT, RZ, UR9, RZ, P0, !PT ;  /* 0x00000009ff097c10 */ /* 0x000fe200087fe4ff */
[----:B------:R-:W0:Y:S04]  /*1a20*/  LDCU.64 UR8, c[0x0][0x580] ;  /* 0x0000b000ff0877ac */ /* 0x000e280008000a00 */
[----:B------:R1:W2:Y:S01]  /*1a30*/  LDG.E R4, desc[UR6][R8.64] ;  /* 0x0000000608047981 */ /* 0x0002a2000c1e1900 */
[----:B------:R-:W-:Y:S02]  /*1a40*/  IADD3 R3, PT, PT, R3, 0x80, RZ ;  /* 0x0000008003037810 */ /* 0x000fe40007ffe0ff */
[----:B-1----:R-:W-:Y:S01]  /*1a50*/  MOV R9, 0x3e800000 ;  /* 0x3e80000000097802 */ /* 0x002fe20000000f00 */
[C---:B--2---:R-:W-:Y:S01]  /*1a60*/  FFMA.FTZ R7, R4.reuse, R4, 1 ;  /* 0x3f80000004077423 */ /* 0x044fe20000010004 */
        /* <DEDUP_REMOVED lines=34> */
[----:B0-----:R-:W-:-:S03]  /*1c90*/  IADD3 R6, P1, PT, R5, UR8, RZ ;  /* 0x0000000805067c10 */ /* 0x001fc6000ff3e0ff */
[----:B------:R-:W-:Y:S01]  /*1ca0*/  @P0 FADD.FTZ R8, R8, 0.69314718246459960938 ;  /* 0x3f31721808080421 */ /* 0x000fe20000010000 */
[----:B------:R-:W-:Y:S02]  /*1cb0*/  FSETP.NAN.FTZ.AND P0, PT, |R4|, |R4|, PT ;  /* 0x400000040400720b */ /* 0x000fe40003f18200 */
[----:B------:R-:W-:Y:S02]  /*1cc0*/  IADD3.X R7, PT, PT, RZ, UR9, RZ, P1, !PT ;  /* 0x00000009ff077c10 */ /* 0x000fe40008ffe4ff */
[----:B------:R-:W-:-:S04]  /*1cd0*/  LOP3.LUT R4, R8, 0x80000000, R4, 0xb8, !PT ;  /* 0x8000000008047812 */ /* 0x000fc800078eb804 */
[----:B------:R-:W-:-:S05]  /*1ce0*/  FSEL R5, R4, R8, !P0 ;  /* 0x0000000804057208 */ /* 0x000fca0004000000 */
[----:B------:R0:W-:Y:S02]  /*1cf0*/  STG.E desc[UR6][R6.64], R5 ;  /* 0x0000000506007986 */ /* 0x0001e4000c101906 */
.L_x_1843:
[----:B------:R-:W-:Y:S05]  /*1d00*/  BSYNC.RECONVERGENT B0 ;  /* 0x0000000000007941 */ /* 0x000fea0003800200 */
.L_x_1842:
[----:B------:R-:W-:-:S13]  /*1d10*/  ISETP.GE.AND P0, PT, R3, UR4, PT ;  /* 0x0000000403007c0c */ /* 0x000fda000bf06270 */
[----:B------:R-:W-:Y:S05]  /*1d20*/  @P0 EXIT ;  /* 0x000000000000094d */ /* 0x000fea0003800000 */
[----:B------:R-:W1:Y:S01]  /*1d30*/  LDCU.64 UR4, c[0x0][0x390] ;  /* 0x00007200ff0477ac */ /* 0x000e620008000a00 */
[----:B------:R-:W-:Y:S01]  /*1d40*/  HFMA2 R4, -RZ, RZ, 0, 0 ;  /* 0x00000000ff047431 */ /* 0x000fe200000001ff */
[----:B0-----:R-:W-:Y:S01]  /*1d50*/  MOV R5, R3 ;  /* 0x0000000300057202 */ /* 0x001fe20000000f00 */
        /* <DEDUP_REMOVED lines=295> */
.L_x_1845:
[----:B------:R-:W0:Y:S02]  /*2fd0*/  LDCU.128 UR8, c[0x0][0x580] ;  /* 0x0000b000ff0877ac */ /* 0x000e240008000c00 */
[----:B0-----:R-:W-:-:S04]  /*2fe0*/  IADD3 R4, P0, PT, R2, UR10, RZ ;  /* 0x0000000a02047c10 */ /* 0x001fc8000ff1e0ff */
[----:B------:R-:W-:-:S05]  /*2ff0*/  IADD3.X R5, PT, PT, RZ, UR11, RZ, P0, !PT ;  /* 0x0000000bff057c10 */ /* 0x000fca00087fe4ff */
[----:B------:R0:W2:Y:S02]  /*3000*/  LDG.E R0, desc[UR6][R4.64] ;  /* 0x0000000604007981 */ /* 0x0000a4000c1e1900 */
[----:B0-----:R-:W-:Y:S01]  /*3010*/  MOV R5, 0x3e800000 ;  /* 0x3e80000000057802 */ /* 0x001fe20000000f00 */
[C---:B--2---:R-:W-:Y:S01]  /*3020*/  FFMA.FTZ R2, R0.reuse, R0, 1 ;  /* 0x3f80000000027423 */ /* 0x044fe20000010000 */
        /* <DEDUP_REMOVED lines=34> */
[----:B------:R-:W-:-:S03]  /*3250*/  IADD3 R2, P1, PT, R3, UR8, RZ ;  /* 0x0000000803027c10 */ /* 0x000fc6000ff3e0ff */
[----:B------:R-:W-:Y:S01]  /*3260*/  @P0 FADD.FTZ R5, R5, 0.69314718246459960938 ;  /* 0x3f31721805050421 */ /* 0x000fe20000010000 */
[----:B------:R-:W-:Y:S02]  /*3270*/  FSETP.NAN.FTZ.AND P0, PT, |R0|, |R0|, PT ;  /* 0x400000000000720b */ /* 0x000fe40003f18200 */
[----:B------:R-:W-:Y:S02]  /*3280*/  IADD3.X R3, PT, PT, RZ, UR9, RZ, P1, !PT ;  /* 0x00000009ff037c10 */ /* 0x000fe40008ffe4ff */
[----:B------:R-:W-:-:S04]  /*3290*/  LOP3.LUT R0, R5, 0x80000000, R0, 0xb8, !PT ;  /* 0x8000000005007812 */ /* 0x000fc800078eb800 */
[----:B------:R-:W-:-:S05]  /*32a0*/  FSEL R5, R0, R5, !P0 ;  /* 0x0000000500057208 */ /* 0x000fca0004000000 */
[----:B------:R-:W-:Y:S01]  /*32b0*/  STG.E desc[UR6][R2.64], R5 ;  /* 0x0000000502007986 */ /* 0x000fe2000c101906 */
[----:B------:R-:W-:Y:S05]  /*32c0*/  EXIT ;  /* 0x000000000000794d */ /* 0x000fea0003800000 */
.L_x_1846:
        /* <DEDUP_REMOVED lines=11> */
.L_x_14798:


//--------------------- .text._ZN2at6native27unrolled_elementwise_kernelIZZZNS0_17asinh_kernel_cudaERNS_18TensorIteratorBaseEENKUlvE0_clEvENKUlvE0_clEvEUlfE_St5arrayIPcLm2EELi4E23TrivialOffsetCalculatorILi1EjESB_NS0_6memory15LoadWithoutCastENSC_16StoreWithoutCastEEEviT_T0_T2_T3_T4_T5_ --------------------------
	.section	.text._ZN2at6native27unrolled_elementwise_kernelIZZZNS0_17asinh_kernel_cudaERNS_18TensorIteratorBaseEENKUlvE0_clEvENKUlvE0_clEvEUlfE_St5arrayIPcLm2EELi4E23TrivialOffsetCalculatorILi1EjESB_NS0_6memory15LoadWithoutCastENSC_16StoreWithoutCastEEEviT_T0_T2_T3_T4_T5_,"ax",@progbits
	.align	128
        .global         _ZN2at6native27unrolled_elementwise_kernelIZZZNS0_17asinh_kernel_cudaERNS_18TensorIteratorBaseEENKUlvE0_clEvENKUlvE0_clEvEUlfE_St5arrayIPcLm2EELi4E23TrivialOffsetCalculatorILi1EjESB_NS0_6memory15LoadWithoutCastENSC_16StoreWithoutCastEEEviT_T0_T2_T3_T4_T5_
        .type           _ZN2at6native27unrolled_elementwise_kernelIZZZNS0_17asinh_kernel_cudaERNS_18TensorIteratorBaseEENKUlvE0_clEvENKUlvE0_clEvEUlfE_St5arrayIPcLm2EELi4E23TrivialOffsetCalculatorILi1EjESB_NS0_6memory15LoadWithoutCastENSC_16StoreWithoutCastEEEviT_T0_T2_T3_T4_T5_,@function
        .size           _ZN2at6native27unrolled_elementwise_kernelIZZZNS0_17asinh_kernel_cudaERNS_18TensorIteratorBaseEENKUlvE0_clEvENKUlvE0_clEvEUlfE_St5arrayIPcLm2EELi4E23TrivialOffsetCalculatorILi1EjESB_NS0_6memory15LoadWithoutCastENSC_16StoreWithoutCastEEEviT_T0_T2_T3_T4_T5_,(.L_x_14799 - _ZN2at6native27unrolled_elementwise_kernelIZZZNS0_17asinh_kernel_cudaERNS_18TensorIteratorBaseEENKUlvE0_clEvENKUlvE0_clEvEUlfE_St5arrayIPcLm2EELi4E23TrivialOffsetCalculatorILi1EjESB_NS0_6memory15LoadWithoutCastENSC_16StoreWithoutCastEEEviT_T0_T2_T3_T4_T5_)
        .other          _ZN2at6native27unrolled_elementwise_kernelIZZZNS0_17asinh_kernel_cudaERNS_18TensorIteratorBaseEENKUlvE0_clEvENKUlvE0_clEvEUlfE_St5arrayIPcLm2EELi4E23TrivialOffsetCalculatorILi1EjESB_NS0_6memory15LoadWithoutCastENSC_16StoreWithoutCastEEEviT_T0_T2_T3_T4_T5_,@"STO_CUDA_ENTRY STV_DEFAULT"
_ZN2at6native27unrolled_elementwise_kernelIZZZNS0_17asinh_kernel_cudaERNS_18TensorIteratorBaseEENKUlvE0_clEvENKUlvE0_clEvEUlfE_St5arrayIPcLm2EELi4E23TrivialOffsetCalculatorILi1EjESB_NS0_6memory15LoadWithoutCastENSC_16StoreWithoutCastEEEviT_T0_T2_T3_T4_T5_:
.text._ZN2at6native27unrolled_elementwise_kernelIZZZNS0_17asinh_kernel_cudaERNS_18TensorIteratorBaseEENKUlvE0_clEvENKUlvE0_clEvEUlfE_St5arrayIPcLm2EELi4E23TrivialOffsetCalculatorILi1EjESB_NS0_6memory15LoadWithoutCastENSC_16StoreWithoutCastEEEviT_T0_T2_T3_T4_T5_:
[----:B------:R-:W-:Y:S01]  /*0000*/  LDC R1, c[0x0][0x37c] ;  /* 0x0000df00ff017b82 */ /* 0x000fe20000000800 */
[----:B------:R-:W0:Y:S07]  /*0010*/  S2R R0, SR_CTAID.X ;  /* 0x0000000000007919 */ /* 0x000e2e0000002500 */
[----:B------:R-:W0:Y:S01]  /*0020*/  LDC R3, c[0x0][0x380] ;  /* 0x0000e000ff037b82 */ /* 0x000e220000000800 */
[----:B------:R-:W1:Y:S01]  /*0030*/  LDCU.64 UR4, c[0x0][0x358] ;  /* 0x00006b00ff0477ac */ /* 0x000e620008000a00 */
[----:B------:R-:W-:Y:S01]  /*0040*/  HFMA2 R8, -RZ, RZ, 0, 0 ;  /* 0x00000000ff087431 */ /* 0x000fe200000001ff */
[----:B------:R-:W2:Y:S01]  /*0050*/  S2R R7, SR_TID.X ;  /* 0x0000000000077919 */ /* 0x000ea20000002100 */
        /* <DEDUP_REMOVED lines=14> */
[----:B--2---:R-:W-:-:S05]  /*0140*/  @!P1 IMAD.WIDE.U32 R14, R9, 0x4, R14 ;  /* 0x00000004090e9825 */ /* 0x004fca00078e000e */
[----:B-1----:R1:W5:Y:S07]  /*0150*/  @!P1 LDG.E R8, desc[UR4][R14.64] ;  /* 0x000000040e089981 */ /* 0x00236e000c1e1900 */
[----:B------:R-:W2:Y:S01]  /*0160*/  @!P2 LDC.64 R16, c[0x0][0x390] ;  /* 0x0000e400ff10ab82 */ /* 0x000ea20000000a00 */
[----:B------:R-:W-:Y:S01]  /*0170*/  @!P2 LEA R7, R0, R7, 0x9 ;  /* 0x000000070007a211 */ /* 0x000fe200078e48ff */
[----:B---3--:R-:W-:-:S04]  /*0180*/  @!P3 IMAD.WIDE.U32 R18, R19, 0x4, R2 ;  /* 0x000000041312b825 */ /* 0x008fc800078e0002 */
[----:B--2---:R-:W-:Y:S01]  /*0190*/  @!P2 IMAD.WIDE.U32 R16, R7, 0x4, R16 ;  /* 0x000000040710a825 */ /* 0x004fe200078e0010 */
[----:B------:R-:W-:-:S06]  /*01a0*/  CS2R R6, SRZ ;  /* 0x0000000000067805 */ /* 0x000fcc000001ff00 */
[----:B------:R1:W5:Y:S01]  /*01b0*/  @!P3 LDG.E R7, desc[UR4][R18.64] ;  /* 0x000000041207b981 */ /* 0x000362000c1e1900 */
[----:B------:R-:W-:Y:S02]  /*01c0*/  @!P0 LEA R3, R0, R5, 0x9 ;  /* 0x0000000500038211 */ /* 0x000fe400078e48ff */
[----:B------:R-:W-:Y:S01]  /*01d0*/  MOV R10, RZ ;  /* 0x000000ff000a7202 */ /* 0x000fe20000000f00 */
[----:B------:R-:W-:Y:S01]  /*01e0*/  BSSY.RECONVERGENT B0, `(.L_x_1847) ;  /* 0x0000033000007945 */ /* 0x000fe20003800200 */
[----:B------:R-:W-:Y:S01]  /*01f0*/  IADD3 R9, PT, PT, R5, 0x100, RZ ;  /* 0x0000010005097810 */ /* 0x000fe20007ffe0ff */
[----:B0-----:R-:W-:Y:S01]  /*0200*/  @!P0 IMAD.WIDE.U32 R12, R3, 0x4, R12 ;  /* 0x00000004030c8825 */ /* 0x001fe200078e000c */
[----:B------:R1:W5:Y:S04]  /*0210*/  @!P2 LDG.E R6, desc[UR4][R16.64] ;  /* 0x000000041006a981 */ /* 0x000368000c1e1900 */
[----:B------:R1:W5:Y:S01]  /*0220*/  @!P0 LDG.E R10, desc[UR4][R12.64] ;  /* 0x000000040c0a8981 */ /* 0x000362000c1e1900 */
[----:B------:R-:W-:-:S13]  /*0230*/  ISETP.GE.AND P0, PT, R5, R4, PT ;  /* 0x000000040500720c */ /* 0x000fda0003f06270 */
[----:B------:R-:W0:Y:S01]  /*0240*/  @!P0 LDC.64 R2, c[0x0][0x388] ;  /* 0x0000e200ff028b82 */ /* 0x000e220000000a00 */
[----:B------:R-:W-:Y:S02]  /*0250*/  ISETP.GE.AND P2, PT, R9, R4, PT ;  /* 0x000000040900720c */ /* 0x000fe40003f46270 */
[C---:B------:R-:W-:Y:S02]  /*0260*/  IADD3 R9, PT, PT, R5.reuse, 0x80, RZ ;  /* 0x0000008005097810 */ /* 0x040fe40007ffe0ff */
[----:B------:R-:W-:Y:S01]  /*0270*/  IADD3 R11, PT, PT, R5, 0x180, RZ ;  /* 0x00000180050b7810 */ /* 0x000fe20007ffe0ff */
[----:B-1----:R-:W-:Y:S08]  /*0280*/  @P0 BRA `(.L_x_1848) ;  /* 0x0000000000a00947 */ /* 0x002ff00003800000 */
[C---:B-----5:R-:W-:Y:S01]  /*0290*/  FFMA.FTZ R13, R10.reuse, R10, 1 ;  /* 0x3f8000000a0d7423 */ /* 0x060fe2000001000a */
[C---:B------:R-:W-:Y:S02]  /*02a0*/  FSETP.GT.FTZ.AND P1, PT, |R10|.reuse, 8388608, PT ;  /* 0x4b0000000a00780b */ /* 0x040fe40003f34200 */
[----:B------:R-:W-:Y:S01]  /*02b0*/  MOV R17, 0x3e800000 ;  /* 0x3e80000000117802 */ /* 0x000fe20000000f00 */
[----:B------:R-:W1:Y:S02]  /*02c0*/  MUFU.RSQ R12, R13 ;  /* 0x0000000d000c7308 */ /* 0x000e640000001400 */
[----:B-1----:R-:W-:Y:S01]  /*02d0*/  FFMA.FTZ R14, R13, R12, 1 ;  /* 0x3f8000000d0e7423 */ /* 0x002fe2000001000c */
[----:B------:R-:W-:-:S05]  /*02e0*/  FADD.FTZ R12, |R10|, -RZ ;  /* 0x800000ff0a0c7221 */ /* 0x000fca0000010200 */
[----:B------:R1:W2:Y:S02]  /*02f0*/  MUFU.RCP R15, R14 ;  /* 0x0000000e000f7308 */ /* 0x0002a40000001000 */
[----:B-1----:R-:W-:Y:S01]  /*0300*/  MOV R14, 0x3d39bf78 ;  /* 0x3d39bf78000e7802 */ /* 0x002fe20000000f00 */
[----:B--2---:R-:W-:-:S04]  /*0310*/  FMUL.FTZ R15, R15, |R10| ;  /* 0x4000000a0f0f7220 */ /* 0x004fc80000410000 */
[----:B------:R-:W-:-:S04]  /*0320*/  @!P1 FFMA.FTZ R12, R15, |R10|, |R10| ;  /* 0x4000000a0f0c9223 */ /* 0x000fc8000001040a */
        /* <DEDUP_REMOVED lines=29> */
[----:B------:R-:W-:-:S07]  /*0500*/  FSEL R10, R10, R14, !P1 ;  /* 0x0000000e0a0a7208 */ /* 0x000fce0004800000 */
.L_x_1848:
[----:B------:R-:W-:Y:S05]  /*0510*/  BSYNC.RECONVERGENT B0 ;  /* 0x0000000000007941 */ /* 0x000fea0003800200 */
.L_x_1847:
[-C--:B------:R-:W-:Y:S01]  /*0520*/  ISETP.GE.AND P3, PT, R9, R4.reuse, PT ;  /* 0x000000040900720c */ /* 0x080fe20003f66270 */
[----:B------:R-:W-:Y:S01]  /*0530*/  BSSY.RECONVERGENT B0, `(.L_x_1849) ;  /* 0x000002d000007945 */ /* 0x000fe20003800200 */
[----:B------:R-:W-:Y:S02]  /*0540*/  ISETP.GE.AND P1, PT, R11, R4, PT ;  /* 0x000000040b00720c */ /* 0x000fe40003f26270 */
[----:B------:R-:W-:Y:S02]  /*0550*/  @!P0 LEA R11, R0, R5, 0x9 ;  /* 0x00000005000b8211 */ /* 0x000fe400078e48ff */
[----:B------:R-:W-:-:S07]  /*0560*/  @!P0 MOV R5, R9 ;  /* 0x0000000900058202 */ /* 0x000fce0000000f00 */
[----:B------:R-:W-:Y:S05]  /*0570*/  @P3 BRA `(.L_x_1850) ;  /* 0x0000000000a03947 */ /* 0x000fea0003800000 */
[C---:B-----5:R-:W-:Y:S01]  /*0580*/  FFMA.FTZ R12, R8.reuse, R8, 1 ;  /* 0x3f800000080c7423 */ /* 0x060fe20000010008 */
[----:B------:R-:W-:Y:S01]  /*0590*/  FSETP.GT.FTZ.AND P3, PT, |R8|, 8388608, PT ;  /* 0x4b0000000800780b */ /* 0x000fe20003f74200 */
[----:B------:R-:W-:Y:S02]  /*05a0*/  HFMA2 R16, -RZ, RZ, 1.625, 0 ;  /* 0x3e800000ff107431 */ /* 0x000fe400000001ff */
[----:B------:R-:W1:Y:S02]  /*05b0*/  MUFU.RSQ R9, R12 ;  /* 0x0000000c00097308 */ /* 0x000e640000001400 */
[----:B-1----:R-:W-:Y:S01]  /*05c0*/  FFMA.FTZ R13, R12, R9, 1 ;  /* 0x3f8000000c0d7423 */ /* 0x002fe20000010009 */
[----:B------:R-:W-:-:S05]  /*05d0*/  FADD.FTZ R9, |R8|, -RZ ;  /* 0x800000ff08097221 */ /* 0x000fca0000010200 */
[----:B------:R-:W1:Y:S02]  /*05e0*/  MUFU.RCP R13, R13 ;  /* 0x0000000d000d7308 */ /* 0x000e640000001000 */
[----:B-1----:R-:W-:Y:S01]  /*05f0*/  FMUL.FTZ R15, R13, |R8| ;  /* 0x400000080d0f7220 */ /* 0x002fe20000410000 */
[----:B------:R-:W-:-:S03]  /*0600*/  MOV R13, 0x3d39bf78 ;  /* 0x3d39bf78000d7802 */ /* 0x000fc60000000f00 */
        /* <DEDUP_REMOVED lines=31> */
.L_x_1850:
[----:B------:R-:W-:Y:S05]  /*0800*/  BSYNC.RECONVERGENT B0 ;  /* 0x0000000000007941 */ /* 0x000fea0003800200 */
.L_x_1849:
[----:B------:R-:W-:Y:S01]  /*0810*/  BSSY.RECONVERGENT B0, `(.L_x_1851) ;  /* 0x000002c000007945 */ /* 0x000fe20003800200 */
[----:B------:R-:W-:Y:S01]  /*0820*/  ISETP.GE.AND P3, PT, R5, R4, PT ;  /* 0x000000040500720c */ /* 0x000fe20003f66270 */
[----:B0-----:R-:W-:Y:S02]  /*0830*/  @!P0 IMAD.WIDE.U32 R2, R11, 0x4, R2 ;  /* 0x000000040b028825 */ /* 0x001fe400078e0002 */
[----:B------:R-:W-:Y:S10]  /*0840*/  @P2 BRA `(.L_x_1852) ;  /* 0x0000000000a02947 */ /* 0x000ff40003800000 */
[C---:B-----5:R-:W-:Y:S01]  /*0850*/  FFMA.FTZ R11, R7.reuse, R7, 1 ;  /* 0x3f800000070b7423 */ /* 0x060fe20000010007 */
[C---:B------:R-:W-:Y:S01]  /*0860*/  FSETP.GT.FTZ.AND P2, PT, |R7|.reuse, 8388608, PT ;  /* 0x4b0000000700780b */ /* 0x040fe20003f54200 */
[----:B------:R-:W-:Y:S01]  /*0870*/  FADD.FTZ R9, |R7|, -RZ ;  /* 0x800000ff07097221 */ /* 0x000fe20000010200 */
[----:B------:R-:W-:Y:S01]  /*0880*/  HFMA2 R16, -RZ, RZ, 1.625, 0 ;  /* 0x3e800000ff107431 */ /* 0x000fe200000001ff */
[----:B------:R-:W0:Y:S02]  /*0890*/  MUFU.RSQ R12, R11 ;  /* 0x0000000b000c7308 */ /* 0x000e240000001400 */
[----:B0-----:R-:W-:-:S06]  /*08a0*/  FFMA.FTZ R12, R11, R12, 1 ;  /* 0x3f8000000b0c7423 */ /* 0x001fcc000001000c */
[----:B------:R-:W0:Y:S02]  /*08b0*/  MUFU.RCP R12, R12 ;  /* 0x0000000c000c7308 */ /* 0x000e240000001000 */
[----:B0-----:R-:W-:-:S04]  /*08c0*/  FMUL.FTZ R14, R12, |R7| ;  /* 0x400000070c0e7220 */ /* 0x001fc80000410000 */
        /* <DEDUP_REMOVED lines=32> */
.L_x_1852:
[----:B------:R-:W-:Y:S05]  /*0ad0*/  BSYNC.RECONVERGENT B0 ;  /* 0x0000000000007941 */ /* 0x000fea0003800200 */
.L_x_1851:
[----:B------:R-:W-:Y:S04]  /*0ae0*/  BSSY.RECONVERGENT B0, `(.L_x_1853) ;  /* 0x000002a000007945 */ /* 0x000fe80003800200 */
[----:B------:R-:W-:Y:S05]  /*0af0*/  @P1 BRA `(.L_x_1854) ;  /* 0x0000000000a01947 */ /* 0x000fea0003800000 */
        /* <DEDUP_REMOVED lines=40> */
.L_x_1854:
[----:B------:R-:W-:Y:S05]  /*0d80*/  BSYNC.RECONVERGENT B0 ;  /* 0x0000000000007941 */ /* 0x000fea0003800200 */
.L_x_1853:
[----:B-----5:R0:W-:Y:S01]  /*0d90*/  @!P0 STG.E desc[UR4][R2.64], R10 ;  /* 0x0000000a02008986 */ /* 0x0201e2000c101904 */
[----:B------:R-:W-:Y:S04]  /*0da0*/  BSSY.RECONVERGENT B0, `(.L_x_1855) ;  /* 0x000000c000007945 */ /* 0x000fe80003800200 */
[----:B------:R-:W-:Y:S05]  /*0db0*/  @P3 BRA `(.L_x_1856) ;  /* 0x0000000000283947 */ /* 0x000fea0003800000 */
[----:B0-----:R-:W0:Y:S01]  /*0dc0*/  LDC.64 R2, c[0x0][0x388] ;  /* 0x0000e200ff027b82 */ /* 0x001e220000000a00 */
[----:B------:R-:W-:Y:S02]  /*0dd0*/  LEA R11, R0, R5, 0x9 ;  /* 0x00000005000b7211 */ /* 0x000fe400078e48ff */
[----:B------:R-:W-:-:S04]  /*0de0*/  IADD3 R5, PT, PT, R5, 0x80, RZ ;  /* 0x0000008005057810 */ /* 0x000fc80007ffe0ff */
[----:B------:R-:W-:-:S13]  /*0df0*/  ISETP.GE.AND P0, PT, R5, R4, PT ;  /* 0x000000040500720c */ /* 0x000fda0003f06270 */
[----:B------:R-:W-:Y:S02]  /*0e00*/  @!P0 LEA R13, R0, R5, 0x9 ;  /* 0x00000005000d8211 */ /* 0x000fe400078e48ff */
[----:B------:R-:W-:Y:S01]  /*0e10*/  @!P0 IADD3 R5, PT, PT, R5, 0x80, RZ ;  /* 0x0000008005058810 */ /* 0x000fe20007ffe0ff */
[----:B0-----:R-:W-:-:S04]  /*0e20*/  IMAD.WIDE.U32 R10, R11, 0x4, R2 ;  /* 0x000000040b0a7825 */ /* 0x001fc800078e0002 */
[----:B------:R-:W-:Y:S01]  /*0e30*/  @!P0 IMAD.WIDE.U32 R2, R13, 0x4, R2 ;  /* 0x000000040d028825 */ /* 0x000fe200078e0002 */
[----:B------:R1:W-:Y:S04]  /*0e40*/  STG.E desc[UR4][R10.64], R8 ;  /* 0x000000080a007986 */ /* 0x0003e8000c101904 */
[----:B------:R1:W-:Y:S02]  /*0e50*/  @!P0 STG.E desc[UR4][R2.64], R7 ;  /* 0x0000000702008986 */ /* 0x0003e4000c101904 */
.L_x_1856:
[----:B------:R-:W-:Y:S05]  /*0e60*/  BSYNC.RECONVERGENT B0 ;  /* 0x0000000000007941 */ /* 0x000fea0003800200 */
.L_x_1855:
[----:B------:R-:W-:-:S13]  /*0e70*/  ISETP.GE.AND P0, PT, R5, R4, PT ;  /* 0x000000040500720c */ /* 0x000fda0003f06270 */
[----:B------:R-:W-:Y:S05]  /*0e80*/  @P0 EXIT ;  /* 0x000000000000094d */ /* 0x000fea0003800000 */
[----:B01----:R-:W0:Y:S01]  /*0e90*/  LDC.64 R2, c[0x0][0x388] ;  /* 0x0000e200ff027b82 */ /* 0x003e220000000a00 */
[----:B------:R-:W-:-:S05]  /*0ea0*/  LEA R5, R0, R5, 0x9 ;  /* 0x0000000500057211 */ /* 0x000fca00078e48ff */
[----:B0-----:R-:W-:-:S05]  /*0eb0*/  IMAD.WIDE.U32 R2, R5, 0x4, R2 ;  /* 0x0000000405027825 */ /* 0x001fca00078e0002 */
[----:B------:R-:W-:Y:S01]  /*0ec0*/  STG.E desc[UR4][R2.64], R9 ;  /* 0x0000000902007986 */ /* 0x000fe2000c101904 */
[----:B------:R-:W-:Y:S05]  /*0ed0*/  EXIT ;  /* 0x000000000000794d */ /* 0x000fea0003800000 */
.L_x_1857:
        /* <DEDUP_REMOVED lines=10> */
.L_x_14799:


//--------------------- .text._ZN2at6native29vectorized_elementwise_kernelILi2EZZZNS0_17asinh_kernel_cudaERNS_18TensorIteratorBaseEENKUlvE0_clEvENKUlvE0_clEvEUlfE_St5arrayIPcLm2EEEEviT0_T1_ --------------------------
	.section	.text._ZN2at6native29vectorized_elementwise_kernelILi2EZZZNS0_17asinh_kernel_cudaERNS_18TensorIteratorBaseEENKUlvE0_clEvENKUlvE0_clEvEUlfE_St5arrayIPcLm2EEEEviT0_T1_,"ax",@progbits
	.align	128
        .global         _ZN2at6native29vectorized_elementwise_kernelILi2EZZZNS0_17asinh_kernel_cudaERNS_18TensorIteratorBaseEENKUlvE0_clEvENKUlvE0_clEvEUlfE_St5arrayIPcLm2EEEEviT0_T1_
        .type           _ZN2at6native29vectorized_elementwise_kernelILi2EZZZNS0_17asinh_kernel_cudaERNS_18TensorIteratorBaseEENKUlvE0_clEvENKUlvE0_clEvEUlfE_St5arrayIPcLm2EEEEviT0_T1_,@function
        .size           _ZN2at6native29vectorized_elementwise_kernelILi2EZZZNS0_17asinh_kernel_cudaERNS_18TensorIteratorBaseEENKUlvE0_clEvENKUlvE0_clEvEUlfE_St5arrayIPcLm2EEEEviT0_T1_,(.L_x_14800 - _ZN2at6native29vectorized_elementwise_kernelILi2EZZZNS0_17asinh_kernel_cudaERNS_18TensorIteratorBaseEENKUlvE0_clEvENKUlvE0_clEvEUlfE_St5arrayIPcLm2EEEEviT0_T1_)
        .other          _ZN2at6native29vectorized_elementwise_kernelILi2EZZZNS0_17asinh_kernel_cudaERNS_18TensorIteratorBaseEENKUlvE0_clEvENKUlvE0_clEvEUlfE_St5arrayIPcLm2EEEEviT0_T1_,@"STO_CUDA_ENTRY STV_DEFAULT"
_ZN2at6native29vectorized_elementwise_kernelILi2EZZZNS0_17asinh_kernel_cudaERNS_18TensorIteratorBaseEENKUlvE0_clEvENKUlvE0_clEvEUlfE_St5arrayIPcLm2EEEEviT0_T1_:
.text._ZN2at6native29vectorized_elementwise_kernelILi2EZZZNS0_17asinh_kernel_cudaERNS_18TensorIteratorBaseEENKUlvE0_clEvENKUlvE0_clEvEUlfE_St5arrayIPcLm2EEEEviT0_T1_:
        /* <DEDUP_REMOVED lines=8> */
[----:B------:R-:W0:Y:S02]  /*0080*/  S2R R15, SR_TID.X ;  /* 0x00000000000f7919 */ /* 0x000e240000002100 */
        /* <DEDUP_REMOVED lines=12> */
[----:B0-----:R-:W-:Y:S01]  /*0150*/  @!P6 IMAD.WIDE.U32 R24, R9, 0x4, R24 ;  /* 0x000000040918e825 */ /* 0x001fe200078e0018 */
[----:B------:R-:W-:-:S06]  /*0160*/  CS2R R8, SRZ ;  /* 0x0000000000087805 */ /* 0x000fcc000001ff00 */
[----:B------:R0:W5:Y:S05]  /*0170*/  @!P6 LDG.E R9, desc[UR4][R24.64] ;  /* 0x000000041809e981 */ /* 0x00016a000c1e1900 */
[----:B------:R-:W-:Y:S01]  /*0180*/  @!P4 IADD3 R27, PT, PT, R0, R15, RZ ;  /* 0x0000000f001bc210 */ /* 0x000fe20007ffe0ff */
[----:B------:R-:W2:Y:S01]  /*0190*/  @!P4 LDC.64 R2, c[0x0][0x390] ;  /* 0x0000e400ff02cb82 */ /* 0x000ea20000000a00 */
[----:B------:R-:W-:-:S04]  /*01a0*/  @!P4 IADD3 R15, PT, PT, R15, 0x80, RZ ;  /* 0x000000800f0fc810 */ /* 0x000fc80007ffe0ff */
[----:B------:R-:W-:-:S13]  /*01b0*/  ISETP.GE.U32.AND P3, PT, R15, R4, PT ;  /* 0x000000040f00720c */ /* 0x000fda0003f66070 */
[----:B------:R-:W-:Y:S01]  /*01c0*/  @!P3 IADD3 R17, PT, PT, R0, R15, RZ ;  /* 0x0000000f0011b210 */ /* 0x000fe20007ffe0ff */
[----:B------:R-:W0:Y:S01]  /*01d0*/  @!P3 LDC.64 R12, c[0x0][0x390] ;  /* 0x0000e400ff0cbb82 */ /* 0x000e220000000a00 */
[----:B------:R-:W-:-:S04]  /*01e0*/  @!P3 IADD3 R15, PT, PT, R15, 0x80, RZ ;  /* 0x000000800f0fb810 */ /* 0x000fc80007ffe0ff */
[----:B------:R-:W-:-:S13]  /*01f0*/  ISETP.GE.U32.AND P2, PT, R15, R4, PT ;  /* 0x000000040f00720c */ /* 0x000fda0003f46070 */
[C---:B------:R-:W-:Y:S01]  /*0200*/  @!P2 IADD3 R19, PT, PT, R0.reuse, R15, RZ ;  /* 0x0000000f0013a210 */ /* 0x040fe20007ffe0ff */
[----:B--2---:R-:W-:Y:S01]  /*0210*/  @!P4 IMAD.WIDE.U32 R26, R27, 0x4, R2 ;  /* 0x000000041b1ac825 */ /* 0x004fe200078e0002 */
[----:B------:R-:W-:Y:S01]  /*0220*/  @!P2 IADD3 R15, PT, PT, R15, 0x80, RZ ;  /* 0x000000800f0fa810 */ /* 0x000fe20007ffe0ff */
[----:B------:R-:W2:Y:S03]  /*0230*/  @!P2 LDC.64 R10, c[0x0][0x390] ;  /* 0x0000e400ff0aab82 */ /* 0x000ea60000000a00 */
[----:B------:R-:W-:Y:S01]  /*0240*/  ISETP.GE.U32.AND P1, PT, R15, R4, PT ;  /* 0x000000040f00720c */ /* 0x000fe20003f26070 */
[----:B-1----:R-:W-:Y:S01]  /*0250*/  @!P5 IMAD.WIDE.U32 R22, R23, 0x4, R6 ;  /* 0x000000041716d825 */ /* 0x002fe200078e0006 */
[----:B------:R-:W5:Y:S11]  /*0260*/  @!P4 LDG.E R8, desc[UR4][R26.64] ;  /* 0x000000041a08c981 */ /* 0x000f76000c1e1900 */
[----:B------:R-:W-:Y:S01]  /*0270*/  @!P1 IADD3 R21, PT, PT, R0, R15, RZ ;  /* 0x0000000f00159210 */ /* 0x000fe20007ffe0ff */
[----:B------:R-:W1:Y:S01]  /*0280*/  @!P1 LDC.64 R2, c[0x0][0x390] ;  /* 0x0000e400ff029b82 */ /* 0x000e620000000a00 */
[----:B------:R-:W-:-:S04]  /*0290*/  @!P1 IADD3 R15, PT, PT, R15, 0x80, RZ ;  /* 0x000000800f0f9810 */ /* 0x000fc80007ffe0ff */
[----:B------:R-:W-:-:S13]  /*02a0*/  ISETP.GE.U32.AND P6, PT, R15, R4, PT ;  /* 0x000000040f00720c */ /* 0x000fda0003fc6070 */
[----:B------:R-:W3:Y:S01]  /*02b0*/  @!P6 LDC.64 R6, c[0x0][0x390] ;  /* 0x0000e400ff06eb82 */ /* 0x000ee20000000a00 */
[----:B0-----:R-:W-:Y:S01]  /*02c0*/  @!P3 IMAD.WIDE.U32 R24, R17, 0x4, R12 ;  /* 0x000000041118b825 */ /* 0x001fe200078e000c */
[----:B------:R-:W-:Y:S02]  /*02d0*/  @!P6 IADD3 R13, PT, PT, R0, R15, RZ ;  /* 0x0000000f000de210 */ /* 0x000fe40007ffe0ff */
[----:B------:R-:W-:Y:S01]  /*02e0*/  MOV R12, RZ ;  /* 0x000000ff000c7202 */ /* 0x000fe20000000f00 */
[----:B-1----:R-:W-:-:S05]  /*02f0*/  @!P1 IMAD.WIDE.U32 R16, R21, 0x4, R2 ;  /* 0x0000000415109825 */ /* 0x002fca00078e0002 */
[----:B------:R-:W5:Y:S01]  /*0300*/  @!P3 LDG.E R12, desc[UR4][R24.64] ;  /* 0x00000004180cb981 */ /* 0x000f62000c1e1900 */
[----:B---3--:R-:W-:Y:S01]  /*0310*/  @!P6 IMAD.WIDE.U32 R20, R13, 0x4, R6 ;  /* 0x000000040d14e825 */ /* 0x008fe200078e0006 */
[----:B------:R-:W-:-:S06]  /*0320*/  CS2R R6, SRZ ;  /* 0x0000000000067805 */ /* 0x000fcc000001ff00 */
[----:B------:R-:W5:Y:S01]  /*0330*/  @!P6 LDG.E R6, desc[UR4][R20.64] ;  /* 0x000000041406e981 */ /* 0x000f62000c1e1900 */
[----:B--2---:R-:W-:Y:S02]  /*0340*/  @!P2 IMAD.WIDE.U32 R10, R19, 0x4, R10 ;  /* 0x00000004130aa825 */ /* 0x004fe400078e000a */
[----:B------:R-:W0:Y:S01]  /*0350*/  @!P0 LDC.64 R18, c[0x0][0x390] ;  /* 0x0000e400ff128b82 */ /* 0x000e220000000a00 */
[----:B------:R-:W-:Y:S02]  /*0360*/  @!P0 IADD3 R3, PT, PT, R0, R5, RZ ;  /* 0x0000000500038210 */ /* 0x000fe40007ffe0ff */
[----:B------:R-:W-:Y:S01]  /*0370*/  MOV R15, RZ ;  /* 0x000000ff000f7202 */ /* 0x000fe20000000f00 */
[----:B------:R-:W-:Y:S01]  /*0380*/  HFMA2 R14, -RZ, RZ, 0, 0 ;  /* 0x00000000ff0e7431 */ /* 0x000fe200000001ff */
[----:B------:R-:W-:Y:S01]  /*0390*/  BSSY.RECONVERGENT B0, `(.L_x_1859) ;  /* 0x0000036000007945 */ /* 0x000fe20003800200 */
[----:B------:R-:W-:Y:S01]  /*03a0*/  HFMA2 R13, -RZ, RZ, 0, 0 ;  /* 0x00000000ff0d7431 */ /* 0x000fe200000001ff */
[----:B------:R-:W5:Y:S04]  /*03b0*/  @!P1 LDG.E R7, desc[UR4][R16.64] ;  /* 0x0000000410079981 */ /* 0x000f68000c1e1900 */
[----:B------:R1:W5:Y:S04]  /*03c0*/  @!P5 LDG.E R14, desc[UR4][R22.64] ;  /* 0x00000004160ed981 */ /* 0x000368000c1e1900 */
[----:B------:R2:W5:Y:S01]  /*03d0*/  @!P2 LDG.E R13, desc[UR4][R10.64] ;  /* 0x000000040a0da981 */ /* 0x000562000c1e1900 */
[----:B0-----:R-:W-:-:S05]  /*03e0*/  @!P0 IMAD.WIDE.U32 R18, R3, 0x4, R18 ;  /* 0x0000000403128825 */ /* 0x001fca00078e0012 */
[----:B------:R0:W5:Y:S01]  /*03f0*/  @!P0 LDG.E R15, desc[UR4][R18.64] ;  /* 0x00000004120f8981 */ /* 0x000162000c1e1900 */
[----:B------:R-:W-:-:S13]  /*0400*/  ISETP.GE.U32.AND P0, PT, R5, R4, PT ;  /* 0x000000040500720c */ /* 0x000fda0003f06070 */
[----:B------:R-:W3:Y:S01]  /*0410*/  @!P0 LDC.64 R2, c[0x0][0x388] ;  /* 0x0000e200ff028b82 */ /* 0x000ee20000000a00 */
[C---:B-1----:R-:W-:Y:S02]  /*0420*/  IADD3 R23, PT, PT, R5.reuse, 0x100, RZ ;  /* 0x0000010005177810 */ /* 0x042fe40007ffe0ff */
[----:B--2---:R-:W-:Y:S02]  /*0430*/  IADD3 R11, PT, PT, R5, 0x80, RZ ;  /* 0x00000080050b7810 */ /* 0x004fe40007ffe0ff */
[----:B------:R-:W-:Y:S02]  /*0440*/  ISETP.GE.U32.AND P2, PT, R23, R4, PT ;  /* 0x000000041700720c */ /* 0x000fe40003f46070 */
[----:B------:R-:W-:Y:S01]  /*0450*/  IADD3 R17, PT, PT, R5, 0x180, RZ ;  /* 0x0000018005117810 */ /* 0x000fe20007ffe0ff */
[----:B0-----:R-:W-:Y:S10]  /*0460*/  @P0 BRA `(.L_x_1860) ;  /* 0x0000000000a00947 */ /* 0x001ff40003800000 */
[C---:B-----5:R-:W-:Y:S01]  /*0470*/  FFMA.FTZ R16, R15.reuse, R15, 1 ;  /* 0x3f8000000f107423 */ /* 0x060fe2000001000f */
[C---:B------:R-:W-:Y:S01]  /*0480*/  FSETP.GT.FTZ.AND P1, PT, |R15|.reuse, 8388608, PT ;  /* 0x4b0000000f00780b */ /* 0x040fe20003f34200 */
[----:B------:R-:W-:Y:S01]  /*0490*/  FADD.FTZ R10, |R15|, -RZ ;  /* 0x800000ff0f0a7221 */ /* 0x000fe20000010200 */
[----:B------:R-:W-:Y:S01]  /*04a0*/  MOV R21, 0x3e800000 ;  /* 0x3e80000000157802 */ /* 0x000fe20000000f00 */
        /* <DEDUP_REMOVED lines=10> */
[----:B------:R-:W-:-:S05]  /*0550*/  IADD3 R16, PT, PT, -R19, 0x40800000, RZ ;  /* 0x4080000013107810 */ /* 0x000fca0007ffe1ff */
[----:B------:R-:W-:Y:S01]  /*0560*/  FFMA.FTZ R21, R16, R21, -1 ;  /* 0xbf80000010157423 */ /* 0x000fe20000010015 */
[-C--:B------:R-:W-:Y:S02]  /*0570*/  IADD3 R16, PT, PT, R10, -R19.reuse, RZ ;  /* 0x800000130a107210 */ /* 0x080fe40007ffe0ff */
[----:B------:R-:W-:-:S03]  /*0580*/  I2FP.F32.S32 R19, R19 ;  /* 0x0000001300137245 */ /* 0x000fc60000201400 */
[----:B------:R-:W-:Y:S01]  /*0590*/  FADD.FTZ R16, R16, R21 ;  /* 0x0000001510107221 */ /* 0x000fe20000010000 */
[----:B------:R-:W-:Y:S01]  /*05a0*/  MOV R21, 0x3d39bf78 ;  /* 0x3d39bf7800157802 */ /* 0x000fe20000000f00 */
[----:B------:R-:W-:-:S04]  /*05b0*/  FMUL.FTZ R19, R19, 1.1920928955078125e-07 ;  /* 0x3400000013137820 */ /* 0x000fc80000410000 */
        /* <DEDUP_REMOVED lines=9> */
[----:B------:R-:W-:-:S04]  /*0650*/  FFMA.FTZ R16, R16, R21, R16 ;  /* 0x0000001510107223 */ /* 0x000fc80000010010 */
[----:B------:R-:W-:Y:S01]  /*0660*/  FFMA.FTZ R16, R19, 0.69314718246459960938, R16 ;  /* 0x3f31721813107823 */ /* 0x000fe20000010010 */
[----:B------:R-:W-:-:S05]  /*0670*/  @P3 MOV R19, 0x7f800000 ;  /* 0x7f80000000133802 */ /* 0x000fca0000000f00 */
[C---:B------:R-:W-:Y:S01]  /*0680*/  @P4 FFMA.FTZ R16, R10.reuse, R19, +INF ;  /* 0x7f8000000a104423 */ /* 0x040fe20000010013 */
[----:B------:R-:W-:-:S04]  /*0690*/  @P3 FSETP.NEU.FTZ.AND P4, PT, R10, RZ, PT ;  /* 0x000000ff0a00320b */ /* 0x000fc80003f9d000 */
[----:B------:R-:W-:-:S05]  /*06a0*/  @P3 FSEL R16, R16, -RZ, P4 ;  /* 0x800000ff10103208 */ /* 0x000fca0002000000 */
[----:B------:R-:W-:Y:S01]  /*06b0*/  @P1 FADD.FTZ R16, R16, 0.69314718246459960938 ;  /* 0x3f31721810101421 */ /* 0x000fe20000010000 */
[----:B------:R-:W-:-:S04]  /*06c0*/  FSETP.NAN.FTZ.AND P1, PT, |R15|, |R15|, PT ;  /* 0x4000000f0f00720b */ /* 0x000fc80003f38200 */
[----:B------:R-:W-:-:S04]  /*06d0*/  LOP3.LUT R15, R16, 0x80000000, R15, 0xb8, !PT ;  /* 0x80000000100f7812 */ /* 0x000fc800078eb80f */
[----:B------:R-:W-:-:S07]  /*06e0*/  FSEL R15, R15, R16, !P1 ;  /* 0x000000100f0f7208 */ /* 0x000fce0004800000 */
.L_x_1860:
[----:B------:R-:W-:Y:S05]  /*06f0*/  BSYNC.RECONVERGENT B0 ;  /* 0x0000000000007941 */ /* 0x000fea0003800200 */
.L_x_1859:
[-C--:B------:R-:W-:Y:S01]  /*0700*/  ISETP.GE.U32.AND P1, PT, R11, R4.reuse, PT ;  /* 0x000000040b00720c */ /* 0x080fe20003f26070 */
[----:B------:R-:W-:Y:S01]  /*0710*/  BSSY.RECONVERGENT B0, `(.L_x_1861) ;  /* 0x000002c000007945 */ /* 0x000fe20003800200 */
[----:B------:R-:W-:Y:S02]  /*0720*/  ISETP.GE.U32.AND P3, PT, R17, R4, PT ;  /* 0x000000041100720c */ /* 0x000fe40003f66070 */
[----:B------:R-:W-:-:S09]  /*0730*/  IADD3 R17, PT, PT, R5, 0x200, RZ ;  /* 0x0000020005117810 */ /* 0x000fd20007ffe0ff */
[----:B------:R-:W-:Y:S05]  /*0740*/  @P1 BRA `(.L_x_1862) ;  /* 0x0000000000a01947 */ /* 0x000fea0003800000 */
[C---:B-----5:R-:W-:Y:S01]  /*0750*/  FFMA.FTZ R16, R9.reuse, R9, 1 ;  /* 0x3f80000009107423 */ /* 0x060fe20000010009 */
[C---:B------:R-:W-:Y:S01]  /*0760*/  FSETP.GT.FTZ.AND P1, PT, |R9|.reuse, 8388608, PT ;  /* 0x4b0000000900780b */ /* 0x040fe20003f34200 */
[----:B------:R-:W-:Y:S01]  /*0770*/  FADD.FTZ R10, |R9|, -RZ ;  /* 0x800000ff090a7221 */ /* 0x000fe20000010200 */
[----:B------:R-:W-:Y:S01]  /*0780*/  HFMA2 R21, -RZ, RZ, 1.625, 0 ;  /* 0x3e800000ff157431 */ /* 0x000fe200000001ff */
[----:B------:R-:W0:Y:S01]  /*0790*/  MUFU.RSQ R19, R16 ;  /* 0x0000001000137308 */ /* 0x000e220000001400 */
[----:B------:R-:W-:Y:S01]  /*07a0*/  MOV R23, 0x3d39bf78 ;  /* 0x3d39bf7800177802 */ /* 0x000fe20000000f00 */
        /* <DEDUP_REMOVED lines=34> */
.L_x_1862:
[----:B------:R-:W-:Y:S05]  /*09d0*/  BSYNC.RECONVERGENT B0 ;  /* 0x0000000000007941 */ /* 0x000fea0003800200 */
.L_x_1861:
[----:B------:R-:W-:Y:S01]  /*09e0*/  BSSY.RECONVERGENT B0, `(.L_x_1863) ;  /* 0x000002c000007945 */ /* 0x000fe20003800200 */
[----:B------:R-:W-:Y:S02]  /*09f0*/  ISETP.GE.U32.AND P1, PT, R17, R4, PT ;  /* 0x000000041100720c */ /* 0x000fe40003f26070 */
[----:B------:R-:W-:Y:S01]  /*0a00*/  IADD3 R17, PT, PT, R5, 0x280, RZ ;  /* 0x0000028005117810 */ /* 0x000fe20007ffe0ff */
[----:B------:R-:W-:Y:S10]  /*0a10*/  @P2 BRA `(.L_x_1864) ;  /* 0x0000000000a02947 */ /* 0x000ff40003800000 */
        /* <DEDUP_REMOVED lines=40> */
.L_x_1864:
[----:B------:R-:W-:Y:S05]  /*0ca0*/  BSYNC.RECONVERGENT B0 ;  /* 0x0000000000007941 */ /* 0x000fea0003800200 */
.L_x_1863:
        /* <DEDUP_REMOVED lines=44> */
.L_x_1866:
[----:B------:R-:W-:Y:S05]  /*0f70*/  BSYNC.RECONVERGENT B0 ;  /* 0x0000000000007941 */ /* 0x000fea0003800200 */
.L_x_1865:
        /* <DEDUP_REMOVED lines=44> */
.L_x_1868:
[----:B------:R-:W-:Y:S05]  /*1240*/  BSYNC.RECONVERGENT B0 ;  /* 0x0000000000007941 */ /* 0x000fea0003800200 */
.L_x_1867:
[----:B------:R-:W-:Y:S01]  /*1250*/  ISETP.GE.U32.AND P1, PT, R17, R4, PT ;  /* 0x000000041100720c */ /* 0x000fe20003f26070 */
[----:B------:R-:W-:Y:S01]  /*1260*/  BSSY.RECONVERGENT B0, `(.L_x_1869) ;  /* 0x000002c000007945 */ /* 0x000fe20003800200 */
[----:B------:R-:W-:-:S05]  /*1270*/  @!P0 IADD3 R17, PT, PT, R0, R5, RZ ;  /* 0x0000000500118210 */ /* 0x000fca0007ffe0ff */
[----:B---3--:R-:W-:Y:S01]  /*1280*/  @!P0 IMAD.WIDE.U32 R2, R17, 0x4, R2 ;  /* 0x0000000411028825 */ /* 0x008fe200078e0002 */
[----:B------:R-:W-:Y:S06]  /*1290*/  @P2 BRA `(.L_x_1870) ;  /* 0x0000000000a02947 */ /* 0x000fec0003800000 */
        /* <DEDUP_REMOVED lines=8> */
[----:B------:R-:W-:Y:S01]  /*1320*/  @!P2 FFMA.FTZ R14, R20, |R13|, |R13| ;  /* 0x4000000d140ea223 */ /* 0x000fe2000001040d */
        /* <DEDUP_REMOVED lines=31> */
.L_x_1870:
[----:B------:R-:W-:Y:S05]  /*1520*/  BSYNC.RECONVERGENT B0 ;  /* 0x0000000000007941 */ /* 0x000fea0003800200 */
.L_x_1869:
[----:B------:R-:W-:Y:S04]  /*1530*/  BSSY.RECONVERGENT B0, `(.L_x_1871) ;  /* 0x000002a000007945 */ /* 0x000fe80003800200 */
[----:B------:R-:W-:Y:S05]  /*1540*/  @P3 BRA `(.L_x_1872) ;  /* 0x0000000000a03947 */ /* 0x000fea0003800000 */
        /* <DEDUP_REMOVED lines=40> */
.L_x_1872:
[----:B------:R-:W-:Y:S05]  /*17d0*/  BSYNC.RECONVERGENT B0 ;  /* 0x0000000000007941 */ /* 0x000fea0003800200 */
.L_x_1871:
[----:B------:R-:W-:Y:S04]  /*17e0*/  BSSY.RECONVERGENT B0, `(.L_x_1873) ;  /* 0x000002a000007945 */ /* 0x000fe80003800200 */
        /* <DEDUP_REMOVED lines=41> */
.L_x_1874:
[----:B------:R-:W-:Y:S05]  /*1a80*/  BSYNC.RECONVERGENT B0 ;  /* 0x0000000000007941 */ /* 0x000fea0003800200 */
.L_x_1873:
[----:B------:R-:W-:Y:S01]  /*1a90*/  @!P0 MOV R5, R11 ;  /* 0x0000000b00058202 */ /* 0x000fe20000000f00 */
[----:B-----5:R0:W-:Y:S01]  /*1aa0*/  @!P0 STG.E desc[UR4][R2.64], R15 ;  /* 0x0000000f02008986 */ /* 0x0201e2000c101904 */
        /* <DEDUP_REMOVED lines=9> */
[----:B------:R0:W-:Y:S07]  /*1b40*/  STG.E desc[UR4][R2.64], R9 ;  /* 0x0000000902007986 */ /* 0x0001ee000c101904 */
[----:B------:R-:W-:Y:S05]  /*1b50*/  @P0 BRA `(.L_x_1878) ;  /* 0x0000000000300947 */ /* 0x000fea0003800000 */
[----:B0-----:R-:W0:Y:S01]  /*1b60*/  LDC.64 R2, c[0x0][0x388] ;  /* 0x0000e200ff027b82 */ /* 0x001e220000000a00 */
[----:B------:R-:W-:Y:S02]  /*1b70*/  IADD3 R9, PT, PT, R0, R5, RZ ;  /* 0x0000000500097210 */ /* 0x000fe40007ffe0ff */
[----:B------:R-:W-:-:S03]  /*1b80*/  IADD3 R5, PT, PT, R5, 0x80, RZ ;  /* 0x0000008005057810 */ /* 0x000fc60007ffe0ff */
[----:B0-----:R-:W-:-:S05]  /*1b90*/  IMAD.WIDE.U32 R2, R9, 0x4, R2 ;  /* 0x0000000409027825 */ /* 0x001fca00078e0002 */
[----:B------:R0:W-:Y:S02]  /*1ba0*/  STG.E desc[UR4][R2.64], R10 ;  /* 0x0000000a02007986 */ /* 0x0001e4000c101904 */
.L_x_1877:
[----:B------:R-:W-:-:S13]  /*1bb0*/  ISETP.GE.U32.AND P0, PT, R5, R4, PT ;  /* 0x000000040500720c */ /* 0x000fda0003f06070 */
[----:B------:R-:W-:Y:S05]  /*1bc0*/  @P0 BRA `(.L_x_1879) ;  /* 0x0000000000300947 */ /* 0x000fea0003800000 */
[----:B0-----:R-:W0:Y:S01]  /*1bd0*/  LDC.64 R2, c[0x0][0x388] ;  /* 0x0000e200ff027b82 */ /* 0x001e220000000a00 */
[----:B------:R-:W-:Y:S02]  /*1be0*/  IADD3 R9, PT, PT, R0, R5, RZ ;  /* 0x0000000500097210 */ /* 0x000fe40007ffe0ff */
[----:B------:R-:W-:-:S03]  /*1bf0*/  IADD3 R5, PT, PT, R5, 0x80, RZ ;  /* 0x0000008005057810 */ /* 0x000fc60007ffe0ff */
[----:B0-----:R-:W-:-:S05]  /*1c00*/  IMAD.WIDE.U32 R2, R9, 0x4, R2 ;  /* 0x0000000409027825 */ /* 0x001fca00078e0002 */
[----:B------:R1:W-:Y:S02]  /*1c10*/  STG.E desc[UR4][R2.64], R8 ;  /* 0x0000000802007986 */ /* 0x0003e4000c101904 */
.L_x_1878:
[----:B------:R-:W-:-:S13]  /*1c20*/  ISETP.GE.U32.AND P0, PT, R5, R4, PT ;  /* 0x000000040500720c */ /* 0x000fda0003f06070 */
[----:B------:R-:W-:Y:S05]  /*1c30*/  @P0 BRA `(.L_x_1880) ;  /* 0x0000000000340947 */ /* 0x000fea0003800000 */
[----:B01----:R-:W0:Y:S01]  /*1c40*/  LDC.64 R2, c[0x0][0x388] ;  /* 0x0000e200ff027b82 */ /* 0x003e220000000a00 */
[----:B------:R-:W-:Y:S02]  /*1c50*/  IADD3 R9, PT, PT, R0, R5, RZ ;  /* 0x0000000500097210 */ /* 0x000fe40007ffe0ff */
[----:B------:R-:W-:-:S03]  /*1c60*/  IADD3 R5, PT, PT, R5, 0x80, RZ ;  /* 0x0000008005057810 */ /* 0x000fc60007ffe0ff */
[----:B0-----:R-:W-:-:S05]  /*1c70*/  IMAD.WIDE.U32 R2, R9, 0x4, R2 ;  /* 0x0000000409027825 */ /* 0x001fca00078e0002 */
[----:B------:R1:W-:Y:S02]  /*1c80*/  STG.E desc[UR4][R2.64], R12 ;  /* 0x0000000c02007986 */ /* 0x0003e4000c101904 */
.L_x_1879:
[----:B------:R-:W-:-:S13]  /*1c90*/  ISETP.GE.U32.AND P0, PT, R5, R4, PT ;  /* 0x000000040500720c */ /* 0x000fda0003f06070 */
[----:B------:R-:W-:Y:S05]  /*1ca0*/  @P0 BREAK.RELIABLE B1 ;  /* 0x0000000000010942 */ /* 0x000fea0003800100 */
[----:B------:R-:W-:Y:S05]  /*1cb0*/  @P0 BRA `(.L_x_1881) ;  /* 0x0000000000300947 */ /* 0x000fea0003800000 */
[----:B01----:R-:W0:Y:S01]  /*1cc0*/  LDC.64 R2, c[0x0][0x388] ;  /* 0x0000e200ff027b82 */ /* 0x003e220000000a00 */
[----:B------:R-:W-:Y:S02]  /*1cd0*/  IADD3 R9, PT, PT, R0, R5, RZ ;  /* 0x0000000500097210 */ /* 0x000fe40007ffe0ff */
[----:B------:R-:W-:-:S03]  /*1ce0*/  IADD3 R5, PT, PT, R5, 0x80, RZ ;  /* 0x0000008005057810 */ /* 0x000fc60007ffe0ff */
[----:B0-----:R-:W-:-:S05]  /*1cf0*/  IMAD.WIDE.U32 R2, R9, 0x4, R2 ;  /* 0x0000000409027825 */ /* 0x001fca00078e0002 */
[----:B------:R2:W-:Y:S02]  /*1d00*/  STG.E desc[UR4][R2.64], R13 ;  /* 0x0000000d02007986 */ /* 0x0005e4000c101904 */
.L_x_1880:
[----:B------:R-:W-:Y:S05]  /*1d10*/  BSYNC.RELIABLE B1 ;  /* 0x0000000000017941 */ /* 0x000fea0003800100 */
.L_x_1876:
[----:B------:R-:W-:-:S13]  /*1d20*/  ISETP.GE.U32.AND P0, PT, R5, R4, PT ;  /* 0x000000040500720c */ /* 0x000fda0003f06070 */
[----:B012---:R-:W0:Y:S01]  /*1d30*/  @!P0 LDC.64 R2, c[0x0][0x388] ;  /* 0x0000e200ff028b82 */ /* 0x007e220000000a00 */
[----:B------:R-:W-:Y:S02]  /*1d40*/  @!P0 IADD3 R9, PT, PT, R0, R5, RZ ;  /* 0x0000000500098210 */ /* 0x000fe40007ffe0ff */
[----:B------:R-:W-:-:S03]  /*1d50*/  @!P0 IADD3 R5, PT, PT, R5, 0x80, RZ ;  /* 0x0000008005058810 */ /* 0x000fc60007ffe0ff */
[----:B0-----:R-:W-:-:S05]  /*1d60*/  @!P0 IMAD.WIDE.U32 R2, R9, 0x4, R2 ;  /* 0x0000000409028825 */ /* 0x001fca00078e0002 */
[----:B------:R2:W-:Y:S02]  /*1d70*/  @!P0 STG.E desc[UR4][R2.64], R7 ;  /* 0x0000000702008986 */ /* 0x0005e4000c101904 */
.L_x_1881:
[----:B------:R-:W-:Y:S05]  /*1d80*/  BSYNC.RECONVERGENT B0 ;  /* 0x0000000000007941 */ /* 0x000fea0003800200 */
.L_x_1875:
[----:B------:R-:W-:Y:S05]  /*1d90*/  WARPSYNC.ALL ;  /* 0x0000000000007948 */ /* 0x000fea0003800000 */
[----:B------:R-:W-:-:S13]  /*1da0*/  ISETP.GE.U32.AND P0, PT, R5, R4, PT ;  /* 0x000000040500720c */ /* 0x000fda0003f06070 */
[----:B------:R-:W-:Y:S05]  /*1db0*/  @P0 EXIT ;  /* 0x000000000000094d */ /* 0x000fea0003800000 */
[----:B012---:R-:W0:Y:S01]  /*1dc0*/  LDC.64 R2, c[0x0][0x388] ;  /* 0x0000e200ff027b82 */ /* 0x007e220000000a00 */
[----:B------:R-:W-:-:S05]  /*1dd0*/  IADD3 R5, PT, PT, R0, R5, RZ ;  /* 0x0000000500057210 */ /* 0x000fca0007ffe0ff */
[----:B0-----:R-:W-:-:S05]  /*1de0*/  IMAD.WIDE.U32 R2, R5, 0x4, R2 ;  /* 0x0000000405027825 */ /* 0x001fca00078e0002 */
[----:B------:R-:W-:Y:S01]  /*1df0*/  STG.E desc[UR4][R2.64], R6 ;  /* 0x0000000602007986 */ /* 0x000fe2000c101904 */
[----:B------:R-:W-:Y:S05]  /*1e00*/  EXIT ;  /* 0x000000000000794d */ /* 0x000fea0003800000 */
.L_x_1858:
[----:B------:R-:W0:Y:S01]  /*1e10*/  S2R R11, SR_TID.X ;  /* 0x00000000000b7919 */ /* 0x000e220000002100 */
[----:B------:R-:W1:Y:S02]  /*1e20*/  LDC.64 R8, c[0x0][0x390] ;  /* 0x0000e400ff087b82 */ /* 0x000e640000000a00 */
[----:B-1----:R-:W-:-:S04]  /*1e30*/  IMAD.WIDE.U32 R8, R0, 0x4, R8 ;  /* 0x0000000400087825 */ /* 0x002fc800078e0008 */
[----:B0-----:R-:W-:-:S05]  /*1e40*/  IMAD.WIDE.U32 R8, R11, 0x8, R8 ;  /* 0x000000080b087825 */ /* 0x001fca00078e0008 */
[----:B------:R-:W2:Y:S04]  /*1e50*/  LDG.E.64 R6, desc[UR4][R8.64] ;  /* 0x0000000408067981 */ /* 0x000ea8000c1e1b00 */
[----:B------:R-:W3:Y:S04]  /*1e60*/  LDG.E.64 R4, desc[UR4][R8.64+0x400] ;  /* 0x0004000408047981 */ /* 0x000ee8000c1e1b00 */
[----:B------:R-:W4:Y:S01]  /*1e70*/  LDG.E.64 R2, desc[UR4][R8.64+0x800] ;  /* 0x0008000408027981 */ /* 0x000f22000c1e1b00 */
[----:B------:R-:W-:Y:S01]  /*1e80*/  HFMA2 R14, -RZ, RZ, 1.625, 0 ;  /* 0x3e800000ff0e7431 */ /* 0x000fe200000001ff */
[----:B------:R-:W-:-:S02]  /*1e90*/  PLOP3.LUT P4, PT, PT, PT, PT, 0x8, 0x80 ;  /* 0x000000000080781c */ /* 0x000fc40003f8e170 */
[----:B------:R-:W5:Y:S01]  /*1ea0*/  LDG.E.64 R8, desc[UR4][R8.64+0xc00] ;  /* 0x000c000408087981 */ /* 0x000f62000c1e1b00 */
[C---:B--2---:R-:W-:Y:S01]  /*1eb0*/  FFMA.FTZ R10, R6.reuse, R6, 1 ;  /* 0x3f800000060a7423 */ /* 0x044fe20000010006 */
[C---:B------:R-:W-:Y:S01]  /*1ec0*/  FSETP.GT.FTZ.AND P0, PT, |R6|.reuse, 8388608, PT ;  /* 0x4b0000000600780b */ /* 0x040fe20003f14200 */
[----:B------:R-:W-:Y:S01]  /*1ed0*/  FFMA.FTZ R16, R7, R7, 1 ;  /* 0x3f80000007107423 */ /* 0x000fe20000010007 */
[----:B------:R-:W-:Y:S01]  /*1ee0*/  FADD.FTZ R19, |R6|, -RZ ;  /* 0x800000ff06137221 */ /* 0x000fe20000010200 */
[----:B------:R-:W0:Y:S01]  /*1ef0*/  MUFU.RSQ R13, R10 ;  /* 0x0000000a000d7308 */ /* 0x000e220000001400 */
[C---:B---3--:R-:W-:Y:S01]  /*1f00*/  FFMA.FTZ R18, R4.reuse, R4, 1 ;  /* 0x3f80000004127423 */ /* 0x048fe20000010004 */
[----:B------:R-:W-:Y:S02]  /*1f10*/  P2R R25, PR, RZ, 0x1 ;  /* 0x00000001ff197803 */ /* 0x000fe40000000000 */
[----:B------:R-:W-:Y:S02]  /*1f20*/  FSETP.GT.FTZ.AND P2, PT, |R4|, 8388608, PT ;  /* 0x4b0000000400780b */ /* 0x000fe40003f54200 */
[----:B------:R-:W-:-:S02]  /*1f30*/  FSETP.GT.FTZ.AND P3, PT, |R5|, 8388608, PT ;  /* 0x4b0000000500780b */ /* 0x000fc40003f74200 */
[----:B------:R-:W1:Y:S01]  /*1f40*/  MUFU.RSQ R17, R16 ;  /* 0x0000001000117308 */ /* 0x000e620000001400 */
[----:B------:R-:W-:-:S07]  /*1f50*/  P2R R22, PR, RZ, 0x4 ;  /* 0x00000004ff167803 */ /* 0x000fce0000000000 */
[----:B------:R-:W2:Y:S01]  /*1f60*/  MUFU.RSQ R23, R18 ;  /* 0x0000001200177308 */ /* 0x000ea20000001400 */
[----:B0-----:R-:W-:-:S07]  /*1f70*/  FFMA.FTZ R13, R10, R13, 1 ;  /* 0x3f8000000a0d7423 */ /* 0x001fce000001000d */
[----:B------:R-:W0:Y:S01]  /*1f80*/  MUFU.RCP R13, R13 ;  /* 0x0000000d000d7308 */ /* 0x000e220000001000 */
[----:B-1----:R-:W-:-:S07]  /*1f90*/  FFMA.FTZ R17, R16, R17, 1 ;  /* 0x3f80000010117423 */ /* 0x002fce0000010011 */
[----:B------:R-:W1:Y:S01]  /*1fa0*/  MUFU.RCP R10, R17 ;  /* 0x00000011000a7308 */ /* 0x000e620000001000 */
[----:B--2---:R-:W-:Y:S01]  /*1fb0*/  FFMA.FTZ R23, R18, R23, 1 ;  /* 0x3f80000012177423 */ /* 0x004fe20000010017 */
[----:B------:R-:W-:-:S06]  /*1fc0*/  FFMA.FTZ R18, R5, R5, 1 ;  /* 0x3f80000005127423 */ /* 0x000fcc0000010005 */
[----:B------:R-:W2:Y:S01]  /*1fd0*/  MUFU.RSQ R27, R18 ;  /* 0x00000012001b7308 */ /* 0x000ea20000001400 */
[----:B0-----:R-:W-:-:S04]  /*1fe0*/  FMUL.FTZ R15, |R6|, R13 ;  /* 0x0000000d060f7220 */ /* 0x001fc80000410200 */
[----:B------:R-:W-:Y:S01]  /*1ff0*/  @!P0 FFMA.FTZ R19, |R6|, R15, |R6| ;  /* 0x0000000f06138223 */ /* 0x000fe20000010606 */
[C---:B------:R-:W-:Y:S01]  /*2000*/  FSETP.GT.FTZ.AND P0, PT, |R7|.reuse, 8388608, PT ;  /* 0x4b0000000700780b */ /* 0x040fe20003f14200 */
[----:B------:R-:W-:Y:S01]  /*2010*/  FADD.FTZ R15, |R7|, -RZ ;  /* 0x800000ff070f7221 */ /* 0x000fe20000010200 */
[----:B------:R-:W0:Y:S01]  /*2020*/  MUFU.RCP R23, R23 ;  /* 0x0000001700177308 */ /* 0x000e220000001000 */
[----:B------:R-:W-:Y:S01]  /*2030*/  FADD.FTZ.RZ R12, R19, 1 ;  /* 0x3f800000130c7421 */ /* 0x000fe2000001c000 */
[----:B-1----:R-:W-:Y:S01]  /*2040*/  FMUL.FTZ R10, |R7|, R10 ;  /* 0x0000000a070a7220 */ /* 0x002fe20000410200 */
[----:B------:R-:W-:-:S03]  /*2050*/  P2R R21, PR, RZ, 0x1 ;  /* 0x00000001ff157803 */ /* 0x000fc60000000000 */
[----:B------:R-:W-:Y:S01]  /*2060*/  IADD3 R12, PT, PT, R12, -0x3f400000, RZ ;  /* 0xc0c000000c0c7810 */ /* 0x000fe20007ffe0ff */
[----:B--2---:R-:W-:-:S03]  /*2070*/  FFMA.FTZ R20, R18, R27, 1 ;  /* 0x3f80000012147423 */ /* 0x004fc6000001001b */
[----:B------:R-:W-:Y:S01]  /*2080*/  LOP3.LUT R12, R12, 0xff800000, RZ, 0xc0, !PT ;  /* 0xff8000000c0c7812 */ /* 0x000fe200078ec0ff */
[----:B------:R-:W-:Y:S01]  /*2090*/  @!P0 FFMA.FTZ R15, |R7|, R10, |R7| ;  /* 0x0000000a070f8223 */ /* 0x000fe20000010607 */
[----:B------:R-:W-:Y:S02]  /*20a0*/  ISETP.GE.U32.AND P0, PT, R19, 0x7f800000, PT ;  /* 0x7f8000001300780c */ /* 0x000fe40003f06070 */
[----:B------:R-:W-:Y:S01]  /*20b0*/  IADD3 R13, PT, PT, -R12, 0x40800000, RZ ;  /* 0x408000000c0d7810 */ /* 0x000fe20007ffe1ff */
[----:B------:R-:W-:Y:S01]  /*20c0*/  FADD.FTZ.RZ R10, R15, 1 ;  /* 0x3f8000000f0a7421 */ /* 0x000fe2000001c000 */
[----:B------:R-:W-:Y:S01]  /*20d0*/  IADD3 R16, PT, PT, R19, -R12, RZ ;  /* 0x8000000c13107210 */ /* 0x000fe20007ffe0ff */
[----:B------:R-:W1:Y:S01]  /*20e0*/  MUFU.RCP R20, R20 ;  /* 0x0000001400147308 */ /* 0x000e620000001000 */
[----:B0-----:R-:W-:Y:S01]  /*20f0*/  FMUL.FTZ R23, |R4|, R23 ;  /* 0x0000001704177220 */ /* 0x001fe20000410200 */
[----:B------:R-:W-:Y:S01]  /*2100*/  FFMA.FTZ R13, R13, R14, -1 ;  /* 0xbf8000000d0d7423 */ /* 0x000fe2000001000e */
[----:B------:R-:W-:-:S02]  /*2110*/  IADD3 R10, PT, PT, R10, -0x3f400000, RZ ;  /* 0xc0c000000a0a7810 */ /* 0x000fc40007ffe0ff */
[----:B------:R-:W-:Y:S01]  /*2120*/  I2FP.F32.S32 R12, R12 ;  /* 0x0000000c000c7245 */ /* 0x000fe20000201400 */
[----:B------:R-:W-:Y:S01]  /*2130*/  FADD.FTZ R16, R16, R13 ;  /* 0x0000000d10107221 */ /* 0x000fe20000010000 */
[----:B------:R-:W-:Y:S02]  /*2140*/  MOV R13, 0x3d39bf78 ;  /* 0x3d39bf78000d7802 */ /* 0x000fe40000000f00 */
[----:B------:R-:W-:Y:S02]  /*2150*/  LOP3.LUT R10, R10, 0xff800000, RZ, 0xc0, !PT ;  /* 0xff8000000a0a7812 */ /* 0x000fe400078ec0ff */
[----:B------:R-:W-:Y:S01]  /*2160*/  @P0 ISETP.GT.AND P1, PT, R19, -0x40800000, PT ;  /* 0xbf8000001300080c */ /* 0x000fe20003f24270 */
[----:B------:R-:W-:Y:S01]  /*2170*/  FFMA.FTZ R17, R16, -R13, 0.10546888411045074463 ;  /* 0x3dd8001210117423 */ /* 0x000fe2000001080d */
[----:B------:R-:W-:Y:S02]  /*2180*/  IADD3 R29, PT, PT, -R10, 0x40800000, RZ ;  /* 0x408000000a1d7810 */ /* 0x000fe40007ffe1ff */
[----:B------:R-:W-:Y:S01]  /*2190*/  IADD3 R24, PT, PT, R15, -R10, RZ ;  /* 0x8000000a0f187210 */ /* 0x000fe20007ffe0ff */
[----:B------:R-:W-:-:S02]  /*21a0*/  FFMA.FTZ R17, R16, R17, -0.13229703903198242188 ;  /* 0xbe0778e010117423 */ /* 0x000fc40000010011 */
[----:B------:R-:W-:Y:S01]  /*21b0*/  FFMA.FTZ R29, R29, R14, -1 ;  /* 0xbf8000001d1d7423 */ /* 0x000fe2000001000e */
[----:B-1----:R-:W-:Y:S01]  /*21c0*/  FMUL.FTZ R20, |R5|, R20 ;  /* 0x0000001405147220 */ /* 0x002fe20000410200 */
[----:B------:R-:W-:Y:S02]  /*21d0*/  FFMA.FTZ R17, R16, R17, 0.14491446316242218018 ;  /* 0x3e14647510117423 */ /* 0x000fe40000010011 */
[----:B------:R-:W-:Y:S02]  /*21e0*/  FADD.FTZ R24, R24, R29 ;  /* 0x0000001d18187221 */ /* 0x000fe40000010000 */
[----:B------:R-:W-:Y:S02]  /*21f0*/  FFMA.FTZ R17, R16, R17, -0.16641564667224884033 ;  /* 0xbe2a68dd10117423 */ /* 0x000fe40000010011 */
[----:B------:R-:W-:Y:S02]  /*2200*/  FFMA.FTZ R27, R24, -R13, 0.10546888411045074463 ;  /* 0x3dd80012181b7423 */ /* 0x000fe4000001080d */
[----:B------:R-:W-:-:S02]  /*2210*/  FFMA.FTZ R17, R16, R17, 0.19988867640495300293 ;  /* 0x3e4caf9e10117423 */ /* 0x000fc40000010011 */
[----:B------:R-:W-:Y:S02]  /*2220*/  FFMA.FTZ R27, R24, R27, -0.13229703903198242188 ;  /* 0xbe0778e0181b7423 */ /* 0x000fe4000001001b */
[----:B------:R-:W-:Y:S02]  /*2230*/  FFMA.FTZ R17, R16, R17, -0.25000196695327758789 ;  /* 0xbe80004210117423 */ /* 0x000fe40000010011 */
[----:B------:R-:W-:Y:S02]  /*2240*/  FFMA.FTZ R27, R24, R27, 0.14491446316242218018 ;  /* 0x3e146475181b7423 */ /* 0x000fe4000001001b */
[----:B------:R-:W-:Y:S02]  /*2250*/  FFMA.FTZ R17, R16, R17, 0.33333510160446166992 ;  /* 0x3eaaaae610117423 */ /* 0x000fe40000010011 */
[----:B------:R-:W-:Y:S02]  /*2260*/  FFMA.FTZ R29, R24, R27, -0.16641564667224884033 ;  /* 0xbe2a68dd181d7423 */ /* 0x000fe4000001001b */
[----:B------:R-:W-:-:S02]  /*2270*/  FFMA.FTZ R17, R16, R17, -0.5 ;  /* 0xbf00000010117423 */ /* 0x000fc40000010011 */
[----:B------:R-:W-:Y:S02]  /*2280*/  FFMA.FTZ R29, R24, R29, 0.19988867640495300293 ;  /* 0x3e4caf9e181d7423 */ /* 0x000fe4000001001d */
[----:B------:R-:W-:Y:S02]  /*2290*/  FMUL.FTZ R17, R16, R17 ;  /* 0x0000001110117220 */ /* 0x000fe40000410000 */
[----:B------:R-:W-:Y:S02]  /*22a0*/  FFMA.FTZ R29, R24, R29, -0.25000196695327758789 ;  /* 0xbe800042181d7423 */ /* 0x000fe4000001001d */
[----:B------:R-:W-:Y:S01]  /*22b0*/  FFMA.FTZ R16, R16, R17, R16 ;  /* 0x0000001110107223 */ /* 0x000fe20000010010 */
[C---:B------:R-:W-:Y:S01]  /*22c0*/  FADD.FTZ R17, |R4|.reuse, -RZ ;  /* 0x800000ff04117221 */ /* 0x040fe20000010200 */
[----:B------:R-:W-:Y:S01]  /*22d0*/  @!P2 FFMA.FTZ R17, |R4|, R23, |R4| ;  /* 0x000000170411a223 */ /* 0x000fe20000010604 */
[----:B------:R-:W-:Y:S01]  /*22e0*/  PLOP3.LUT P2, PT, PT, PT, PT, 0x8, 0x80 ;  /* 0x000000000080781c */ /* 0x000fe20003f4e170 */
[----:B------:R-:W-:Y:S01]  /*22f0*/  FMUL.FTZ R23, R12, 1.1920928955078125e-07 ;  /* 0x340000000c177820 */ /* 0x000fe20000410000 */
[----:B------:R-:W-:Y:S01]  /*2300*/  @P0 PLOP3.LUT P2, PT, P1, PT, PT, 0x80, 0x8 ;  /* 0x000000000008081c */ /* 0x000fe20000f4f070 */
[----:B------:R-:W-:Y:S01]  /*2310*/  FADD.FTZ.RZ R18, R17, 1 ;  /* 0x3f80000011127421 */ /* 0x000fe2000001c000 */
[----:B------:R-:W-:Y:S01]  /*2320*/  ISETP.GE.U32.AND P1, PT, R15, 0x7f800000, PT ;  /* 0x7f8000000f00780c */ /* 0x000fe20003f26070 */
[----:B------:R-:W-:Y:S01]  /*2330*/  FFMA.FTZ R12, R23, 0.69314718246459960938, R16 ;  /* 0x3f317218170c7823 */ /* 0x000fe20000010010 */
[----:B------:R-:W-:Y:S01]  /*2340*/  @P0 MOV R16, 0x7f800000 ;  /* 0x7f80000000100802 */ /* 0x000fe20000000f00 */
[----:B------:R-:W-:Y:S01]  /*2350*/  FFMA.FTZ R29, R24, R29, 0.33333510160446166992 ;  /* 0x3eaaaae6181d7423 */ /* 0x000fe2000001001d */
[----:B------:R-:W-:-:S02]  /*2360*/  IADD3 R18, PT, PT, R18, -0x3f400000, RZ ;  /* 0xc0c0000012127810 */ /* 0x000fc40007ffe0ff */
[----:B------:R-:W-:Y:S01]  /*2370*/  P2R R23, PR, RZ, 0x8 ;  /* 0x00000008ff177803 */ /* 0x000fe20000000000 */
[----:B------:R-:W-:Y:S01]  /*2380*/  FFMA.FTZ R29, R24, R29, -0.5 ;  /* 0xbf000000181d7423 */ /* 0x000fe2000001001d */
[----:B------:R-:W-:-:S03]  /*2390*/  LOP3.LUT R18, R18, 0xff800000, RZ, 0xc0, !PT ;  /* 0xff80000012127812 */ /* 0x000fc600078ec0ff */
[----:B------:R-:W-:Y:S01]  /*23a0*/  @P2 FFMA.FTZ R12, R19, R16, +INF ;  /* 0x7f800000130c2423 */ /* 0x000fe20000010010 */
[----:B------:R-:W-:Y:S01]  /*23b0*/  IADD3 R27, PT, PT, -R18, 0x40800000, RZ ;  /* 0x40800000121b7810 */ /* 0x000fe20007ffe1ff */
[----:B------:R-:W-:Y:S01]  /*23c0*/  FADD.FTZ R16, |R5|, -RZ ;  /* 0x800000ff05107221 */ /* 0x000fe20000010200 */
[----:B------:R-:W-:Y:S01]  /*23d0*/  IADD3 R26, PT, PT, R17, -R18, RZ ;  /* 0x80000012111a7210 */ /* 0x000fe20007ffe0ff */
[----:B------:R-:W-:Y:S01]  /*23e0*/  @!P3 FFMA.FTZ R16, |R5|, R20, |R5| ;  /* 0x000000140510b223 */ /* 0x000fe20000010605 */
[----:B------:R-:W-:Y:S01]  /*23f0*/  @P0 FSETP.NEU.FTZ.AND P2, PT, R19, RZ, PT ;  /* 0x000000ff1300020b */ /* 0x000fe20003f5d000 */
[----:B------:R-:W-:Y:S01]  /*2400*/  FFMA.FTZ R27, R27, R14, -1 ;  /* 0xbf8000001b1b7423 */ /* 0x000fe2000001000e */
[----:B------:R-:W-:Y:S01]  /*2410*/  FMUL.FTZ R29, R24, R29 ;  /* 0x0000001d181d7220 */ /* 0x000fe20000410000 */
[----:B------:R-:W-:Y:S01]  /*2420*/  FADD.FTZ.RZ R19, R16, 1 ;  /* 0x3f80000010137421 */ /* 0x000fe2000001c000 */
[----:B------:R-:W-:Y:S01]  /*2430*/  @P0 FSEL R12, R12, -RZ, P2 ;  /* 0x800000ff0c0c0208 */ /* 0x000fe20001000000 */
[----:B------:R-:W-:Y:S01]  /*2440*/  FADD.FTZ R20, R26, R27 ;  /* 0x0000001b1a147221 */ /* 0x000fe20000010000 */
[----:B------:R-:W-:-:S02]  /*2450*/  @P1 ISETP.GT.AND P0, PT, R15, -0x40800000, PT ;  /* 0xbf8000000f00180c */ /* 0x000fc40003f04270 */
[----:B------:R-:W-:Y:S01]  /*2460*/  IADD3 R19, PT, PT, R19, -0x3f400000, RZ ;  /* 0xc0c0000013137810 */ /* 0x000fe20007ffe0ff */
[C---:B------:R-:W-:Y:S01]  /*2470*/  FFMA.FTZ R27, R20.reuse, -R13, 0.10546888411045074463 ;  /* 0x3dd80012141b7423 */ /* 0x040fe2000001080d */
[----:B------:R-:W-:Y:S02]  /*2480*/  PLOP3.LUT P2, PT, PT, PT, PT, 0x8, 0x80 ;  /* 0x000000000080781c */ /* 0x000fe40003f4e170 */
[----:B------:R-:W-:Y:S01]  /*2490*/  I2FP.F32.S32 R26, R10 ;  /* 0x0000000a001a7245 */ /* 0x000fe20000201400 */
[----:B------:R-:W-:Y:S01]  /*24a0*/  FFMA.FTZ R27, R20, R27, -0.13229703903198242188 ;  /* 0xbe0778e0141b7423 */ /* 0x000fe2000001001b */
[----:B------:R-:W-:Y:S01]  /*24b0*/  @P1 PLOP3.LUT P2, PT, P0, PT, PT, 0x80, 0x8 ;  /* 0x000000000008181c */ /* 0x000fe2000074f070 */
[----:B------:R-:W-:Y:S01]  /*24c0*/  FFMA.FTZ R10, R24, R29, R24 ;  /* 0x0000001d180a7223 */ /* 0x000fe20000010018 */
[----:B------:R-:W-:Y:S01]  /*24d0*/  LOP3.LUT R19, R19, 0xff800000, RZ, 0xc0, !PT ;  /* 0xff80000013137812 */ /* 0x000fe200078ec0ff */
[----:B------:R-:W-:Y:S01]  /*24e0*/  FFMA.FTZ R29, R20, R27, 0.14491446316242218018 ;  /* 0x3e146475141d7423 */ /* 0x000fe2000001001b */
[----:B------:R-:W-:Y:S01]  /*24f0*/  FMUL.FTZ R26, R26, 1.1920928955078125e-07 ;  /* 0x340000001a1a7820 */ /* 0x000fe20000410000 */
[----:B------:R-:W-:-:S02]  /*2500*/  @P1 MOV R24, 0x7f800000 ;  /* 0x7f80000000181802 */ /* 0x000fc40000000f00 */
[----:B------:R-:W-:Y:S01]  /*2510*/  IADD3 R27, PT, PT, -R19, 0x40800000, RZ ;  /* 0x40800000131b7810 */ /* 0x000fe20007ffe1ff */
[----:B------:R-:W-:Y:S01]  /*2520*/  FFMA.FTZ R10, R26, 0.69314718246459960938, R10 ;  /* 0x3f3172181a0a7823 */ /* 0x000fe2000001000a */
[----:B------:R-:W-:Y:S01]  /*2530*/  IADD3 R26, PT, PT, R16, -R19, RZ ;  /* 0x80000013101a7210 */ /* 0x000fe20007ffe0ff */
[C---:B------:R-:W-:Y:S01]  /*2540*/  FFMA.FTZ R29, R20.reuse, R29, -0.16641564667224884033 ;  /* 0xbe2a68dd141d7423 */ /* 0x040fe2000001001d */
[----:B------:R-:W-:Y:S01]  /*2550*/  ISETP.GE.U32.AND P0, PT, R17, 0x7f800000, PT ;  /* 0x7f8000001100780c */ /* 0x000fe20003f06070 */
[----:B------:R-:W-:Y:S01]  /*2560*/  FFMA.FTZ R27, R27, R14, -1 ;  /* 0xbf8000001b1b7423 */ /* 0x000fe2000001000e */
[C---:B------:R-:W-:Y:S01]  /*2570*/  @P2 FFMA.FTZ R10, R15.reuse, R24, +INF ;  /* 0x7f8000000f0a2423 */ /* 0x040fe20000010018 */
[----:B------:R-:W-:Y:S01]  /*2580*/  FFMA.FTZ R29, R20, R29, 0.19988867640495300293 ;  /* 0x3e4caf9e141d7423 */ /* 0x000fe2000001001d */
[----:B------:R-:W-:Y:S01]  /*2590*/  @P1 FSETP.NEU.FTZ.AND P2, PT, R15, RZ, PT ;  /* 0x000000ff0f00120b */ /* 0x000fe20003f5d000 */
[----:B------:R-:W-:Y:S01]  /*25a0*/  FADD.FTZ R24, R26, R27 ;  /* 0x0000001b1a187221 */ /* 0x000fe20000010000 */
[----:B----4-:R-:W-:Y:S01]  /*25b0*/  FFMA.FTZ R26, R2, R2, 1 ;  /* 0x3f800000021a7423 */ /* 0x010fe20000010002 */
[----:B------:R-:W-:Y:S01]  /*25c0*/  FFMA.FTZ R29, R20, R29, -0.25000196695327758789 ;  /* 0xbe800042141d7423 */ /* 0x000fe2000001001d */
[----:B------:R-:W-:Y:S01]  /*25d0*/  @P1 FSEL R10, R10, -RZ, P2 ;  /* 0x800000ff0a0a1208 */ /* 0x000fe20001000000 */
[----:B------:R-:W-:Y:S01]  /*25e0*/  FFMA.FTZ R15, R24, -R13, 0.10546888411045074463 ;  /* 0x3dd80012180f7423 */ /* 0x000fe2000001080d */
[----:B------:R-:W0:Y:S01]  /*25f0*/  MUFU.RSQ R27, R26 ;  /* 0x0000001a001b7308 */ /* 0x000e220000001400 */
[----:B------:R-:W-:Y:S01]  /*2600*/  FFMA.FTZ R29, R20, R29, 0.33333510160446166992 ;  /* 0x3eaaaae6141d7423 */ /* 0x000fe2000001001d */
[----:B------:R-:W-:Y:S01]  /*2610*/  PLOP3.LUT P2, PT, PT, PT, PT, 0x8, 0x80 ;  /* 0x000000000080781c */ /* 0x000fe20003f4e170 */
[----:B------:R-:W-:Y:S01]  /*2620*/  FFMA.FTZ R15, R24, R15, -0.13229703903198242188 ;  /* 0xbe0778e0180f7423 */ /* 0x000fe2000001000f */
[----:B------:R-:W-:Y:S01]  /*2630*/  @P0 ISETP.GT.AND P1, PT, R17, -0x40800000, PT ;  /* 0xbf8000001100080c */ /* 0x000fe20003f24270 */
[----:B------:R-:W-:Y:S01]  /*2640*/  FFMA.FTZ R29, R20, R29, -0.5 ;  /* 0xbf000000141d7423 */ /* 0x000fe2000001001d */
[----:B------:R-:W-:Y:S01]  /*2650*/  I2FP.F32.S32 R18, R18 ;  /* 0x0000001200127245 */ /* 0x000fe20000201400 */
[----:B------:R-:W-:Y:S01]  /*2660*/  FFMA.FTZ R15, R24, R15, 0.14491446316242218018 ;  /* 0x3e146475180f7423 */ /* 0x000fe2000001000f */
[----:B------:R-:W-:Y:S01]  /*2670*/  @P0 PLOP3.LUT P2, PT, P1, PT, PT, 0x80, 0x8 ;  /* 0x000000000008081c */ /* 0x000fe20000f4f070 */
[----:B------:R-:W-:Y:S01]  /*2680*/  FMUL.FTZ R29, R20, R29 ;  /* 0x0000001d141d7220 */ /* 0x000fe20000410000 */
[----:B------:R-:W-:Y:S01]  /*2690*/  ISETP.GE.U32.AND P1, PT, R16, 0x7f800000, PT ;  /* 0x7f8000001000780c */ /* 0x000fe20003f26070 */
[----:B------:R-:W-:Y:S01]  /*26a0*/  FFMA.FTZ R28, R24, R15, -0.16641564667224884033 ;  /* 0xbe2a68dd181c7423 */ /* 0x000fe2000001000f */
[----:B------:R-:W-:Y:S01]  /*26b0*/  I2FP.F32.S32 R19, R19 ;  /* 0x0000001300137245 */ /* 0x000fe20000201400 */
[----:B------:R-:W-:Y:S01]  /*26c0*/  FFMA.FTZ R20, R20, R29, R20 ;  /* 0x0000001d14147223 */ /* 0x000fe20000010014 */
[----:B------:R-:W-:Y:S01]  /*26d0*/  FMUL.FTZ R29, R18, 1.1920928955078125e-07 ;  /* 0x34000000121d7820 */ /* 0x000fe20000410000 */
[----:B------:R-:W-:-:S02]  /*26e0*/  @P0 MOV R18, 0x7f800000 ;  /* 0x7f80000000120802 */ /* 0x000fc40000000f00 */
[----:B------:R-:W-:Y:S01]  /*26f0*/  FMUL.FTZ R19, R19, 1.1920928955078125e-07 ;  /* 0x3400000013137820 */ /* 0x000fe20000410000 */
[----:B0-----:R-:W-:Y:S01]  /*2700*/  FFMA.FTZ R27, R26, R27, 1 ;  /* 0x3f8000001a1b7423 */ /* 0x001fe2000001001b */
[----:B------:R-:W-:Y:S01]  /*2710*/  FFMA.FTZ R15, R29, 0.69314718246459960938, R20 ;  /* 0x3f3172181d0f7823 */ /* 0x000fe20000010014 */
[----:B------:R-:W-:Y:S01]  /*2720*/  FFMA.FTZ R29, R24, R28, 0.19988867640495300293 ;  /* 0x3e4caf9e181d7423 */ /* 0x000fe2000001001c */
[C---:B------:R-:W-:Y:S01]  /*2730*/  @P2 FFMA.FTZ R15, R17.reuse, R18, +INF ;  /* 0x7f800000110f2423 */ /* 0x040fe20000010012 */
[----:B------:R-:W-:Y:S01]  /*2740*/  @P0 FSETP.NEU.FTZ.AND P2, PT, R17, RZ, PT ;  /* 0x000000ff1100020b */ /* 0x000fe20003f5d000 */
[----:B------:R-:W-:Y:S01]  /*2750*/  FADD.FTZ R18, |R2|, -RZ ;  /* 0x800000ff02127221 */ /* 0x000fe20000010200 */
[----:B------:R-:W0:Y:S01]  /*2760*/  MUFU.RCP R27, R27 ;  /* 0x0000001b001b7308 */ /* 0x000e220000001000 */
[----:B------:R-:W-:Y:S01]  /*2770*/  FFMA.FTZ R29, R24, R29, -0.25000196695327758789 ;  /* 0xbe800042181d7423 */ /* 0x000fe2000001001d */
[----:B------:R-:W-:Y:S02]  /*2780*/  @P0 FSEL R15, R15, -RZ, P2 ;  /* 0x800000ff0f0f0208 */ /* 0x000fe40001000000 */
[----:B------:R-:W-:Y:S01]  /*2790*/  @P1 ISETP.GT.AND P0, PT, R16, -0x40800000, PT ;  /* 0xbf8000001000180c */ /* 0x000fe20003f04270 */
[----:B------:R-:W-:Y:S01]  /*27a0*/  FFMA.FTZ R29, R24, R29, 0.33333510160446166992 ;  /* 0x3eaaaae6181d7423 */ /* 0x000fe2000001001d */
[----:B------:R-:W-:-:S02]  /*27b0*/  PLOP3.LUT P2, PT, PT, PT, PT, 0x8, 0x80 ;  /* 0x000000000080781c */ /* 0x000fc40003f4e170 */
[----:B------:R-:W-:Y:S01]  /*27c0*/  @P1 PLOP3.LUT P2, PT, P0, PT, PT, 0x80, 0x8 ;  /* 0x000000000008181c */ /* 0x000fe2000074f070 */
[----:B------:R-:W-:Y:S01]  /*27d0*/  FFMA.FTZ R29, R24, R29, -0.5 ;  /* 0xbf000000181d7423 */ /* 0x000fe2000001001d */
[----:B------:R-:W-:Y:S02]  /*27e0*/  FSETP.GT.FTZ.AND P0, PT, |R2|, 8388608, PT ;  /* 0x4b0000000200780b */ /* 0x000fe40003f14200 */
[----:B------:R-:W-:Y:S01]  /*27f0*/  PLOP3.LUT P3, PT, PT, PT, PT, 0x8, 0x80 ;  /* 0x000000000080781c */ /* 0x000fe20003f6e170 */
[----:B------:R-:W-:Y:S01]  /*2800*/  FMUL.FTZ R29, R24, R29 ;  /* 0x0000001d181d7220 */ /* 0x000fe20000410000 */
[----:B------:R-:W-:-:S03]  /*2810*/  P2R R20, PR, RZ, 0x1 ;  /* 0x00000001ff147803 */ /* 0x000fc60000000000 */
[----:B------:R-:W-:Y:S01]  /*2820*/  FFMA.FTZ R24, R24, R29, R24 ;  /* 0x0000001d18187223 */ /* 0x000fe20000010018 */
[C---:B0-----:R-:W-:Y:S01]  /*2830*/  FMUL.FTZ R27, |R2|.reuse, R27 ;  /* 0x0000001b021b7220 */ /* 0x041fe20000410200 */
[----:B------:R-:W-:Y:S02]  /*2840*/  @P1 MOV R29, 0x7f800000 ;  /* 0x7f800000001d1802 */ /* 0x000fe40000000f00 */
[----:B------:R-:W-:Y:S01]  /*2850*/  FFMA.FTZ R17, R19, 0.69314718246459960938, R24 ;  /* 0x3f31721813117823 */ /* 0x000fe20000010018 */
[----:B------:R-:W-:Y:S01]  /*2860*/  FFMA.FTZ R24, R3, R3, 1 ;  /* 0x3f80000003187423 */ /* 0x000fe20000010003 */
[----:B------:R-:W-:Y:S01]  /*2870*/  @!P0 FFMA.FTZ R18, |R2|, R27, |R2| ;  /* 0x0000001b02128223 */ /* 0x000fe20000010602 */
[C---:B------:R-:W-:Y:S01]  /*2880*/  @P2 FFMA.FTZ R17, R16.reuse, R29, +INF ;  /* 0x7f80000010112423 */ /* 0x040fe2000001001d */
[----:B------:R-:W-:Y:S02]  /*2890*/  @P1 FSETP.NEU.FTZ.AND P2, PT, R16, RZ, PT ;  /* 0x000000ff1000120b */ /* 0x000fe40003f5d000 */
[----:B------:R-:W-:Y:S01]  /*28a0*/  FADD.FTZ.RZ R16, R18, 1 ;  /* 0x3f80000012107421 */ /* 0x000fe2000001c000 */
[----:B------:R-:W-:-:S02]  /*28b0*/  ISETP.NE.AND P0, PT, R25, RZ, PT ;  /* 0x000000ff1900720c */ /* 0x000fc40003f05270 */
[----:B------:R-:W-:Y:S02]  /*28c0*/  @P1 FSEL R17, R17, -RZ, P2 ;  /* 0x800000ff11111208 */ /* 0x000fe40001000000 */
[----:B------:R-:W-:Y:S02]  /*28d0*/  IADD3 R16, PT, PT, R16, -0x3f400000, RZ ;  /* 0xc0c0000010107810 */ /* 0x000fe40007ffe0ff */
[----:B------:R-:W-:Y:S02]  /*28e0*/  ISETP.GE.U32.AND P1, PT, R18, 0x7f800000, PT ;  /* 0x7f8000001200780c */ /* 0x000fe40003f26070 */
[----:B------:R-:W-:-:S04]  /*28f0*/  LOP3.LUT R19, R16, 0xff800000, RZ, 0xc0, !PT ;  /* 0xff80000010137812 */ /* 0x000fc800078ec0ff */
[----:B------:R-:W-:Y:S02]  /*2900*/  IADD3 R25, PT, PT, -R19, 0x40800000, RZ ;  /* 0x4080000013197810 */ /* 0x000fe40007ffe1ff */
[CC--:B------:R-:W-:Y:S02]  /*2910*/  IADD3 R16, PT, PT, R18.reuse, -R19.reuse, RZ ;  /* 0x8000001312107210 */ /* 0x0c0fe40007ffe0ff */
[----:B------:R-:W-:Y:S01]  /*2920*/  I2FP.F32.S32 R19, R19 ;  /* 0x0000001300137245 */ /* 0x000fe20000201400 */
[----:B------:R-:W-:Y:S02]  /*2930*/  FFMA.FTZ R25, R25, R14, -1 ;  /* 0xbf80000019197423 */ /* 0x000fe4000001000e */
[----:B------:R-:W-:Y:S02]  /*2940*/  @P1 ISETP.GT.AND P2, PT, R18, -0x40800000, PT ;  /* 0xbf8000001200180c */ /* 0x000fe40003f44270 */
[----:B------:R-:W-:Y:S01]  /*2950*/  FADD.FTZ R16, R16, R25 ;  /* 0x0000001910107221 */ /* 0x000fe20000010000 */
[----:B------:R-:W-:Y:S01]  /*2960*/  FMUL.FTZ R19, R19, 1.1920928955078125e-07 ;  /* 0x3400000013137820 */ /* 0x000fe20000410000 */
[----:B------:R-:W-:-:S02]  /*2970*/  @P1 PLOP3.LUT P3, PT, P2, PT, PT, 0x80, 0x8 ;  /* 0x000000000008181c */ /* 0x000fc4000176f070 */
[----:B------:R-:W-:Y:S01]  /*2980*/  FFMA.FTZ R25, R16, -R13, 0.10546888411045074463 ;  /* 0x3dd8001210197423 */ /* 0x000fe2000001080d */
[----:B------:R-:W-:-:S03]  /*2990*/  @P1 FSETP.NEU.FTZ.AND P2, PT, R18, RZ, PT ;  /* 0x000000ff1200120b */ /* 0x000fc60003f5d000 */
[----:B------:R-:W-:-:S04]  /*29a0*/  FFMA.FTZ R25, R16, R25, -0.13229703903198242188 ;  /* 0xbe0778e010197423 */ /* 0x000fc80000010019 */
[----:B------:R-:W-:-:S04]  /*29b0*/  FFMA.FTZ R25, R16, R25, 0.14491446316242218018 ;  /* 0x3e14647510197423 */ /* 0x000fc80000010019 */
[----:B------:R-:W-:-:S04]  /*29c0*/  FFMA.FTZ R25, R16, R25, -0.16641564667224884033 ;  /* 0xbe2a68dd10197423 */ /* 0x000fc80000010019 */
[C---:B------:R-:W-:Y:S02]  /*29d0*/  FFMA.FTZ R27, R16.reuse, R25, 0.19988867640495300293 ;  /* 0x3e4caf9e101b7423 */ /* 0x040fe40000010019 */
[----:B------:R-:W0:Y:S02]  /*29e0*/  MUFU.RSQ R25, R24 ;  /* 0x0000001800197308 */ /* 0x000e240000001400 */
[----:B------:R-:W-:-:S04]  /*29f0*/  FFMA.FTZ R27, R16, R27, -0.25000196695327758789 ;  /* 0xbe800042101b7423 */ /* 0x000fc8000001001b */
[----:B------:R-:W-:-:S04]  /*2a00*/  FFMA.FTZ R27, R16, R27, 0.33333510160446166992 ;  /* 0x3eaaaae6101b7423 */ /* 0x000fc8000001001b */
[----:B------:R-:W-:-:S04]  /*2a10*/  FFMA.FTZ R27, R16, R27, -0.5 ;  /* 0xbf000000101b7423 */ /* 0x000fc8000001001b */
[----:B------:R-:W-:Y:S01]  /*2a20*/  FMUL.FTZ R27, R16, R27 ;  /* 0x0000001b101b7220 */ /* 0x000fe20000410000 */
[----:B0-----:R-:W-:-:S03]  /*2a30*/  FFMA.FTZ R25, R24, R25, 1 ;  /* 0x3f80000018197423 */ /* 0x001fc60000010019 */
[----:B------:R-:W-:Y:S01]  /*2a40*/  FFMA.FTZ R16, R16, R27, R16 ;  /* 0x0000001b10107223 */ /* 0x000fe20000010010 */
[----:B------:R-:W-:Y:S01]  /*2a50*/  @P1 MOV R27, 0x7f800000 ;  /* 0x7f800000001b1802 */ /* 0x000fe20000000f00 */
[----:B------:R-:W0:Y:S02]  /*2a60*/  MUFU.RCP R24, R25 ;  /* 0x0000001900187308 */ /* 0x000e240000001000 */
[----:B------:R-:W-:Y:S01]  /*2a70*/  FFMA.FTZ R16, R19, 0.69314718246459960938, R16 ;  /* 0x3f31721813107823 */ /* 0x000fe20000010010 */
[----:B------:R-:W-:Y:S01]  /*2a80*/  FADD.FTZ R19, |R3|, -RZ ;  /* 0x800000ff03137221 */ /* 0x000fe20000010200 */
[----:B------:R-:W-:-:S05]  /*2a90*/  @P3 FFMA.FTZ R16, R18, R27, +INF ;  /* 0x7f80000012103423 */ /* 0x000fca000001001b */
[----:B------:R-:W-:Y:S02]  /*2aa0*/  @P1 FSEL R16, R16, -RZ, P2 ;  /* 0x800000ff10101208 */ /* 0x000fe40001000000 */
[C---:B------:R-:W-:Y:S01]  /*2ab0*/  FSETP.GT.FTZ.AND P1, PT, |R3|.reuse, 8388608, PT ;  /* 0x4b0000000300780b */ /* 0x040fe20003f34200 */
[----:B0-----:R-:W-:-:S12]  /*2ac0*/  FMUL.FTZ R24, |R3|, R24 ;  /* 0x0000001803187220 */ /* 0x001fd80000410200 */
[----:B------:R-:W-:-:S04]  /*2ad0*/  @!P1 FFMA.FTZ R19, |R3|, R24, |R3| ;  /* 0x0000001803139223 */ /* 0x000fc80000010603 */
        /* <DEDUP_REMOVED lines=26> */
[----:B-----5:R-:W-:-:S04]  /*2c80*/  FFMA.FTZ R19, R8, R8, 1 ;  /* 0x3f80000008137423 */ /* 0x020fc80000010008 */
[----:B------:R-:W0:Y:S01]  /*2c90*/  MUFU.RSQ R24, R19 ;  /* 0x0000001300187308 */ /* 0x000e220000001400 */
[----:B------:R-:W-:Y:S02]  /*2ca0*/  @P2 FSEL R18, R18, -RZ, P3 ;  /* 0x800000ff12122208 */ /* 0x000fe40001800000 */
[----:B------:R-:W-:Y:S01]  /*2cb0*/  FSETP.GT.FTZ.AND P2, PT, |R8|, 8388608, PT ;  /* 0x4b0000000800780b */ /* 0x000fe20003f54200 */
[----:B0-----:R-:W-:-:S06]  /*2cc0*/  FFMA.FTZ R25, R19, R24, 1 ;  /* 0x3f80000013197423 */ /* 0x001fcc0000010018 */
[----:B------:R-:W0:Y:S01]  /*2cd0*/  MUFU.RCP R25, R25 ;  /* 0x0000001900197308 */ /* 0x000e220000001000 */
[C---:B------:R-:W-:Y:S01]  /*2ce0*/  FADD.FTZ R24, |R8|.reuse, -RZ ;  /* 0x800000ff08187221 */ /* 0x040fe20000010200 */
[----:B0-----:R-:W-:-:S04]  /*2cf0*/  FMUL.FTZ R27, |R8|, R25 ;  /* 0x00000019081b7220 */ /* 0x001fc80000410200 */
[----:B------:R-:W-:-:S04]  /*2d00*/  @!P2 FFMA.FTZ R24, |R8|, R27, |R8| ;  /* 0x0000001b0818a223 */ /* 0x000fc80000010608 */
[----:B------:R-:W-:-:S05]  /*2d10*/  FADD.FTZ.RZ R19, R24, 1 ;  /* 0x3f80000018137421 */ /* 0x000fca000001c000 */
[----:B------:R-:W-:-:S04]  /*2d20*/  IADD3 R19, PT, PT, R19, -0x3f400000, RZ ;  /* 0xc0c0000013137810 */ /* 0x000fc80007ffe0ff */
[----:B------:R-:W-:-:S04]  /*2d30*/  LOP3.LUT R19, R19, 0xff800000, RZ, 0xc0, !PT ;  /* 0xff80000013137812 */ /* 0x000fc800078ec0ff */
[----:B------:R-:W-:Y:S02]  /*2d40*/  IADD3 R25, PT, PT, -R19, 0x40800000, RZ ;  /* 0x4080000013197810 */ /* 0x000fe40007ffe1ff */
[----:B------:R-:W-:-:S03]  /*2d50*/  IADD3 R26, PT, PT, R24, -R19, RZ ;  /* 0x80000013181a7210 */ /* 0x000fc60007ffe0ff */
[----:B------:R-:W-:-:S04]  /*2d60*/  FFMA.FTZ R25, R25, R14, -1 ;  /* 0xbf80000019197423 */ /* 0x000fc8000001000e */
[----:B------:R-:W-:-:S04]  /*2d70*/  FADD.FTZ R26, R26, R25 ;  /* 0x000000191a1a7221 */ /* 0x000fc80000010000 */
[----:B------:R-:W-:-:S04]  /*2d80*/  FFMA.FTZ R25, R26, -R13, 0.10546888411045074463 ;  /* 0x3dd800121a197423 */ /* 0x000fc8000001080d */
[----:B------:R-:W-:-:S04]  /*2d90*/  FFMA.FTZ R25, R26, R25, -0.13229703903198242188 ;  /* 0xbe0778e01a197423 */ /* 0x000fc80000010019 */
[----:B------:R-:W-:Y:S01]  /*2da0*/  FFMA.FTZ R25, R26, R25, 0.14491446316242218018 ;  /* 0x3e1464751a197423 */ /* 0x000fe20000010019 */
[----:B------:R-:W-:-:S03]  /*2db0*/  ISETP.GE.U32.AND P3, PT, R24, 0x7f800000, PT ;  /* 0x7f8000001800780c */ /* 0x000fc60003f66070 */
[----:B------:R-:W-:-:S04]  /*2dc0*/  FFMA.FTZ R25, R26, R25, -0.16641564667224884033 ;  /* 0xbe2a68dd1a197423 */ /* 0x000fc80000010019 */
[----:B------:R-:W-:-:S04]  /*2dd0*/  FFMA.FTZ R25, R26, R25, 0.19988867640495300293 ;  /* 0x3e4caf9e1a197423 */ /* 0x000fc80000010019 */
[----:B------:R-:W-:Y:S02]  /*2de0*/  FFMA.FTZ R25, R26, R25, -0.25000196695327758789 ;  /* 0xbe8000421a197423 */ /* 0x000fe40000010019 */
[----:B------:R-:W-:Y:S02]  /*2df0*/  @P3 ISETP.GT.AND P4, PT, R24, -0x40800000, PT ;  /* 0xbf8000001800380c */ /* 0x000fe40003f84270 */
[C---:B------:R-:W-:Y:S01]  /*2e00*/  FFMA.FTZ R25, R26.reuse, R25, 0.33333510160446166992 ;  /* 0x3eaaaae61a197423 */ /* 0x040fe20000010019 */
[----:B------:R-:W-:Y:S02]  /*2e10*/  PLOP3.LUT P5, PT, PT, PT, PT, 0x8, 0x80 ;  /* 0x000000000080781c */ /* 0x000fe40003fae170 */
[----:B------:R-:W-:Y:S01]  /*2e20*/  @P3 PLOP3.LUT P5, PT, P4, PT, PT, 0x80, 0x8 ;  /* 0x000000000008381c */ /* 0x000fe200027af070 */
[----:B------:R-:W-:Y:S01]  /*2e30*/  FFMA.FTZ R25, R26, R25, -0.5 ;  /* 0xbf0000001a197423 */ /* 0x000fe20000010019 */
[----:B------:R-:W-:-:S03]  /*2e40*/  I2FP.F32.S32 R19, R19 ;  /* 0x0000001300137245 */ /* 0x000fc60000201400 */
[C---:B------:R-:W-:Y:S02]  /*2e50*/  FMUL.FTZ R25, R26.reuse, R25 ;  /* 0x000000191a197220 */ /* 0x040fe40000410000 */
[----:B------:R-:W-:Y:S02]  /*2e60*/  FMUL.FTZ R19, R19, 1.1920928955078125e-07 ;  /* 0x3400000013137820 */ /* 0x000fe40000410000 */
[----:B------:R-:W-:Y:S01]  /*2e70*/  FFMA.FTZ R26, R26, R25, R26 ;  /* 0x000000191a1a7223 */ /* 0x000fe2000001001a */
[----:B------:R-:W-:-:S03]  /*2e80*/  @P3 MOV R25, 0x7f800000 ;  /* 0x7f80000000193802 */ /* 0x000fc60000000f00 */
[----:B------:R-:W-:Y:S02]  /*2e90*/  FFMA.FTZ R19, R19, 0.69314718246459960938, R26 ;  /* 0x3f31721813137823 */ /* 0x000fe4000001001a */
[C---:B------:R-:W-:Y:S01]  /*2ea0*/  @P5 FFMA.FTZ R19, R24.reuse, R25, +INF ;  /* 0x7f80000018135423 */ /* 0x040fe20000010019 */
[----:B------:R-:W-:Y:S01]  /*2eb0*/  FFMA.FTZ R25, R9, R9, 1 ;  /* 0x3f80000009197423 */ /* 0x000fe20000010009 */
[----:B------:R-:W-:-:S03]  /*2ec0*/  @P3 FSETP.NEU.FTZ.AND P4, PT, R24, RZ, PT ;  /* 0x000000ff1800320b */ /* 0x000fc60003f9d000 */
        /* <DEDUP_REMOVED lines=32> */
[----:B------:R-:W-:Y:S01]  /*30d0*/  FFMA.FTZ R14, R25, 0.69314718246459960938, R14 ;  /* 0x3f317218190e7823 */ /* 0x000fe2000001000e */
[C---:B------:R-:W-:Y:S01]  /*30e0*/  @P4 FSETP.NEU.FTZ.AND P5, PT, R24.reuse, RZ, PT ;  /* 0x000000ff1800420b */ /* 0x040fe20003fbd000 */
[----:B------:R-:W-:-:S05]  /*30f0*/  @P6 FFMA.FTZ R14, R24, R13, +INF ;  /* 0x7f800000180e6423 */ /* 0x000fca000001000d */
[----:B------:R-:W-:Y:S02]  /*3100*/  @P4 FSEL R14, R14, -RZ, P5 ;  /* 0x800000ff0e0e4208 */ /* 0x000fe40002800000 */
[----:B------:R-:W-:Y:S02]  /*3110*/  ISETP.NE.AND P4, PT, R21, RZ, PT ;  /* 0x000000ff1500720c */ /* 0x000fe40003f85270 */
[----:B------:R-:W-:Y:S02]  /*3120*/  MOV R21, R12 ;  /* 0x0000000c00157202 */ /* 0x000fe40000000f00 */
[----:B------:R-:W0:Y:S03]  /*3130*/  LDC.64 R12, c[0x0][0x388] ;  /* 0x0000e200ff0c7b82 */ /* 0x000e260000000a00 */
[----:B------:R-:W-:Y:S01]  /*3140*/  @P0 FADD.FTZ R21, R21, 0.69314718246459960938 ;  /* 0x3f31721815150421 */ /* 0x000fe20000010000 */
[----:B------:R-:W-:-:S02]  /*3150*/  ISETP.NE.AND P0, PT, R20, RZ, PT ;  /* 0x000000ff1400720c */ /* 0x000fc40003f05270 */
[----:B------:R-:W-:Y:S02]  /*3160*/  ISETP.NE.AND P6, PT, R23, RZ, PT ;  /* 0x000000ff1700720c */ /* 0x000fe40003fc5270 */
[----:B------:R-:W-:Y:S01]  /*3170*/  ISETP.NE.AND P5, PT, R22, RZ, PT ;  /* 0x000000ff1600720c */ /* 0x000fe20003fa5270 */
[----:B------:R-:W-:Y:S01]  /*3180*/  @P4 FADD.FTZ R10, R10, 0.69314718246459960938 ;  /* 0x3f3172180a0a4421 */ /* 0x000fe20000010000 */
[----:B------:R-:W-:Y:S01]  /*3190*/  FSETP.NAN.FTZ.AND P4, PT, |R6|, |R6|, PT ;  /* 0x400000060600720b */ /* 0x000fe20003f98200 */
[----:B------:R-:W-:Y:S01]  /*31a0*/  @P1 FADD.FTZ R18, R18, 0.69314718246459960938 ;  /* 0x3f31721812121421 */ /* 0x000fe20000010000 */
[----:B------:R-:W-:Y:S01]  /*31b0*/  LOP3.LUT R6, R21, 0x80000000, R6, 0xb8, !PT ;  /* 0x8000000015067812 */ /* 0x000fe200078eb806 */
[----:B------:R-:W-:Y:S01]  /*31c0*/  @P2 FADD.FTZ R19, R19, 0.69314718246459960938 ;  /* 0x3f31721813132421 */ /* 0x000fe20000010000 */
[----:B------:R-:W-:-:S03]  /*31d0*/  @P3 FADD.FTZ R14, R14, 0.69314718246459960938 ;  /* 0x3f3172180e0e3421 */ /* 0x000fc60000010000 */
[----:B------:R-:W-:Y:S02]  /*31e0*/  @P0 FADD.FTZ R16, R16, 0.69314718246459960938 ;  /* 0x3f31721810100421 */ /* 0x000fe40000010000 */
[----:B------:R-:W-:Y:S01]  /*31f0*/  @P6 FADD.FTZ R17, R17, 0.69314718246459960938 ;  /* 0x3f31721811116421 */ /* 0x000fe20000010000 */
[----:B0-----:R-:W-:-:S04]  /*3200*/  IMAD.WIDE.U32 R12, R0, 0x4, R12 ;  /* 0x00000004000c7825 */ /* 0x001fc800078e000c */
[----:B------:R-:W-:Y:S01]  /*3210*/  @P5 FADD.FTZ R15, R15, 0.69314718246459960938 ;  /* 0x3f3172180f0f5421 */ /* 0x000fe20000010000 */
[----:B------:R-:W-:Y:S01]  /*3220*/  FSETP.NAN.FTZ.AND P1, PT, |R2|, |R2|, PT ;  /* 0x400000020200720b */ /* 0x000fe20003f38200 */
[----:B------:R-:W-:Y:S01]  /*3230*/  IMAD.WIDE.U32 R12, R11, 0x8, R12 ;  /* 0x000000080b0c7825 */ /* 0x000fe200078e000c */
[----:B------:R-:W-:Y:S02]  /*3240*/  LOP3.LUT R11, R16, 0x80000000, R2, 0xb8, !PT ;  /* 0x80000000100b7812 */ /* 0x000fe400078eb802 */
[----:B------:R-:W-:Y:S02]  /*3250*/  FSEL R2, R6, R21, !P4 ;  /* 0x0000001506027208 */ /* 0x000fe40006000000 */
[----:B------:R-:W-:Y:S02]  /*3260*/  FSETP.NAN.FTZ.AND P5, PT, |R7|, |R7|, PT ;  /* 0x400000070700720b */ /* 0x000fe40003fb8200 */
[----:B------:R-:W-:Y:S02]  /*3270*/  FSETP.NAN.FTZ.AND P6, PT, |R4|, |R4|, PT ;  /* 0x400000040400720b */ /* 0x000fe40003fd8200 */
[----:B------:R-:W-:-:S02]  /*3280*/  FSETP.NAN.FTZ.AND P3, PT, |R8|, |R8|, PT ;  /* 0x400000080800720b */ /* 0x000fc40003f78200 */
[----:B------:R-:W-:Y:S02]  /*3290*/  FSETP.NAN.FTZ.AND P4, PT, |R9|, |R9|, PT ;  /* 0x400000090900720b */ /* 0x000fe40003f98200 */
[----:B------:R-:W-:Y:S02]  /*32a0*/  LOP3.LUT R7, R10, 0x80000000, R7, 0xb8, !PT ;  /* 0x800000000a077812 */ /* 0x000fe400078eb807 */
[----:B------:R-:W-:Y:S02]  /*32b0*/  FSETP.NAN.FTZ.AND P0, PT, |R5|, |R5|, PT ;  /* 0x400000050500720b */ /* 0x000fe40003f18200 */
[----:B------:R-:W-:Y:S02]  /*32c0*/  LOP3.LUT R4, R15, 0x80000000, R4, 0xb8, !PT ;  /* 0x800000000f047812 */ /* 0x000fe400078eb804 */
[----:B------:R-:W-:Y:S02]  /*32d0*/  LOP3.LUT R0, R17, 0x80000000, R5, 0xb8, !PT ;  /* 0x8000000011007812 */ /* 0x000fe400078eb805 */
[----:B------:R-:W-:-:S02]  /*32e0*/  FSETP.NAN.FTZ.AND P2, PT, |R3|, |R3|, PT ;  /* 0x400000030300720b */ /* 0x000fc40003f58200 */
[----:B------:R-:W-:Y:S02]  /*32f0*/  LOP3.LUT R23, R18, 0x80000000, R3, 0xb8, !PT ;  /* 0x8000000012177812 */ /* 0x000fe400078eb803 */
[----:B------:R-:W-:Y:S02]  /*3300*/  LOP3.LUT R8, R19, 0x80000000, R8, 0xb8, !PT ;  /* 0x8000000013087812 */ /* 0x000fe400078eb808 */
[----:B------:R-:W-:Y:S02]  /*3310*/  LOP3.LUT R9, R14, 0x80000000, R9, 0xb8, !PT ;  /* 0x800000000e097812 */ /* 0x000fe400078eb809 */
[----:B------:R-:W-:Y:S02]  /*3320*/  FSEL R3, R7, R10, !P5 ;  /* 0x0000000a07037208 */ /* 0x000fe40006800000 */
[----:B------:R-:W-:Y:S02]  /*3330*/  FSEL R4, R4, R15, !P6 ;  /* 0x0000000f04047208 */ /* 0x000fe40007000000 */
[----:B------:R-:W-:-:S02]  /*3340*/  FSEL R5, R0, R17, !P0 ;  /* 0x0000001100057208 */ /* 0x000fc40004000000 */
[----:B------:R-:W-:Y:S02]  /*3350*/  FSEL R22, R11, R16, !P1 ;  /* 0x000000100b167208 */ /* 0x000fe40004800000 */
[----:B------:R-:W-:Y:S02]  /*3360*/  FSEL R23, R23, R18, !P2 ;  /* 0x0000001217177208 */ /* 0x000fe40005000000 */
[----:B------:R-:W-:Y:S02]  /*3370*/  FSEL R8, R8, R19, !P3 ;  /* 0x0000001308087208 */ /* 0x000fe40005800000 */
[----:B------:R-:W-:Y:S01]  /*3380*/  FSEL R9, R9, R14, !P4 ;  /* 0x0000000e09097208 */ /* 0x000fe20006000000 */
[----:B------:R-:W-:Y:S04]  /*3390*/  STG.E.64 desc[UR4][R12.64], R2 ;  /* 0x000000020c007986 */ /* 0x000fe8000c101b04 */
[----:B------:R-:W-:Y:S04]  /*33a0*/  STG.E.64 desc[UR4][R12.64+0x400], R4 ;  /* 0x000400040c007986 */ /* 0x000fe8000c101b04 */
[----:B------:R-:W-:Y:S04]  /*33b0*/  STG.E.64 desc[UR4][R12.64+0x800], R22 ;  /* 0x000800160c007986 */ /* 0x000fe8000c101b04 */
[----:B------:R-:W-:Y:S01]  /*33c0*/  STG.E.64 desc[UR4][R12.64+0xc00], R8 ;  /* 0x000c00080c007986 */ /* 0x000fe2000c101b04 */
[----:B------:R-:W-:Y:S05]  /*33d0*/  EXIT ;  /* 0x000000000000794d */ /* 0x000fea0003800000 */
.L_x_1882:
        /* <DEDUP_REMOVED lines=10> */
.L_x_14800:


//--------------------- .text._ZN2at6native29vectorized_elementwise_kernelILi4EZZZNS0_17asinh_kernel_cudaERNS_18TensorIteratorBaseEENKUlvE0_clEvENKUlvE0_clEvEUlfE_St5arrayIPcLm2EEEEviT0_T1_ --------------------------
	.section	.text._ZN2at6native29vectorized_elementwise_kernelILi4EZZZNS0_17asinh_kernel_cudaERNS_18TensorIteratorBaseEENKUlvE0_clEvENKUlvE0_clEvEUlfE_St5arrayIPcLm2EEEEviT0_T1_,"ax",@progbits
	.align	128
        .global         _ZN2at6native29vectorized_elementwise_kernelILi4EZZZNS0_17asinh_kernel_cudaERNS_18TensorIteratorBaseEENKUlvE0_clEvENKUlvE0_clEvEUlfE_St5arrayIPcLm2EEEEviT0_T1_
        .type           _ZN2at6native29vectorized_elementwise_kernelILi4EZZZNS0_17asinh_kernel_cudaERNS_18TensorIteratorBaseEENKUlvE0_clEvENKUlvE0_clEvEUlfE_St5arrayIPcLm2EEEEviT0_T1_,@function
        .size           _ZN2at6native29vectorized_elementwise_kernelILi4EZZZNS0_17asinh_kernel_cudaERNS_18TensorIteratorBaseEENKUlvE0_clEvENKUlvE0_clEvEUlfE_St5arrayIPcLm2EEEEviT0_T1_,(.L_x_14801 - _ZN2at6native29vectorized_elementwise_kernelILi4EZZZNS0_17asinh_kernel_cudaERNS_18TensorIteratorBaseEENKUlvE0_clEvENKUlvE0_clEvEUlfE_St5arrayIPcLm2EEEEviT0_T1_)
        .other          _ZN2at6native29vectorized_elementwise_kernelILi4EZZZNS0_17asinh_kernel_cudaERNS_18TensorIteratorBaseEENKUlvE0_clEvENKUlvE0_clEvEUlfE_St5arrayIPcLm2EEEEviT0_T1_,@"STO_CUDA_ENTRY STV_DEFAULT"
_ZN2at6native29vectorized_elementwise_kernelILi4EZZZNS0_17asinh_kernel_cudaERNS_18TensorIteratorBaseEENKUlvE0_clEvENKUlvE0_clEvEUlfE_St5arrayIPcLm2EEEEviT0_T1_:
.text._ZN2at6native29vectorized_elementwise_kernelILi4EZZZNS0_17asinh_kernel_cudaERNS_18TensorIteratorBaseEENKUlvE0_clEvENKUlvE0_clEvEUlfE_St5arrayIPcLm2EEEEviT0_T1_:
        /* <DEDUP_REMOVED lines=9> */
[----:B------:R-:W-:Y:S02]  /*0090*/  CS2R R10, SRZ ;  /* 0x00000000000a7805 */ /* 0x000fe4000001ff00 */
        /* <DEDUP_REMOVED lines=13> */
[----:B------:R-:W5:Y:S07]  /*0170*/  @!P6 LDG.E R10, desc[UR4][R26.64] ;  /* 0x000000041a0ae981 */ /* 0x000f6e000c1e1900 */
[----:B------:R-:W-:Y:S01]  /*0180*/  @!P4 IADD3 R29, PT, PT, R13, R17, RZ ;  /* 0x000000110d1dc210 */ /* 0x000fe20007ffe0ff */
[----:B------:R-:W0:Y:S01]  /*0190*/  @!P4 LDC.64 R2, c[0x0][0x390] ;  /* 0x0000e400ff02cb82 */ /* 0x000e220000000a00 */
[----:B------:R-:W-:-:S04]  /*01a0*/  @!P4 IADD3 R17, PT, PT, R17, 0x80, RZ ;  /* 0x000000801111c810 */ /* 0x000fc80007ffe0ff */
[----:B------:R-:W-:-:S13]  /*01b0*/  ISETP.GE.U32.AND P3, PT, R17, R0, PT ;  /* 0x000000001100720c */ /* 0x000fda0003f66070 */
[----:B------:R-:W-:Y:S01]  /*01c0*/  @!P3 IADD3 R19, PT, PT, R13, R17, RZ ;  /* 0x000000110d13b210 */ /* 0x000fe20007ffe0ff */
[----:B------:R-:W2:Y:S01]  /*01d0*/  @!P3 LDC.64 R14, c[0x0][0x390] ;  /* 0x0000e400ff0ebb82 */ /* 0x000ea20000000a00 */
[----:B------:R-:W-:-:S04]  /*01e0*/  @!P3 IADD3 R17, PT, PT, R17, 0x80, RZ ;  /* 0x000000801111b810 */ /* 0x000fc80007ffe0ff */
[----:B------:R-:W-:-:S13]  /*01f0*/  ISETP.GE.U32.AND P2, PT, R17, R0, PT ;  /* 0x000000001100720c */ /* 0x000fda0003f46070 */
[----:B------:R-:W-:Y:S01]  /*0200*/  @!P2 IADD3 R21, PT, PT, R13, R17, RZ ;  /* 0x000000110d15a210 */ /* 0x000fe20007ffe0ff */
[----:B-1----:R-:W-:Y:S01]  /*0210*/  @!P5 IMAD.WIDE.U32 R24, R25, 0x4, R6 ;  /* 0x000000041918d825 */ /* 0x002fe200078e0006 */
[----:B------:R-:W-:Y:S01]  /*0220*/  @!P2 IADD3 R17, PT, PT, R17, 0x80, RZ ;  /* 0x000000801111a810 */ /* 0x000fe20007ffe0ff */
[----:B------:R-:W1:Y:S03]  /*0230*/  @!P2 LDC.64 R8, c[0x0][0x390] ;  /* 0x0000e400ff08ab82 */ /* 0x000e660000000a00 */
[----:B------:R-:W-:Y:S01]  /*0240*/  ISETP.GE.U32.AND P1, PT, R17, R0, PT ;  /* 0x000000001100720c */ /* 0x000fe20003f26070 */
[----:B--2---:R-:W-:-:S04]  /*0250*/  @!P3 IMAD.WIDE.U32 R18, R19, 0x4, R14 ;  /* 0x000000041312b825 */ /* 0x004fc800078e000e */
[----:B------:R-:W-:Y:S01]  /*0260*/  HFMA2 R5, -RZ, RZ, 0, 0 ;  /* 0x00000000ff057431 */ /* 0x000fe200000001ff */
[----:B------:R-:W5:Y:S07]  /*0270*/  @!P5 LDG.E R11, desc[UR4][R24.64] ;  /* 0x00000004180bd981 */ /* 0x000f6e000c1e1900 */
[----:B------:R-:W-:Y:S02]  /*0280*/  @!P1 IADD3 R23, PT, PT, R13, R17, RZ ;  /* 0x000000110d179210 */ /* 0x000fe40007ffe0ff */
[----:B------:R-:W-:-:S04]  /*0290*/  @!P1 IADD3 R17, PT, PT, R17, 0x80, RZ ;  /* 0x0000008011119810 */ /* 0x000fc80007ffe0ff */
[----:B------:R-:W-:-:S13]  /*02a0*/  ISETP.GE.U32.AND P6, PT, R17, R0, PT ;  /* 0x000000001100720c */ /* 0x000fda0003fc6070 */
[----:B------:R-:W2:Y:S01]  /*02b0*/  @!P6 LDC.64 R6, c[0x0][0x390] ;  /* 0x0000e400ff06eb82 */ /* 0x000ea20000000a00 */
[----:B------:R-:W-:Y:S01]  /*02c0*/  @!P6 IADD3 R15, PT, PT, R13, R17, RZ ;  /* 0x000000110d0fe210 */ /* 0x000fe20007ffe0ff */
[----:B-1----:R-:W-:-:S04]  /*02d0*/  @!P2 IMAD.WIDE.U32 R8, R21, 0x4, R8 ;  /* 0x000000041508a825 */ /* 0x002fc800078e0008 */
[----:B0-----:R-:W-:Y:S01]  /*02e0*/  @!P4 IMAD.WIDE.U32 R28, R29, 0x4, R2 ;  /* 0x000000041d1cc825 */ /* 0x001fe200078e0002 */
[----:B------:R-:W-:Y:S01]  /*02f0*/  MOV R12, RZ ;  /* 0x000000ff000c7202 */ /* 0x000fe20000000f00 */
[----:B------:R-:W0:Y:S03]  /*0300*/  @!P1 LDC.64 R2, c[0x0][0x390] ;  /* 0x0000e400ff029b82 */ /* 0x000e260000000a00 */
[----:B------:R-:W5:Y:S04]  /*0310*/  @!P4 LDG.E R5, desc[UR4][R28.64] ;  /* 0x000000041c05c981 */ /* 0x000f68000c1e1900 */
[----:B------:R1:W5:Y:S01]  /*0320*/  @!P3 LDG.E R12, desc[UR4][R18.64] ;  /* 0x00000004120cb981 */ /* 0x000362000c1e1900 */
[----:B--2---:R-:W-:Y:S01]  /*0330*/  @!P6 IMAD.WIDE.U32 R20, R15, 0x4, R6 ;  /* 0x000000040f14e825 */ /* 0x004fe200078e0006 */
[----:B------:R-:W-:Y:S01]  /*0340*/  CS2R R6, SRZ ;  /* 0x0000000000067805 */ /* 0x000fe2000001ff00 */
[----:B-1----:R-:W1:Y:S05]  /*0350*/  @!P0 LDC.64 R18, c[0x0][0x390] ;  /* 0x0000e400ff128b82 */ /* 0x002e6a0000000a00 */
[----:B------:R-:W5:Y:S01]  /*0360*/  @!P6 LDG.E R6, desc[UR4][R20.64] ;  /* 0x000000041406e981 */ /* 0x000f62000c1e1900 */
[----:B0-----:R-:W-:Y:S01]  /*0370*/  @!P1 IMAD.WIDE.U32 R16, R23, 0x4, R2 ;  /* 0x0000000417109825 */ /* 0x001fe200078e0002 */
[----:B------:R-:W-:-:S02]  /*0380*/  @!P0 IADD3 R3, PT, PT, R13, R4, RZ ;  /* 0x000000040d038210 */ /* 0x000fc40007ffe0ff */
[----:B------:R-:W-:Y:S02]  /*0390*/  CS2R R14, SRZ ;  /* 0x00000000000e7805 */ /* 0x000fe4000001ff00 */
[----:B------:R-:W-:Y:S01]  /*03a0*/  IADD3 R23, PT, PT, R4, 0x100, RZ ;  /* 0x0000010004177810 */ /* 0x000fe20007ffe0ff */
[----:B------:R-:W-:Y:S01]  /*03b0*/  BSSY.RECONVERGENT B0, `(.L_x_1884) ;  /* 0x0000033000007945 */ /* 0x000fe20003800200 */
[----:B------:R-:W5:Y:S04]  /*03c0*/  @!P1 LDG.E R7, desc[UR4][R16.64] ;  /* 0x0000000410079981 */ /* 0x000f68000c1e1900 */
[----:B------:R0:W5:Y:S01]  /*03d0*/  @!P2 LDG.E R14, desc[UR4][R8.64] ;  /* 0x00000004080ea981 */ /* 0x000162000c1e1900 */
[----:B-1----:R-:W-:-:S05]  /*03e0*/  @!P0 IMAD.WIDE.U32 R18, R3, 0x4, R18 ;  /* 0x0000000403128825 */ /* 0x002fca00078e0012 */
[----:B------:R1:W5:Y:S01]  /*03f0*/  @!P0 LDG.E R15, desc[UR4][R18.64] ;  /* 0x00000004120f8981 */ /* 0x000362000c1e1900 */
[----:B------:R-:W-:-:S13]  /*0400*/  ISETP.GE.U32.AND P0, PT, R4, R0, PT ;  /* 0x000000000400720c */ /* 0x000fda0003f06070 */
[----:B------:R-:W2:Y:S01]  /*0410*/  @!P0 LDC.64 R2, c[0x0][0x388] ;  /* 0x0000e200ff028b82 */ /* 0x000ea20000000a00 */
[----:B------:R-:W-:Y:S02]  /*0420*/  ISETP.GE.U32.AND P2, PT, R23, R0, PT ;  /* 0x000000001700720c */ /* 0x000fe40003f46070 */
[C---:B0-----:R-:W-:Y:S02]  /*0430*/  IADD3 R9, PT, PT, R4.reuse, 0x80, RZ ;  /* 0x0000008004097810 */ /* 0x041fe40007ffe0ff */
[----:B------:R-:W-:Y:S01]  /*0440*/  IADD3 R17, PT, PT, R4, 0x180, RZ ;  /* 0x0000018004117810 */ /* 0x000fe20007ffe0ff */
[----:B-1----:R-:W-:Y:S08]  /*0450*/  @P0 BRA `(.L_x_1885) ;  /* 0x0000000000a00947 */ /* 0x002ff00003800000 */
        /* <DEDUP_REMOVED lines=40> */
.L_x_1885:
[----:B------:R-:W-:Y:S05]  /*06e0*/  BSYNC.RECONVERGENT B0 ;  /* 0x0000000000007941 */ /* 0x000fea0003800200 */
.L_x_1884:
        /* <DEDUP_REMOVED lines=45> */
.L_x_1887:
[----:B------:R-:W-:Y:S05]  /*09c0*/  BSYNC.RECONVERGENT B0 ;  /* 0x0000000000007941 */ /* 0x000fea0003800200 */
.L_x_1886:
        /* <DEDUP_REMOVED lines=44> */
.L_x_1889:
[----:B------:R-:W-:Y:S05]  /*0c90*/  BSYNC.RECONVERGENT B0 ;  /* 0x0000000000007941 */ /* 0x000fea0003800200 */
.L_x_1888:
[----:B------:R-:W-:Y:S01]  /*0ca0*/  BSSY.RECONVERGENT B0, `(.L_x_1890) ;  /* 0x000002c000007945 */ /* 0x000fe20003800200 */
[----:B------:R-:W-:Y:S02]  /*0cb0*/  ISETP.GE.U32.AND P2, PT, R17, R0, PT ;  /* 0x000000001100720c */ /* 0x000fe40003f46070 */
[----:B-----5:R-:W-:Y:S01]  /*0cc0*/  IADD3 R11, PT, PT, R4, 0x300, RZ ;  /* 0x00000300040b7810 */ /* 0x020fe20007ffe0ff */
[----:B------:R-:W-:Y:S10]  /*0cd0*/  @P3 BRA `(.L_x_1891) ;  /* 0x0000000000a03947 */ /* 0x000ff40003800000 */
[C---:B------:R-:W-:Y:S01]  /*0ce0*/  FFMA.FTZ R18, R5.reuse, R5, 1 ;  /* 0x3f80000005127423 */ /* 0x040fe20000010005 */
        /* <DEDUP_REMOVED lines=39> */
.L_x_1891:
[----:B------:R-:W-:Y:S05]  /*0f60*/  BSYNC.RECONVERGENT B0 ;  /* 0x0000000000007941 */ /* 0x000fea0003800200 */
.L_x_1890:
[----:B------:R-:W-:Y:S01]  /*0f70*/  BSSY.RECONVERGENT B0, `(.L_x_1892) ;  /* 0x000002c000007945 */ /* 0x000fe20003800200 */
[----:B------:R-:W-:Y:S02]  /*0f80*/  ISETP.GE.U32.AND P3, PT, R11, R0, PT ;  /* 0x000000000b00720c */ /* 0x000fe40003f66070 */
[----:B------:R-:W-:Y:S01]  /*0f90*/  IADD3 R17, PT, PT, R4, 0x380, RZ ;  /* 0x0000038004117810 */ /* 0x000fe20007ffe0ff */
[----:B------:R-:W-:Y:S10]  /*0fa0*/  @P1 BRA `(.L_x_1893) ;  /* 0x0000000000a01947 */ /* 0x000ff40003800000 */
[C---:B------:R-:W-:Y:S01]  /*0fb0*/  FFMA.FTZ R18, R12.reuse, R12, 1 ;  /* 0x3f8000000c127423 */ /* 0x040fe2000001000c */
[----:B------:R-:W-:-:S03]  /*0fc0*/  FSETP.GT.FTZ.AND P1, PT, |R12|, 8388608, PT ;  /* 0x4b0000000c00780b */ /* 0x000fc60003f34200 */
[----:B------:R-:W0:Y:S02]  /*0fd0*/  MUFU.RSQ R11, R18 ;  /* 0x00000012000b7308 */ /* 0x000e240000001400 */
[----:B0-----:R-:W-:Y:S01]  /*0fe0*/  FFMA.FTZ R19, R18, R11, 1 ;  /* 0x3f80000012137423 */ /* 0x001fe2000001000b */
[----:B------:R-:W-:-:S05]  /*0ff0*/  FADD.FTZ R11, |R12|, -RZ ;  /* 0x800000ff0c0b7221 */ /* 0x000fca0000010200 */
        /* <DEDUP_REMOVED lines=35> */
.L_x_1893:
[----:B------:R-:W-:Y:S05]  /*1230*/  BSYNC.RECONVERGENT B0 ;  /* 0x0000000000007941 */ /* 0x000fea0003800200 */
.L_x_1892:
[----:B------:R-:W-:Y:S01]  /*1240*/  ISETP.GE.U32.AND P1, PT, R17, R0, PT ;  /* 0x000000001100720c */ /* 0x000fe20003f26070 */
[----:B------:R-:W-:Y:S01]  /*1250*/  BSSY.RECONVERGENT B0, `(.L_x_1894) ;  /* 0x000002c000007945 */ /* 0x000fe20003800200 */
[----:B------:R-:W-:-:S05]  /*1260*/  @!P0 IADD3 R17, PT, PT, R13, R4, RZ ;  /* 0x000000040d118210 */ /* 0x000fca0007ffe0ff */
[----:B--2---:R-:W-:Y:S01]  /*1270*/  @!P0 IMAD.WIDE.U32 R2, R17, 0x4, R2 ;  /* 0x0000000411028825 */ /* 0x004fe200078e0002 */
[----:B------:R-:W-:Y:S06]  /*1280*/  @P2 BRA `(.L_x_1895) ;  /* 0x0000000000a02947 */ /* 0x000fec0003800000 */
[C---:B------:R-:W-:Y:S01]  /*1290*/  FFMA.FTZ R16, R14.reuse, R14, 1 ;  /* 0x3f8000000e107423 */ /* 0x040fe2000001000e */
        /* <DEDUP_REMOVED lines=39> */
.L_x_1895:
[----:B------:R-:W-:Y:S05]  /*1510*/  BSYNC.RECONVERGENT B0 ;  /* 0x0000000000007941 */ /* 0x000fea0003800200 */
.L_x_1894:
[----:B------:R-:W-:Y:S04]  /*1520*/  BSSY.RECONVERGENT B0, `(.L_x_1896) ;  /* 0x000002a000007945 */ /* 0x000fe80003800200 */
[----:B------:R-:W-:Y:S05]  /*1530*/  @P3 BRA `(.L_x_1897) ;  /* 0x0000000000a03947 */ /* 0x000fea0003800000 */
[C---:B------:R-:W-:Y:S01]  /*1540*/  FFMA.FTZ R16, R7.reuse, R7, 1 ;  /* 0x3f80000007107423 */ /* 0x040fe20000010007 */
        /* <DEDUP_REMOVED lines=39> */
.L_x_1897:
[----:B------:R-:W-:Y:S05]  /*17c0*/  BSYNC.RECONVERGENT B0 ;  /* 0x0000000000007941 */ /* 0x000fea0003800200 */
.L_x_1896:
[----:B------:R-:W-:Y:S04]  /*17d0*/  BSSY.RECONVERGENT B0, `(.L_x_1898) ;  /* 0x000002a000007945 */ /* 0x000fe80003800200 */
[----:B------:R-:W-:Y:S05]  /*17e0*/  @P1 BRA `(.L_x_1899) ;  /* 0x0000000000a01947 */ /* 0x000fea0003800000 */
        /* <DEDUP_REMOVED lines=40> */
.L_x_1899:
[----:B------:R-:W-:Y:S05]  /*1a70*/  BSYNC.RECONVERGENT B0 ;  /* 0x0000000000007941 */ /* 0x000fea0003800200 */
.L_x_1898:
[----:B------:R-:W-:Y:S01]  /*1a80*/  @!P0 MOV R4, R9 ;  /* 0x0000000900048202 */ /* 0x000fe20000000f00 */
[----:B------:R0:W-:Y:S01]  /*1a90*/  @!P0 STG.E desc[UR4][R2.64], R15 ;  /* 0x0000000f02008986 */ /* 0x0001e2000c101904 */
        /* <DEDUP_REMOVED lines=16> */
.L_x_1902:
[----:B------:R-:W-:-:S13]  /*1ba0*/  ISETP.GE.U32.AND P0, PT, R4, R0, PT ;  /* 0x000000000400720c */ /* 0x000fda0003f06070 */
[----:B------:R-:W-:Y:S05]  /*1bb0*/  @P0 BRA `(.L_x_1904) ;  /* 0x0000000000300947 */ /* 0x000fea0003800000 */
[----:B0-----:R-:W0:Y:S01]  /*1bc0*/  LDC.64 R2, c[0x0][0x388] ;  /* 0x0000e200ff027b82 */ /* 0x001e220000000a00 */
[----:B------:R-:W-:Y:S02]  /*1bd0*/  IADD3 R9, PT, PT, R13, R4, RZ ;  /* 0x000000040d097210 */ /* 0x000fe40007ffe0ff */
[----:B------:R-:W-:-:S03]  /*1be0*/  IADD3 R4, PT, PT, R4, 0x80, RZ ;  /* 0x0000008004047810 */ /* 0x000fc60007ffe0ff */
[----:B0-----:R-:W-:-:S05]  /*1bf0*/  IMAD.WIDE.U32 R2, R9, 0x4, R2 ;  /* 0x0000000409027825 */ /* 0x001fca00078e0002 */
[----:B------:R1:W-:Y:S02]  /*1c00*/  STG.E desc[UR4][R2.64], R5 ;  /* 0x0000000502007986 */ /* 0x0003e4000c101904 */
.L_x_1903:
[----:B------:R-:W-:-:S13]  /*1c10*/  ISETP.GE.U32.AND P0, PT, R4, R0, PT ;  /* 0x000000000400720c */ /* 0x000fda0003f06070 */
[----:B------:R-:W-:Y:S05]  /*1c20*/  @P0 BRA `(.L_x_1905) ;  /* 0x0000000000340947 */ /* 0x000fea0003800000 */
[----:B01----:R-:W0:Y:S01]  /*1c30*/  LDC.64 R2, c[0x0][0x388] ;  /* 0x0000e200ff027b82 */ /* 0x003e220000000a00 */
[----:B------:R-:W-:Y:S02]  /*1c40*/  IADD3 R5, PT, PT, R13, R4, RZ ;  /* 0x000000040d057210 */ /* 0x000fe40007ffe0ff */
[----:B------:R-:W-:-:S03]  /*1c50*/  IADD3 R4, PT, PT, R4, 0x80, RZ ;  /* 0x0000008004047810 */ /* 0x000fc60007ffe0ff */
[----:B0-----:R-:W-:-:S05]  /*1c60*/  IMAD.WIDE.U32 R2, R5, 0x4, R2 ;  /* 0x0000000405027825 */ /* 0x001fca00078e0002 */
[----:B------:R1:W-:Y:S02]  /*1c70*/  STG.E desc[UR4][R2.64], R11 ;  /* 0x0000000b02007986 */ /* 0x0003e4000c101904 */
.L_x_1904:
        /* <DEDUP_REMOVED lines=8> */
.L_x_1905:
[----:B------:R-:W-:Y:S05]  /*1d00*/  BSYNC.RELIABLE B1 ;  /* 0x0000000000017941 */ /* 0x000fea0003800100 */
.L_x_1901:
[----:B------:R-:W-:-:S13]  /*1d10*/  ISETP.GE.U32.AND P0, PT, R4, R0, PT ;  /* 0x000000000400720c */ /* 0x000fda0003f06070 */
[----:B012---:R-:W0:Y:S01]  /*1d20*/  @!P0 LDC.64 R2, c[0x0][0x388] ;  /* 0x0000e200ff028b82 */ /* 0x007e220000000a00 */
[----:B------:R-:W-:Y:S02]  /*1d30*/  @!P0 IADD3 R5, PT, PT, R13, R4, RZ ;  /* 0x000000040d058210 */ /* 0x000fe40007ffe0ff */
[----:B------:R-:W-:-:S03]  /*1d40*/  @!P0 IADD3 R4, PT, PT, R4, 0x80, RZ ;  /* 0x0000008004048810 */ /* 0x000fc60007ffe0ff */
[----:B0-----:R-:W-:-:S05]  /*1d50*/  @!P0 IMAD.WIDE.U32 R2, R5, 0x4, R2 ;  /* 0x0000000405028825 */ /* 0x001fca00078e0002 */
[----:B------:R2:W-:Y:S02]  /*1d60*/  @!P0 STG.E desc[UR4][R2.64], R7 ;  /* 0x0000000702008986 */ /* 0x0005e4000c101904 */
.L_x_1906:
[----:B------:R-:W-:Y:S05]  /*1d70*/  BSYNC.RECONVERGENT B0 ;  /* 0x0000000000007941 */ /* 0x000fea0003800200 */
.L_x_1900:
        /* <DEDUP_REMOVED lines=8> */
.L_x_1883:
[----:B------:R-:W0:Y:S01]  /*1e00*/  S2R R12, SR_TID.X ;  /* 0x00000000000c7919 */ /* 0x000e220000002100 */
[----:B------:R-:W1:Y:S02]  /*1e10*/  LDC.64 R2, c[0x0][0x390] ;  /* 0x0000e400ff027b82 */ /* 0x000e640000000a00 */
[----:B-1----:R-:W-:-:S04]  /*1e20*/  IMAD.WIDE.U32 R2, R13, 0x4, R2 ;  /* 0x000000040d027825 */ /* 0x002fc800078e0002 */
[----:B0-----:R-:W-:-:S05]  /*1e30*/  IMAD.WIDE.U32 R2, R12, 0x10, R2 ;  /* 0x000000100c027825 */ /* 0x001fca00078e0002 */
[----:B------:R-:W2:Y:S04]  /*1e40*/  LDG.E.128 R8, desc[UR4][R2.64] ;  /* 0x0000000402087981 */ /* 0x000ea8000c1e1d00 */
[----:B------:R0:W3:Y:S01]  /*1e50*/  LDG.E.128 R4, desc[UR4][R2.64+0x800] ;  /* 0x0008000402047981 */ /* 0x0000e2000c1e1d00 */
[----:B------:R-:W-:Y:S02]  /*1e60*/  PLOP3.LUT P3, PT, PT, PT, PT, 0x8, 0x80 ;  /* 0x000000000080781c */ /* 0x000fe40003f6e170 */
[----:B------:R-:W-:Y:S02]  /*1e70*/  PLOP3.LUT P4, PT, PT, PT, PT, 0x8, 0x80 ;  /* 0x000000000080781c */ /* 0x000fe40003f8e170 */
[----:B------:R-:W-:Y:S02]  /*1e80*/  PLOP3.LUT P5, PT, PT, PT, PT, 0x8, 0x80 ;  /* 0x000000000080781c */ /* 0x000fe40003fae170 */
[----:B------:R-:W-:Y:S01]  /*1e90*/  PLOP3.LUT P6, PT, PT, PT, PT, 0x8, 0x80 ;  /* 0x000000000080781c */ /* 0x000fe20003fce170 */
[C---:B--2---:R-:W-:Y:S01]  /*1ea0*/  FFMA.FTZ R14, R8.reuse, R8, 1 ;  /* 0x3f800000080e7423 */ /* 0x044fe20000010008 */
[----:B------:R-:W-:Y:S01]  /*1eb0*/  FFMA.FTZ R16, R9, R9, 1 ;  /* 0x3f80000009107423 */ /* 0x000fe20000010009 */
[C---:B------:R-:W-:Y:S01]  /*1ec0*/  FSETP.GT.FTZ.AND P0, PT, |R8|.reuse, 8388608, PT ;  /* 0x4b0000000800780b */ /* 0x040fe20003f14200 */
[----:B------:R-:W-:Y:S01]  /*1ed0*/  FADD.FTZ R0, |R8|, -RZ ;  /* 0x800000ff08007221 */ /* 0x000fe20000010200 */
[----:B------:R-:W1:Y:S01]  /*1ee0*/  MUFU.RSQ R15, R14 ;  /* 0x0000000e000f7308 */ /* 0x000e620000001400 */
[----:B------:R-:W-:Y:S01]  /*1ef0*/  FFMA.FTZ R18, R10, R10, 1 ;  /* 0x3f8000000a127423 */ /* 0x000fe2000001000a */
[----:B------:R-:W-:Y:S01]  /*1f00*/  FFMA.FTZ R23, R11, R11, 1 ;  /* 0x3f8000000b177423 */ /* 0x000fe2000001000b */
[----:B------:R-:W-:-:S02]  /*1f10*/  P2R R22, PR, RZ, 0x1 ;  /* 0x00000001ff167803 */ /* 0x000fc40000000000 */
[----:B------:R-:W-:-:S03]  /*1f20*/  FSETP.GT.FTZ.AND P1, PT, |R10|, 8388608, PT ;  /* 0x4b0000000a00780b */ /* 0x000fc60003f34200 */
[----:B------:R-:W2:Y:S08]  /*1f30*/  MUFU.RSQ R17, R16 ;  /* 0x0000001000117308 */ /* 0x000eb00000001400 */
[----:B------:R-:W4:Y:S01]  /*1f40*/  MUFU.RSQ R21, R18 ;  /* 0x0000001200157308 */ /* 0x000f220000001400 */
[----:B-1----:R-:W-:-:S07]  /*1f50*/  FFMA.FTZ R15, R14, R15, 1 ;  /* 0x3f8000000e0f7423 */ /* 0x002fce000001000f */
[----:B------:R-:W0:Y:S01]  /*1f60*/  MUFU.RCP R15, R15 ;  /* 0x0000000f000f7308 */ /* 0x000e220000001000 */
[----:B--2---:R-:W-:-:S07]  /*1f70*/  FFMA.FTZ R17, R16, R17, 1 ;  /* 0x3f80000010117423 */ /* 0x004fce0000010011 */
[----:B------:R1:W2:Y:S01]  /*1f80*/  MUFU.RCP R14, R17 ;  /* 0x00000011000e7308 */ /* 0x0002a20000001000 */
[----:B----4-:R-:W-:Y:S01]  /*1f90*/  FFMA.FTZ R21, R18, R21, 1 ;  /* 0x3f80000012157423 */ /* 0x010fe20000010015 */
[----:B------:R-:W-:-:S06]  /*1fa0*/  FADD.FTZ R18, |R9|, -RZ ;  /* 0x800000ff09127221 */ /* 0x000fcc0000010200 */
[----:B------:R-:W4:Y:S01]  /*1fb0*/  MUFU.RSQ R24, R23 ;  /* 0x0000001700187308 */ /* 0x000f220000001400 */
[----:B-1----:R-:W-:Y:S01]  /*1fc0*/  FADD.FTZ R17, |R10|, -RZ ;  /* 0x800000ff0a117221 */ /* 0x002fe20000010200 */
[----:B0-----:R-:W-:-:S04]  /*1fd0*/  FMUL.FTZ R3, |R8|, R15 ;  /* 0x0000000f08037220 */ /* 0x001fc80000410200 */
[----:B------:R-:W-:Y:S01]  /*1fe0*/  @!P0 FFMA.FTZ R0, |R8|, R3, |R8| ;  /* 0x0000000308008223 */ /* 0x000fe20000010608 */
[C---:B------:R-:W-:Y:S01]  /*1ff0*/  FSETP.GT.FTZ.AND P0, PT, |R9|.reuse, 8388608, PT ;  /* 0x4b0000000900780b */ /* 0x040fe20003f14200 */
[----:B------:R-:W-:Y:S01]  /*2000*/  HFMA2 R3, -RZ, RZ, 1.625, 0 ;  /* 0x3e800000ff037431 */ /* 0x000fe200000001ff */
[----:B------:R-:W0:Y:S01]  /*2010*/  MUFU.RCP R27, R21 ;  /* 0x00000015001b7308 */ /* 0x000e220000001000 */
[----:B------:R-:W-:Y:S01]  /*2020*/  FADD.FTZ.RZ R2, R0, 1 ;  /* 0x3f80000000027421 */ /* 0x000fe2000001c000 */
[----:B--2---:R-:W-:Y:S01]  /*2030*/  FMUL.FTZ R16, |R9|, R14 ;  /* 0x0000000e09107220 */ /* 0x004fe20000410200 */
[----:B------:R-:W-:Y:S02]  /*2040*/  MOV R14, 0x3d39bf78 ;  /* 0x3d39bf78000e7802 */ /* 0x000fe40000000f00 */
[----:B------:R-:W-:Y:S02]  /*2050*/  P2R R20, PR, RZ, 0x1 ;  /* 0x00000001ff147803 */ /* 0x000fe40000000000 */
[----:B------:R-:W-:Y:S01]  /*2060*/  IADD3 R2, PT, PT, R2, -0x3f400000, RZ ;  /* 0xc0c0000002027810 */ /* 0x000fe20007ffe0ff */
[----:B----4-:R-:W-:Y:S01]  /*2070*/  FFMA.FTZ R24, R23, R24, 1 ;  /* 0x3f80000017187423 */ /* 0x010fe20000010018 */
[----:B------:R-:W-:-:S02]  /*2080*/  ISETP.GE.U32.AND P2, PT, R0, 0x7f800000, PT ;  /* 0x7f8000000000780c */ /* 0x000fc40003f46070 */
[----:B------:R-:W-:Y:S01]  /*2090*/  @!P0 FFMA.FTZ R18, |R9|, R16, |R9| ;  /* 0x0000001009128223 */ /* 0x000fe20000010609 */
[----:B------:R-:W-:Y:S02]  /*20a0*/  LOP3.LUT R19, R2, 0xff800000, RZ, 0xc0, !PT ;  /* 0xff80000002137812 */ /* 0x000fe400078ec0ff */
[----:B------:R-:W-:Y:S01]  /*20b0*/  FSETP.GT.FTZ.AND P0, PT, |R11|, 8388608, PT ;  /* 0x4b0000000b00780b */ /* 0x000fe20003f14200 */
[----:B------:R-:W-:Y:S01]  /*20c0*/  FADD.FTZ.RZ R15, R18, 1 ;  /* 0x3f800000120f7421 */ /* 0x000fe2000001c000 */
[----:B------:R-:W-:Y:S02]  /*20d0*/  IADD3 R2, PT, PT, -R19, 0x40800000, RZ ;  /* 0x4080000013027810 */ /* 0x000fe40007ffe1ff */
[----:B------:R-:W-:Y:S01]  /*20e0*/  IADD3 R29, PT, PT, R0, -R19, RZ ;  /* 0x80000013001d7210 */ /* 0x000fe20007ffe0ff */
[----:B0-----:R-:W-:Y:S01]  /*20f0*/  FMUL.FTZ R27, |R10|, R27 ;  /* 0x0000001b0a1b7220 */ /* 0x001fe20000410200 */
[----:B------:R-:W-:Y:S01]  /*2100*/  IADD3 R15, PT, PT, R15, -0x3f400000, RZ ;  /* 0xc0c000000f0f7810 */ /* 0x000fe20007ffe0ff */
[----:B------:R-:W-:Y:S01]  /*2110*/  FFMA.FTZ R2, R2, R3, -1 ;  /* 0xbf80000002027423 */ /* 0x000fe20000010003 */
[----:B------:R-:W-:Y:S01]  /*2120*/  P2R R23, PR, RZ, 0x1 ;  /* 0x00000001ff177803 */ /* 0x000fe20000000000 */
[----:B------:R-:W-:Y:S01]  /*2130*/  @!P1 FFMA.FTZ R17, |R10|, R27, |R10| ;  /* 0x0000001b0a119223 */ /* 0x000fe2000001060a */
[----:B------:R-:W-:Y:S01]  /*2140*/  LOP3.LUT R25, R15, 0xff800000, RZ, 0xc0, !PT ;  /* 0xff8000000f197812 */ /* 0x000fe200078ec0ff */
[----:B------:R-:W-:Y:S01]  /*2150*/  FADD.FTZ R29, R29, R2 ;  /* 0x000000021d1d7221 */ /* 0x000fe20000010000 */
[----:B------:R-:W-:Y:S01]  /*2160*/  FADD.FTZ R15, |R11|, -RZ ;  /* 0x800000ff0b0f7221 */ /* 0x000fe20000010200 */
[----:B------:R-:W0:Y:S01]  /*2170*/  MUFU.RCP R2, R24 ;  /* 0x0000001800027308 */ /* 0x000e220000001000 */
[----:B------:R-:W-:Y:S01]  /*2180*/  P2R R21, PR, RZ, 0x2 ;  /* 0x00000002ff157803 */ /* 0x000fe20000000000 */
[----:B------:R-:W-:Y:S01]  /*2190*/  FFMA.FTZ R16, R29, -R14, 0.10546888411045074463 ;  /* 0x3dd800121d107423 */ /* 0x000fe2000001080e */
[----:B------:R-:W-:-:S02]  /*21a0*/  PLOP3.LUT P1, PT, PT, PT, PT, 0x8, 0x80 ;  /* 0x000000000080781c */ /* 0x000fc40003f2e170 */
[----:B------:R-:W-:Y:S01]  /*21b0*/  I2FP.F32.S32 R19, R19 ;  /* 0x0000001300137245 */ /* 0x000fe20000201400 */
[----:B------:R-:W-:-:S04]  /*21c0*/  FFMA.FTZ R16, R29, R16, -0.13229703903198242188 ;  /* 0xbe0778e01d107423 */ /* 0x000fc80000010010 */
[----:B------:R-:W-:-:S04]  /*21d0*/  FFMA.FTZ R16, R29, R16, 0.14491446316242218018 ;  /* 0x3e1464751d107423 */ /* 0x000fc80000010010 */
[----:B------:R-:W-:Y:S01]  /*21e0*/  FFMA.FTZ R26, R29, R16, -0.16641564667224884033 ;  /* 0xbe2a68dd1d1a7423 */ /* 0x000fe20000010010 */
[----:B------:R-:W-:Y:S01]  /*21f0*/  IADD3 R16, PT, PT, -R25, 0x40800000, RZ ;  /* 0x4080000019107810 */ /* 0x000fe20007ffe1ff */
[----:B0-----:R-:W-:Y:S01]  /*2200*/  FMUL.FTZ R24, |R11|, R2 ;  /* 0x000000020b187220 */ /* 0x001fe20000410200 */
[----:B------:R-:W-:Y:S01]  /*2210*/  IADD3 R2, PT, PT, R18, -R25, RZ ;  /* 0x8000001912027210 */ /* 0x000fe20007ffe0ff */
[----:B------:R-:W-:Y:S02]  /*2220*/  FFMA.FTZ R26, R29, R26, 0.19988867640495300293 ;  /* 0x3e4caf9e1d1a7423 */ /* 0x000fe4000001001a */
[----:B------:R-:W-:Y:S01]  /*2230*/  FFMA.FTZ R16, R16, R3, -1 ;  /* 0xbf80000010107423 */ /* 0x000fe20000010003 */
[----:B------:R-:W-:Y:S01]  /*2240*/  @!P0 FFMA.FTZ R15, |R11|, R24, |R11| ;  /* 0x000000180b0f8223 */ /* 0x000fe2000001060b */
[----:B------:R-:W-:Y:S01]  /*2250*/  @P2 ISETP.GT.AND P0, PT, R0, -0x40800000, PT ;  /* 0xbf8000000000280c */ /* 0x000fe20003f04270 */
[----:B------:R-:W-:Y:S01]  /*2260*/  FFMA.FTZ R26, R29, R26, -0.25000196695327758789 ;  /* 0xbe8000421d1a7423 */ /* 0x000fe2000001001a */
[----:B------:R-:W-:Y:S01]  /*2270*/  FADD.FTZ R27, R2, R16 ;  /* 0x00000010021b7221 */ /* 0x000fe20000010000 */
[----:B------:R-:W-:Y:S01]  /*2280*/  FADD.FTZ.RZ R16, R17, 1 ;  /* 0x3f80000011107421 */ /* 0x000fe2000001c000 */
[----:B------:R-:W-:Y:S01]  /*2290*/  @P2 PLOP3.LUT P1, PT, P0, PT, PT, 0x80, 0x8 ;  /* 0x000000000008281c */ /* 0x000fe2000072f070 */
[----:B------:R-:W-:Y:S01]  /*22a0*/  FFMA.FTZ R26, R29, R26, 0.33333510160446166992 ;  /* 0x3eaaaae61d1a7423 */ /* 0x000fe2000001001a */
[----:B------:R-:W-:Y:S01]  /*22b0*/  FFMA.FTZ R2, R27, -R14, 0.10546888411045074463 ;  /* 0x3dd800121b027423 */ /* 0x000fe2000001080e */
[----:B------:R-:W-:-:S02]  /*22c0*/  ISETP.GE.U32.AND P0, PT, R18, 0x7f800000, PT ;  /* 0x7f8000001200780c */ /* 0x000fc40003f06070 */
[----:B------:R-:W-:Y:S01]  /*22d0*/  FFMA.FTZ R26, R29, R26, -0.5 ;  /* 0xbf0000001d1a7423 */ /* 0x000fe2000001001a */
[----:B------:R-:W-:Y:S01]  /*22e0*/  FFMA.FTZ R24, R27, R2, -0.13229703903198242188 ;  /* 0xbe0778e01b187423 */ /* 0x000fe20000010002 */
[----:B------:R-:W-:Y:S02]  /*22f0*/  IADD3 R16, PT, PT, R16, -0x3f400000, RZ ;  /* 0xc0c0000010107810 */ /* 0x000fe40007ffe0ff */
[----:B------:R-:W-:Y:S01]  /*2300*/  FMUL.FTZ R2, R29, R26 ;  /* 0x0000001a1d027220 */ /* 0x000fe20000410000 */
[----:B------:R-:W-:Y:S01]  /*2310*/  FFMA.FTZ R24, R27, R24, 0.14491446316242218018 ;  /* 0x3e1464751b187423 */ /* 0x000fe20000010018 */
[----:B------:R-:W-:Y:S02]  /*2320*/  LOP3.LUT R16, R16, 0xff800000, RZ, 0xc0, !PT ;  /* 0xff80000010107812 */ /* 0x000fe400078ec0ff */
[----:B------:R-:W-:Y:S01]  /*2330*/  FFMA.FTZ R2, R29, R2, R29 ;  /* 0x000000021d027223 */ /* 0x000fe2000001001d */
[----:B------:R-:W-:Y:S01]  /*2340*/  FFMA.FTZ R26, R27, R24, -0.16641564667224884033 ;  /* 0xbe2a68dd1b1a7423 */ /* 0x000fe20000010018 */
[----:B------:R-:W-:Y:S01]  /*2350*/  FMUL.FTZ R29, R19, 1.1920928955078125e-07 ;  /* 0x34000000131d7820 */ /* 0x000fe20000410000 */
[----:B------:R-:W-:-:S02]  /*2360*/  IADD3 R24, PT, PT, -R16, 0x40800000, RZ ;  /* 0x4080000010187810 */ /* 0x000fc40007ffe1ff */
[----:B------:R-:W-:Y:S01]  /*2370*/  @P2 MOV R19, 0x7f800000 ;  /* 0x7f80000000132802 */ /* 0x000fe20000000f00 */
[----:B------:R-:W-:Y:S01]  /*2380*/  FFMA.FTZ R26, R27, R26, 0.19988867640495300293 ;  /* 0x3e4caf9e1b1a7423 */ /* 0x000fe2000001001a */
[----:B------:R-:W-:Y:S01]  /*2390*/  FFMA.FTZ R2, R29, 0.69314718246459960938, R2 ;  /* 0x3f3172181d027823 */ /* 0x000fe20000010002 */
[----:B------:R-:W-:Y:S01]  /*23a0*/  IADD3 R28, PT, PT, R17, -R16, RZ ;  /* 0x80000010111c7210 */ /* 0x000fe20007ffe0ff */
[----:B------:R-:W-:Y:S01]  /*23b0*/  FFMA.FTZ R29, R24, R3, -1 ;  /* 0xbf800000181d7423 */ /* 0x000fe20000010003 */
[C---:B------:R-:W-:Y:S01]  /*23c0*/  FFMA.FTZ R26, R27.reuse, R26, -0.25000196695327758789 ;  /* 0xbe8000421b1a7423 */ /* 0x040fe2000001001a */
[C---:B------:R-:W-:Y:S01]  /*23d0*/  @P1 FFMA.FTZ R2, R0.reuse, R19, +INF ;  /* 0x7f80000000021423 */ /* 0x040fe20000010013 */
[----:B------:R-:W-:Y:S01]  /*23e0*/  @P2 FSETP.NEU.FTZ.AND P1, PT, R0, RZ, PT ;  /* 0x000000ff0000220b */ /* 0x000fe20003f3d000 */
[----:B------:R-:W-:Y:S01]  /*23f0*/  FADD.FTZ R19, R28, R29 ;  /* 0x0000001d1c137221 */ /* 0x000fe20000010000 */
[----:B------:R-:W-:Y:S01]  /*2400*/  FFMA.FTZ R26, R27, R26, 0.33333510160446166992 ;  /* 0x3eaaaae61b1a7423 */ /* 0x000fe2000001001a */
[----:B------:R-:W-:Y:S01]  /*2410*/  FADD.FTZ.RZ R24, R15, 1 ;  /* 0x3f8000000f187421 */ /* 0x000fe2000001c000 */
[----:B------:R-:W-:Y:S01]  /*2420*/  @P2 FSEL R2, R2, -RZ, P1 ;  /* 0x800000ff02022208 */ /* 0x000fe20000800000 */
[----:B------:R-:W-:Y:S01]  /*2430*/  FFMA.FTZ R28, R19, -R14, 0.10546888411045074463 ;  /* 0x3dd80012131c7423 */ /* 0x000fe2000001080e */
[----:B------:R-:W-:Y:S01]  /*2440*/  @P0 ISETP.GT.AND P1, PT, R18, -0x40800000, PT ;  /* 0xbf8000001200080c */ /* 0x000fe20003f24270 */
[----:B------:R-:W-:Y:S01]  /*2450*/  FFMA.FTZ R26, R27, R26, -0.5 ;  /* 0xbf0000001b1a7423 */ /* 0x000fe2000001001a */
[----:B------:R-:W-:Y:S01]  /*2460*/  PLOP3.LUT P2, PT, PT, PT, PT, 0x8, 0x80 ;  /* 0x000000000080781c */ /* 0x000fe20003f4e170 */
[----:B------:R-:W-:Y:S01]  /*2470*/  FFMA.FTZ R28, R19, R28, -0.13229703903198242188 ;  /* 0xbe0778e0131c7423 */ /* 0x000fe2000001001c */
[----:B------:R-:W-:Y:S01]  /*2480*/  IADD3 R24, PT, PT, R24, -0x3f400000, RZ ;  /* 0xc0c0000018187810 */ /* 0x000fe20007ffe0ff */
[----:B------:R-:W-:Y:S01]  /*2490*/  FMUL.FTZ R0, R27, R26 ;  /* 0x0000001a1b007220 */ /* 0x000fe20000410000 */
[----:B------:R-:W-:Y:S01]  /*24a0*/  @P0 PLOP3.LUT P2, PT, P1, PT, PT, 0x80, 0x8 ;  /* 0x000000000008081c */ /* 0x000fe20000f4f070 */
[----:B------:R-:W-:Y:S01]  /*24b0*/  FFMA.FTZ R28, R19, R28, 0.14491446316242218018 ;  /* 0x3e146475131c7423 */ /* 0x000fe2000001001c */
[----:B------:R-:W-:Y:S01]  /*24c0*/  I2FP.F32.S32 R25, R25 ;  /* 0x0000001900197245 */ /* 0x000fe20000201400 */
[----:B------:R-:W-:Y:S01]  /*24d0*/  FFMA.FTZ R0, R27, R0, R27 ;  /* 0x000000001b007223 */ /* 0x000fe2000001001b */
[----:B------:R-:W-:Y:S01]  /*24e0*/  LOP3.LUT R24, R24, 0xff800000, RZ, 0xc0, !PT ;  /* 0xff80000018187812 */ /* 0x000fe200078ec0ff */
[----:B------:R-:W-:Y:S01]  /*24f0*/  FFMA.FTZ R28, R19, R28, -0.16641564667224884033 ;  /* 0xbe2a68dd131c7423 */ /* 0x000fe2000001001c */
[----:B------:R-:W-:Y:S01]  /*2500*/  ISETP.GE.U32.AND P1, PT, R17, 0x7f800000, PT ;  /* 0x7f8000001100780c */ /* 0x000fe20003f26070 */
[----:B------:R-:W-:Y:S01]  /*2510*/  FMUL.FTZ R27, R25, 1.1920928955078125e-07 ;  /* 0x34000000191b7820 */ /* 0x000fe20000410000 */
[----:B------:R-:W-:Y:S01]  /*2520*/  IADD3 R26, PT, PT, -R24, 0x40800000, RZ ;  /* 0x40800000181a7810 */ /* 0x000fe20007ffe1ff */
[----:B------:R-:W-:Y:S01]  /*2530*/  FFMA.FTZ R28, R19, R28, 0.19988867640495300293 ;  /* 0x3e4caf9e131c7423 */ /* 0x000fe2000001001c */
[----:B------:R-:W-:Y:S01]  /*2540*/  @P0 MOV R25, 0x7f800000 ;  /* 0x7f80000000190802 */ /* 0x000fe20000000f00 */
[----:B------:R-:W-:Y:S01]  /*2550*/  FFMA.FTZ R0, R27, 0.69314718246459960938, R0 ;  /* 0x3f3172181b007823 */ /* 0x000fe20000010000 */
[----:B------:R-:W-:Y:S01]  /*2560*/  IADD3 R27, PT, PT, R15, -R24, RZ ;  /* 0x800000180f1b7210 */ /* 0x000fe20007ffe0ff */
[----:B------:R-:W-:Y:S01]  /*2570*/  FFMA.FTZ R26, R26, R3, -1 ;  /* 0xbf8000001a1a7423 */ /* 0x000fe20000010003 */
[----:B------:R-:W-:Y:S01]  /*2580*/  FFMA.FTZ R28, R19, R28, -0.25000196695327758789 ;  /* 0xbe800042131c7423 */ /* 0x000fe2000001001c */
[C---:B------:R-:W-:Y:S01]  /*2590*/  @P2 FFMA.FTZ R0, R18.reuse, R25, +INF ;  /* 0x7f80000012002423 */ /* 0x040fe20000010019 */
[----:B------:R-:W-:Y:S01]  /*25a0*/  @P0 FSETP.NEU.FTZ.AND P2, PT, R18, RZ, PT ;  /* 0x000000ff1200020b */ /* 0x000fe20003f5d000 */
[----:B---3--:R-:W-:Y:S01]  /*25b0*/  FFMA.FTZ R18, R4, R4, 1 ;  /* 0x3f80000004127423 */ /* 0x008fe20000010004 */
[----:B------:R-:W-:Y:S01]  /*25c0*/  FADD.FTZ R25, R27, R26 ;  /* 0x0000001a1b197221 */ /* 0x000fe20000010000 */
[----:B------:R-:W-:Y:S01]  /*25d0*/  FFMA.FTZ R28, R19, R28, 0.33333510160446166992 ;  /* 0x3eaaaae6131c7423 */ /* 0x000fe2000001001c */
[----:B------:R-:W-:Y:S01]  /*25e0*/  @P0 FSEL R0, R0, -RZ, P2 ;  /* 0x800000ff00000208 */ /* 0x000fe20001000000 */
[----:B------:R-:W0:Y:S01]  /*25f0*/  MUFU.RSQ R27, R18 ;  /* 0x00000012001b7308 */ /* 0x000e220000001400 */
[----:B------:R-:W-:Y:S01]  /*2600*/  FFMA.FTZ R26, R25, -R14, 0.10546888411045074463 ;  /* 0x3dd80012191a7423 */ /* 0x000fe2000001080e */
[----:B------:R-:W-:Y:S01]  /*2610*/  @P1 ISETP.GT.AND P2, PT, R17, -0x40800000, PT ;  /* 0xbf8000001100180c */ /* 0x000fe20003f44270 */
[----:B------:R-:W-:Y:S01]  /*2620*/  FFMA.FTZ R28, R19, R28, -0.5 ;  /* 0xbf000000131c7423 */ /* 0x000fe2000001001c */
[----:B------:R-:W-:Y:S01]  /*2630*/  PLOP3.LUT P0, PT, PT, PT, PT, 0x8, 0x80 ;  /* 0x000000000080781c */ /* 0x000fe20003f0e170 */
[----:B------:R-:W-:Y:S01]  /*2640*/  FFMA.FTZ R26, R25, R26, -0.13229703903198242188 ;  /* 0xbe0778e0191a7423 */ /* 0x000fe2000001001a */
[----:B------:R-:W-:Y:S01]  /*2650*/  @P1 PLOP3.LUT P0, PT, P2, PT, PT, 0x80, 0x8 ;  /* 0x000000000008181c */ /* 0x000fe2000170f070 */
[----:B------:R-:W-:Y:S01]  /*2660*/  FMUL.FTZ R28, R19, R28 ;  /* 0x0000001c131c7220 */ /* 0x000fe20000410000 */
[----:B------:R-:W-:Y:S01]  /*2670*/  I2FP.F32.S32 R16, R16 ;  /* 0x0000001000107245 */ /* 0x000fe20000201400 */
[----:B------:R-:W-:Y:S01]  /*2680*/  FFMA.FTZ R26, R25, R26, 0.14491446316242218018 ;  /* 0x3e146475191a7423 */ /* 0x000fe2000001001a */
[----:B------:R-:W-:Y:S01]  /*2690*/  ISETP.GE.U32.AND P2, PT, R15, 0x7f800000, PT ;  /* 0x7f8000000f00780c */ /* 0x000fe20003f46070 */
[----:B------:R-:W-:Y:S01]  /*26a0*/  FFMA.FTZ R19, R19, R28, R19 ;  /* 0x0000001c13137223 */ /* 0x000fe20000010013 */
[----:B------:R-:W-:Y:S01]  /*26b0*/  I2FP.F32.S32 R24, R24 ;  /* 0x0000001800187245 */ /* 0x000fe20000201400 */
[----:B------:R-:W-:Y:S01]  /*26c0*/  FFMA.FTZ R28, R25, R26, -0.16641564667224884033 ;  /* 0xbe2a68dd191c7423 */ /* 0x000fe2000001001a */
[----:B------:R-:W-:Y:S01]  /*26d0*/  FMUL.FTZ R16, R16, 1.1920928955078125e-07 ;  /* 0x3400000010107820 */ /* 0x000fe20000410000 */
[----:B------:R-:W-:-:S02]  /*26e0*/  @P1 MOV R26, 0x7f800000 ;  /* 0x7f800000001a1802 */ /* 0x000fc40000000f00 */
[----:B------:R-:W-:Y:S01]  /*26f0*/  FFMA.FTZ R28, R25, R28, 0.19988867640495300293 ;  /* 0x3e4caf9e191c7423 */ /* 0x000fe2000001001c */
[----:B0-----:R-:W-:Y:S01]  /*2700*/  FFMA.FTZ R27, R18, R27, 1 ;  /* 0x3f800000121b7423 */ /* 0x001fe2000001001b */
[----:B------:R-:W-:Y:S01]  /*2710*/  FFMA.FTZ R16, R16, 0.69314718246459960938, R19 ;  /* 0x3f31721810107823 */ /* 0x000fe20000010013 */
[C---:B------:R-:W-:Y:S01]  /*2720*/  @P0 FFMA.FTZ R16, R17.reuse, R26, +INF ;  /* 0x7f80000011100423 */ /* 0x040fe2000001001a */
[----:B------:R-:W-:Y:S01]  /*2730*/  @P1 FSETP.NEU.FTZ.AND P0, PT, R17, RZ, PT ;  /* 0x000000ff1100120b */ /* 0x000fe20003f1d000 */
[C---:B------:R-:W-:Y:S01]  /*2740*/  FFMA.FTZ R28, R25.reuse, R28, -0.25000196695327758789 ;  /* 0xbe800042191c7423 */ /* 0x040fe2000001001c */
[----:B------:R-:W0:Y:S01]  /*2750*/  MUFU.RCP R17, R27 ;  /* 0x0000001b00117308 */ /* 0x000e220000001000 */
[----:B------:R-:W-:Y:S01]  /*2760*/  FMUL.FTZ R24, R24, 1.1920928955078125e-07 ;  /* 0x3400000018187820 */ /* 0x000fe20000410000 */
[----:B------:R-:W-:Y:S01]  /*2770*/  @P1 FSEL R16, R16, -RZ, P0 ;  /* 0x800000ff10101208 */ /* 0x000fe20000000000 */
[----:B------:R-:W-:Y:S01]  /*2780*/  FFMA.FTZ R28, R25, R28, 0.33333510160446166992 ;  /* 0x3eaaaae6191c7423 */ /* 0x000fe2000001001c */
[----:B------:R-:W-:-:S02]  /*2790*/  @P2 ISETP.GT.AND P0, PT, R15, -0x40800000, PT ;  /* 0xbf8000000f00280c */ /* 0x000fc40003f04270 */
[----:B------:R-:W-:Y:S01]  /*27a0*/  PLOP3.LUT P1, PT, PT, PT, PT, 0x8, 0x80 ;  /* 0x000000000080781c */ /* 0x000fe20003f2e170 */
[C---:B------:R-:W-:Y:S01]  /*27b0*/  FFMA.FTZ R28, R25.reuse, R28, -0.5 ;  /* 0xbf000000191c7423 */ /* 0x040fe2000001001c */
[----:B------:R-:W-:Y:S02]  /*27c0*/  @P2 PLOP3.LUT P1, PT, P0, PT, PT, 0x80, 0x8 ;  /* 0x000000000008281c */ /* 0x000fe4000072f070 */
[----:B------:R-:W-:Y:S01]  /*27d0*/  FSETP.GT.FTZ.AND P0, PT, |R4|, 8388608, PT ;  /* 0x4b0000000400780b */ /* 0x000fe20003f14200 */
[----:B------:R-:W-:Y:S01]  /*27e0*/  FMUL.FTZ R28, R25, R28 ;  /* 0x0000001c191c7220 */ /* 0x000fe20000410000 */
[----:B------:R-:W-:-:S03]  /*27f0*/  @P2 MOV R26, 0x7f800000 ;  /* 0x7f800000001a2802 */ /* 0x000fc60000000f00 */
[----:B------:R-:W-:Y:S01]  /*2800*/  FFMA.FTZ R25, R25, R28, R25 ;  /* 0x0000001c19197223 */ /* 0x000fe20000010019 */
[----:B0-----:R-:W-:-:S03]  /*2810*/  FMUL.FTZ R17, |R4|, R17 ;  /* 0x0000001104117220 */ /* 0x001fc60000410200 */
[----:B------:R-:W-:Y:S01]  /*2820*/  FFMA.FTZ R18, R24, 0.69314718246459960938, R25 ;  /* 0x3f31721818127823 */ /* 0x000fe20000010019 */
[C---:B------:R-:W-:Y:S01]  /*2830*/  FADD.FTZ R24, |R4|.reuse, -RZ ;  /* 0x800000ff04187221 */ /* 0x040fe20000010200 */
[C---:B------:R-:W-:Y:S01]  /*2840*/  @P1 FFMA.FTZ R18, R15.reuse, R26, +INF ;  /* 0x7f8000000f121423 */ /* 0x040fe2000001001a */
[----:B------:R-:W-:Y:S01]  /*2850*/  @P2 FSETP.NEU.FTZ.AND P1, PT, R15, RZ, PT ;  /* 0x000000ff0f00220b */ /* 0x000fe20003f3d000 */
[----:B------:R-:W-:Y:S01]  /*2860*/  @!P0 FFMA.FTZ R24, |R4|, R17, |R4| ;  /* 0x0000001104188223 */ /* 0x000fe20000010604 */
[----:B------:R-:W-:Y:S02]  /*2870*/  FFMA.FTZ R25, R5, R5, 1 ;  /* 0x3f80000005197423 */ /* 0x000fe40000010005 */
[----:B------:R-:W-:Y:S01]  /*2880*/  @P2 FSEL R18, R18, -RZ, P1 ;  /* 0x800000ff12122208 */ /* 0x000fe20000800000 */
        /* <DEDUP_REMOVED lines=25> */
[----:B------:R-:W-:-:S03]  /*2a20*/  @P1 MOV R17, 0x7f800000 ;  /* 0x7f80000000111802 */ /* 0x000fc60000000f00 */
[----:B------:R-:W-:Y:S01]  /*2a30*/  FFMA.FTZ R19, R15, 0.69314718246459960938, R28 ;  /* 0x3f3172180f137823 */ /* 0x000fe2000001001c */
[----:B------:R-:W0:Y:S01]  /*2a40*/  MUFU.RCP R26, R26 ;  /* 0x0000001a001a7308 */ /* 0x000e220000001000 */
[----:B------:R-:W-:Y:S01]  /*2a50*/  @P3 FFMA.FTZ R19, R24, R17, +INF ;  /* 0x7f80000018133423 */ /* 0x000fe20000010011 */
[----:B------:R-:W-:-:S04]  /*2a60*/  FADD.FTZ R15, |R5|, -RZ ;  /* 0x800000ff050f7221 */ /* 0x000fc80000010200 */
[----:B------:R-:W-:Y:S02]  /*2a70*/  @P1 FSEL R19, R19, -RZ, P2 ;  /* 0x800000ff13131208 */ /* 0x000fe40001000000 */
[----:B------:R-:W-:-:S03]  /*2a80*/  FSETP.GT.FTZ.AND P1, PT, |R5|, 8388608, PT ;  /* 0x4b0000000500780b */ /* 0x000fc60003f34200 */
[----:B------:R-:W-:Y:S01]  /*2a90*/  @P0 FADD.FTZ R19, R19, 0.69314718246459960938 ;  /* 0x3f31721813130421 */ /* 0x000fe20000010000 */
[----:B------:R-:W-:-:S04]  /*2aa0*/  FSETP.NAN.FTZ.AND P0, PT, |R4|, |R4|, PT ;  /* 0x400000040400720b */ /* 0x000fc80003f18200 */
[----:B------:R-:W-:Y:S01]  /*2ab0*/  LOP3.LUT R4, R19, 0x80000000, R4, 0xb8, !PT ;  /* 0x8000000013047812 */ /* 0x000fe200078eb804 */
[----:B0-----:R-:W-:-:S03]  /*2ac0*/  FMUL.FTZ R24, |R5|, R26 ;  /* 0x0000001a05187220 */ /* 0x001fc60000410200 */
[----:B------:R-:W-:Y:S01]  /*2ad0*/  FSEL R4, R4, R19, !P0 ;  /* 0x0000001304047208 */ /* 0x000fe20004000000 */
        /* <DEDUP_REMOVED lines=27> */
[----:B------:R-:W-:-:S04]  /*2c90*/  FFMA.FTZ R15, R6, R6, 1 ;  /* 0x3f800000060f7423 */ /* 0x000fc80000010006 */
[----:B------:R-:W0:Y:S01]  /*2ca0*/  MUFU.RSQ R24, R15 ;  /* 0x0000000f00187308 */ /* 0x000e220000001400 */
[----:B------:R-:W-:Y:S02]  /*2cb0*/  @P2 FSEL R17, R17, -RZ, P3 ;  /* 0x800000ff11112208 */ /* 0x000fe40001800000 */
[----:B------:R-:W-:-:S03]  /*2cc0*/  FSETP.GT.FTZ.AND P2, PT, |R6|, 8388608, PT ;  /* 0x4b0000000600780b */ /* 0x000fc60003f54200 */
[----:B------:R-:W-:Y:S01]  /*2cd0*/  @P1 FADD.FTZ R17, R17, 0.69314718246459960938 ;  /* 0x3f31721811111421 */ /* 0x000fe20000010000 */
[----:B------:R-:W-:Y:S01]  /*2ce0*/  FSETP.NAN.FTZ.AND P1, PT, |R5|, |R5|, PT ;  /* 0x400000050500720b */ /* 0x000fe20003f38200 */
[----:B0-----:R-:W-:Y:S01]  /*2cf0*/  FFMA.FTZ R25, R15, R24, 1 ;  /* 0x3f8000000f197423 */ /* 0x001fe20000010018 */
[----:B------:R-:W-:-:S05]  /*2d00*/  FADD.FTZ R24, |R6|, -RZ ;  /* 0x800000ff06187221 */ /* 0x000fca0000010200 */
[----:B------:R-:W0:Y:S02]  /*2d10*/  MUFU.RCP R25, R25 ;  /* 0x0000001900197308 */ /* 0x000e240000001000 */
[----:B0-----:R-:W-:-:S04]  /*2d20*/  FMUL.FTZ R27, |R6|, R25 ;  /* 0x00000019061b7220 */ /* 0x001fc80000410200 */
        /* <DEDUP_REMOVED lines=32> */
[----:B------:R-:W-:-:S04]  /*2f30*/  FSETP.NAN.FTZ.AND P2, PT, |R6|, |R6|, PT ;  /* 0x400000060600720b */ /* 0x000fc80003f58200 */
[----:B------:R-:W-:-:S04]  /*2f40*/  LOP3.LUT R6, R15, 0x80000000, R6, 0xb8, !PT ;  /* 0x800000000f067812 */ /* 0x000fc800078eb806 */
[----:B------:R-:W-:Y:S01]  /*2f50*/  FSEL R6, R6, R15, !P2 ;  /* 0x0000000f06067208 */ /* 0x000fe20005000000 */
        /* <DEDUP_REMOVED lines=31> */
[----:B------:R-:W-:Y:S02]  /*3150*/  MOV R3, R2 ;  /* 0x0000000200037202 */ /* 0x000fe40000000f00 */
[----:B------:R-:W-:Y:S02]  /*3160*/  ISETP.NE.AND P6, PT, R23, RZ, PT ;  /* 0x000000ff1700720c */ /* 0x000fe40003fc5270 */
[----:B------:R-:W-:Y:S02]  /*3170*/  @P4 FSEL R14, R14, -RZ, P5 ;  /* 0x800000ff0e0e4208 */ /* 0x000fe40002800000 */
[----:B------:R-:W-:Y:S02]  /*3180*/  ISETP.NE.AND P4, PT, R22, RZ, PT ;  /* 0x000000ff1600720c */ /* 0x000fe40003f85270 */
[----:B------:R-:W-:Y:S01]  /*3190*/  ISETP.NE.AND P5, PT, R21, RZ, PT ;  /* 0x000000ff1500720c */ /* 0x000fe20003fa5270 */
[----:B------:R-:W-:Y:S01]  /*31a0*/  @P3 FADD.FTZ R14, R14, 0.69314718246459960938 ;  /* 0x3f3172180e0e3421 */ /* 0x000fe20000010000 */
[----:B------:R-:W-:-:S04]  /*31b0*/  FSETP.NAN.FTZ.AND P3, PT, |R7|, |R7|, PT ;  /* 0x400000070700720b */ /* 0x000fc80003f78200 */
[----:B------:R-:W-:Y:S01]  /*31c0*/  LOP3.LUT R7, R14, 0x80000000, R7, 0xb8, !PT ;  /* 0x800000000e077812 */ /* 0x000fe200078eb807 */
[----:B------:R-:W-:Y:S01]  /*31d0*/  @P6 FADD.FTZ R18, R18, 0.69314718246459960938 ;  /* 0x3f31721812126421 */ /* 0x000fe20000010000 */
[----:B------:R-:W-:Y:S02]  /*31e0*/  FSETP.NAN.FTZ.AND P6, PT, |R11|, |R11|, PT ;  /* 0x4000000b0b00720b */ /* 0x000fe40003fd8200 */
[----:B------:R-:W-:Y:S01]  /*31f0*/  FSEL R7, R7, R14, !P3 ;  /* 0x0000000e07077208 */ /* 0x000fe20005800000 */
[----:B------:R-:W-:Y:S01]  /*3200*/  @P4 FADD.FTZ R3, R3, 0.69314718246459960938 ;  /* 0x3f31721803034421 */ /* 0x000fe20000010000 */
[----:B------:R-:W-:Y:S01]  /*3210*/  FSETP.NAN.FTZ.AND P4, PT, |R8|, |R8|, PT ;  /* 0x400000080800720b */ /* 0x000fe20003f98200 */
[----:B------:R-:W-:Y:S01]  /*3220*/  @P5 FADD.FTZ R16, R16, 0.69314718246459960938 ;  /* 0x3f31721810105421 */ /* 0x000fe20000010000 */
[----:B------:R-:W-:Y:S02]  /*3230*/  FSETP.NAN.FTZ.AND P5, PT, |R10|, |R10|, PT ;  /* 0x4000000a0a00720b */ /* 0x000fe40003fb8200 */
[----:B------:R-:W-:-:S02]  /*3240*/  LOP3.LUT R2, R3, 0x80000000, R8, 0xb8, !PT ;  /* 0x8000000003027812 */ /* 0x000fc400078eb808 */
[----:B------:R-:W-:Y:S02]  /*3250*/  LOP3.LUT R21, R16, 0x80000000, R10, 0xb8, !PT ;  /* 0x8000000010157812 */ /* 0x000fe400078eb80a */
[----:B------:R-:W-:Y:S02]  /*3260*/  FSEL R8, R2, R3, !P4 ;  /* 0x0000000302087208 */ /* 0x000fe40006000000 */
[----:B------:R-:W0:Y:S01]  /*3270*/  LDC.64 R2, c[0x0][0x388] ;  /* 0x0000e200ff027b82 */ /* 0x000e220000000a00 */
[----:B------:R-:W-:Y:S02]  /*3280*/  ISETP.NE.AND P4, PT, R20, RZ, PT ;  /* 0x000000ff1400720c */ /* 0x000fe40003f85270 */
[----:B------:R-:W-:Y:S02]  /*3290*/  LOP3.LUT R11, R18, 0x80000000, R11, 0xb8, !PT ;  /* 0x80000000120b7812 */ /* 0x000fe400078eb80b */
[----:B------:R-:W-:Y:S02]  /*32a0*/  LOP3.LUT R20, R17, 0x80000000, R5, 0xb8, !PT ;  /* 0x8000000011147812 */ /* 0x000fe400078eb805 */
[----:B------:R-:W-:-:S02]  /*32b0*/  FSEL R10, R21, R16, !P5 ;  /* 0x00000010150a7208 */ /* 0x000fc40006800000 */
[----:B------:R-:W-:Y:S02]  /*32c0*/  FSEL R11, R11, R18, !P6 ;  /* 0x000000120b0b7208 */ /* 0x000fe40007000000 */
[----:B------:R-:W-:-:S03]  /*32d0*/  FSEL R5, R20, R17, !P1 ;  /* 0x0000001114057208 */ /* 0x000fc60004800000 */
[----:B------:R-:W-:Y:S01]  /*32e0*/  @P4 FADD.FTZ R0, R0, 0.69314718246459960938 ;  /* 0x3f31721800004421 */ /* 0x000fe20000010000 */
[----:B------:R-:W-:-:S04]  /*32f0*/  FSETP.NAN.FTZ.AND P4, PT, |R9|, |R9|, PT ;  /* 0x400000090900720b */ /* 0x000fc80003f98200 */
[----:B------:R-:W-:-:S04]  /*3300*/  LOP3.LUT R9, R0, 0x80000000, R9, 0xb8, !PT ;  /* 0x8000000000097812 */ /* 0x000fc800078eb809 */
[----:B------:R-:W-:Y:S01]  /*3310*/  FSEL R9, R9, R0, !P4 ;  /* 0x0000000009097208 */ /* 0x000fe20006000000 */
[----:B0-----:R-:W-:-:S04]  /*3320*/  IMAD.WIDE.U32 R2, R13, 0x4, R2 ;  /* 0x000000040d027825 */ /* 0x001fc800078e0002 */
[----:B------:R-:W-:-:S05]  /*3330*/  IMAD.WIDE.U32 R2, R12, 0x10, R2 ;  /* 0x000000100c027825 */ /* 0x000fca00078e0002 */
[----:B------:R-:W-:Y:S04]  /*3340*/  STG.E.128 desc[UR4][R2.64], R8 ;  /* 0x0000000802007986 */ /* 0x000fe8000c101d04 */
[----:B------:R-:W-:Y:S01]  /*3350*/  STG.E.128 desc[UR4][R2.64+0x800], R4 ;  /* 0x0008000402007986 */ /* 0x000fe2000c101d04 */
[----:B------:R-:W-:Y:S05]  /*3360*/  EXIT ;  /* 0x000000000000794d */ /* 0x000fea0003800000 */
.L_x_1907:
        /* <DEDUP_REMOVED lines=9> */
.L_x_14801:


//--------------------- .text._ZN2at6native29vectorized_elementwise_kernelILi8EZZZNS0_17asinh_kernel_cudaERNS_18TensorIteratorBaseEENKUlvE0_clEvENKUlvE0_clEvEUlfE_St5arrayIPcLm2EEEEviT0_T1_ --------------------------
	.section	.text._ZN2at6native29vectorized_elementwise_kernelILi8EZZZNS0_17asinh_kernel_cudaERNS_18TensorIteratorBaseEENKUlvE0_clEvENKUlvE0_clEvEUlfE_St5arrayIPcLm2EEEEviT0_T1_,"ax",@progbits
	.align	128
        .global         _ZN2at6native29vectorized_elementwise_kernelILi8EZZZNS0_17asinh_kernel_cudaERNS_18TensorIteratorBaseEENKUlvE0_clEvENKUlvE0_clEvEUlfE_St5arrayIPcLm2EEEEviT0_T1_
        .type           _ZN2at6native29vectorized_elementwise_kernelILi8EZZZNS0_17asinh_kernel_cudaERNS_18TensorIteratorBaseEENKUlvE0_clEvENKUlvE0_clEvEUlfE_St5arrayIPcLm2EEEEviT0_T1_,@function
        .size           _ZN2at6native29vectorized_elementwise_kernelILi8EZZZNS0_17asinh_kernel_cudaERNS_18TensorIteratorBaseEENKUlvE0_clEvENKUlvE0_clEvEUlfE_St5arrayIPcLm2EEEEviT0_T1_,(.L_x_14802 - _ZN2at6native29vectorized_elementwise_kernelILi8EZZZNS0_17asinh_kernel_cudaERNS_18TensorIteratorBaseEENKUlvE0_clEvENKUlvE0_clEvEUlfE_St5arrayIPcLm2EEEEviT0_T1_)
        .other          _ZN2at6native29vectorized_elementwise_kernelILi8EZZZNS0_17asinh_kernel_cudaERNS_18TensorIteratorBaseEENKUlvE0_clEvENKUlvE0_clEvEUlfE_St5arrayIPcLm2EEEEviT0_T1_,@"STO_CUDA_ENTRY STV_DEFAULT"
_ZN2at6native29vectorized_elementwise_kernelILi8EZZZNS0_17asinh_kernel_cudaERNS_18TensorIteratorBaseEENKUlvE0_clEvENKUlvE0_clEvEUlfE_St5arrayIPcLm2EEEEviT0_T1_:
.text._ZN2at6native29vectorized_elementwise_kernelILi8EZZZNS0_17asinh_kernel_cudaERNS_18TensorIteratorBaseEENKUlvE0_clEvENKUlvE0_clEvEUlfE_St5arrayIPcLm2EEEEviT0_T1_:
[----:B------:R-:W-:Y:S01]  /*0000*/  LDC R1, c[0x0][0x37c] ;  /* 0x0000df00ff017b82 */ /* 0x000fe20000000800 */
[----:B------:R-:W-:Y:S05]  /*0010*/  EXIT ;  /* 0x000000000000794d */ /* 0x000fea0003800000 */
.L_x_1908:
        /* <DEDUP_REMOVED lines=14> */
.L_x_14802:


//--------------------- .text._ZN2at6native18elementwise_kernelILi128ELi4EZNS0_15gpu_kernel_implIZZZNS0_17asinh_kernel_cudaERNS_18TensorIteratorBaseEENKUlvE0_clEvENKUlvE_clEvEUldE_EEvS4_RKT_EUliE_EEviT1_ --------------------------
	.section	.text._ZN2at6native18elementwise_kernelILi128ELi4EZNS0_15gpu_kernel_implIZZZNS0_17asinh_kernel_cudaERNS_18TensorIteratorBaseEENKUlvE0_clEvENKUlvE_clEvEUldE_EEvS4_RKT_EUliE_EEviT1_,"ax",@progbits
	.align	128
        .global         _ZN2at6native18elementwise_kernelILi128ELi4EZNS0_15gpu_kernel_implIZZZNS0_17asinh_kernel_cudaERNS_18TensorIteratorBaseEENKUlvE0_clEvENKUlvE_clEvEUldE_EEvS4_RKT_EUliE_EEviT1_
        .type           _ZN2at6native18elementwise_kernelILi128ELi4EZNS0_15gpu_kernel_implIZZZNS0_17asinh_kernel_cudaERNS_18TensorIteratorBaseEENKUlvE0_clEvENKUlvE_clEvEUldE_EEvS4_RKT_EUliE_EEviT1_,@function
        .size           _ZN2at6native18elementwise_kernelILi128ELi4EZNS0_15gpu_kernel_implIZZZNS0_17asinh_kernel_cudaERNS_18TensorIteratorBaseEENKUlvE0_clEvENKUlvE_clEvEUldE_EEvS4_RKT_EUliE_EEviT1_,(.L_x_14752 - _ZN2at6native18elementwise_kernelILi128ELi4EZNS0_15gpu_kernel_implIZZZNS0_17asinh_kernel_cudaERNS_18TensorIteratorBaseEENKUlvE0_clEvENKUlvE_clEvEUldE_EEvS4_RKT_EUliE_EEviT1_)
        .other          _ZN2at6native18elementwise_kernelILi128ELi4EZNS0_15gpu_kernel_implIZZZNS0_17asinh_kernel_cudaERNS_18TensorIteratorBaseEENKUlvE0_clEvENKUlvE_clEvEUldE_EEvS4_RKT_EUliE_EEviT1_,@"STO_CUDA_ENTRY STV_DEFAULT"
_ZN2at6native18elementwise_kernelILi128ELi4EZNS0_15gpu_kernel_implIZZZNS0_17asinh_kernel_cudaERNS_18TensorIteratorBaseEENKUlvE0_clEvENKUlvE_clEvEUldE_EEvS4_RKT_EUliE_EEviT1_:
.text._ZN2at6native18elementwise_kernelILi128ELi4EZNS0_15gpu_kernel_implIZZZNS0_17asinh_kernel_cudaERNS_18TensorIteratorBaseEENKUlvE0_clEvENKUlvE_clEvEUldE_EEvS4_RKT_EUliE_EEviT1_:
        /* <DEDUP_REMOVED lines=319> */
.L_x_1911:
        /* <DEDUP_REMOVED lines=16> */
[----:B--2---:R4:W0:Y:S02]  /*14f0*/  I2F.F64.S16 R24, R4 ;  /* 0x0000000400187312 */ /* 0x0048240000101c00 */
[----:B0---4-:R-:W-:Y:S05]  /*1500*/  BRA `(.L_x_1918) ;  /* 0x0000000c00707947 */ /* 0x011fea0003800000 */
.L_x_1916:
[----:B------:R-:W2:Y:S02]  /*1510*/  LDG.E.U8 R4, desc[UR36][R4.64] ;  /* 0x0000002404047981 */ /* 0x000ea4000c1e1100 */
[----:B--2---:R4:W0:Y:S02]  /*1520*/  I2F.F64.U16 R24, R4 ;  /* 0x0000000400187312 */ /* 0x0048240000101800 */
[----:B0---4-:R-:W-:Y:S05]  /*1530*/  BRA `(.L_x_1918) ;  /* 0x0000000c00647947 */ /* 0x011fea0003800000 */
.L_x_1915:
[----:B------:R-:W-:-:S09]  /*1540*/  UISETP.NE.AND UP0, UPT, UR4, 0x2, UPT ;  /* 0x000000020400788c */ /* 0x000fd2000bf05270 */
[----:B------:R-:W-:Y:S05]  /*1550*/  BRA.U !UP0, `(.L_x_1919) ;  /* 0x0000000108287547 */ /* 0x000fea000b800000 */
[----:B------:R-:W-:-:S09]  /*1560*/  UISETP.NE.AND UP0, UPT, UR4, 0x3, UPT ;  /* 0x000000030400788c */ /* 0x000fd2000bf05270 */
[----:B------:R-:W-:Y:S05]  /*1570*/  BRA.U !UP0, `(.L_x_1920) ;  /* 0x0000000108147547 */ /* 0x000fea000b800000 */
[----:B------:R-:W-:-:S09]  /*1580*/  UISETP.NE.AND UP0, UPT, UR4, 0x4, UPT ;  /* 0x000000040400788c */ /* 0x000fd2000bf05270 */
[----:B------:R-:W-:Y:S05]  /*1590*/  BRA.U UP0, `(.L_x_1917) ;  /* 0x0000000900c07547 */ /* 0x000fea000b800000 */
[----:B------:R-:W2:Y:S02]  /*15a0*/  LDG.E.64 R24, desc[UR36][R4.64] ;  /* 0x0000002404187981 */ /* 0x000ea4000c1e1b00 */
[----:B--2---:R-:W4:Y:S02]  /*15b0*/  I2F.F64.S64 R24, R24 ;  /* 0x0000001800187312 */ /* 0x004f240000301c00 */
[----:B----4-:R-:W-:Y:S05]  /*15c0*/  BRA `(.L_x_1918) ;  /* 0x0000000c00407947 */ /* 0x010fea0003800000 */
.L_x_1920:
[----:B------:R-:W2:Y:S02]  /*15d0*/  LDG.E R4, desc[UR36][R4.64] ;  /* 0x0000002404047981 */ /* 0x000ea4000c1e1900 */
[----:B--2---:R4:W0:Y:S02]  /*15e0*/  I2F.F64 R24, R4 ;  /* 0x0000000400187312 */ /* 0x0048240000201c00 */
[----:B0---4-:R-:W-:Y:S05]  /*15f0*/  BRA `(.L_x_1918) ;  /* 0x0000000c00347947 */ /* 0x011fea0003800000 */
.L_x_1919:
[----:B------:R-:W2:Y:S02]  /*1600*/  LDG.E.U16 R4, desc[UR36][R4.64] ;  /* 0x0000002404047981 */ /* 0x000ea4000c1e1500 */
[----:B--2---:R4:W0:Y:S02]  /*1610*/  I2F.F64.S16 R24, R4 ;  /* 0x0000000400187312 */ /* 0x0048240000101c00 */
[----:B0---4-:R-:W-:Y:S05]  /*1620*/  BRA `(.L_x_1918) ;  /* 0x0000000c00287947 */ /* 0x011fea0003800000 */
.L_x_1914:
[----:B------:R-:W-:-:S09]  /*1630*/  UISETP.GT.AND UP0, UPT, UR4, 0x6, UPT ;  /* 0x000000060400788c */ /* 0x000fd2000bf04270 */
[----:B------:R-:W-:Y:S05]  /*1640*/  BRA.U UP0, `(.L_x_1921) ;  /* 0x0000000100347547 */ /* 0x000fea000b800000 */
[----:B------:R-:W-:-:S09]  /*1650*/  UISETP.NE.AND UP0, UPT, UR4, 0x5, UPT ;  /* 0x000000050400788c */ /* 0x000fd2000bf05270 */
[----:B------:R-:W-:Y:S05]  /*1660*/  BRA.U !UP0, `(.L_x_1922) ;  /* 0x0000000108187547 */ /* 0x000fea000b800000 */
[----:B------:R-:W-:-:S09]  /*1670*/  UISETP.NE.AND UP0, UPT, UR4, 0x6, UPT ;  /* 0x000000060400788c */ /* 0x000fd2000bf05270 */
[----:B------:R-:W-:Y:S05]  /*1680*/  BRA.U UP0, `(.L_x_1917) ;  /* 0x0000000900847547 */ /* 0x000fea000b800000 */
[----:B------:R-:W2:Y:S02]  /*1690*/  LDG.E R24, desc[UR36][R4.64] ;  /* 0x0000002404187981 */ /* 0x000ea4000c1e1900 */
[----:B--2---:R-:W-:-:S06]  /*16a0*/  FMUL.FTZ R24, R24, 1 ;  /* 0x3f80000018187820 */ /* 0x004fcc0000410000 */
[----:B------:R-:W3:Y:S02]  /*16b0*/  F2F.F64.F32 R24, R24 ;  /* 0x0000001800187310 */ /* 0x000ee40000201800 */
[----:B---3--:R-:W-:Y:S05]  /*16c0*/  BRA `(.L_x_1918) ;  /* 0x0000000c00007947 */ /* 0x008fea0003800000 */
.L_x_1922:
[----:B------:R-:W2:Y:S02]  /*16d0*/  LDG.E.U16 R0, desc[UR36][R4.64] ;  /* 0x0000002404007981 */ /* 0x000ea4000c1e1500 */
[----:B--2---:R-:W-:-:S05]  /*16e0*/  HADD2.F32 R0, -RZ, R0.H0_H0 ;  /* 0x20000000ff007230 */ /* 0x004fca0000004100 */
[----:B------:R-:W-:-:S04]  /*16f0*/  FMUL.FTZ R0, R0, 1 ;  /* 0x3f80000000007820 */ /* 0x000fc80000410000 */
[----:B------:R3:W4:Y:S02]  /*1700*/  F2F.F64.F32 R24, R0 ;  /* 0x0000000000187310 */ /* 0x0007240000201800 */
[----:B---34-:R-:W-:Y:S05]  /*1710*/  BRA `(.L_x_1918) ;  /* 0x0000000800ec7947 */ /* 0x018fea0003800000 */
.L_x_1921:
[----:B------:R-:W-:-:S09]  /*1720*/  UISETP.NE.AND UP0, UPT, UR4, 0x7, UPT ;  /* 0x000000070400788c */ /* 0x000fd2000bf05270 */
[----:B------:R-:W-:Y:S05]  /*1730*/  BRA.U !UP0, `(.L_x_1923) ;  /* 0x0000000108347547 */ /* 0x000fea000b800000 */
[----:B------:R-:W-:-:S09]  /*1740*/  UISETP.NE.AND UP0, UPT, UR4, 0x8, UPT ;  /* 0x000000080400788c */ /* 0x000fd2000bf05270 */
[----:B------:R-:W-:Y:S05]  /*1750*/  BRA.U !UP0, `(.L_x_1924) ;  /* 0x0000000108187547 */ /* 0x000fea000b800000 */
[----:B------:R-:W-:-:S09]  /*1760*/  UISETP.NE.AND UP0, UPT, UR4, 0x9, UPT ;  /* 0x000000090400788c */ /* 0x000fd2000bf05270 */
[----:B------:R-:W-:Y:S05]  /*1770*/  BRA.U UP0, `(.L_x_1917) ;  /* 0x0000000900487547 */ /* 0x000fea000b800000 */
[----:B------:R-:W2:Y:S02]  /*1780*/  LDG.E R4, desc[UR36][R4.64] ;  /* 0x0000002404047981 */ /* 0x000ea4000c1e1900 */
[----:B--2---:R-:W-:-:S06]  /*1790*/  FMUL.FTZ R24, R4, 1 ;  /* 0x3f80000004187820 */ /* 0x004fcc0000410000 */
[----:B------:R-:W4:Y:S02]  /*17a0*/  F2F.F64.F32 R24, R24 ;  /* 0x0000001800187310 */ /* 0x000f240000201800 */
[----:B----4-:R-:W-:Y:S05]  /*17b0*/  BRA `(.L_x_1918) ;  /* 0x0000000800c47947 */ /* 0x010fea0003800000 */
.L_x_1924:
[----:B------:R-:W2:Y:S02]  /*17c0*/  LDG.E.U16 R4, desc[UR36][R4.64] ;  /* 0x0000002404047981 */ /* 0x000ea4000c1e1500 */
[----:B--2---:R-:W-:-:S05]  /*17d0*/  HADD2.F32 R0, -RZ, R4.H0_H0 ;  /* 0x20000004ff007230 */ /* 0x004fca0000004100 */
[----:B------:R-:W-:-:S04]  /*17e0*/  FMUL.FTZ R0, R0, 1 ;  /* 0x3f80000000007820 */ /* 0x000fc80000410000 */
[----:B------:R4:W0:Y:S02]  /*17f0*/  F2F.F64.F32 R24, R0 ;  /* 0x0000000000187310 */ /* 0x0008240000201800 */
[----:B0---4-:R-:W-:Y:S05]  /*1800*/  BRA `(.L_x_1918) ;  /* 0x0000000800b07947 */ /* 0x011fea0003800000 */
.L_x_1923:
[----:B------:R3:W5:Y:S01]  /*1810*/  LDG.E.64 R24, desc[UR36][R4.64] ;  /* 0x0000002404187981 */ /* 0x000762000c1e1b00 */
[----:B------:R-:W-:Y:S05]  /*1820*/  BRA `(.L_x_1918) ;  /* 0x0000000800a87947 */ /* 0x000fea0003800000 */
.L_x_1913:
        /* <DEDUP_REMOVED lines=8> */
[----:B------:R-:W2:Y:S01]  /*18b0*/  LDG.E.U8 R4, desc[UR36][R4.64] ;  /* 0x0000002404047981 */ /* 0x000ea2000c1e1100 */
[----:B------:R-:W-:Y:S02]  /*18c0*/  MOV R24, RZ ;  /* 0x000000ff00187202 */ /* 0x000fe40000000f00 */
[----:B--2---:R-:W-:-:S04]  /*18d0*/  ISETP.NE.AND P0, PT, R4, RZ, PT ;  /* 0x000000ff0400720c */ /* 0x004fc80003f05270 */
[----:B------:R-:W-:Y:S01]  /*18e0*/  FSEL R25, RZ, 1.875, !P0 ;  /* 0x3ff00000ff197808 */ /* 0x000fe20004000000 */
[----:B------:R-:W-:Y:S08]  /*18f0*/  BRA `(.L_x_1918) ;  /* 0x0000000800747947 */ /* 0x000ff00003800000 */
.L_x_1927:
[----:B------:R2:W5:Y:S01]  /*1900*/  LDG.E.64 R24, desc[UR36][R4.64] ;  /* 0x0000002404187981 */ /* 0x000562000c1e1b00 */
[----:B------:R-:W-:Y:S05]  /*1910*/  BRA `(.L_x_1918) ;  /* 0x00000008006c7947 */ /* 0x000fea0003800000 */
.L_x_1926:
        /* <DEDUP_REMOVED lines=23> */
[----:B------:R-:W-:-:S05]  /*1a90*/  LOP3.LUT R3, R3, 0x80000000, R0, 0xf8, !PT ;  /* 0x8000000003037812 */ /* 0x000fca00078ef800 */
[----:B------:R-:W-:-:S04]  /*1aa0*/  FMUL.FTZ R3, R3, 1 ;  /* 0x3f80000003037820 */ /* 0x000fc80000410000 */
[----:B------:R2:W3:Y:S02]  /*1ab0*/  F2F.F64.F32 R24, R3 ;  /* 0x0000000300187310 */ /* 0x0004e40000201800 */
[----:B--23--:R-:W-:Y:S05]  /*1ac0*/  BRA `(.L_x_1918) ;  /* 0x0000000800007947 */ /* 0x00cfea0003800000 */
.L_x_1929:
[----:B------:R-:W2:Y:S02]  /*1ad0*/  LDG.E.U8 R4, desc[UR36][R4.64] ;  /* 0x0000002404047981 */ /* 0x000ea4000c1e1100 */
[C---:B--2---:R-:W-:Y:S01]  /*1ae0*/  IMAD.SHL.U32 R3, R4.reuse, 0x2000000, RZ ;  /* 0x0200000004037824 */ /* 0x044fe200078e00ff */
[----:B------:R-:W-:-:S04]  /*1af0*/  SHF.L.U32 R6, R4, 0x8, RZ ;  /* 0x0000000804067819 */ /* 0x000fc800000006ff */
        /* <DEDUP_REMOVED lines=8> */
[----:B------:R-:W-:-:S05]  /*1b80*/  LOP3.LUT R0, R0, 0x80000000, R3, 0xf8, !PT ;  /* 0x8000000000007812 */ /* 0x000fca00078ef803 */
[----:B------:R-:W-:-:S04]  /*1b90*/  FMUL.FTZ R0, R0, 1 ;  /* 0x3f80000000007820 */ /* 0x000fc80000410000 */
[----:B------:R2:W3:Y:S02]  /*1ba0*/  F2F.F64.F32 R24, R0 ;  /* 0x0000000000187310 */ /* 0x0004e40000201800 */
[----:B--23--:R-:W-:Y:S05]  /*1bb0*/  BRA `(.L_x_1918) ;  /* 0x0000000400c47947 */ /* 0x00cfea0003800000 */
.L_x_1928:
[----:B------:R-:W2:Y:S02]  /*1bc0*/  LDG.E.U16 R0, desc[UR36][R4.64] ;  /* 0x0000002404007981 */ /* 0x000ea4000c1e1500 */
[----:B--2---:R-:W-:-:S04]  /*1bd0*/  IMAD.U32 R0, R0, 0x10000, RZ ;  /* 0x0001000000007824 */ /* 0x004fc800078e00ff */
[----:B------:R-:W-:-:S04]  /*1be0*/  FMUL.FTZ R0, R0, 1 ;  /* 0x3f80000000007820 */ /* 0x000fc80000410000 */
[----:B------:R2:W3:Y:S02]  /*1bf0*/  F2F.F64.F32 R24, R0 ;  /* 0x0000000000187310 */ /* 0x0004e40000201800 */
[----:B--23--:R-:W-:Y:S05]  /*1c00*/  BRA `(.L_x_1918) ;  /* 0x0000000400b07947 */ /* 0x00cfea0003800000 */
.L_x_1925:
        /* <DEDUP_REMOVED lines=9> */
[----:B--2---:R2:W3:Y:S02]  /*1ca0*/  I2F.F64.U16 R24, R4 ;  /* 0x0000000400187312 */ /* 0x0044e40000101800 */
[----:B--23--:R-:W-:Y:S05]  /*1cb0*/  BRA `(.L_x_1918) ;  /* 0x0000000400847947 */ /* 0x00cfea0003800000 */
.L_x_1932:
[----:B------:R-:W2:Y:S01]  /*1cc0*/  LDG.E.U8 R4, desc[UR36][R4.64] ;  /* 0x0000002404047981 */ /* 0x000ea2000c1e1100 */
[----:B------:R-:W-:Y:S02]  /*1cd0*/  CS2R R24, SRZ ;  /* 0x0000000000187805 */ /* 0x000fe4000001ff00 */
[----:B--2---:R-:W-:-:S13]  /*1ce0*/  ISETP.NE.AND P0, PT, R4, RZ, PT ;  /* 0x000000ff0400720c */ /* 0x004fda0003f05270 */
[----:B------:R-:W-:Y:S05]  /*1cf0*/  @!P0 BRA `(.L_x_1918) ;  /* 0x0000000400748947 */ /* 0x000fea0003800000 */
[----:B------:R-:W-:-:S13]  /*1d00*/  ISETP.NE.AND P0, PT, R4, 0x80, PT ;  /* 0x000000800400780c */ /* 0x000fda0003f05270 */
[----:B------:R-:W-:Y:S01]  /*1d10*/  @!P0 MOV R24, 0x20000000 ;  /* 0x2000000000188802 */ /* 0x000fe20000000f00 */
        /* <DEDUP_REMOVED lines=15> */
.L_x_1934:
[----:B------:R-:W-:Y:S05]  /*1e10*/  BSYNC.RECONVERGENT B0 ;  /* 0x0000000000007941 */ /* 0x000fea0003800200 */
.L_x_1933:
[----:B------:R-:W-:Y:S01]  /*1e20*/  IMAD.SHL.U32 R0, R0, 0x100000, RZ ;  /* 0x0010000000007824 */ /* 0x000fe200078e00ff */
[----:B------:R-:W-:-:S04]  /*1e30*/  LEA R3, R3, 0x3b800000, 0x17 ;  /* 0x3b80000003037811 */ /* 0x000fc800078eb8ff */
[----:B------:R-:W-:-:S05]  /*1e40*/  LOP3.LUT R0, R3, R0, R7, 0xfe, !PT ;  /* 0x0000000003007212 */ /* 0x000fca00078efe07 */
[----:B------:R-:W-:-:S04]  /*1e50*/  FMUL.FTZ R0, R0, 1 ;  /* 0x3f80000000007820 */ /* 0x000fc80000410000 */
[----:B------:R2:W3:Y:S02]  /*1e60*/  F2F.F64.F32 R24, R0 ;  /* 0x0000000000187310 */ /* 0x0004e40000201800 */
[----:B--23--:R-:W-:Y:S05]  /*1e70*/  BRA `(.L_x_1918) ;  /* 0x0000000400147947 */ /* 0x00cfea0003800000 */
.L_x_1931:
[----:B------:R-:W2:Y:S01]  /*1e80*/  LDG.E.U8 R4, desc[UR36][R4.64] ;  /* 0x0000002404047981 */ /* 0x000ea2000c1e1100 */
[----:B------:R-:W-:Y:S02]  /*1e90*/  CS2R R24, SRZ ;  /* 0x0000000000187805 */ /* 0x000fe4000001ff00 */
[----:B--2---:R-:W-:-:S13]  /*1ea0*/  ISETP.NE.AND P0, PT, R4, RZ, PT ;  /* 0x000000ff0400720c */ /* 0x004fda0003f05270 */
[----:B------:R-:W-:Y:S05]  /*1eb0*/  @!P0 BRA `(.L_x_1918) ;  /* 0x0000000400048947 */ /* 0x000fea0003800000 */
[----:B------:R-:W-:-:S13]  /*1ec0*/  ISETP.NE.AND P0, PT, R4, 0x80, PT ;  /* 0x000000800400780c */ /* 0x000fda0003f05270 */
[----:B------:R-:W-:Y:S01]  /*1ed0*/  @!P0 IMAD.MOV.U32 R24, RZ, RZ, 0x20000000 ;  /* 0x20000000ff188424 */ /* 0x000fe200078e00ff */
        /* <DEDUP_REMOVED lines=15> */
.L_x_1936:
[----:B------:R-:W-:Y:S05]  /*1fd0*/  BSYNC.RECONVERGENT B0 ;  /* 0x0000000000007941 */ /* 0x000fea0003800200 */
.L_x_1935:
[----:B------:R-:W-:Y:S02]  /*1fe0*/  SHF.L.U32 R0, R0, 0x15, RZ ;  /* 0x0000001500007819 */ /* 0x000fe400000006ff */
[----:B------:R-:W-:-:S04]  /*1ff0*/  LEA R3, R3, 0x37800000, 0x17 ;  /* 0x3780000003037811 */ /* 0x000fc800078eb8ff */
[----:B------:R-:W-:-:S05]  /*2000*/  LOP3.LUT R0, R3, R0, R7, 0xfe, !PT ;  /* 0x0000000003007212 */ /* 0x000fca00078efe07 */
[----:B------:R-:W-:-:S04]  /*2010*/  FMUL.FTZ R0, R0, 1 ;  /* 0x3f80000000007820 */ /* 0x000fc80000410000 */
[----:B------:R2:W3:Y:S02]  /*2020*/  F2F.F64.F32 R24, R0 ;  /* 0x0000000000187310 */ /* 0x0004e40000201800 */
[----:B--23--:R-:W-:Y:S05]  /*2030*/  BRA `(.L_x_1918) ;  /* 0x0000000000a47947 */ /* 0x00cfea0003800000 */
.L_x_1930:
[----:B------:R-:W-:-:S09]  /*2040*/  UISETP.NE.AND UP0, UPT, UR4, 0x1c, UPT ;  /* 0x0000001c0400788c */ /* 0x000fd2000bf05270 */
[----:B------:R-:W-:Y:S05]  /*2050*/  BRA.U !UP0, `(.L_x_1937) ;  /* 0x0000000108947547 */ /* 0x000fea000b800000 */
[----:B------:R-:W-:-:S09]  /*2060*/  UISETP.NE.AND UP0, UPT, UR4, 0x1d, UPT ;  /* 0x0000001d0400788c */ /* 0x000fd2000bf05270 */
[----:B------:R-:W-:Y:S05]  /*2070*/  BRA.U !UP0, `(.L_x_1938) ;  /* 0x0000000108807547 */ /* 0x000fea000b800000 */
[----:B------:R-:W-:-:S09]  /*2080*/  UISETP.NE.AND UP0, UPT, UR4, 0x2c, UPT ;  /* 0x0000002c0400788c */ /* 0x000fd2000bf05270 */
[----:B------:R-:W-:Y:S05]  /*2090*/  BRA.U !UP0, `(.L_x_1939) ;  /* 0x0000000108487547 */ /* 0x000fea000b800000 */
.L_x_1917:
        /* <DEDUP_REMOVED lines=16> */
.L_x_1940:
[----:B------:R-:W-:Y:S01]  /*21a0*/  CS2R R24, SRZ ;  /* 0x0000000000187805 */ /* 0x000fe2000001ff00 */
[----:B------:R-:W-:Y:S06]  /*21b0*/  BRA `(.L_x_1918) ;  /* 0x0000000000447947 */ /* 0x000fec0003800000 */
.L_x_1939:
[----:B------:R-:W2:Y:S01]  /*21c0*/  LDG.E.U8 R0, desc[UR36][R4.64] ;  /* 0x0000002404007981 */ /* 0x000ea2000c1e1100 */
[----:B------:R-:W-:Y:S02]  /*21d0*/  IMAD.MOV.U32 R24, RZ, RZ, 0x0 ;  /* 0x00000000ff187424 */ /* 0x000fe400078e00ff */
[----:B------:R-:W-:Y:S01]  /*21e0*/  IMAD.MOV.U32 R25, RZ, RZ, 0x38000000 ;  /* 0x38000000ff197424 */ /* 0x000fe200078e00ff */
[----:B--2---:R-:W-:-:S13]  /*21f0*/  ISETP.NE.AND P0, PT, R0, RZ, PT ;  /* 0x000000ff0000720c */ /* 0x004fda0003f05270 */
[----:B------:R-:W-:Y:S05]  /*2200*/  @!P0 BRA `(.L_x_1918) ;  /* 0x0000000000308947 */ /* 0x000fea0003800000 */
[----:B------:R-:W-:-:S13]  /*2210*/  ISETP.NE.AND P0, PT, R0, 0xff, PT ;  /* 0x000000ff0000780c */ /* 0x000fda0003f05270 */
[----:B------:R-:W-:Y:S01]  /*2220*/  @P0 SHF.L.U32 R0, R0, 0x17, RZ ;  /* 0x0000001700000819 */ /* 0x000fe200000006ff */
[----:B------:R-:W-:Y:S02]  /*2230*/  @!P0 IMAD.MOV.U32 R24, RZ, RZ, 0x20000000 ;  /* 0x20000000ff188424 */ /* 0x000fe400078e00ff */
[----:B------:R-:W-:Y:S02]  /*2240*/  @!P0 IMAD.MOV.U32 R25, RZ, RZ, 0x7ff80000 ;  /* 0x7ff80000ff198424 */ /* 0x000fe400078e00ff */
[----:B------:R-:W-:-:S04]  /*2250*/  @P0 FMUL.FTZ R0, R0, 1 ;  /* 0x3f80000000000820 */ /* 0x000fc80000410000 */
[----:B------:R2:W3:Y:S02]  /*2260*/  @P0 F2F.F64.F32 R24, R0 ;  /* 0x0000000000180310 */ /* 0x0004e40000201800 */
[----:B--23--:R-:W-:Y:S05]  /*2270*/  BRA `(.L_x_1918) ;  /* 0x0000000000147947 */ /* 0x00cfea0003800000 */
.L_x_1938:
[----:B------:R-:W2:Y:S02]  /*2280*/  LDG.E.64 R24, desc[UR36][R4.64] ;  /* 0x0000002404187981 */ /* 0x000ea4000c1e1b00 */
[----:B--2---:R-:W2:Y:S02]  /*2290*/  I2F.F64.U64 R24, R24 ;  /* 0x0000001800187312 */ /* 0x004ea40000301800 */
[----:B--2---:R-:W-:Y:S05]  /*22a0*/  BRA `(.L_x_1918) ;  /* 0x0000000000087947 */ /* 0x004fea0003800000 */
.L_x_1937:
[----:B------:R-:W2:Y:S02]  /*22b0*/  LDG.E R4, desc[UR36][R4.64] ;  /* 0x0000002404047981 */ /* 0x000ea4000c1e1900 */
[----:B--2---:R0:W1:Y:S02]  /*22c0*/  I2F.F64.U32 R24, R4 ;  /* 0x0000000400187312 */ /* 0x0040640000201800 */
.L_x_1918:
[----:B------:R-:W-:Y:S05]  /*22d0*/  BSYNC.RECONVERGENT B7 ;  /* 0x0000000000077941 */ /* 0x000fea0003800200 */
.L_x_1912:
[----:B0123-5:R-:W0:Y:S01]  /*22e0*/  DFMA R4, R24, R24, 1 ;  /* 0x3ff000001804742b */ /* 0x02fe220000000018 */
[----:B------:R-:W-:Y:S01]  /*22f0*/  MOV R6, RZ ;  /* 0x000000ff00067202 */ /* 0x000fe20000000f00 */
[----:B0-----:R-:W0:Y:S01]  /*2300*/  MUFU.RSQ64H R7, R5 ;  /* 0x0000000500077308 */ /* 0x001e220000001c00 */
[----:B------:R-:W-:Y:S01]  /*2310*/  IMAD.MOV.U32 R10, RZ, RZ, 0x0 ;  /* 0x00000000ff0a7424 */ /* 0x000fe200078e00ff */
[----:B------:R-:W-:Y:S01]  /*2320*/  LOP3.LUT R27, R25, 0x7fffffff, RZ, 0xc0, !PT ;  /* 0x7fffffff191b7812 */ /* 0x000fe200078ec0ff */
[----:B------:R-:W-:Y:S01]  /*2330*/  IMAD.MOV.U32 R11, RZ, RZ, 0x3fd80000 ;  /* 0x3fd80000ff0b7424 */ /* 0x000fe200078e00ff */
[----:B------:R-:W-:Y:S01]  /*2340*/  MOV R26, R24 ;  /* 0x00000018001a7202 */ /* 0x000fe20000000f00 */
[----:B------:R-:W-:Y:S01]  /*2350*/  BSSY.RECONVERGENT B0, `(.L_x_1941) ;  /* 0x0000185000007945 */ /* 0x000fe20003800200 */
[----:B------:R-:W-:-:S15]  /*2360*/  ISETP.GT.U32.AND P2, PT, R27, 0x43dfffff, PT ;  /* 0x43dfffff1b00780c */ /* 0x000fde0003f44070 */
[----:B------:R-:W-:-:S15]  /*2370*/  NOP ;  /* 0x0000000000007918 */ /* 0x000fde0000000000 */
[----:B------:R-:W-:-:S15]  /*2380*/  NOP ;  /* 0x0000000000007918 */ /* 0x000fde0000000000 */
[----:B------:R-:W-:-:S11]  /*2390*/  NOP ;  /* 0x0000000000007918 */ /* 0x000fd60000000000 */
[----:B0-----:R-:W0:-:S15]  /*23a0*/  DMUL R8, R6, R6 ;  /* 0x0000000606087228 */ /* 0x001e1e0000000000 */
[----:B------:R-:W-:-:S15]  /*23b0*/  NOP ;  /* 0x0000000000007918 */ /* 0x000fde0000000000 */
[----:B------:R-:W-:-:S15]  /*23c0*/  NOP ;  /* 0x0000000000007918 */ /* 0x000fde0000000000 */
[----:B------:R-:W-:-:S15]  /*23d0*/  NOP ;  /* 0x0000000000007918 */ /* 0x000fde0000000000 */
[----:B------:R-:W-:-:S04]  /*23e0*/  NOP ;  /* 0x0000000000007918 */ /* 0x000fc80000000000 */
[----:B0-----:R-:W0:-:S15]  /*23f0*/  DFMA R8, R4, -R8, 1 ;  /* 0x3ff000000408742b */ /* 0x001e1e0000000808 */
[----:B------:R-:W-:-:S15]  /*2400*/  NOP ;  /* 0x0000000000007918 */ /* 0x000fde0000000000 */
[----:B------:R-:W-:-:S15]  /*2410*/  NOP ;  /* 0x0000000000007918 */ /* 0x000fde0000000000 */
[----:B------:R-:W-:-:S15]  /*2420*/  NOP ;  /* 0x0000000000007918 */ /* 0x000fde0000000000 */
[----:B------:R-:W-:-:S04]  /*2430*/  NOP ;  /* 0x0000000000007918 */ /* 0x000fc80000000000 */
[----:B0-----:R-:W-:-:S15]  /*2440*/  DFMA R10, R8, R10, 0.5 ;  /* 0x3fe00000080a742b */ /* 0x001fde000000000a */
[----:B------:R-:W-:-:S15]  /*2450*/  NOP ;  /* 0x0000000000007918 */ /* 0x000fde0000000000 */
[----:B------:R-:W-:-:S15]  /*2460*/  NOP ;  /* 0x0000000000007918 */ /* 0x000fde0000000000 */
[----:B------:R-:W-:-:S15]  /*2470*/  NOP ;  /* 0x0000000000007918 */ /* 0x000fde0000000000 */
[----:B------:R-:W-:-:S04]  /*2480*/  NOP ;  /* 0x0000000000007918 */ /* 0x000fc80000000000 */
[----:B------:R-:W0:-:S15]  /*2490*/  DMUL R8, R6, R8 ;  /* 0x0000000806087228 */ /* 0x000e1e0000000000 */
[----:B------:R-:W-:-:S15]  /*24a0*/  NOP ;  /* 0x0000000000007918 */ /* 0x000fde0000000000 */
[----:B------:R-:W-:-:S15]  /*24b0*/  NOP ;  /* 0x0000000000007918 */ /* 0x000fde0000000000 */
[----:B------:R-:W-:-:S15]  /*24c0*/  NOP ;  /* 0x0000000000007918 */ /* 0x000fde0000000000 */
[----:B------:R-:W-:-:S04]  /*24d0*/  NOP ;  /* 0x0000000000007918 */ /* 0x000fc80000000000 */
[----:B0-----:R-:W0:-:S15]  /*24e0*/  DFMA R8, R10, R8, R6 ;  /* 0x000000080a08722b */ /* 0x001e1e0000000006 */
[----:B------:R-:W-:-:S15]  /*24f0*/  NOP ;  /* 0x0000000000007918 */ /* 0x000fde0000000000 */
[----:B------:R-:W-:-:S15]  /*2500*/  NOP ;  /* 0x0000000000007918 */ /* 0x000fde0000000000 */
[----:B------:R-:W-:-:S15]  /*2510*/  NOP ;  /* 0x0000000000007918 */ /* 0x000fde0000000000 */
[----:B------:R-:W-:-:S04]  /*2520*/  NOP ;  /* 0x0000000000007918 */ /* 0x000fc80000000000 */
[----:B0-----:R-:W0:Y:S02]  /*2530*/  DFMA R8, R4, R8, 1 ;  /* 0x3ff000000408742b */ /* 0x001e240000000008 */
[----:B0-----:R-:W0:-:S15]  /*2540*/  MUFU.RCP64H R7, R9 ;  /* 0x0000000900077308 */ /* 0x001e1e0000001800 */
[----:B------:R-:W-:-:S15]  /*2550*/  NOP ;  /* 0x0000000000007918 */ /* 0x000fde0000000000 */
[----:B------:R-:W-:-:S15]  /*2560*/  NOP ;  /* 0x0000000000007918 */ /* 0x000fde0000000000 */
[----:B------:R-:W-:-:S15]  /*2570*/  NOP ;  /* 0x0000000000007918 */ /* 0x000fde0000000000 */
[----:B------:R-:W-:-:S02]  /*2580*/  NOP ;  /* 0x0000000000007918 */ /* 0x000fc40000000000 */
[----:B0-----:R-:W0:-:S15]  /*2590*/  DFMA R4, -R8, R6, 1 ;  /* 0x3ff000000804742b */ /* 0x001e1e0000000106 */
        /* <DEDUP_REMOVED lines=14> */
[----:B0-----:R-:W0:-:S15]  /*2680*/  DMUL R4, R26, R4 ;  /* 0x000000041a047228 */ /* 0x001e1e0000000000 */
[----:B------:R-:W-:-:S15]  /*2690*/  NOP ;  /* 0x0000000000007918 */ /* 0x000fde0000000000 */
[----:B------:R-:W-:-:S15]  /*26a0*/  NOP ;  /* 0x0000000000007918 */ /* 0x000fde0000000000 */
[----:B------:R-:W-:-:S15]  /*26b0*/  NOP ;  /* 0x0000000000007918 */ /* 0x000fde0000000000 */
[----:B------:R-:W-:-:S04]  /*26c0*/  NOP ;  /* 0x0000000000007918 */ /* 0x000fc80000000000 */
[----:B0-----:R-:W0:Y:S02]  /*26d0*/  DFMA R4, R26, R4, R26 ;  /* 0x000000041a04722b */ /* 0x001e24000000001a */
[----:B0-----:R-:W-:Y:S02]  /*26e0*/  FSEL R29, R27, R5, P2 ;  /* 0x000000051b1d7208 */ /* 0x001fe40001000000 */
[----:B------:R-:W-:Y:S02]  /*26f0*/  FSEL R28, R24, R4, P2 ;  /* 0x00000004181c7208 */ /* 0x000fe40001000000 */
[C---:B------:R-:W-:Y:S02]  /*2700*/  FSETP.GEU.FTZ.AND P0, PT, R29.reuse, 1.7916666269302368164, PT ;  /* 0x3fe555551d00780b */ /* 0x040fe40003f1e000 */
[----:B------:R-:W-:-:S04]  /*2710*/  FSETP.GT.FTZ.AND P1, PT, R29, -1.6999999284744262695, PT ;  /* 0xbfd999991d00780b */ /* 0x000fc80003f34000 */
[----:B------:R-:W-:-:S13]  /*2720*/  PLOP3.LUT P0, PT, P0, P1, PT, 0xf2, 0x2f ;  /* 0x00000000002f781c */ /* 0x000fda0000703e72 */
[----:B------:R-:W-:Y:S05]  /*2730*/  @P0 BRA `(.L_x_1942) ;  /* 0x0000000800100947 */ /* 0x000fea0003800000 */
[----:B------:R-:W0:Y:S01]  /*2740*/  DADD R14, R28, 2 ;  /* 0x400000001c0e7429 */ /* 0x000e220000000000 */
[----:B------:R-:W-:Y:S01]  /*2750*/  IMAD.MOV.U32 R4, RZ, RZ, 0x1 ;  /* 0x00000001ff047424 */ /* 0x000fe200078e00ff */
[----:B0-----:R-:W0:Y:S01]  /*2760*/  MUFU.RCP64H R5, R15 ;  /* 0x0000000f00057308 */ /* 0x001e220000001800 */
[----:B------:R-:W-:Y:S01]  /*2770*/  FSETP.GEU.AND P1, PT, |R29|, 6.5827683646048100446e-37, PT ;  /* 0x036000001d00780b */ /* 0x000fe20003f2e200 */
[----:B------:R-:W-:-:S15]  /*2780*/  BSSY.RECONVERGENT B1, `(.L_x_1943) ;  /* 0x0000031000017945 */ /* 0x000fde0003800200 */
[----:B------:R-:W-:-:S15]  /*2790*/  NOP ;  /* 0x0000000000007918 */ /* 0x000fde0000000000 */
[----:B------:R-:W-:-:S15]  /*27a0*/  NOP ;  /* 0x0000000000007918 */ /* 0x000fde0000000000 */
[----:B------:R-:W-:-:S15]  /*27b0*/  NOP ;  /* 0x0000000000007918 */ /* 0x000fde0000000000 */
        /* <DEDUP_REMOVED lines=30> */
[----:B0-----:R-:W0:-:S15]  /*29a0*/  DFMA R8, -R14, R6, R28 ;  /* 0x000000060e08722b */ /* 0x001e1e000000011c */
[----:B------:R-:W-:-:S15]  /*29b0*/  NOP ;  /* 0x0000000000007918 */ /* 0x000fde0000000000 */
[----:B------:R-:W-:-:S15]  /*29c0*/  NOP ;  /* 0x0000000000007918 */ /* 0x000fde0000000000 */
[----:B------:R-:W-:-:S15]  /*29d0*/  NOP ;  /* 0x0000000000007918 */ /* 0x000fde0000000000 */
[----:B------:R-:W-:-:S04]  /*29e0*/  NOP ;  /* 0x0000000000007918 */ /* 0x000fc80000000000 */
[----:B0-----:R-:W0:Y:S02]  /*29f0*/  DFMA R4, R4, R8, R6 ;  /* 0x000000080404722b */ /* 0x001e240000000006 */
[----:B0-----:R-:W-:-:S05]  /*2a00*/  FFMA R0, RZ, R15, R5 ;  /* 0x0000000fff007223 */ /* 0x001fca0000000005 */
[----:B------:R-:W-:-:S13]  /*2a10*/  FSETP.GT.AND P0, PT, |R0|, 1.469367938527859385e-39, PT ;  /* 0x001000000000780b */ /* 0x000fda0003f04200 */
[----:B------:R-:W-:Y:S05]  /*2a20*/  @P0 BRA P1, `(.L_x_1944) ;  /* 0x0000000000180947 */ /* 0x000fea0000800000 */
[----:B------:R-:W-:Y:S01]  /*2a30*/  IMAD.MOV.U32 R10, RZ, RZ, R28 ;  /* 0x000000ffff0a7224 */ /* 0x000fe200078e001c */
[----:B------:R-:W-:Y:S02]  /*2a40*/  MOV R11, R29 ;  /* 0x0000001d000b7202 */ /* 0x000fe40000000f00 */
[----:B------:R-:W-:-:S07]  /*2a50*/  MOV R4, 0x2a70 ;  /* 0x00002a7000047802 */ /* 0x000fce0000000f00 */
[----:B------:R-:W-:Y:S05]  /*2a60*/  CALL.REL.NOINC `($__internal_0_$__cuda_sm20_div_rn_f64_full) ;  /* 0x0000011000547944 */ /* 0x000fea0003c00000 */
[----:B------:R-:W-:Y:S02]  /*2a70*/  IMAD.MOV.U32 R4, RZ, RZ, R18 ;  /* 0x000000ffff047224 */ /* 0x000fe400078e0012 */
[----:B------:R-:W-:-:S07]  /*2a80*/  IMAD.MOV.U32 R5, RZ, RZ, R19 ;  /* 0x000000ffff057224 */ /* 0x000fce00078e0013 */
.L_x_1944:
[----:B------:R-:W-:Y:S05]  /*2a90*/  BSYNC.RECONVERGENT B1 ;  /* 0x0000000000017941 */ /* 0x000fea0003800200 */
.L_x_1943:
[----:B------:R-:W-:Y:S01]  /*2aa0*/  MOV R10, 0xceb2dc44 ;  /* 0xceb2dc44000a7802 */ /* 0x000fe20000000f00 */
[----:B------:R-:W-:Y:S01]  /*2ab0*/  IMAD.MOV.U32 R11, RZ, RZ, 0x3ed087ff ;  /* 0x3ed087ffff0b7424 */ /* 0x000fe200078e00ff */
[----:B------:R-:W0:Y:S01]  /*2ac0*/  DMUL R4, R28, -R4 ;  /* 0x800000041c047228 */ /* 0x000e220000000000 */
[----:B------:R-:W-:Y:S01]  /*2ad0*/  UMOV UR4, 0x2fbe14b5 ;  /* 0x2fbe14b500047882 */ /* 0x000fe20000000000 */
[----:B------:R-:W-:-:S15]  /*2ae0*/  UMOV UR5, 0x3eb372fb ;  /* 0x3eb372fb00057882 */ /* 0x000fde0000000000 */
[----:B------:R-:W-:-:S15]  /*2af0*/  NOP ;  /* 0x0000000000007918 */ /* 0x000fde0000000000 */
[----:B------:R-:W-:-:S15]  /*2b00*/  NOP ;  /* 0x0000000000007918 */ /* 0x000fde0000000000 */
[----:B------:R-:W-:-:S15]  /*2b10*/  NOP ;  /* 0x0000000000007918 */ /* 0x000fde0000000000 */
[----:B------:R-:W-:-:S02]  /*2b20*/  NOP ;  /* 0x0000000000007918 */ /* 0x000fc40000000000 */
[----:B0-----:R-:W0:-:S15]  /*2b30*/  DADD R6, R28, R4 ;  /* 0x000000001c067229 */ /* 0x001e1e0000000004 */
        /* <DEDUP_REMOVED lines=9> */
[----:B0-----:R-:W0:Y:S01]  /*2bd0*/  DFMA R10, R8, UR4, R10 ;  /* 0x00000004080a7c2b */ /* 0x001e22000800000a */
[----:B------:R-:W-:Y:S01]  /*2be0*/  UMOV UR4, 0x890f468c ;  /* 0x890f468c00047882 */ /* 0x000fe20000000000 */
[----:B------:R-:W-:-:S15]  /*2bf0*/  UMOV UR5, 0x3ef3b9ff ;  /* 0x3ef3b9ff00057882 */ /* 0x000fde0000000000 */
[----:B------:R-:W-:-:S15]  /*2c00*/  NOP ;  /* 0x0000000000007918 */ /* 0x000fde0000000000 */
[----:B------:R-:W-:-:S15]  /*2c10*/  NOP ;  /* 0x0000000000007918 */ /* 0x000fde0000000000 */
[----:B------:R-:W-:-:S15]  /*2c20*/  NOP ;  /* 0x0000000000007918 */ /* 0x000fde0000000000 */
[----:B------:R-:W-:-:S02]  /*2c30*/  NOP ;  /* 0x0000000000007918 */ /* 0x000fc40000000000 */
[----:B0-----:R-:W0:Y:S01]  /*2c40*/  DFMA R10, R8, R10, UR4 ;  /* 0x00000004080a7e2b */ /* 0x001e22000800000a */
        /* <DEDUP_REMOVED lines=34> */
[----:B0-----:R-:W0:-:S15]  /*2e70*/  DFMA R10, R8, R10, UR4 ;  /* 0x00000004080a7e2b */ /* 0x001e1e000800000a */
        /* <DEDUP_REMOVED lines=14> */
[----:B0-----:R0:W1:Y:S02]  /*2f60*/  DADD R6, R28, R10 ;  /* 0x000000001c067229 */ /* 0x001064000000000a */
[----:B01----:R-:W-:Y:S05]  /*2f70*/  BRA `(.L_x_1945) ;  /* 0x0000000c00087947 */ /* 0x003fea0003800000 */
.L_x_1942:
[----:B------:R-:W0:Y:S02]  /*2f80*/  DADD R28, R28, 1 ;  /* 0x3ff000001c1c7429 */ /* 0x000e240000000000 */
[----:B0-----:R-:W-:Y:S01]  /*2f90*/  ISETP.GT.AND P0, PT, R29, 0xfffff, PT ;  /* 0x000fffff1d00780c */ /* 0x001fe20003f04270 */
[----:B------:R-:W-:Y:S01]  /*2fa0*/  IMAD.MOV.U32 R4, RZ, RZ, R28 ;  /* 0x000000ffff047224 */ /* 0x000fe200078e001c */
[----:B------:R-:W-:-:S15]  /*2fb0*/  MOV R5, R29 ;  /* 0x0000001d00057202 */ /* 0x000fde0000000f00 */
[----:B------:R-:W-:-:S15]  /*2fc0*/  NOP ;  /* 0x0000000000007918 */ /* 0x000fde0000000000 */
[----:B------:R-:W-:-:S15]  /*2fd0*/  NOP ;  /* 0x0000000000007918 */ /* 0x000fde0000000000 */
[----:B------:R-:W-:-:S15]  /*2fe0*/  NOP ;  /* 0x0000000000007918 */ /* 0x000fde0000000000 */
[----:B------:R-:W0:Y:S02]  /*2ff0*/  @!P0 DMUL R4, R4, 1.80143985094819840000e+16 ;  /* 0x4350000004048828 */ /* 0x000e240000000000 */
[----:B0-----:R-:W-:Y:S02]  /*3000*/  @!P0 IMAD.MOV.U32 R29, RZ, RZ, R5 ;  /* 0x000000ffff1d8224 */ /* 0x001fe400078e0005 */
[----:B------:R-:W-:Y:S02]  /*3010*/  @!P0 IMAD.MOV.U32 R28, RZ, RZ, R4 ;  /* 0x000000ffff1c8224 */ /* 0x000fe400078e0004 */
[----:B------:R-:W-:-:S05]  /*3020*/  VIADD R0, R29, 0xffffffff ;  /* 0xffffffff1d007836 */ /* 0x000fca0000000000 */
[----:B------:R-:W-:Y:S02]  /*3030*/  ISETP.GT.U32.AND P1, PT, R0, 0x7feffffe, PT ;  /* 0x7feffffe0000780c */ /* 0x000fe40003f24070 */
[----:B------:R-:W-:Y:S01]  /*3040*/  MOV R0, 0xfffffc01 ;  /* 0xfffffc0100007802 */ /* 0x000fe20000000f00 */
[----:B------:R-:W-:-:S10]  /*3050*/  @!P0 IMAD.MOV.U32 R0, RZ, RZ, -0x435 ;  /* 0xfffffbcbff008424 */ /* 0x000fd400078e00ff */
[----:B------:R-:W-:Y:S05]  /*3060*/  @P1 BRA `(.L_x_1946) ;  /* 0x0000000800b41947 */ /* 0x000fea0003800000 */
[----:B------:R-:W-:Y:S01]  /*3070*/  LOP3.LUT R3, R29, 0xfffff, RZ, 0xc0, !PT ;  /* 0x000fffff1d037812 */ /* 0x000fe200078ec0ff */
[----:B------:R-:W-:Y:S01]  /*3080*/  IMAD.MOV.U32 R6, RZ, RZ, RZ ;  /* 0x000000ffff067224 */ /* 0x000fe200078e00ff */
[----:B------:R-:W-:Y:S01]  /*3090*/  MOV R4, R28 ;  /* 0x0000001c00047202 */ /* 0x000fe20000000f00 */
[----:B------:R-:W-:Y:S01]  /*30a0*/  UMOV UR4, 0x80000000 ;  /* 0x8000000000047882 */ /* 0x000fe20000000000 */
[----:B------:R-:W-:Y:S01]  /*30b0*/  LOP3.LUT R5, R3, 0x3ff00000, RZ, 0xfc, !PT ;  /* 0x3ff0000003057812 */ /* 0x000fe200078efcff */
[----:B------:R-:W-:Y:S01]  /*30c0*/  UMOV UR5, 0x43300000 ;  /* 0x4330000000057882 */ /* 0x000fe20000000000 */
[----:B------:R-:W-:Y:S02]  /*30d0*/  LEA.HI R0, R29, R0, RZ, 0xc ;  /* 0x000000001d007211 */ /* 0x000fe400078f60ff */
[----:B------:R-:W-:-:S13]  /*30e0*/  ISETP.GE.U32.AND P0, PT, R5, 0x3ff6a09f, PT ;  /* 0x3ff6a09f0500780c */ /* 0x000fda0003f06070 */
[----:B------:R-:W-:Y:S01]  /*30f0*/  @P0 VIADD R3, R5, 0xfff00000 ;  /* 0xfff0000005030836 */ /* 0x000fe20000000000 */
[----:B------:R-:W-:-:S03]  /*3100*/  @P0 IADD3 R0, PT, PT, R0, 0x1, RZ ;  /* 0x0000000100000810 */ /* 0x000fc60007ffe0ff */
[----:B------:R-:W-:-:S06]  /*3110*/  @P0 IMAD.MOV.U32 R5, RZ, RZ, R3 ;  /* 0x000000ffff050224 */ /* 0x000fcc00078e0003 */
[----:B------:R-:W0:Y:S02]  /*3120*/  DADD R14, R4, 1 ;  /* 0x3ff00000040e7429 */ /* 0x000e240000000000 */
[----:B0-----:R-:W0:-:S15]  /*3130*/  MUFU.RCP64H R7, R15 ;  /* 0x0000000f00077308 */ /* 0x001e1e0000001800 */
[----:B------:R-:W-:-:S15]  /*3140*/  NOP ;  /* 0x0000000000007918 */ /* 0x000fde0000000000 */
[----:B------:R-:W-:-:S15]  /*3150*/  NOP ;  /* 0x0000000000007918 */ /* 0x000fde0000000000 */
[----:B------:R-:W-:-:S15]  /*3160*/  NOP ;  /* 0x0000000000007918 */ /* 0x000fde0000000000 */
[----:B------:R-:W-:-:S02]  /*3170*/  NOP ;  /* 0x0000000000007918 */ /* 0x000fc40000000000 */
[----:B------:R1:W-:Y:S02]  /*3180*/  DADD R12, R4, -1 ;  /* 0xbff00000040c7429 */ /* 0x0003e40000000000 */
[----:B-1----:R-:W-:Y:S01]  /*3190*/  LOP3.LUT R4, R0, 0x80000000, RZ, 0x3c, !PT ;  /* 0x8000000000047812 */ /* 0x002fe200078e3cff */
[----:B------:R-:W-:-:S15]  /*31a0*/  IMAD.MOV.U32 R5, RZ, RZ, 0x43300000 ;  /* 0x43300000ff057424 */ /* 0x000fde00078e00ff */
[----:B------:R-:W-:-:S15]  /*31b0*/  NOP ;  /* 0x0000000000007918 */ /* 0x000fde0000000000 */
[----:B------:R-:W-:-:S15]  /*31c0*/  NOP ;  /* 0x0000000000007918 */ /* 0x000fde0000000000 */
[----:B------:R-:W-:-:S15]  /*31d0*/  NOP ;  /* 0x0000000000007918 */ /* 0x000fde0000000000 */
[----:B------:R-:W-:-:S01]  /*31e0*/  NOP ;  /* 0x0000000000007918 */ /* 0x000fc20000000000 */
[----:B0-----:R0:W1:Y:S02]  /*31f0*/  DFMA R8, -R14, R6, 1 ;  /* 0x3ff000000e08742b */ /* 0x0010640000000106 */
[----:B0-----:R-:W-:Y:S01]  /*3200*/  MOV R14, 0x8b7a8b04 ;  /* 0x8b7a8b04000e7802 */ /* 0x001fe20000000f00 */
[----:B------:R-:W-:-:S15]  /*3210*/  IMAD.MOV.U32 R15, RZ, RZ, 0x3ed0ee25 ;  /* 0x3ed0ee25ff0f7424 */ /* 0x000fde00078e00ff */
[----:B------:R-:W-:-:S15]  /*3220*/  NOP ;  /* 0x0000000000007918 */ /* 0x000fde0000000000 */
[----:B------:R-:W-:-:S15]  /*3230*/  NOP ;  /* 0x0000000000007918 */ /* 0x000fde0000000000 */
[----:B------:R-:W-:-:S15]  /*3240*/  NOP ;  /* 0x0000000000007918 */ /* 0x000fde0000000000 */
[----:B------:R-:W-:-:S01]  /*3250*/  NOP ;  /* 0x0000000000007918 */ /* 0x000fc20000000000 */
[----:B-1----:R-:W0:-:S15]  /*3260*/  DFMA R8, R8, R8, R8 ;  /* 0x000000080808722b */ /* 0x002e1e0000000008 */
[----:B------:R-:W-:-:S15]  /*3270*/  NOP ;  /* 0x0000000000007918 */ /* 0x000fde0000000000 */
[----:B------:R-:W-:-:S15]  /*3280*/  NOP ;  /* 0x0000000000007918 */ /* 0x000fde0000000000 */
[----:B------:R-:W-:-:S15]  /*3290*/  NOP ;  /* 0x0000000000007918 */ /* 0x000fde0000000000 */
[----:B------:R-:W-:-:S04]  /*32a0*/  NOP ;  /* 0x0000000000007918 */ /* 0x000fc80000000000 */
[----:B------:R-:W-:Y:S01]  /*32b0*/  DADD R4, R4, -UR4 ;  /* 0x8000000404047e29 */ /* 0x000fe20008000000 */
[----:B------:R-:W-:Y:S01]  /*32c0*/  UMOV UR4, 0xfefa39ef ;  /* 0xfefa39ef00047882 */ /* 0x000fe20000000000 */
[----:B------:R-:W-:-:S15]  /*32d0*/  UMOV UR5, 0x3fe62e42 ;  /* 0x3fe62e4200057882 */ /* 0x000fde0000000000 */
[----:B------:R-:W-:-:S15]  /*32e0*/  NOP ;  /* 0x0000000000007918 */ /* 0x000fde0000000000 */
[----:B------:R-:W-:-:S15]  /*32f0*/  NOP ;  /* 0x0000000000007918 */ /* 0x000fde0000000000 */
[----:B------:R-:W-:-:S15]  /*3300*/  NOP ;  /* 0x0000000000007918 */ /* 0x000fde0000000000 */
[----:B------:R-:W-:-:S02]  /*3310*/  NOP ;  /* 0x0000000000007918 */ /* 0x000fc40000000000 */
        /* <DEDUP_REMOVED lines=15> */
[----:B0-----:R-:W-:Y:S01]  /*3410*/  DFMA R6, R4, UR4, R8 ;  /* 0x0000000404067c2b */ /* 0x001fe20008000008 */
[----:B------:R-:W-:Y:S01]  /*3420*/  UMOV UR4, 0x3ae80f1e ;  /* 0x3ae80f1e00047882 */ /* 0x000fe20000000000 */
[----:B------:R-:W-:-:S15]  /*3430*/  UMOV UR5, 0x3eb1380b ;  /* 0x3eb1380b00057882 */ /* 0x000fde0000000000 */
[----:B------:R-:W-:-:S15]  /*3440*/  NOP ;  /* 0x0000000000007918 */ /* 0x000fde0000000000 */
[----:B------:R-:W-:-:S15]  /*3450*/  NOP ;  /* 0x0000000000007918 */ /* 0x000fde0000000000 */
[----:B------:R-:W-:-:S15]  /*3460*/  NOP ;  /* 0x0000000000007918 */ /* 0x000fde0000000000 */
[----:B------:R-:W-:-:S02]  /*3470*/  NOP ;  /* 0x0000000000007918 */ /* 0x000fc40000000000 */
[----:B------:R-:W0:-:S15]  /*3480*/  DMUL R10, R8, R8 ;  /* 0x00000008080a7228 */ /* 0x000e1e0000000000 */
        /* <DEDUP_REMOVED lines=11> */
[----:B------:R-:W-:Y:S01]  /*3540*/  DFMA R22, R4, -UR4, R6 ;  /* 0x8000000404167c2b */ /* 0x000fe20008000006 */
        /* <DEDUP_REMOVED lines=34> */
[----:B0-----:R-:W-:Y:S01]  /*3770*/  DFMA R14, R10, R14, UR4 ;  /* 0x000000040a0e7e2b */ /* 0x001fe2000800000e */
[----:B------:R-:W-:Y:S01]  /*3780*/  UMOV UR4, 0x55555554 ;  /* 0x5555555400047882 */ /* 0x000fe20000000000 */
[----:B------:R-:W-:-:S15]  /*3790*/  UMOV UR5, 0x3fb55555 ;  /* 0x3fb5555500057882 */ /* 0x000fde0000000000 */
[----:B------:R-:W-:-:S15]  /*37a0*/  NOP ;  /* 0x0000000000007918 */ /* 0x000fde0000000000 */
[----:B------:R-:W-:-:S15]  /*37b0*/  NOP ;  /* 0x0000000000007918 */ /* 0x000fde0000000000 */
[----:B------:R-:W-:-:S15]  /*37c0*/  NOP ;  /* 0x0000000000007918 */ /* 0x000fde0000000000 */
[----:B------:R-:W-:-:S02]  /*37d0*/  NOP ;  /* 0x0000000000007918 */ /* 0x000fc40000000000 */
[----:B------:R-:W0:-:S15]  /*37e0*/  DADD R20, R12, -R8 ;  /* 0x000000000c147229 */ /* 0x000e1e0000000808 */
[----:B------:R-:W-:-:S15]  /*37f0*/  NOP ;  /* 0x0000000000007918 */ /* 0x000fde0000000000 */
[----:B------:R-:W-:-:S15]  /*3800*/  NOP ;  /* 0x0000000000007918 */ /* 0x000fde0000000000 */
[----:B------:R-:W-:-:S15]  /*3810*/  NOP ;  /* 0x0000000000007918 */ /* 0x000fde0000000000 */
[----:B------:R-:W-:-:S04]  /*3820*/  NOP ;  /* 0x0000000000007918 */ /* 0x000fc80000000000 */
[----:B0-----:R-:W0:-:S15]  /*3830*/  DADD R20, R20, R20 ;  /* 0x0000000014147229 */ /* 0x001e1e0000000014 */
[----:B------:R-:W-:-:S15]  /*3840*/  NOP ;  /* 0x0000000000007918 */ /* 0x000fde0000000000 */
[----:B------:R-:W-:-:S15]  /*3850*/  NOP ;  /* 0x0000000000007918 */ /* 0x000fde0000000000 */
[----:B------:R-:W-:-:S15]  /*3860*/  NOP ;  /* 0x0000000000007918 */ /* 0x000fde0000000000 */
[----:B------:R-:W-:-:S04]  /*3870*/  NOP ;  /* 0x0000000000007918 */ /* 0x000fc80000000000 */
[----:B0-----:R-:W0:-:S15]  /*3880*/  DFMA R20, R12, -R8, R20 ;  /* 0x800000080c14722b */ /* 0x001e1e0000000014 */
[----:B------:R-:W-:-:S15]  /*3890*/  NOP ;  /* 0x0000000000007918 */ /* 0x000fde0000000000 */
[----:B------:R-:W-:-:S15]  /*38a0*/  NOP ;  /* 0x0000000000007918 */ /* 0x000fde0000000000 */
[----:B------:R-:W-:-:S15]  /*38b0*/  NOP ;  /* 0x0000000000007918 */ /* 0x000fde0000000000 */
[----:B------:R-:W-:-:S04]  /*38c0*/  NOP ;  /* 0x0000000000007918 */ /* 0x000fc80000000000 */
[----:B------:R-:W1:Y:S01]  /*38d0*/  DFMA R14, R10, R14, UR4 ;  /* 0x000000040a0e7e2b */ /* 0x000e62000800000e */
[----:B------:R-:W-:Y:S01]  /*38e0*/  UMOV UR4, 0x3b39803f ;  /* 0x3b39803f00047882 */ /* 0x000fe20000000000 */
[----:B------:R-:W-:-:S15]  /*38f0*/  UMOV UR5, 0x3c7abc9e ;  /* 0x3c7abc9e00057882 */ /* 0x000fde0000000000 */
[----:B------:R-:W-:-:S15]  /*3900*/  NOP ;  /* 0x0000000000007918 */ /* 0x000fde0000000000 */
[----:B------:R-:W-:-:S15]  /*3910*/  NOP ;  /* 0x0000000000007918 */ /* 0x000fde0000000000 */
[----:B------:R-:W-:-:S15]  /*3920*/  NOP ;  /* 0x0000000000007918 */ /* 0x000fde0000000000 */
[----:B------:R-:W-:-:S02]  /*3930*/  NOP ;  /* 0x0000000000007918 */ /* 0x000fc40000000000 */
[----:B0-----:R-:W-:-:S15]  /*3940*/  DMUL R20, R18, R20 ;  /* 0x0000001412147228 */ /* 0x001fde0000000000 */
[----:B------:R-:W-:-:S15]  /*3950*/  NOP ;  /* 0x0000000000007918 */ /* 0x000fde0000000000 */
[----:B------:R-:W-:-:S15]  /*3960*/  NOP ;  /* 0x0000000000007918 */ /* 0x000fde0000000000 */
[----:B------:R-:W-:-:S15]  /*3970*/  NOP ;  /* 0x0000000000007918 */ /* 0x000fde0000000000 */
[----:B------:R-:W-:-:S04]  /*3980*/  NOP ;  /* 0x0000000000007918 */ /* 0x000fc80000000000 */
[----:B-1----:R-:W0:-:S15]  /*3990*/  DMUL R14, R10, R14 ;  /* 0x0000000e0a0e7228 */ /* 0x002e1e0000000000 */
[----:B------:R-:W-:-:S15]  /*39a0*/  NOP ;  /* 0x0000000000007918 */ /* 0x000fde0000000000 */
[----:B------:R-:W-:-:S15]  /*39b0*/  NOP ;  /* 0x0000000000007918 */ /* 0x000fde0000000000 */
[----:B------:R-:W-:-:S15]  /*39c0*/  NOP ;  /* 0x0000000000007918 */ /* 0x000fde0000000000 */
[----:B------:R-:W-:-:S04]  /*39d0*/  NOP ;  /* 0x0000000000007918 */ /* 0x000fc80000000000 */
[----:B------:R-:W-:-:S15]  /*39e0*/  DADD R22, -R8, R22 ;  /* 0x0000000008167229 */ /* 0x000fde0000000116 */
        /* <DEDUP_REMOVED lines=9> */
[----:B0-----:R-:W0:-:S15]  /*3a80*/  DADD R14, R14, -R22 ;  /* 0x000000000e0e7229 */ /* 0x001e1e0000000816 */
[----:B------:R-:W-:-:S15]  /*3a90*/  NOP ;  /* 0x0000000000007918 */ /* 0x000fde0000000000 */
[----:B------:R-:W-:-:S15]  /*3aa0*/  NOP ;  /* 0x0000000000007918 */ /* 0x000fde0000000000 */
[----:B------:R-:W-:-:S15]  /*3ab0*/  NOP ;  /* 0x0000000000007918 */ /* 0x000fde0000000000 */
[----:B------:R-:W-:-:S04]  /*3ac0*/  NOP ;  /* 0x0000000000007918 */ /* 0x000fc80000000000 */
[----:B0-----:R-:W0:-:S15]  /*3ad0*/  DFMA R14, R4, UR4, R14 ;  /* 0x00000004040e7c2b */ /* 0x001e1e000800000e */
[----:B------:R-:W-:-:S15]  /*3ae0*/  NOP ;  /* 0x0000000000007918 */ /* 0x000fde0000000000 */
[----:B------:R-:W-:-:S15]  /*3af0*/  NOP ;  /* 0x0000000000007918 */ /* 0x000fde0000000000 */
[----:B------:R-:W-:-:S15]  /*3b00*/  NOP ;  /* 0x0000000000007918 */ /* 0x000fde0000000000 */
[----:B------:R-:W-:-:S04]  /*3b10*/  NOP ;  /* 0x0000000000007918 */ /* 0x000fc80000000000 */
[----:B0-----:R0:W1:Y:S02]  /*3b20*/  DADD R6, R6, R14 ;  /* 0x0000000006067229 */ /* 0x001064000000000e */
[----:B01----:R-:W-:Y:S05]  /*3b30*/  BRA `(.L_x_1945) ;  /* 0x0000000000187947 */ /* 0x003fea0003800000 */
.L_x_1946:
[----:B------:R-:W-:Y:S01]  /*3b40*/  IMAD.MOV.U32 R6, RZ, RZ, 0x0 ;  /* 0x00000000ff067424 */ /* 0x000fe200078e00ff */
[----:B------:R-:W-:Y:S02]  /*3b50*/  MOV R7, 0x7ff00000 ;  /* 0x7ff0000000077802 */ /* 0x000fe40000000f00 */
[----:B------:R-:W-:-:S04]  /*3b60*/  LOP3.LUT P0, RZ, R5, 0x7fffffff, RZ, 0xc0, !PT ;  /* 0x7fffffff05ff7812 */ /* 0x000fc8000780c0ff */
[----:B------:R-:W0:Y:S02]  /*3b70*/  DFMA R4, R4, R6, +INF ;  /* 0x7ff000000404742b */ /* 0x000e240000000006 */
[----:B0-----:R-:W-:Y:S02]  /*3b80*/  FSEL R6, R4, RZ, P0 ;  /* 0x000000ff04067208 */ /* 0x001fe40000000000 */
[----:B------:R-:W-:-:S07]  /*3b90*/  FSEL R7, R5, -QNAN , P0 ;  /* 0xfff0000005077808 */ /* 0x000fce0000000000 */
.L_x_1945:
[----:B------:R-:W-:Y:S05]  /*3ba0*/  BSYNC.RECONVERGENT B0 ;  /* 0x0000000000007941 */ /* 0x000fea0003800200 */
.L_x_1941:
[----:B------:R-:W0:Y:S01]  /*3bb0*/  LDCU.64 UR6, c[0x0][0x580] ;  /* 0x0000b000ff0677ac */ /* 0x000e220008000a00 */
[----:B------:R-:W-:Y:S01]  /*3bc0*/  ISETP.GT.U32.AND P1, PT, R27, 0x43dfffff, PT ;  /* 0x43dfffff1b00780c */ /* 0x000fe20003f24070 */
[----:B------:R-:W-:Y:S01]  /*3bd0*/  UPRMT UR4, UR42, 0x9910, URZ ;  /* 0x000099102a047896 */ /* 0x000fe200080000ff */
[----:B------:R-:W-:Y:S01]  /*3be0*/  UMOV UR8, 0xfefa39ef ;  /* 0xfefa39ef00087882 */ /* 0x000fe20000000000 */
[----:B------:R-:W-:Y:S02]  /*3bf0*/  UMOV UR9, 0x3fe62e42 ;  /* 0x3fe62e4200097882 */ /* 0x000fe40000000000 */
[----:B------:R-:W-:Y:S01]  /*3c00*/  UISETP.GT.AND UP0, UPT, UR4, 0x9, UPT ;  /* 0x000000090400788c */ /* 0x000fe2000bf04270 */
[----:B------:R-:W1:Y:S02]  /*3c10*/  DADD R4, R6, UR8 ;  /* 0x0000000806047e29 */ /* 0x000e640008000000 */
[----:B-1----:R-:W-:Y:S02]  /*3c20*/  FSEL R5, R5, R7, P1 ;  /* 0x0000000705057208 */ /* 0x002fe40000800000 */
[----:B------:R-:W-:-:S02]  /*3c30*/  FSEL R4, R4, R6, P1 ;  /* 0x0000000604047208 */ /* 0x000fc40000800000 */
[----:B------:R-:W-:Y:S02]  /*3c40*/  LOP3.LUT R5, R5, 0x80000000, R25, 0xb8, !PT ;  /* 0x8000000005057812 */ /* 0x000fe400078eb819 */
[----:B0-----:R-:W-:-:S05]  /*3c50*/  IADD3 R2, P0, PT, R2, UR6, RZ ;  /* 0x0000000602027c10 */ /* 0x001fca000ff1e0ff */
        /* <DEDUP_REMOVED lines=10> */
[----:B------:R-:W0:Y:S02]  /*3d00*/  F2I.F64.TRUNC R5, R4 ;  /* 0x0000000400057311 */ /* 0x000e24000030d100 */
[----:B0-----:R0:W-:Y:S01]  /*3d10*/  STG.E.U8 desc[UR36][R2.64], R5 ;  /* 0x0000000502007986 */ /* 0x0011e2000c101124 */
[----:B------:R-:W-:Y:S05]  /*3d20*/  BRA `(.L_x_1952) ;  /* 0x0000001000947947 */ /* 0x000fea0003800000 */
.L_x_1950:
[----:B------:R-:W0:Y:S02]  /*3d30*/  F2I.S64.F64.TRUNC R4, R4 ;  /* 0x0000000400047311 */ /* 0x000e24000030d900 */
[----:B0-----:R-:W-:-:S05]  /*3d40*/  IMAD.MOV.U32 R7, RZ, RZ, R4 ;  /* 0x000000ffff077224 */ /* 0x001fca00078e0004 */
[----:B------:R1:W-:Y:S01]  /*3d50*/  STG.E.U8 desc[UR36][R2.64], R7 ;  /* 0x0000000702007986 */ /* 0x0003e2000c101124 */
[----:B------:R-:W-:Y:S05]  /*3d60*/  BRA `(.L_x_1952) ;  /* 0x0000001000847947 */ /* 0x000fea0003800000 */
.L_x_1949:
[----:B------:R-:W-:-:S09]  /*3d70*/  UISETP.NE.AND UP0, UPT, UR4, 0x2, UPT ;  /* 0x000000020400788c */ /* 0x000fd2000bf05270 */
[----:B------:R-:W-:Y:S05]  /*3d80*/  BRA.U !UP0, `(.L_x_1953) ;  /* 0x0000000108287547 */ /* 0x000fea000b800000 */
[----:B------:R-:W-:-:S09]  /*3d90*/  UISETP.NE.AND UP0, UPT, UR4, 0x3, UPT ;  /* 0x000000030400788c */ /* 0x000fd2000bf05270 */
[----:B------:R-:W-:Y:S05]  /*3da0*/  BRA.U !UP0, `(.L_x_1954) ;  /* 0x0000000108147547 */ /* 0x000fea000b800000 */
[----:B------:R-:W-:-:S09]  /*3db0*/  UISETP.NE.AND UP0, UPT, UR4, 0x4, UPT ;  /* 0x000000040400788c */ /* 0x000fd2000bf05270 */
[----:B------:R-:W-:Y:S05]  /*3dc0*/  BRA.U UP0, `(.L_x_1951) ;  /* 0x0000000d00b47547 */ /* 0x000fea000b800000 */
[----:B------:R-:W0:Y:S02]  /*3dd0*/  F2I.S64.F64.TRUNC R4, R4 ;  /* 0x0000000400047311 */ /* 0x000e24000030d900 */
[----:B0-----:R4:W-:Y:S01]  /*3de0*/  STG.E.64 desc[UR36][R2.64], R4 ;  /* 0x0000000402007986 */ /* 0x0019e2000c101b24 */
[----:B------:R-:W-:Y:S05]  /*3df0*/  BRA `(.L_x_1952) ;  /* 0x0000001000607947 */ /* 0x000fea0003800000 */
.L_x_1954:
[----:B------:R-:W0:Y:S02]  /*3e00*/  F2I.F64.TRUNC R5, R4 ;  /* 0x0000000400057311 */ /* 0x000e24000030d100 */
[----:B0-----:R3:W-:Y:S01]  /*3e10*/  STG.E desc[UR36][R2.64], R5 ;  /* 0x0000000502007986 */ /* 0x0017e2000c101924 */
[----:B------:R-:W-:Y:S05]  /*3e20*/  BRA `(.L_x_1952) ;  /* 0x0000001000547947 */ /* 0x000fea0003800000 */
.L_x_1953:
[----:B------:R-:W0:Y:S02]  /*3e30*/  F2I.F64.TRUNC R5, R4 ;  /* 0x0000000400057311 */ /* 0x000e24000030d100 */
[----:B0-----:R2:W-:Y:S01]  /*3e40*/  STG.E.U16 desc[UR36][R2.64], R5 ;  /* 0x0000000502007986 */ /* 0x0015e2000c101524 */
[----:B------:R-:W-:Y:S05]  /*3e50*/  BRA `(.L_x_1952) ;  /* 0x0000001000487947 */ /* 0x000fea0003800000 */
.L_x_1948:
[----:B------:R-:W-:-:S09]  /*3e60*/  UISETP.GT.AND UP0, UPT, UR4, 0x6, UPT ;  /* 0x000000060400788c */ /* 0x000fd2000bf04270 */
[----:B------:R-:W-:Y:S05]  /*3e70*/  BRA.U UP0, `(.L_x_1955) ;  /* 0x00000001006c7547 */ /* 0x000fea000b800000 */
[----:B------:R-:W-:-:S09]  /*3e80*/  UISETP.NE.AND UP0, UPT, UR4, 0x5, UPT ;  /* 0x000000050400788c */ /* 0x000fd2000bf05270 */
[----:B------:R-:W-:Y:S05]  /*3e90*/  BRA.U !UP0, `(.L_x_1956) ;  /* 0x0000000108347547 */ /* 0x000fea000b800000 */
[----:B------:R-:W-:-:S09]  /*3ea0*/  UISETP.NE.AND UP0, UPT, UR4, 0x6, UPT ;  /* 0x000000060400788c */ /* 0x000fd2000bf05270 */
[----:B------:R-:W-:Y:S05]  /*3eb0*/  BRA.U UP0, `(.L_x_1951) ;  /* 0x0000000d00787547 */ /* 0x000fea000b800000 */
[----:B------:R-:W-:Y:S01]  /*3ec0*/  UMOV UR4, 0xf0000000 ;  /* 0xf000000000047882 */ /* 0x000fe20000000000 */
[----:B------:R-:W-:Y:S01]  /*3ed0*/  UMOV UR5, 0x380fffff ;  /* 0x380fffff00057882 */ /* 0x000fe20000000000 */
[----:B------:R-:W0:-:S15]  /*3ee0*/  F2F.F32.F64 R7, R4 ;  /* 0x0000000400077310 */ /* 0x000e1e0000301000 */
[----:B------:R-:W-:-:S15]  /*3ef0*/  NOP ;  /* 0x0000000000007918 */ /* 0x000fde0000000000 */
[----:B------:R-:W-:-:S15]  /*3f00*/  NOP ;  /* 0x0000000000007918 */ /* 0x000fde0000000000 */
[----:B------:R-:W-:-:S15]  /*3f10*/  NOP ;  /* 0x0000000000007918 */ /* 0x000fde0000000000 */
[----:B------:R-:W-:-:S04]  /*3f20*/  NOP ;  /* 0x0000000000007918 */ /* 0x000fc80000000000 */
[----:B------:R-:W0:Y:S02]  /*3f30*/  DSETP.GEU.AND P0, PT, |R4|, UR4, PT ;  /* 0x0000000404007e2a */ /* 0x000e24000bf0e200 */
[----:B0-----:R-:W-:-:S05]  /*3f40*/  @!P0 FMUL R7, R7, 1.175494350822287508e-38 ;  /* 0x0080000007078820 */ /* 0x001fca0000400000 */
[----:B------:R0:W-:Y:S01]  /*3f50*/  STG.E desc[UR36][R2.64], R7 ;  /* 0x0000000702007986 */ /* 0x0001e2000c101924 */
[----:B------:R-:W-:Y:S05]  /*3f60*/  BRA `(.L_x_1952) ;  /* 0x0000001000047947 */ /* 0x000fea0003800000 */
.L_x_1956:
        /* <DEDUP_REMOVED lines=9> */
[----:B------:R-:W-:-:S05]  /*4000*/  F2FP.F16.F32.PACK_AB R0, RZ, R0 ;  /* 0x00000000ff00723e */ /* 0x000fca00000000ff */
[----:B------:R0:W-:Y:S01]  /*4010*/  STG.E.U16 desc[UR36][R2.64], R0 ;  /* 0x0000000002007986 */ /* 0x0001e2000c101524 */
[----:B------:R-:W-:Y:S05]  /*4020*/  BRA `(.L_x_1952) ;  /* 0x0000000c00d47947 */ /* 0x000fea0003800000 */
.L_x_1955:
[----:B------:R-:W-:-:S09]  /*4030*/  UISETP.NE.AND UP0, UPT, UR4, 0x7, UPT ;  /* 0x000000070400788c */ /* 0x000fd2000bf05270 */
[----:B------:R-:W-:Y:S05]  /*4040*/  BRA.U !UP0, `(.L_x_1957) ;  /* 0x0000000108747547 */ /* 0x000fea000b800000 */
        /* <DEDUP_REMOVED lines=11> */
[----:B------:R-:W0:Y:S01]  /*4100*/  DSETP.GEU.AND P0, PT, |R4|, UR4, PT ;  /* 0x0000000404007e2a */ /* 0x000e22000bf0e200 */
[----:B------:R-:W-:Y:S01]  /*4110*/  MOV R7, RZ ;  /* 0x000000ff00077202 */ /* 0x000fe20000000f00 */
[----:B0-----:R-:W-:-:S05]  /*4120*/  @!P0 FMUL R6, R6, 1.175494350822287508e-38 ;  /* 0x0080000006068820 */ /* 0x001fca0000400000 */
[----:B------:R0:W-:Y:S01]  /*4130*/  STG.E.64 desc[UR36][R2.64], R6 ;  /* 0x0000000602007986 */ /* 0x0001e2000c101b24 */
[----:B------:R-:W-:Y:S05]  /*4140*/  BRA `(.L_x_1952) ;  /* 0x0000000c008c7947 */ /* 0x000fea0003800000 */
.L_x_1958:
        /* <DEDUP_REMOVED lines=9> */
[----:B------:R-:W-:-:S04]  /*41e0*/  F2FP.F16.F32.PACK_AB R5, RZ, R0 ;  /* 0x00000000ff05723e */ /* 0x000fc800000000ff */
[----:B------:R-:W-:-:S05]  /*41f0*/  PRMT R5, R5, 0x5410, RZ ;  /* 0x0000541005057816 */ /* 0x000fca00000000ff */
[----:B------:R0:W-:Y:S01]  /*4200*/  STG.E desc[UR36][R2.64], R5 ;  /* 0x0000000502007986 */ /* 0x0001e2000c101924 */
[----:B------:R-:W-:Y:S05]  /*4210*/  BRA `(.L_x_1952) ;  /* 0x0000000c00587947 */ /* 0x000fea0003800000 */
.L_x_1957:
[----:B------:R0:W-:Y:S01]  /*4220*/  STG.E.64 desc[UR36][R2.64], R4 ;  /* 0x0000000402007986 */ /* 0x0001e2000c101b24 */
[----:B------:R-:W-:Y:S05]  /*4230*/  BRA `(.L_x_1952) ;  /* 0x0000000c00507947 */ /* 0x000fea0003800000 */
.L_x_1947:
        /* <DEDUP_REMOVED lines=8> */
[----:B------:R-:W0:Y:S02]  /*42c0*/  DSETP.NEU.AND P0, PT, R4, RZ, PT ;  /* 0x000000ff0400722a */ /* 0x000e240003f0d000 */
[----:B0-----:R-:W-:-:S05]  /*42d0*/  SEL R5, RZ, 0x1, !P0 ;  /* 0x00000001ff057807 */ /* 0x001fca0004000000 */
[----:B------:R0:W-:Y:S01]  /*42e0*/  STG.E.U8 desc[UR36][R2.64], R5 ;  /* 0x0000000502007986 */ /* 0x0001e2000c101124 */
[----:B------:R-:W-:Y:S05]  /*42f0*/  BRA `(.L_x_1952) ;  /* 0x0000000c00207947 */ /* 0x000fea0003800000 */
.L_x_1961:
[----:B------:R-:W-:-:S05]  /*4300*/  CS2R R6, SRZ ;  /* 0x0000000000067805 */ /* 0x000fca000001ff00 */
[----:B------:R0:W-:Y:S01]  /*4310*/  STG.E.128 desc[UR36][R2.64], R4 ;  /* 0x0000000402007986 */ /* 0x0001e2000c101d24 */
[----:B------:R-:W-:Y:S05]  /*4320*/  BRA `(.L_x_1952) ;  /* 0x0000000c00147947 */ /* 0x000fea0003800000 */
.L_x_1960:
        /* <DEDUP_REMOVED lines=14> */
[----:B------:R-:W-:Y:S01]  /*4410*/  BSSY.RECONVERGENT B0, `(.L_x_1964) ;  /* 0x000000d000007945 */ /* 0x000fe20003800200 */
[----:B0-----:R-:W-:Y:S01]  /*4420*/  @!P0 FMUL R9, R9, 1.175494350822287508e-38 ;  /* 0x0080000009098820 */ /* 0x001fe20000400000 */
[----:B------:R-:W-:-:S04]  /*4430*/  IMAD.MOV.U32 R0, RZ, RZ, 0x7f ;  /* 0x0000007fff007424 */ /* 0x000fc800078e00ff */
        /* <DEDUP_REMOVED lines=10> */
.L_x_1965:
[----:B------:R-:W-:Y:S05]  /*44e0*/  BSYNC.RECONVERGENT B0 ;  /* 0x0000000000007941 */ /* 0x000fea0003800200 */
.L_x_1964:
[----:B------:R-:W-:-:S05]  /*44f0*/  LOP3.LUT R7, R0, 0x80, R7, 0xf8, !PT ;  /* 0x0000008000077812 */ /* 0x000fca00078ef807 */
[----:B------:R0:W-:Y:S01]  /*4500*/  STG.E.U8 desc[UR36][R2.64], R7 ;  /* 0x0000000702007986 */ /* 0x0001e2000c101124 */
[----:B------:R-:W-:Y:S05]  /*4510*/  BRA `(.L_x_1952) ;  /* 0x0000000800987947 */ /* 0x000fea0003800000 */
.L_x_1963:
        /* <DEDUP_REMOVED lines=9> */
[----:B0-----:R-:W-:-:S05]  /*45b0*/  @!P0 FMUL R9, R9, 1.175494350822287508e-38 ;  /* 0x0080000009098820 */ /* 0x001fca0000400000 */
        /* <DEDUP_REMOVED lines=13> */
.L_x_1967:
[----:B------:R-:W-:Y:S05]  /*4690*/  BSYNC.RECONVERGENT B0 ;  /* 0x0000000000007941 */ /* 0x000fea0003800200 */
.L_x_1966:
[----:B------:R-:W-:-:S05]  /*46a0*/  LOP3.LUT R7, R0, 0x80, R7, 0xf8, !PT ;  /* 0x0000008000077812 */ /* 0x000fca00078ef807 */
[----:B------:R0:W-:Y:S01]  /*46b0*/  STG.E.U8 desc[UR36][R2.64], R7 ;  /* 0x0000000702007986 */ /* 0x0001e2000c101124 */
[----:B------:R-:W-:Y:S05]  /*46c0*/  BRA `(.L_x_1952) ;  /* 0x00000008002c7947 */ /* 0x000fea0003800000 */
.L_x_1962:
        /* <DEDUP_REMOVED lines=9> */
[----:B------:R-:W-:-:S05]  /*4760*/  F2FP.BF16.F32.PACK_AB R0, RZ, R0 ;  /* 0x00000000ff00723e */ /* 0x000fca00000010ff */
[----:B------:R0:W-:Y:S01]  /*4770*/  STG.E.U16 desc[UR36][R2.64], R0 ;  /* 0x0000000002007986 */ /* 0x0001e2000c101524 */
[----:B------:R-:W-:Y:S05]  /*4780*/  BRA `(.L_x_1952) ;  /* 0x0000000400fc7947 */ /* 0x000fea0003800000 */
.L_x_1959:
        /* <DEDUP_REMOVED lines=8> */
[----:B------:R-:W0:Y:S02]  /*4810*/  F2I.U32.F64.TRUNC R5, R4 ;  /* 0x0000000400057311 */ /* 0x000e24000030d000 */
[----:B0-----:R0:W-:Y:S01]  /*4820*/  STG.E.U16 desc[UR36][R2.64], R5 ;  /* 0x0000000502007986 */ /* 0x0011e2000c101524 */
[----:B------:R-:W-:Y:S05]  /*4830*/  BRA `(.L_x_1952) ;  /* 0x0000000400d07947 */ /* 0x000fea0003800000 */
.L_x_1970:
        /* <DEDUP_REMOVED lines=10> */
[----:B------:R-:W-:-:S04]  /*48e0*/  MOV R0, 0x80 ;  /* 0x0000008000007802 */ /* 0x000fc80000000f00 */
        /* <DEDUP_REMOVED lines=10> */
.L_x_1973:
[----:B------:R-:W-:-:S04]  /*4990*/  SHF.R.U32.HI R0, RZ, 0x14, R7 ;  /* 0x00000014ff007819 */ /* 0x000fc80000011607 */
[----:B------:R-:W-:-:S04]  /*49a0*/  LOP3.LUT R0, R0, 0x1, RZ, 0xc0, !PT ;  /* 0x0000000100007812 */ /* 0x000fc800078ec0ff */
[----:B------:R-:W-:-:S04]  /*49b0*/  IADD3 R0, PT, PT, R7, 0x487ffff, R0 ;  /* 0x0487ffff07007810 */ /* 0x000fc80007ffe000 */
[----:B------:R-:W-:-:S04]  /*49c0*/  SHF.R.U32.HI R0, RZ, 0x14, R0 ;  /* 0x00000014ff007819 */ /* 0x000fc80000011600 */
[----:B------:R-:W-:-:S07]  /*49d0*/  LOP3.LUT R4, R0, 0xff, RZ, 0xc0, !PT ;  /* 0x000000ff00047812 */ /* 0x000fce00078ec0ff */
.L_x_1974:
[----:B------:R-:W-:-:S04]  /*49e0*/  SHF.R.U32.HI R5, RZ, 0x18, R7 ;  /* 0x00000018ff057819 */ /* 0x000fc80000011607 */
[----:B------:R-:W-:-:S04]  /*49f0*/  LOP3.LUT R4, R4, 0x80, R5, 0xf8, !PT ;  /* 0x0000008004047812 */ /* 0x000fc800078ef805 */
[----:B------:R-:W-:-:S07]  /*4a00*/  PRMT R0, R4, 0x7610, R0 ;  /* 0x0000761004007816 */ /* 0x000fce0000000000 */
.L_x_1972:
[----:B------:R-:W-:Y:S05]  /*4a10*/  BSYNC.RECONVERGENT B0 ;  /* 0x0000000000007941 */ /* 0x000fea0003800200 */
.L_x_1971:
[----:B------:R0:W-:Y:S01]  /*4a20*/  STG.E.U8 desc[UR36][R2.64], R0 ;  /* 0x0000000002007986 */ /* 0x0001e2000c101124 */
[----:B------:R-:W-:Y:S05]  /*4a30*/  BRA `(.L_x_1952) ;  /* 0x0000000400507947 */ /* 0x000fea0003800000 */
.L_x_1969:
        /* <DEDUP_REMOVED lines=21> */
.L_x_1977:
[----:B------:R-:W-:-:S04]  /*4b90*/  SHF.R.U32.HI R0, RZ, 0x15, R7 ;  /* 0x00000015ff007819 */ /* 0x000fc80000011607 */
[----:B------:R-:W-:-:S04]  /*4ba0*/  LOP3.LUT R0, R0, 0x1, RZ, 0xc0, !PT ;  /* 0x0000000100007812 */ /* 0x000fc800078ec0ff */
[----:B------:R-:W-:-:S04]  /*4bb0*/  IADD3 R0, PT, PT, R7, 0x88fffff, R0 ;  /* 0x088fffff07007810 */ /* 0x000fc80007ffe000 */
[----:B------:R-:W-:-:S04]  /*4bc0*/  SHF.R.U32.HI R0, RZ, 0x15, R0 ;  /* 0x00000015ff007819 */ /* 0x000fc80000011600 */
[----:B------:R-:W-:-:S07]  /*4bd0*/  LOP3.LUT R4, R0, 0xff, RZ, 0xc0, !PT ;  /* 0x000000ff00047812 */ /* 0x000fce00078ec0ff */
.L_x_1978:
[----:B------:R-:W-:-:S04]  /*4be0*/  SHF.R.U32.HI R5, RZ, 0x18, R7 ;  /* 0x00000018ff057819 */ /* 0x000fc80000011607 */
[----:B------:R-:W-:-:S04]  /*4bf0*/  LOP3.LUT R4, R4, 0x80, R5, 0xf8, !PT ;  /* 0x0000008004047812 */ /* 0x000fc800078ef805 */
[----:B------:R-:W-:-:S07]  /*4c00*/  PRMT R0, R4, 0x7610, R0 ;  /* 0x0000761004007816 */ /* 0x000fce0000000000 */
.L_x_1976:
[----:B------:R-:W-:Y:S05]  /*4c10*/  BSYNC.RECONVERGENT B0 ;  /* 0x0000000000007941 */ /* 0x000fea0003800200 */
.L_x_1975:
[----:B------:R0:W-:Y:S01]  /*4c20*/  STG.E.U8 desc[UR36][R2.64], R0 ;  /* 0x0000000002007986 */ /* 0x0001e2000c101124 */
[----:B------:R-:W-:Y:S05]  /*4c30*/  BRA `(.L_x_1952) ;  /* 0x0000000000d07947 */ /* 0x000fea0003800000 */
.L_x_1968:
[----:B------:R-:W-:-:S09]  /*4c40*/  UISETP.NE.AND UP0, UPT, UR4, 0x1c, UPT ;  /* 0x0000001c0400788c */ /* 0x000fd2000bf05270 */
[----:B------:R-:W-:Y:S05]  /*4c50*/  BRA.U !UP0, `(.L_x_1979) ;  /* 0x0000000108c07547 */ /* 0x000fea000b800000 */
[----:B------:R-:W-:-:S09]  /*4c60*/  UISETP.NE.AND UP0, UPT, UR4, 0x1d, UPT ;  /* 0x0000001d0400788c */ /* 0x000fd2000bf05270 */
[----:B------:R-:W-:Y:S05]  /*4c70*/  BRA.U !UP0, `(.L_x_1980) ;  /* 0x0000000108ac7547 */ /* 0x000fea000b800000 */
[----:B------:R-:W-:-:S09]  /*4c80*/  UISETP.NE.AND UP0, UPT, UR4, 0x2c, UPT ;  /* 0x0000002c0400788c */ /* 0x000fd2000bf05270 */
[----:B------:R-:W-:Y:S05]  /*4c90*/  BRA.U !UP0, `(.L_x_1981) ;  /* 0x0000000108447547 */ /* 0x000fea000b800000 */
.L_x_1951:
        /* <DEDUP_REMOVED lines=10> */
[----:B---3--:R-:W-:-:S02]  /*4d40*/  IMAD.U32 R6, RZ, RZ, UR8 ;  /* 0x00000008ff067e24 */ /* 0x008fc4000f8e00ff */
[----:B------:R-:W-:Y:S01]  /*4d50*/  IMAD.U32 R7, RZ, RZ, UR9 ;  /* 0x00000009ff077e24 */ /* 0x000fe2000f8e00ff */
[----:B----4-:R-:W-:Y:S01]  /*4d60*/  MOV R10, UR4 ;  /* 0x00000004000a7c02 */ /* 0x010fe20008000f00 */
[----:B-1----:R-:W-:-:S07]  /*4d70*/  IMAD.U32 R11, RZ, RZ, UR5 ;  /* 0x00000005ff0b7e24 */ /* 0x002fce000f8e00ff */
[----:B------:R-:W-:-:S07]  /*4d80*/  LEPC R20, `(.L_x_1982) ;  /* 0x000000001014794e */ /* 0x000fce0000000000 */
[----:B--2---:R-:W-:Y:S05]  /*4d90*/  CALL.ABS.NOINC R2 ;  /* 0x0000000002007343 */ /* 0x004fea0003c00000 */
.L_x_1982:
[----:B------:R-:W-:Y:S05]  /*4da0*/  BRA `(.L_x_1952) ;  /* 0x0000000000747947 */ /* 0x000fea0003800000 */
.L_x_1981:
        /* <DEDUP_REMOVED lines=8> */
[----:B0-----:R-:W-:Y:S01]  /*4e30*/  @!P0 FMUL R8, R8, 1.175494350822287508e-38 ;  /* 0x0080000008088820 */ /* 0x001fe20000400000 */
[----:B------:R-:W-:-:S04]  /*4e40*/  IMAD.MOV.U32 R5, RZ, RZ, 0xff ;  /* 0x000000ffff057424 */ /* 0x000fc800078e00ff */
[----:B------:R-:W-:-:S04]  /*4e50*/  SHF.R.U32.HI R6, RZ, 0x17, R8 ;  /* 0x00000017ff067819 */ /* 0x000fc80000011608 */
[----:B------:R-:W-:-:S04]  /*4e60*/  LOP3.LUT R7, R6, 0xff, RZ, 0xc0, !PT ;  /* 0x000000ff06077812 */ /* 0x000fc800078ec0ff */
[----:B------:R-:W-:-:S13]  /*4e70*/  ISETP.NE.AND P2, PT, R7, 0xff, PT ;  /* 0x000000ff0700780c */ /* 0x000fda0003f45270 */
[--C-:B------:R-:W-:Y:S02]  /*4e80*/  @P2 SHF.R.U32.HI R0, RZ, 0x16, R8.reuse ;  /* 0x00000016ff002819 */ /* 0x100fe40000011608 */
[----:B------:R-:W-:Y:S02]  /*4e90*/  @P2 LOP3.LUT P0, RZ, R7, 0x3fffff, R8, 0xf8, !PT ;  /* 0x003fffff07ff2812 */ /* 0x000fe4000780f808 */
[----:B------:R-:W-:-:S04]  /*4ea0*/  @P2 LOP3.LUT R0, R0, 0x1, RZ, 0xc0, !PT ;  /* 0x0000000100002812 */ /* 0x000fc800078ec0ff */
[----:B------:R-:W-:Y:S02]  /*4eb0*/  @P2 ISETP.EQ.U32.AND P1, PT, R0, 0x1, P0 ;  /* 0x000000010000280c */ /* 0x000fe40000722070 */
[----:B------:R-:W-:Y:S02]  /*4ec0*/  PLOP3.LUT P0, PT, PT, PT, PT, 0x80, 0x8 ;  /* 0x000000000008781c */ /* 0x000fe40003f0f070 */
[----:B------:R-:W-:Y:S02]  /*4ed0*/  @P2 PLOP3.LUT P0, PT, P1, PT, PT, 0x80, 0x8 ;  /* 0x000000000008281c */ /* 0x000fe40000f0f070 */
[----:B------:R-:W-:-:S11]  /*4ee0*/  @P2 IADD3 R0, PT, PT, R6, 0x1, RZ ;  /* 0x0000000106002810 */ /* 0x000fd60007ffe0ff */
[----:B------:R-:W-:-:S04]  /*4ef0*/  @!P0 IMAD.MOV R0, RZ, RZ, R6 ;  /* 0x000000ffff008224 */ /* 0x000fc800078e0206 */
[----:B------:R-:W-:-:S05]  /*4f00*/  @P2 IMAD.MOV.U32 R5, RZ, RZ, R0 ;  /* 0x000000ffff052224 */ /* 0x000fca00078e0000 */
[----:B------:R0:W-:Y:S01]  /*4f10*/  STG.E.U8 desc[UR36][R2.64], R5 ;  /* 0x0000000502007986 */ /* 0x0001e2000c101124 */
[----:B------:R-:W-:Y:S05]  /*4f20*/  BRA `(.L_x_1952) ;  /* 0x0000000000147947 */ /* 0x000fea0003800000 */
.L_x_1980:
[----:B------:R-:W0:Y:S02]  /*4f30*/  F2I.U64.F64.TRUNC R4, R4 ;  /* 0x0000000400047311 */ /* 0x000e24000030d800 */
[----:B0-----:R0:W-:Y:S01]  /*4f40*/  STG.E.64 desc[UR36][R2.64], R4 ;  /* 0x0000000402007986 */ /* 0x0011e2000c101b24 */
[----:B------:R-:W-:Y:S05]  /*4f50*/  BRA `(.L_x_1952) ;  /* 0x0000000000087947 */ /* 0x000fea0003800000 */
.L_x_1979:
[----:B------:R-:W0:Y:S02]  /*4f60*/  F2I.U32.F64.TRUNC R5, R4 ;  /* 0x0000000400057311 */ /* 0x000e24000030d000 */
[----:B0-----:R0:W-:Y:S02]  /*4f70*/  STG.E desc[UR36][R2.64], R5 ;  /* 0x0000000502007986 */ /* 0x0011e4000c101924 */
.L_x_1952:
[----:B------:R-:W-:-:S07]  /*4f80*/  IADD3 R17, PT, PT, R17, 0x80, RZ ;  /* 0x0000008011117810 */ /* 0x000fce0007ffe0ff */
.L_x_1910:
[----:B------:R-:W-:Y:S05]  /*4f90*/  BSYNC.RECONVERGENT B6 ;  /* 0x0000000000067941 */ /* 0x000fea0003800200 */
.L_x_1909:
[----:B------:R-:W5:Y:S01]  /*4fa0*/  LDCU UR4, c[0x0][0x380] ;  /* 0x00007000ff0477ac */ /* 0x000f620008000800 */
[----:B------:R-:W-:Y:S01]  /*4fb0*/  BSSY.RECONVERGENT B6, `(.L_x_1983) ;  /* 0x00004ea000067945 */ /* 0x000fe20003800200 */
[----:B-----5:R-:W-:-:S13]  /*4fc0*/  ISETP.GE.AND P0, PT, R17, UR4, PT ;  /* 0x0000000411007c0c */ /* 0x020fda000bf06270 */
[----:B------:R-:W-:Y:S05]  /*4fd0*/  @P0 BRA `(.L_x_1984) ;  /* 0x0000004c009c0947 */ /* 0x000fea0003800000 */
[----:B------:R-:W5:Y:S01]  /*4fe0*/  LDCU UR4, c[0x0][0x388] ;  /* 0x00007100ff0477ac */ /* 0x000f620008000800 */
[----:B0-----:R-:W-:Y:S02]  /*4ff0*/  IMAD.MOV.U32 R0, RZ, RZ, RZ ;  /* 0x000000ffff007224 */ /* 0x001fe400078e00ff */
[----:B-1234-:R-:W-:Y:S01]  /*5000*/  IMAD.MOV.U32 R2, RZ, RZ, RZ ;  /* 0x000000ffff027224 */ /* 0x01efe200078e00ff */
[----:B-----5:R-:W-:-:S09]  /*5010*/  UISETP.NE.AND UP0, UPT, UR4, URZ, UPT ;  /* 0x000000ff0400728c */ /* 0x020fd2000bf05270 */
        /* <DEDUP_REMOVED lines=299> */
.L_x_1985:
        /* <DEDUP_REMOVED lines=16> */
[----:B--2---:R1:W2:Y:S02]  /*63d0*/  I2F.F64.S16 R24, R4 ;  /* 0x0000000400187312 */ /* 0x0042a40000101c00 */
[----:B-12---:R-:W-:Y:S05]  /*63e0*/  BRA `(.L_x_1992) ;  /* 0x0000000c00707947 */ /* 0x006fea0003800000 */
.L_x_1990:
[----:B------:R-:W2:Y:S02]  /*63f0*/  LDG.E.U8 R4, desc[UR36][R4.64] ;  /* 0x0000002404047981 */ /* 0x000ea4000c1e1100 */
[----:B--2---:R1:W2:Y:S02]  /*6400*/  I2F.F64.U16 R24, R4 ;  /* 0x0000000400187312 */ /* 0x0042a40000101800 */
[----:B-12---:R-:W-:Y:S05]  /*6410*/  BRA `(.L_x_1992) ;  /* 0x0000000c00647947 */ /* 0x006fea0003800000 */
.L_x_1989:
[----:B------:R-:W-:-:S09]  /*6420*/  UISETP.NE.AND UP0, UPT, UR4, 0x2, UPT ;  /* 0x000000020400788c */ /* 0x000fd2000bf05270 */
[----:B------:R-:W-:Y:S05]  /*6430*/  BRA.U !UP0, `(.L_x_1993) ;  /* 0x0000000108287547 */ /* 0x000fea000b800000 */
[----:B------:R-:W-:-:S09]  /*6440*/  UISETP.NE.AND UP0, UPT, UR4, 0x3, UPT ;  /* 0x000000030400788c */ /* 0x000fd2000bf05270 */
[----:B------:R-:W-:Y:S05]  /*6450*/  BRA.U !UP0, `(.L_x_1994) ;  /* 0x0000000108147547 */ /* 0x000fea000b800000 */
[----:B------:R-:W-:-:S09]  /*6460*/  UISETP.NE.AND UP0, UPT, UR4, 0x4, UPT ;  /* 0x000000040400788c */ /* 0x000fd2000bf05270 */
[----:B------:R-:W-:Y:S05]  /*6470*/  BRA.U UP0, `(.L_x_1991) ;  /* 0x0000000900f07547 */ /* 0x000fea000b800000 */
[----:B------:R-:W2:Y:S02]  /*6480*/  LDG.E.64 R24, desc[UR36][R4.64] ;  /* 0x0000002404187981 */ /* 0x000ea4000c1e1b00 */
[----:B--2---:R-:W1:Y:S02]  /*6490*/  I2F.F64.S64 R24, R24 ;  /* 0x0000001800187312 */ /* 0x004e640000301c00 */
[----:B-1----:R-:W-:Y:S05]  /*64a0*/  BRA `(.L_x_1992) ;  /* 0x0000000c00407947 */ /* 0x002fea0003800000 */
.L_x_1994:
[----:B------:R-:W2:Y:S02]  /*64b0*/  LDG.E R4, desc[UR36][R4.64] ;  /* 0x0000002404047981 */ /* 0x000ea4000c1e1900 */
[----:B--2---:R1:W2:Y:S02]  /*64c0*/  I2F.F64 R24, R4 ;  /* 0x0000000400187312 */ /* 0x0042a40000201c00 */
[----:B-12---:R-:W-:Y:S05]  /*64d0*/  BRA `(.L_x_1992) ;  /* 0x0000000c00347947 */ /* 0x006fea0003800000 */
.L_x_1993:
[----:B------:R-:W2:Y:S02]  /*64e0*/  LDG.E.U16 R4, desc[UR36][R4.64] ;  /* 0x0000002404047981 */ /* 0x000ea4000c1e1500 */
[----:B--2---:R1:W2:Y:S02]  /*64f0*/  I2F.F64.S16 R24, R4 ;  /* 0x0000000400187312 */ /* 0x0042a40000101c00 */
[----:B-12---:R-:W-:Y:S05]  /*6500*/  BRA `(.L_x_1992) ;  /* 0x0000000c00287947 */ /* 0x006fea0003800000 */
.L_x_1988:
        /* <DEDUP_REMOVED lines=8> */
[----:B------:R-:W0:Y:S02]  /*6590*/  F2F.F64.F32 R24, R24 ;  /* 0x0000001800187310 */ /* 0x000e240000201800 */
[----:B0-----:R-:W-:Y:S05]  /*65a0*/  BRA `(.L_x_1992) ;  /* 0x0000000c00007947 */ /* 0x001fea0003800000 */
.L_x_1996:
[----:B------:R-:W2:Y:S02]  /*65b0*/  LDG.E.U16 R0, desc[UR36][R4.64] ;  /* 0x0000002404007981 */ /* 0x000ea4000c1e1500 */
[----:B--2---:R-:W-:-:S05]  /*65c0*/  HADD2.F32 R0, -RZ, R0.H0_H0 ;  /* 0x20000000ff007230 */ /* 0x004fca0000004100 */
[----:B------:R-:W-:-:S04]  /*65d0*/  FMUL.FTZ R0, R0, 1 ;  /* 0x3f80000000007820 */ /* 0x000fc80000410000 */
[----:B------:R0:W1:Y:S02]  /*65e0*/  F2F.F64.F32 R24, R0 ;  /* 0x0000000000187310 */ /* 0x0000640000201800 */
[----:B01----:R-:W-:Y:S05]  /*65f0*/  BRA `(.L_x_1992) ;  /* 0x0000000800ec7947 */ /* 0x003fea0003800000 */
.L_x_1995:
        /* <DEDUP_REMOVED lines=10> */
.L_x_1998:
[----:B------:R-:W2:Y:S02]  /*66a0*/  LDG.E.U16 R4, desc[UR36][R4.64] ;  /* 0x0000002404047981 */ /* 0x000ea4000c1e1500 */
[----:B--2---:R-:W-:-:S05]  /*66b0*/  HADD2.F32 R0, -RZ, R4.H0_H0 ;  /* 0x20000004ff007230 */ /* 0x004fca0000004100 */
[----:B------:R-:W-:-:S04]  /*66c0*/  FMUL.FTZ R0, R0, 1 ;  /* 0x3f80000000007820 */ /* 0x000fc80000410000 */
[----:B------:R0:W1:Y:S02]  /*66d0*/  F2F.F64.F32 R24, R0 ;  /* 0x0000000000187310 */ /* 0x0000640000201800 */
[----:B01----:R-:W-:Y:S05]  /*66e0*/  BRA `(.L_x_1992) ;  /* 0x0000000800b07947 */ /* 0x003fea0003800000 */
.L_x_1997:
[----:B------:R0:W5:Y:S01]  /*66f0*/  LDG.E.64 R24, desc[UR36][R4.64] ;  /* 0x0000002404187981 */ /* 0x000162000c1e1b00 */
[----:B------:R-:W-:Y:S05]  /*6700*/  BRA `(.L_x_1992) ;  /* 0x0000000800a87947 */ /* 0x000fea0003800000 */
.L_x_1987:
        /* <DEDUP_REMOVED lines=13> */
.L_x_2001:
[----:B------:R3:W5:Y:S01]  /*67e0*/  LDG.E.64 R24, desc[UR36][R4.64] ;  /* 0x0000002404187981 */ /* 0x000762000c1e1b00 */
[----:B------:R-:W-:Y:S05]  /*67f0*/  BRA `(.L_x_1992) ;  /* 0x00000008006c7947 */ /* 0x000fea0003800000 */
.L_x_2000:
        /* <DEDUP_REMOVED lines=25> */
[----:B------:R3:W4:Y:S02]  /*6990*/  F2F.F64.F32 R24, R3 ;  /* 0x0000000300187310 */ /* 0x0007240000201800 */
[----:B---34-:R-:W-:Y:S05]  /*69a0*/  BRA `(.L_x_1992) ;  /* 0x0000000800007947 */ /* 0x018fea0003800000 */
.L_x_2003:
[----:B------:R-:W2:Y:S02]  /*69b0*/  LDG.E.U8 R4, desc[UR36][R4.64] ;  /* 0x0000002404047981 */ /* 0x000ea4000c1e1100 */
[C---:B--2---:R-:W-:Y:S01]  /*69c0*/  IMAD.SHL.U32 R0, R4.reuse, 0x2000000, RZ ;  /* 0x0200000004007824 */ /* 0x044fe200078e00ff */
[----:B------:R-:W-:-:S04]  /*69d0*/  SHF.L.U32 R6, R4, 0x8, RZ ;  /* 0x0000000804067819 */ /* 0x000fc800000006ff */
        /* <DEDUP_REMOVED lines=8> */
[----:B------:R-:W-:-:S05]  /*6a60*/  LOP3.LUT R0, R0, 0x80000000, R3, 0xf8, !PT ;  /* 0x8000000000007812 */ /* 0x000fca00078ef803 */
[----:B------:R-:W-:-:S04]  /*6a70*/  FMUL.FTZ R0, R0, 1 ;  /* 0x3f80000000007820 */ /* 0x000fc80000410000 */
[----:B------:R3:W4:Y:S02]  /*6a80*/  F2F.F64.F32 R24, R0 ;  /* 0x0000000000187310 */ /* 0x0007240000201800 */
[----:B---34-:R-:W-:Y:S05]  /*6a90*/  BRA `(.L_x_1992) ;  /* 0x0000000400c47947 */ /* 0x018fea0003800000 */
.L_x_2002:
[----:B------:R-:W2:Y:S02]  /*6aa0*/  LDG.E.U16 R0, desc[UR36][R4.64] ;  /* 0x0000002404007981 */ /* 0x000ea4000c1e1500 */
[----:B--2---:R-:W-:-:S04]  /*6ab0*/  IMAD.U32 R0, R0, 0x10000, RZ ;  /* 0x0001000000007824 */ /* 0x004fc800078e00ff */
[----:B------:R-:W-:-:S04]  /*6ac0*/  FMUL.FTZ R0, R0, 1 ;  /* 0x3f80000000007820 */ /* 0x000fc80000410000 */
[----:B------:R3:W4:Y:S02]  /*6ad0*/  F2F.F64.F32 R24, R0 ;  /* 0x0000000000187310 */ /* 0x0007240000201800 */
[----:B---34-:R-:W-:Y:S05]  /*6ae0*/  BRA `(.L_x_1992) ;  /* 0x0000000400b07947 */ /* 0x018fea0003800000 */
.L_x_1999:
        /* <DEDUP_REMOVED lines=9> */
[----:B--2---:R1:W2:Y:S02]  /*6b80*/  I2F.F64.U16 R24, R4 ;  /* 0x0000000400187312 */ /* 0x0042a40000101800 */
[----:B-12---:R-:W-:Y:S05]  /*6b90*/  BRA `(.L_x_1992) ;  /* 0x0000000400847947 */ /* 0x006fea0003800000 */
.L_x_2006:
        /* <DEDUP_REMOVED lines=21> */
.L_x_2008:
[----:B------:R-:W-:Y:S05]  /*6cf0*/  BSYNC.RECONVERGENT B0 ;  /* 0x0000000000007941 */ /* 0x000fea0003800200 */
.L_x_2007:
[----:B------:R-:W-:Y:S01]  /*6d00*/  IMAD.SHL.U32 R0, R0, 0x100000, RZ ;  /* 0x0010000000007824 */ /* 0x000fe200078e00ff */
[----:B------:R-:W-:-:S04]  /*6d10*/  LEA R3, R3, 0x3b800000, 0x17 ;  /* 0x3b80000003037811 */ /* 0x000fc800078eb8ff */
[----:B------:R-:W-:-:S05]  /*6d20*/  LOP3.LUT R0, R3, R0, R7, 0xfe, !PT ;  /* 0x0000000003007212 */ /* 0x000fca00078efe07 */
[----:B------:R-:W-:-:S04]  /*6d30*/  FMUL.FTZ R0, R0, 1 ;  /* 0x3f80000000007820 */ /* 0x000fc80000410000 */
[----:B------:R1:W2:Y:S02]  /*6d40*/  F2F.F64.F32 R24, R0 ;  /* 0x0000000000187310 */ /* 0x0002a40000201800 */
[----:B-12---:R-:W-:Y:S05]  /*6d50*/  BRA `(.L_x_1992) ;  /* 0x0000000400147947 */ /* 0x006fea0003800000 */
.L_x_2005:
        /* <DEDUP_REMOVED lines=21> */
.L_x_2010:
[----:B------:R-:W-:Y:S05]  /*6eb0*/  BSYNC.RECONVERGENT B0 ;  /* 0x0000000000007941 */ /* 0x000fea0003800200 */
.L_x_2009:
[----:B------:R-:W-:Y:S02]  /*6ec0*/  SHF.L.U32 R0, R0, 0x15, RZ ;  /* 0x0000001500007819 */ /* 0x000fe400000006ff */
[----:B------:R-:W-:-:S04]  /*6ed0*/  LEA R3, R3, 0x37800000, 0x17 ;  /* 0x3780000003037811 */ /* 0x000fc800078eb8ff */
[----:B------:R-:W-:-:S05]  /*6ee0*/  LOP3.LUT R0, R3, R0, R7, 0xfe, !PT ;  /* 0x0000000003007212 */ /* 0x000fca00078efe07 */
[----:B------:R-:W-:-:S04]  /*6ef0*/  FMUL.FTZ R0, R0, 1 ;  /* 0x3f80000000007820 */ /* 0x000fc80000410000 */
[----:B------:R1:W2:Y:S02]  /*6f00*/  F2F.F64.F32 R24, R0 ;  /* 0x0000000000187310 */ /* 0x0002a40000201800 */
[----:B-12---:R-:W-:Y:S05]  /*6f10*/  BRA `(.L_x_1992) ;  /* 0x0000000000a47947 */ /* 0x006fea0003800000 */
.L_x_2004:
        /* <DEDUP_REMOVED lines=16> */
[----:B------:R3:W4:Y:S02]  /*7020*/  @P0 F2F.F64.F32 R24, R0 ;  /* 0x0000000000180310 */ /* 0x0007240000201800 */
[----:B---34-:R-:W-:Y:S05]  /*7030*/  BRA `(.L_x_1992) ;  /* 0x00000000005c7947 */ /* 0x018fea0003800000 */
.L_x_1991:
[----:B------:R-:W-:Y:S01]  /*7040*/  MOV R0, 0x0 ;  /* 0x0000000000007802 */ /* 0x000fe20000000f00 */
[----:B------:R-:W0:Y:S01]  /*7050*/  LDCU.64 UR4, c[0x4][0x158] ;  /* 0x01002b00ff0477ac */ /* 0x000e220008000a00 */
[----:B------:R-:W-:Y:S02]  /*7060*/  HFMA2 R8, -RZ, RZ, 0, 4.64916229248046875e-06 ;  /* 0x0000004eff087431 */ /* 0x000fe400000001ff */
[----:B------:R-:W-:Y:S01]  /*7070*/  IMAD.MOV.U32 R12, RZ, RZ, 0x1 ;  /* 0x00000001ff0c7424 */ /* 0x000fe200078e00ff */
[----:B------:R1:W2:Y:S01]  /*7080*/  LDC.64 R14, c[0x4][R0] ;  /* 0x01000000000e7b82 */ /* 0x0002a20000000a00 */
[----:B------:R-:W3:Y:S01]  /*7090*/  LDCU.64 UR6, c[0x4][0x160] ;  /* 0x01002c00ff0677ac */ /* 0x000ee20008000a00 */
[----:B------:R-:W-:Y:S01]  /*70a0*/  IMAD.MOV.U32 R13, RZ, RZ, RZ ;  /* 0x000000ffff0d7224 */ /* 0x000fe200078e00ff */
[----:B------:R-:W4:Y:S01]  /*70b0*/  LDCU.64 UR8, c[0x4][0x38] ;  /* 0x01000700ff0877ac */ /* 0x000f220008000a00 */
[----:B0-----:R-:W-:Y:S01]  /*70c0*/  MOV R4, UR4 ;  /* 0x0000000400047c02 */ /* 0x001fe20008000f00 */
[----:B------:R-:W-:-:S02]  /*70d0*/  IMAD.U32 R5, RZ, RZ, UR5 ;  /* 0x00000005ff057e24 */ /* 0x000fc4000f8e00ff */
[----:B---3--:R-:W-:Y:S01]  /*70e0*/  IMAD.U32 R6, RZ, RZ, UR6 ;  /* 0x00000006ff067e24 */ /* 0x008fe2000f8e00ff */
[----:B------:R-:W-:Y:S01]  /*70f0*/  MOV R7, UR7 ;  /* 0x0000000700077c02 */ /* 0x000fe20008000f00 */
[----:B----4-:R-:W-:Y:S02]  /*7100*/  IMAD.U32 R10, RZ, RZ, UR8 ;  /* 0x00000008ff0a7e24 */ /* 0x010fe4000f8e00ff */
[----:B-1----:R-:W-:-:S07]  /*7110*/  IMAD.U32 R11, RZ, RZ, UR9 ;  /* 0x00000009ff0b7e24 */ /* 0x002fce000f8e00ff */
[----:B------:R-:W-:-:S07]  /*7120*/  LEPC R20, `(.L_x_2013) ;  /* 0x000000001014794e */ /* 0x000fce0000000000 */
[----:B--2---:R-:W-:Y:S05]  /*7130*/  CALL.ABS.NOINC R14 ;  /* 0x000000000e007343 */ /* 0x004fea0003c00000 */
.L_x_2013:
[----:B------:R-:W-:Y:S01]  /*7140*/  CS2R R24, SRZ ;  /* 0x0000000000187805 */ /* 0x000fe2000001ff00 */
[----:B------:R-:W-:Y:S06]  /*7150*/  BRA `(.L_x_1992) ;  /* 0x0000000000147947 */ /* 0x000fec0003800000 */
.L_x_2012:
[----:B------:R-:W2:Y:S02]  /*7160*/  LDG.E.64 R24, desc[UR36][R4.64] ;  /* 0x0000002404187981 */ /* 0x000ea4000c1e1b00 */
[----:B--2---:R-:W3:Y:S02]  /*7170*/  I2F.F64.U64 R24, R24 ;  /* 0x0000001800187312 */ /* 0x004ee40000301800 */
[----:B---3--:R-:W-:Y:S05]  /*7180*/  BRA `(.L_x_1992) ;  /* 0x0000000000087947 */ /* 0x008fea0003800000 */
.L_x_2011:
[----:B------:R-:W2:Y:S02]  /*7190*/  LDG.E R4, desc[UR36][R4.64] ;  /* 0x0000002404047981 */ /* 0x000ea4000c1e1900 */
[----:B--2---:R1:W2:Y:S02]  /*71a0*/  I2F.F64.U32 R24, R4 ;  /* 0x0000000400187312 */ /* 0x0042a40000201800 */
.L_x_1992:
[----:B------:R-:W-:Y:S05]  /*71b0*/  BSYNC.RECONVERGENT B7 ;  /* 0x0000000000077941 */ /* 0x000fea0003800200 */
.L_x_1986:
        /* <DEDUP_REMOVED lines=67> */
[----:B------:R-:W-:-:S13]  /*75f0*/  FSETP.GT.FTZ.AND P1, PT, R29, -1.6999999284744262695, PT ;  /* 0xbfd999991d00780b */ /* 0x000fda0003f34000 */
[----:B------:R-:W-:Y:S05]  /*7600*/  @P1 BRA !P2, `(.L_x_2015) ;  /* 0x0000000c000c1947 */ /* 0x000fea0005000000 */
[----:B------:R-:W0:Y:S02]  /*7610*/  DADD R28, R28, 1 ;  /* 0x3ff000001c1c7429 */ /* 0x000e240000000000 */
[----:B0-----:R-:W-:Y:S01]  /*7620*/  ISETP.GT.AND P0, PT, R29, 0xfffff, PT ;  /* 0x000fffff1d00780c */ /* 0x001fe20003f04270 */
[----:B------:R-:W-:Y:S02]  /*7630*/  IMAD.MOV.U32 R4, RZ, RZ, R28 ;  /* 0x000000ffff047224 */ /* 0x000fe400078e001c */
[----:B------:R-:W-:-:S15]  /*7640*/  IMAD.MOV.U32 R5, RZ, RZ, R29 ;  /* 0x000000ffff057224 */ /* 0x000fde00078e001d */
[----:B------:R-:W-:-:S15]  /*7650*/  NOP ;  /* 0x0000000000007918 */ /* 0x000fde0000000000 */
[----:B------:R-:W-:-:S15]  /*7660*/  NOP ;  /* 0x0000000000007918 */ /* 0x000fde0000000000 */
[----:B------:R-:W-:-:S14]  /*7670*/  NOP ;  /* 0x0000000000007918 */ /* 0x000fdc0000000000 */
[----:B------:R-:W0:Y:S02]  /*7680*/  @!P0 DMUL R4, R4, 1.80143985094819840000e+16 ;  /* 0x4350000004048828 */ /* 0x000e240000000000 */
[----:B0-----:R-:W-:Y:S01]  /*7690*/  @!P0 MOV R29, R5 ;  /* 0x00000005001d8202 */ /* 0x001fe20000000f00 */
[----:B------:R-:W-:-:S04]  /*76a0*/  @!P0 IMAD.MOV.U32 R28, RZ, RZ, R4 ;  /* 0x000000ffff1c8224 */ /* 0x000fc800078e0004 */
[----:B------:R-:W-:-:S05]  /*76b0*/  VIADD R0, R29, 0xffffffff ;  /* 0xffffffff1d007836 */ /* 0x000fca0000000000 */
[----:B------:R-:W-:Y:S01]  /*76c0*/  ISETP.GE.U32.AND P1, PT, R0, 0x7fefffff, PT ;  /* 0x7fefffff0000780c */ /* 0x000fe20003f26070 */
[----:B------:R-:W-:Y:S01]  /*76d0*/  IMAD.MOV.U32 R0, RZ, RZ, -0x3ff ;  /* 0xfffffc01ff007424 */ /* 0x000fe200078e00ff */
[----:B------:R-:W-:-:S11]  /*76e0*/  @!P0 MOV R0, 0xfffffbcb ;  /* 0xfffffbcb00008802 */ /* 0x000fd60000000f00 */
[----:B------:R-:W-:Y:S01]  /*76f0*/  @P1 IMAD.MOV.U32 R6, RZ, RZ, 0x0 ;  /* 0x00000000ff061424 */ /* 0x000fe200078e00ff */
[----:B------:R-:W-:Y:S02]  /*7700*/  @P1 MOV R7, 0x7ff00000 ;  /* 0x7ff0000000071802 */ /* 0x000fe40000000f00 */
[----:B------:R-:W-:-:S15]  /*7710*/  @P1 LOP3.LUT P2, RZ, R5, 0x7fffffff, RZ, 0xc0, !PT ;  /* 0x7fffffff05ff1812 */ /* 0x000fde000784c0ff */
[----:B------:R-:W-:-:S15]  /*7720*/  NOP ;  /* 0x0000000000007918 */ /* 0x000fde0000000000 */
[----:B------:R-:W-:-:S06]  /*7730*/  NOP ;  /* 0x0000000000007918 */ /* 0x000fcc0000000000 */
[----:B------:R-:W0:Y:S02]  /*7740*/  @P1 DFMA R6, R4, R6, +INF ;  /* 0x7ff000000406142b */ /* 0x000e240000000006 */
[----:B0-----:R-:W-:Y:S02]  /*7750*/  @P1 FSEL R6, R6, RZ, P2 ;  /* 0x000000ff06061208 */ /* 0x001fe40001000000 */
[----:B------:R-:W-:Y:S01]  /*7760*/  @P1 FSEL R7, R7, -QNAN , P2 ;  /* 0xfff0000007071808 */ /* 0x000fe20001000000 */
[----:B------:R-:W-:Y:S06]  /*7770*/  @P1 BRA `(.L_x_2016) ;  /* 0x0000001000bc1947 */ /* 0x000fec0003800000 */
[C---:B------:R-:W-:Y:S01]  /*7780*/  LOP3.LUT R3, R29.reuse, 0xfffff, RZ, 0xc0, !PT ;  /* 0x000fffff1d037812 */ /* 0x040fe200078ec0ff */
[----:B------:R-:W-:Y:S01]  /*7790*/  IMAD.MOV.U32 R4, RZ, RZ, R28 ;  /* 0x000000ffff047224 */ /* 0x000fe200078e001c */
[----:B------:R-:W-:Y:S01]  /*77a0*/  LEA.HI R0, R29, R0, RZ, 0xc ;  /* 0x000000001d007211 */ /* 0x000fe200078f60ff */
[----:B------:R-:W-:Y:S01]  /*77b0*/  UMOV UR4, 0x80000000 ;  /* 0x8000000000047882 */ /* 0x000fe20000000000 */
[----:B------:R-:W-:Y:S01]  /*77c0*/  LOP3.LUT R5, R3, 0x3ff00000, RZ, 0xfc, !PT ;  /* 0x3ff0000003057812 */ /* 0x000fe200078efcff */
[----:B------:R-:W-:Y:S01]  /*77d0*/  UMOV UR5, 0x43300000 ;  /* 0x4330000000057882 */ /* 0x000fe20000000000 */
[----:B------:R-:W-:Y:S02]  /*77e0*/  MOV R6, RZ ;  /* 0x000000ff00067202 */ /* 0x000fe40000000f00 */
[----:B------:R-:W-:-:S13]  /*77f0*/  ISETP.GE.U32.AND P0, PT, R5, 0x3ff6a09f, PT ;  /* 0x3ff6a09f0500780c */ /* 0x000fda0003f06070 */
[----:B------:R-:W-:Y:S02]  /*7800*/  @P0 VIADD R3, R5, 0xfff00000 ;  /* 0xfff0000005030836 */ /* 0x000fe40000000000 */
[----:B------:R-:W-:-:S03]  /*7810*/  @P0 VIADD R0, R0, 0x1 ;  /* 0x0000000100000836 */ /* 0x000fc60000000000 */
[----:B------:R-:W-:-:S06]  /*7820*/  @P0 MOV R5, R3 ;  /* 0x0000000300050202 */ /* 0x000fcc0000000f00 */
        /* <DEDUP_REMOVED lines=14> */
[----:B0-----:R-:W-:Y:S02]  /*7910*/  IMAD.MOV.U32 R14, RZ, RZ, -0x748574fc ;  /* 0x8b7a8b04ff0e7424 */ /* 0x001fe400078e00ff */
[----:B------:R-:W-:-:S15]  /*7920*/  IMAD.MOV.U32 R15, RZ, RZ, 0x3ed0ee25 ;  /* 0x3ed0ee25ff0f7424 */ /* 0x000fde00078e00ff */
[----:B------:R-:W-:-:S15]  /*7930*/  NOP ;  /* 0x0000000000007918 */ /* 0x000fde0000000000 */
[----:B------:R-:W-:-:S15]  /*7940*/  NOP ;  /* 0x0000000000007918 */ /* 0x000fde0000000000 */
[----:B------:R-:W-:-:S15]  /*7950*/  NOP ;  /* 0x0000000000007918 */ /* 0x000fde0000000000 */
        /* <DEDUP_REMOVED lines=140> */
[----:B0-----:R2:W3:Y:S02]  /*8220*/  DADD R6, R6, R14 ;  /* 0x0000000006067229 */ /* 0x0014e4000000000e */
[----:B--23--:R-:W-:Y:S05]  /*8230*/  BRA `(.L_x_2016) ;  /* 0x00000008000c7947 */ /* 0x00cfea0003800000 */
.L_x_2015:
[----:B------:R-:W0:Y:S01]  /*8240*/  DADD R14, R28, 2 ;  /* 0x400000001c0e7429 */ /* 0x000e220000000000 */
[----:B------:R-:W-:Y:S01]  /*8250*/  MOV R4, 0x1 ;  /* 0x0000000100047802 */ /* 0x000fe20000000f00 */
        /* <DEDUP_REMOVED lines=46> */
[----:B------:R-:W-:Y:S01]  /*8540*/  MOV R4, 0x8570 ;  /* 0x0000857000047802 */ /* 0x000fe20000000f00 */
[----:B------:R-:W-:-:S07]  /*8550*/  IMAD.MOV.U32 R11, RZ, RZ, R29 ;  /* 0x000000ffff0b7224 */ /* 0x000fce00078e001d */
[----:B------:R-:W-:Y:S05]  /*8560*/  CALL.REL.NOINC `($__internal_0_$__cuda_sm20_div_rn_f64_full) ;  /* 0x000000b400947944 */ /* 0x000fea0003c00000 */
[----:B------:R-:W-:Y:S01]  /*8570*/  MOV R4, R18 ;  /* 0x0000001200047202 */ /* 0x000fe20000000f00 */
[----:B------:R-:W-:-:S07]  /*8580*/  IMAD.MOV.U32 R5, RZ, RZ, R19 ;  /* 0x000000ffff057224 */ /* 0x000fce00078e0013 */
.L_x_2018:
[----:B------:R-:W-:Y:S05]  /*8590*/  BSYNC.RECONVERGENT B1 ;  /* 0x0000000000017941 */ /* 0x000fea0003800200 */
.L_x_2017:
[----:B------:R-:W-:Y:S01]  /*85a0*/  IMAD.MOV.U32 R10, RZ, RZ, -0x314d23bc ;  /* 0xceb2dc44ff0a7424 */ /* 0x000fe200078e00ff */
[----:B------:R-:W-:Y:S01]  /*85b0*/  MOV R11, 0x3ed087ff ;  /* 0x3ed087ff000b7802 */ /* 0x000fe20000000f00 */
        /* <DEDUP_REMOVED lines=75> */
.L_x_2016:
[----:B------:R-:W-:Y:S05]  /*8a70*/  BSYNC.RECONVERGENT B0 ;  /* 0x0000000000007941 */ /* 0x000fea0003800200 */
.L_x_2014:
[----:B------:R-:W2:Y:S01]  /*8a80*/  LDCU.64 UR6, c[0x0][0x580] ;  /* 0x0000b000ff0677ac */ /* 0x000ea20008000a00 */
[----:B------:R-:W-:Y:S01]  /*8a90*/  ISETP.GT.U32.AND P1, PT, R27, 0x43dfffff, PT ;  /* 0x43dfffff1b00780c */ /* 0x000fe20003f24070 */
[----:B------:R-:W-:Y:S01]  /*8aa0*/  UPRMT UR4, UR42, 0x9910, URZ ;  /* 0x000099102a047896 */ /* 0x000fe200080000ff */
[----:B------:R-:W-:Y:S01]  /*8ab0*/  UMOV UR8, 0xfefa39ef ;  /* 0xfefa39ef00087882 */ /* 0x000fe20000000000 */
[----:B------:R-:W-:Y:S02]  /*8ac0*/  UMOV UR9, 0x3fe62e42 ;  /* 0x3fe62e4200097882 */ /* 0x000fe40000000000 */
[----:B------:R-:W-:Y:S01]  /*8ad0*/  UISETP.GT.AND UP0, UPT, UR4, 0x9, UPT ;  /* 0x000000090400788c */ /* 0x000fe2000bf04270 */
[----:B-1----:R-:W1:Y:S02]  /*8ae0*/  DADD R4, R6, UR8 ;  /* 0x0000000806047e29 */ /* 0x002e640008000000 */
[----:B-1----:R-:W-:Y:S02]  /*8af0*/  FSEL R5, R5, R7, P1 ;  /* 0x0000000705057208 */ /* 0x002fe40000800000 */
[----:B------:R-:W-:-:S02]  /*8b00*/  FSEL R4, R4, R6, P1 ;  /* 0x0000000604047208 */ /* 0x000fc40000800000 */
[----:B------:R-:W-:Y:S02]  /*8b10*/  LOP3.LUT R5, R5, 0x80000000, R25, 0xb8, !PT ;  /* 0x8000000005057812 */ /* 0x000fe400078eb819 */
[----:B--2---:R-:W-:-:S05]  /*8b20*/  IADD3 R2, P0, PT, R2, UR6, RZ ;  /* 0x0000000602027c10 */ /* 0x004fca000ff1e0ff */
        /* <DEDUP_REMOVED lines=10> */
[----:B------:R-:W1:Y:S02]  /*8bd0*/  F2I.F64.TRUNC R5, R4 ;  /* 0x0000000400057311 */ /* 0x000e64000030d100 */
[----:B-1----:R4:W-:Y:S01]  /*8be0*/  STG.E.U8 desc[UR36][R2.64], R5 ;  /* 0x0000000502007986 */ /* 0x0029e2000c101124 */
[----:B------:R-:W-:Y:S05]  /*8bf0*/  BRA `(.L_x_2024) ;  /* 0x0000001000907947 */ /* 0x000fea0003800000 */
.L_x_2022:
[----:B------:R-:W1:Y:S02]  /*8c00*/  F2I.S64.F64.TRUNC R4, R4 ;  /* 0x0000000400047311 */ /* 0x000e64000030d900 */
[----:B-1----:R-:W-:-:S05]  /*8c10*/  IMAD.MOV.U32 R7, RZ, RZ, R4 ;  /* 0x000000ffff077224 */ /* 0x002fca00078e0004 */
[----:B------:R1:W-:Y:S01]  /*8c20*/  STG.E.U8 desc[UR36][R2.64], R7 ;  /* 0x0000000702007986 */ /* 0x0003e2000c101124 */
[----:B------:R-:W-:Y:S05]  /*8c30*/  BRA `(.L_x_2024) ;  /* 0x0000001000807947 */ /* 0x000fea0003800000 */
.L_x_2021:
[----:B------:R-:W-:-:S09]  /*8c40*/  UISETP.NE.AND UP0, UPT, UR4, 0x2, UPT ;  /* 0x000000020400788c */ /* 0x000fd2000bf05270 */
[----:B------:R-:W-:Y:S05]  /*8c50*/  BRA.U !UP0, `(.L_x_2025) ;  /* 0x0000000108287547 */ /* 0x000fea000b800000 */
[----:B------:R-:W-:-:S09]  /*8c60*/  UISETP.NE.AND UP0, UPT, UR4, 0x3, UPT ;  /* 0x000000030400788c */ /* 0x000fd2000bf05270 */
[----:B------:R-:W-:Y:S05]  /*8c70*/  BRA.U !UP0, `(.L_x_2026) ;  /* 0x0000000108147547 */ /* 0x000fea000b800000 */
[----:B------:R-:W-:-:S09]  /*8c80*/  UISETP.NE.AND UP0, UPT, UR4, 0x4, UPT ;  /* 0x000000040400788c */ /* 0x000fd2000bf05270 */
[----:B------:R-:W-:Y:S05]  /*8c90*/  BRA.U UP0, `(.L_x_2023) ;  /* 0x0000000d00247547 */ /* 0x000fea000b800000 */
[----:B------:R-:W1:Y:S02]  /*8ca0*/  F2I.S64.F64.TRUNC R4, R4 ;  /* 0x0000000400047311 */ /* 0x000e64000030d900 */
[----:B-1----:R2:W-:Y:S01]  /*8cb0*/  STG.E.64 desc[UR36][R2.64], R4 ;  /* 0x0000000402007986 */ /* 0x0025e2000c101b24 */
[----:B------:R-:W-:Y:S05]  /*8cc0*/  BRA `(.L_x_2024) ;  /* 0x00000010005c7947 */ /* 0x000fea0003800000 */
.L_x_2026:
[----:B------:R-:W1:Y:S02]  /*8cd0*/  F2I.F64.TRUNC R5, R4 ;  /* 0x0000000400057311 */ /* 0x000e64000030d100 */
[----:B-1----:R3:W-:Y:S01]  /*8ce0*/  STG.E desc[UR36][R2.64], R5 ;  /* 0x0000000502007986 */ /* 0x0027e2000c101924 */
[----:B------:R-:W-:Y:S05]  /*8cf0*/  BRA `(.L_x_2024) ;  /* 0x0000001000507947 */ /* 0x000fea0003800000 */
.L_x_2025:
[----:B------:R-:W1:Y:S02]  /*8d00*/  F2I.F64.TRUNC R5, R4 ;  /* 0x0000000400057311 */ /* 0x000e64000030d100 */
[----:B-1----:R1:W-:Y:S01]  /*8d10*/  STG.E.U16 desc[UR36][R2.64], R5 ;  /* 0x0000000502007986 */ /* 0x0023e2000c101524 */
[----:B------:R-:W-:Y:S05]  /*8d20*/  BRA `(.L_x_2024) ;  /* 0x0000001000447947 */ /* 0x000fea0003800000 */
.L_x_2020:
        /* <DEDUP_REMOVED lines=8> */
[----:B------:R-:W1:-:S15]  /*8db0*/  F2F.F32.F64 R7, R4 ;  /* 0x0000000400077310 */ /* 0x000e5e0000301000 */
[----:B------:R-:W-:-:S15]  /*8dc0*/  NOP ;  /* 0x0000000000007918 */ /* 0x000fde0000000000 */
[----:B------:R-:W-:-:S15]  /*8dd0*/  NOP ;  /* 0x0000000000007918 */ /* 0x000fde0000000000 */
[----:B------:R-:W-:-:S15]  /*8de0*/  NOP ;  /* 0x0000000000007918 */ /* 0x000fde0000000000 */
[----:B------:R-:W-:-:S04]  /*8df0*/  NOP ;  /* 0x0000000000007918 */ /* 0x000fc80000000000 */
[----:B------:R-:W1:Y:S02]  /*8e00*/  DSETP.GEU.AND P0, PT, |R4|, UR4, PT ;  /* 0x0000000404007e2a */ /* 0x000e64000bf0e200 */
[----:B-1----:R-:W-:-:S05]  /*8e10*/  @!P0 FMUL R7, R7, 1.175494350822287508e-38 ;  /* 0x0080000007078820 */ /* 0x002fca0000400000 */
[----:B------:R1:W-:Y:S01]  /*8e20*/  STG.E desc[UR36][R2.64], R7 ;  /* 0x0000000702007986 */ /* 0x0003e2000c101924 */
[----:B------:R-:W-:Y:S05]  /*8e30*/  BRA `(.L_x_2024) ;  /* 0x0000001000007947 */ /* 0x000fea0003800000 */
.L_x_2028:
        /* <DEDUP_REMOVED lines=9> */
[----:B------:R-:W-:-:S05]  /*8ed0*/  F2FP.F16.F32.PACK_AB R0, RZ, R0 ;  /* 0x00000000ff00723e */ /* 0x000fca00000000ff */
[----:B------:R1:W-:Y:S01]  /*8ee0*/  STG.E.U16 desc[UR36][R2.64], R0 ;  /* 0x0000000002007986 */ /* 0x0003e2000c101524 */
[----:B------:R-:W-:Y:S05]  /*8ef0*/  BRA `(.L_x_2024) ;  /* 0x0000000c00d07947 */ /* 0x000fea0003800000 */
.L_x_2027:
        /* <DEDUP_REMOVED lines=13> */
[----:B------:R-:W1:Y:S01]  /*8fd0*/  DSETP.GEU.AND P0, PT, |R4|, UR4, PT ;  /* 0x0000000404007e2a */ /* 0x000e62000bf0e200 */
[----:B------:R-:W-:Y:S01]  /*8fe0*/  MOV R7, RZ ;  /* 0x000000ff00077202 */ /* 0x000fe20000000f00 */
[----:B-1----:R-:W-:-:S05]  /*8ff0*/  @!P0 FMUL R6, R6, 1.175494350822287508e-38 ;  /* 0x0080000006068820 */ /* 0x002fca0000400000 */
[----:B------:R1:W-:Y:S01]  /*9000*/  STG.E.64 desc[UR36][R2.64], R6 ;  /* 0x0000000602007986 */ /* 0x0003e2000c101b24 */
[----:B------:R-:W-:Y:S05]  /*9010*/  BRA `(.L_x_2024) ;  /* 0x0000000c00887947 */ /* 0x000fea0003800000 */
.L_x_2030:
        /* <DEDUP_REMOVED lines=9> */
[----:B------:R-:W-:-:S04]  /*90b0*/  F2FP.F16.F32.PACK_AB R5, RZ, R0 ;  /* 0x00000000ff05723e */ /* 0x000fc800000000ff */
[----:B------:R-:W-:-:S05]  /*90c0*/  PRMT R5, R5, 0x5410, RZ ;  /* 0x0000541005057816 */ /* 0x000fca00000000ff */
[----:B------:R1:W-:Y:S01]  /*90d0*/  STG.E desc[UR36][R2.64], R5 ;  /* 0x0000000502007986 */ /* 0x0003e2000c101924 */
[----:B------:R-:W-:Y:S05]  /*90e0*/  BRA `(.L_x_2024) ;  /* 0x0000000c00547947 */ /* 0x000fea0003800000 */
.L_x_2029:
[----:B------:R1:W-:Y:S01]  /*90f0*/  STG.E.64 desc[UR36][R2.64], R4 ;  /* 0x0000000402007986 */ /* 0x0003e2000c101b24 */
[----:B------:R-:W-:Y:S05]  /*9100*/  BRA `(.L_x_2024) ;  /* 0x0000000c004c7947 */ /* 0x000fea0003800000 */
.L_x_2019:
        /* <DEDUP_REMOVED lines=10> */
[----:B------:R-:W1:Y:S02]  /*91b0*/  F2I.U32.F64.TRUNC R5, R4 ;  /* 0x0000000400057311 */ /* 0x000e64000030d000 */
[----:B-1----:R1:W-:Y:S01]  /*91c0*/  STG.E.U16 desc[UR36][R2.64], R5 ;  /* 0x0000000502007986 */ /* 0x0023e2000c101524 */
[----:B------:R-:W-:Y:S05]  /*91d0*/  BRA `(.L_x_2024) ;  /* 0x0000000c00187947 */ /* 0x000fea0003800000 */
.L_x_2034:
        /* <DEDUP_REMOVED lines=8> */
[----:B------:R-:W-:Y:S01]  /*9260*/  BSSY.RECONVERGENT B0, `(.L_x_2035) ;  /* 0x0000014000007945 */ /* 0x000fe20003800200 */
[----:B-1----:R-:W-:Y:S01]  /*9270*/  @!P0 FMUL R7, R7, 1.175494350822287508e-38 ;  /* 0x0080000007078820 */ /* 0x002fe20000400000 */
[----:B------:R-:W-:-:S04]  /*9280*/  IMAD.MOV.U32 R0, RZ, RZ, 0x80 ;  /* 0x00000080ff007424 */ /* 0x000fc800078e00ff */
        /* <DEDUP_REMOVED lines=15> */
.L_x_2037:
[----:B------:R-:W-:-:S04]  /*9380*/  SHF.R.U32.HI R5, RZ, 0x18, R7 ;  /* 0x00000018ff057819 */ /* 0x000fc80000011607 */
[----:B------:R-:W-:-:S07]  /*9390*/  LOP3.LUT R0, R0, 0x80, R5, 0xf8, !PT ;  /* 0x0000008000007812 */ /* 0x000fce00078ef805 */
.L_x_2036:
[----:B------:R-:W-:Y:S05]  /*93a0*/  BSYNC.RECONVERGENT B0 ;  /* 0x0000000000007941 */ /* 0x000fea0003800200 */
.L_x_2035:
[----:B------:R1:W-:Y:S01]  /*93b0*/  STG.E.U8 desc[UR36][R2.64], R0 ;  /* 0x0000000002007986 */ /* 0x0003e2000c101124 */
[----:B------:R-:W-:Y:S05]  /*93c0*/  BRA `(.L_x_2024) ;  /* 0x00000008009c7947 */ /* 0x000fea0003800000 */
.L_x_2033:
        /* <DEDUP_REMOVED lines=10> */
[----:B------:R-:W-:-:S04]  /*9470*/  MOV R0, 0x80 ;  /* 0x0000008000007802 */ /* 0x000fc80000000f00 */
        /* <DEDUP_REMOVED lines=15> */
.L_x_2040:
[----:B------:R-:W-:-:S04]  /*9570*/  SHF.R.U32.HI R5, RZ, 0x18, R7 ;  /* 0x00000018ff057819 */ /* 0x000fc80000011607 */
[----:B------:R-:W-:-:S07]  /*9580*/  LOP3.LUT R0, R0, 0x80, R5, 0xf8, !PT ;  /* 0x0000008000007812 */ /* 0x000fce00078ef805 */
.L_x_2039:
[----:B------:R-:W-:Y:S05]  /*9590*/  BSYNC.RECONVERGENT B0 ;  /* 0x0000000000007941 */ /* 0x000fea0003800200 */
.L_x_2038:
[----:B------:R1:W-:Y:S01]  /*95a0*/  STG.E.U8 desc[UR36][R2.64], R0 ;  /* 0x0000000002007986 */ /* 0x0003e2000c101124 */
[----:B------:R-:W-:Y:S05]  /*95b0*/  BRA `(.L_x_2024) ;  /* 0x0000000800207947 */ /* 0x000fea0003800000 */
.L_x_2032:
        /* <DEDUP_REMOVED lines=14> */
[----:B-1----:R-:W-:Y:S01]  /*96a0*/  @!P0 FMUL R8, R8, 1.175494350822287508e-38 ;  /* 0x0080000008088820 */ /* 0x002fe20000400000 */
        /* <DEDUP_REMOVED lines=15> */
.L_x_2042:
[----:B------:R-:W1:Y:S02]  /*97a0*/  F2I.U64.F64.TRUNC R4, R4 ;  /* 0x0000000400047311 */ /* 0x000e64000030d800 */
[----:B-1----:R1:W-:Y:S01]  /*97b0*/  STG.E.64 desc[UR36][R2.64], R4 ;  /* 0x0000000402007986 */ /* 0x0023e2000c101b24 */
[----:B------:R-:W-:Y:S05]  /*97c0*/  BRA `(.L_x_2024) ;  /* 0x00000004009c7947 */ /* 0x000fea0003800000 */
.L_x_2041:
[----:B------:R-:W1:Y:S02]  /*97d0*/  F2I.U32.F64.TRUNC R5, R4 ;  /* 0x0000000400057311 */ /* 0x000e64000030d000 */
[----:B-1----:R1:W-:Y:S01]  /*97e0*/  STG.E desc[UR36][R2.64], R5 ;  /* 0x0000000502007986 */ /* 0x0023e2000c101924 */
[----:B------:R-:W-:Y:S05]  /*97f0*/  BRA `(.L_x_2024) ;  /* 0x0000000400907947 */ /* 0x000fea0003800000 */
.L_x_2031:
[----:B------:R-:W-:-:S09]  /*9800*/  UISETP.GT.AND UP0, UPT, UR4, 0xe, UPT ;  /* 0x0000000e0400788c */ /* 0x000fd2000bf04270 */
[----:B------:R-:W-:Y:S05]  /*9810*/  BRA.U UP0, `(.L_x_2043) ;  /* 0x00000001002c7547 */ /* 0x000fea000b800000 */
[----:B------:R-:W-:-:S09]  /*9820*/  UISETP.NE.AND UP0, UPT, UR4, 0xa, UPT ;  /* 0x0000000a0400788c */ /* 0x000fd2000bf05270 */
[----:B------:R-:W-:Y:S05]  /*9830*/  BRA.U !UP0, `(.L_x_2044) ;  /* 0x0000000108187547 */ /* 0x000fea000b800000 */
[----:B------:R-:W-:-:S09]  /*9840*/  UISETP.NE.AND UP0, UPT, UR4, 0xb, UPT ;  /* 0x0000000b0400788c */ /* 0x000fd2000bf05270 */
[----:B------:R-:W-:Y:S05]  /*9850*/  BRA.U UP0, `(.L_x_2023) ;  /* 0x0000000100347547 */ /* 0x000fea000b800000 */
[----:B------:R-:W1:Y:S02]  /*9860*/  DSETP.NEU.AND P0, PT, R4, RZ, PT ;  /* 0x000000ff0400722a */ /* 0x000e640003f0d000 */
[----:B-1----:R-:W-:-:S05]  /*9870*/  SEL R5, RZ, 0x1, !P0 ;  /* 0x00000001ff057807 */ /* 0x002fca0004000000 */
[----:B------:R1:W-:Y:S01]  /*9880*/  STG.E.U8 desc[UR36][R2.64], R5 ;  /* 0x0000000502007986 */ /* 0x0003e2000c101124 */
[----:B------:R-:W-:Y:S05]  /*9890*/  BRA `(.L_x_2024) ;  /* 0x0000000400687947 */ /* 0x000fea0003800000 */
.L_x_2044:
[----:B------:R-:W-:-:S05]  /*98a0*/  CS2R R6, SRZ ;  /* 0x0000000000067805 */ /* 0x000fca000001ff00 */
[----:B------:R1:W-:Y:S01]  /*98b0*/  STG.E.128 desc[UR36][R2.64], R4 ;  /* 0x0000000402007986 */ /* 0x0003e2000c101d24 */
[----:B------:R-:W-:Y:S05]  /*98c0*/  BRA `(.L_x_2024) ;  /* 0x00000004005c7947 */ /* 0x000fea0003800000 */
.L_x_2043:
[----:B------:R-:W-:-:S09]  /*98d0*/  UISETP.NE.AND UP0, UPT, UR4, 0xf, UPT ;  /* 0x0000000f0400788c */ /* 0x000fd2000bf05270 */
[----:B------:R-:W-:Y:S05]  /*98e0*/  BRA.U !UP0, `(.L_x_2045) ;  /* 0x0000000508287547 */ /* 0x000fea000b800000 */
[----:B------:R-:W-:-:S09]  /*98f0*/  UISETP.NE.AND UP0, UPT, UR4, 0x17, UPT ;  /* 0x000000170400788c */ /* 0x000fd2000bf05270 */
[----:B------:R-:W-:Y:S05]  /*9900*/  BRA.U !UP0, `(.L_x_2046) ;  /* 0x0000000108b07547 */ /* 0x000fea000b800000 */
[----:B------:R-:W-:-:S09]  /*9910*/  UISETP.NE.AND UP0, UPT, UR4, 0x18, UPT ;  /* 0x000000180400788c */ /* 0x000fd2000bf05270 */
[----:B------:R-:W-:Y:S05]  /*9920*/  BRA.U !UP0, `(.L_x_2047) ;  /* 0x0000000108447547 */ /* 0x000fea000b800000 */
.L_x_2023:
[----:B------:R-:W-:Y:S01]  /*9930*/  MOV R0, 0x0 ;  /* 0x0000000000007802 */ /* 0x000fe20000000f00 */
[----:B------:R-:W1:Y:S01]  /*9940*/  LDCU.64 UR4, c[0x4][0x158] ;  /* 0x01002b00ff0477ac */ /* 0x000e620008000a00 */
[----:B------:R-:W-:Y:S02]  /*9950*/  HFMA2 R8, -RZ, RZ, 0, 6.020069122314453125e-06 ;  /* 0x00000065ff087431 */ /* 0x000fe400000001ff */
[----:B------:R-:W-:Y:S01]  /*9960*/  IMAD.MOV.U32 R12, RZ, RZ, 0x1 ;  /* 0x00000001ff0c7424 */ /* 0x000fe200078e00ff */
[----:B------:R2:W3:Y:S01]  /*9970*/  LDC.64 R2, c[0x4][R0] ;  /* 0x0100000000027b82 */ /* 0x0004e20000000a00 */
[----:B------:R-:W4:Y:S01]  /*9980*/  LDCU.64 UR6, c[0x4][0x160] ;  /* 0x01002c00ff0677ac */ /* 0x000f220008000a00 */
[----:B------:R-:W-:Y:S01]  /*9990*/  IMAD.MOV.U32 R13, RZ, RZ, RZ ;  /* 0x000000ffff0d7224 */ /* 0x000fe200078e00ff */
[----:B------:R-:W5:Y:S01]  /*99a0*/  LDCU.64 UR8, c[0x4][0x40] ;  /* 0x01000800ff0877ac */ /* 0x000f620008000a00 */
[----:B-1----:R-:W-:Y:S01]  /*99b0*/  MOV R4, UR4 ;  /* 0x0000000400047c02 */ /* 0x002fe20008000f00 */
[----:B------:R-:W-:-:S02]  /*99c0*/  IMAD.U32 R5, RZ, RZ, UR5 ;  /* 0x00000005ff057e24 */ /* 0x000fc4000f8e00ff */
[----:B----4-:R-:W-:Y:S01]  /*99d0*/  IMAD.U32 R6, RZ, RZ, UR6 ;  /* 0x00000006ff067e24 */ /* 0x010fe2000f8e00ff */
[----:B------:R-:W-:Y:S01]  /*99e0*/  MOV R7, UR7 ;  /* 0x0000000700077c02 */ /* 0x000fe20008000f00 */
[----:B-----5:R-:W-:Y:S02]  /*99f0*/  IMAD.U32 R10, RZ, RZ, UR8 ;  /* 0x00000008ff0a7e24 */ /* 0x020fe4000f8e00ff */
[----:B--2---:R-:W-:-:S07]  /*9a00*/  IMAD.U32 R11, RZ, RZ, UR9 ;  /* 0x00000009ff0b7e24 */ /* 0x004fce000f8e00ff */
[----:B------:R-:W-:-:S07]  /*9a10*/  LEPC R20, `(.L_x_2048) ;  /* 0x000000001014794e */ /* 0x000fce0000000000 */
[----:B0--3--:R-:W-:Y:S05]  /*9a20*/  CALL.ABS.NOINC R2 ;  /* 0x0000000002007343 */ /* 0x009fea0003c00000 */
.L_x_2048:
[----:B------:R-:W-:Y:S05]  /*9a30*/  BRA `(.L_x_2024) ;  /* 0x0000000400007947 */ /* 0x000fea0003800000 */
.L_x_2047:
        /* <DEDUP_REMOVED lines=21> */
.L_x_2050:
[----:B------:R-:W-:Y:S05]  /*9b90*/  BSYNC.RECONVERGENT B0 ;  /* 0x0000000000007941 */ /* 0x000fea0003800200 */
.L_x_2049:
[----:B------:R-:W-:-:S05]  /*9ba0*/  LOP3.LUT R7, R0, 0x80, R7, 0xf8, !PT ;  /* 0x0000008000077812 */ /* 0x000fca00078ef807 */
[----:B------:R1:W-:Y:S01]  /*9bb0*/  STG.E.U8 desc[UR36][R2.64], R7 ;  /* 0x0000000702007986 */ /* 0x0003e2000c101124 */
[----:B------:R-:W-:Y:S05]  /*9bc0*/  BRA `(.L_x_2024) ;  /* 0x00000000009c7947 */ /* 0x000fea0003800000 */
.L_x_2046:
        /* <DEDUP_REMOVED lines=9> */
[----:B-1----:R-:W-:-:S05]  /*9c60*/  @!P0 FMUL R7, R7, 1.175494350822287508e-38 ;  /* 0x0080000007078820 */ /* 0x002fca0000400000 */
        /* <DEDUP_REMOVED lines=10> */
.L_x_2052:
[----:B------:R-:W-:Y:S01]  /*9d10*/  IMAD.MOV.U32 R0, RZ, RZ, 0x7f ;  /* 0x0000007fff007424 */ /* 0x000fe200078e00ff */
[----:B------:R-:W-:-:S04]  /*9d20*/  ISETP.GT.U32.AND P0, PT, R6, 0x7f800000, PT ;  /* 0x7f8000000600780c */ /* 0x000fc80003f04070 */
[----:B------:R-:W-:-:S09]  /*9d30*/  SEL R0, R0, 0x7c, P0 ;  /* 0x0000007c00007807 */ /* 0x000fd20000000000 */
.L_x_2053:
[----:B------:R-:W-:Y:S05]  /*9d40*/  BSYNC.RECONVERGENT B0 ;  /* 0x0000000000007941 */ /* 0x000fea0003800200 */
.L_x_2051:
[----:B------:R-:W-:-:S04]  /*9d50*/  SHF.R.U32.HI R5, RZ, 0x18, R7 ;  /* 0x00000018ff057819 */ /* 0x000fc80000011607 */
[----:B------:R-:W-:-:S05]  /*9d60*/  LOP3.LUT R5, R0, 0x80, R5, 0xf8, !PT ;  /* 0x0000008000057812 */ /* 0x000fca00078ef805 */
[----:B------:R1:W-:Y:S01]  /*9d70*/  STG.E.U8 desc[UR36][R2.64], R5 ;  /* 0x0000000502007986 */ /* 0x0003e2000c101124 */
[----:B------:R-:W-:Y:S05]  /*9d80*/  BRA `(.L_x_2024) ;  /* 0x00000000002c7947 */ /* 0x000fea0003800000 */
.L_x_2045:
        /* <DEDUP_REMOVED lines=9> */
[----:B------:R-:W-:-:S05]  /*9e20*/  F2FP.BF16.F32.PACK_AB R0, RZ, R0 ;  /* 0x00000000ff00723e */ /* 0x000fca00000010ff */
[----:B------:R1:W-:Y:S02]  /*9e30*/  STG.E.U16 desc[UR36][R2.64], R0 ;  /* 0x0000000002007986 */ /* 0x0003e4000c101524 */
.L_x_2024:
[----:B------:R-:W-:-:S07]  /*9e40*/  VIADD R17, R17, 0x80 ;  /* 0x0000008011117836 */ /* 0x000fce0000000000 */
.L_x_1984:
[----:B------:R-:W-:Y:S05]  /*9e50*/  BSYNC.RECONVERGENT B6 ;  /* 0x0000000000067941 */ /* 0x000fea0003800200 */
.L_x_1983:
[----:B------:R-:W5:Y:S01]  /*9e60*/  LDCU UR4, c[0x0][0x380] ;  /* 0x00007000ff0477ac */ /* 0x000f620008000800 */
[----:B------:R-:W-:Y:S01]  /*9e70*/  BSSY.RECONVERGENT B6, `(.L_x_2054) ;  /* 0x00004eb000067945 */ /* 0x000fe20003800200 */
[----:B-----5:R-:W-:-:S13]  /*9e80*/  ISETP.GE.AND P0, PT, R17, UR4, PT ;  /* 0x0000000411007c0c */ /* 0x020fda000bf06270 */
[----:B------:R-:W-:Y:S05]  /*9e90*/  @P0 BRA `(.L_x_2055) ;  /* 0x0000004c00a00947 */ /* 0x000fea0003800000 */
[----:B------:R-:W5:Y:S01]  /*9ea0*/  LDCU UR4, c[0x0][0x388] ;  /* 0x00007100ff0477ac */ /* 0x000f620008000800 */
[----:B01----:R-:W-:Y:S01]  /*9eb0*/  MOV R0, RZ ;  /* 0x000000ff00007202 */ /* 0x003fe20000000f00 */
[----:B--234-:R-:W-:Y:S01]  /*9ec0*/  IMAD.MOV.U32 R2, RZ, RZ, RZ ;  /* 0x000000ffff027224 */ /* 0x01cfe200078e00ff */
[----:B-----5:R-:W-:-:S09]  /*9ed0*/  UISETP.NE.AND UP0, UPT, UR4, URZ, UPT ;  /* 0x000000ff0400728c */ /* 0x020fd2000bf05270 */
[----:B------:R-:W-:Y:S05]  /*9ee0*/  BRA.U !UP0, `(.L_x_2056) ;  /* 0x0000001108a87547 */ /* 0x000fea000b800000 */
[----:B------:R-:W0:Y:S01]  /*9ef0*/  LDCU.64 UR4, c[0x0][0x390] ;  /* 0x00007200ff0477ac */ /* 0x000e220008000a00 */
[----:B------:R-:W-:Y:S01]  /*9f00*/  IMAD.MOV.U32 R16, RZ, RZ, RZ ;  /* 0x000000ffff107224 */ /* 0x000fe200078e00ff */
[----:B------:R-:W1:Y:S01]  /*9f10*/  LDCU UR6, c[0x0][0x38c] ;  /* 0x00007180ff0677ac */ /* 0x000e620008000800 */
[----:B------:R-:W2:Y:S01]  /*9f20*/  LDCU.64 UR8, c[0x0][0x4b8] ;  /* 0x00009700ff0877ac */ /* 0x000ea20008000a00 */
[----:B------:R-:W-:Y:S01]  /*9f30*/  UISETP.NE.AND UP0, UPT, UR40, URZ, UPT ;  /* 0x000000ff2800728c */ /* 0x000fe2000bf05270 */
[----:B0-----:R-:W-:-:S05]  /*9f40*/  IMAD.HI.U32 R4, R17, UR4, R16 ;  /* 0x0000000411047c27 */ /* 0x001fca000f8e0010 */
[----:B------:R-:W-:-:S04]  /*9f50*/  SHF.R.U32.HI R5, RZ, UR5, R4 ;  /* 0x00000005ff057c19 */ /* 0x000fc80008011604 */
[----:B------:R-:W-:-:S05]  /*9f60*/  IADD3 R0, PT, PT, -R5, RZ, RZ ;  /* 0x000000ff05007210 */ /* 0x000fca0007ffe1ff */
        /* <DEDUP_REMOVED lines=290> */
.L_x_2056:
        /* <DEDUP_REMOVED lines=16> */
[----:B--2---:R3:W4:Y:S02]  /*b290*/  I2F.F64.S16 R24, R4 ;  /* 0x0000000400187312 */ /* 0x0047240000101c00 */
[----:B---34-:R-:W-:Y:S05]  /*b2a0*/  BRA `(.L_x_2063) ;  /* 0x0000000c00707947 */ /* 0x018fea0003800000 */
.L_x_2061:
[----:B------:R-:W2:Y:S02]  /*b2b0*/  LDG.E.U8 R4, desc[UR36][R4.64] ;  /* 0x0000002404047981 */ /* 0x000ea4000c1e1100 */
[----:B--2---:R3:W4:Y:S02]  /*b2c0*/  I2F.F64.U16 R24, R4 ;  /* 0x0000000400187312 */ /* 0x0047240000101800 */
[----:B---34-:R-:W-:Y:S05]  /*b2d0*/  BRA `(.L_x_2063) ;  /* 0x0000000c00647947 */ /* 0x018fea0003800000 */
.L_x_2060:
[----:B------:R-:W-:-:S09]  /*b2e0*/  UISETP.NE.AND UP0, UPT, UR4, 0x2, UPT ;  /* 0x000000020400788c */ /* 0x000fd2000bf05270 */
[----:B------:R-:W-:Y:S05]  /*b2f0*/  BRA.U !UP0, `(.L_x_2064) ;  /* 0x0000000108287547 */ /* 0x000fea000b800000 */
[----:B------:R-:W-:-:S09]  /*b300*/  UISETP.NE.AND UP0, UPT, UR4, 0x3, UPT ;  /* 0x000000030400788c */ /* 0x000fd2000bf05270 */
[----:B------:R-:W-:Y:S05]  /*b310*/  BRA.U !UP0, `(.L_x_2065) ;  /* 0x0000000108147547 */ /* 0x000fea000b800000 */
[----:B------:R-:W-:-:S09]  /*b320*/  UISETP.NE.AND UP0, UPT, UR4, 0x4, UPT ;  /* 0x000000040400788c */ /* 0x000fd2000bf05270 */
[----:B------:R-:W-:Y:S05]  /*b330*/  BRA.U UP0, `(.L_x_2062) ;  /* 0x0000000900f07547 */ /* 0x000fea000b800000 */
[----:B------:R-:W2:Y:S02]  /*b340*/  LDG.E.64 R24, desc[UR36][R4.64] ;  /* 0x0000002404187981 */ /* 0x000ea4000c1e1b00 */
[----:B--2---:R-:W3:Y:S02]  /*b350*/  I2F.F64.S64 R24, R24 ;  /* 0x0000001800187312 */ /* 0x004ee40000301c00 */
[----:B---3--:R-:W-:Y:S05]  /*b360*/  BRA `(.L_x_2063) ;  /* 0x0000000c00407947 */ /* 0x008fea0003800000 */
.L_x_2065:
[----:B------:R-:W2:Y:S02]  /*b370*/  LDG.E R4, desc[UR36][R4.64] ;  /* 0x0000002404047981 */ /* 0x000ea4000c1e1900 */
[----:B--2---:R3:W4:Y:S02]  /*b380*/  I2F.F64 R24, R4 ;  /* 0x0000000400187312 */ /* 0x0047240000201c00 */
[----:B---34-:R-:W-:Y:S05]  /*b390*/  BRA `(.L_x_2063) ;  /* 0x0000000c00347947 */ /* 0x018fea0003800000 */
.L_x_2064:
[----:B------:R-:W2:Y:S02]  /*b3a0*/  LDG.E.U16 R4, desc[UR36][R4.64] ;  /* 0x0000002404047981 */ /* 0x000ea4000c1e1500 */
[----:B--2---:R3:W4:Y:S02]  /*b3b0*/  I2F.F64.S16 R24, R4 ;  /* 0x0000000400187312 */ /* 0x0047240000101c00 */
[----:B---34-:R-:W-:Y:S05]  /*b3c0*/  BRA `(.L_x_2063) ;  /* 0x0000000c00287947 */ /* 0x018fea0003800000 */
.L_x_2059:
        /* <DEDUP_REMOVED lines=10> */
.L_x_2067:
[----:B------:R-:W2:Y:S02]  /*b470*/  LDG.E.U16 R0, desc[UR36][R4.64] ;  /* 0x0000002404007981 */ /* 0x000ea4000c1e1500 */
[----:B--2---:R-:W-:-:S05]  /*b480*/  HADD2.F32 R0, -RZ, R0.H0_H0 ;  /* 0x20000000ff007230 */ /* 0x004fca0000004100 */
[----:B------:R-:W-:-:S04]  /*b490*/  FMUL.FTZ R0, R0, 1 ;  /* 0x3f80000000007820 */ /* 0x000fc80000410000 */
[----:B------:R4:W0:Y:S02]  /*b4a0*/  F2F.F64.F32 R24, R0 ;  /* 0x0000000000187310 */ /* 0x0008240000201800 */
[----:B0---4-:R-:W-:Y:S05]  /*b4b0*/  BRA `(.L_x_2063) ;  /* 0x0000000800ec7947 */ /* 0x011fea0003800000 */
.L_x_2066:
        /* <DEDUP_REMOVED lines=10> */
.L_x_2069:
[----:B------:R-:W2:Y:S02]  /*b560*/  LDG.E.U16 R4, desc[UR36][R4.64] ;  /* 0x0000002404047981 */ /* 0x000ea4000c1e1500 */
[----:B--2---:R-:W-:-:S05]  /*b570*/  HADD2.F32 R0, -RZ, R4.H0_H0 ;  /* 0x20000004ff007230 */ /* 0x004fca0000004100 */
[----:B------:R-:W-:-:S04]  /*b580*/  FMUL.FTZ R0, R0, 1 ;  /* 0x3f80000000007820 */ /* 0x000fc80000410000 */
[----:B------:R4:W0:Y:S02]  /*b590*/  F2F.F64.F32 R24, R0 ;  /* 0x0000000000187310 */ /* 0x0008240000201800 */
[----:B0---4-:R-:W-:Y:S05]  /*b5a0*/  BRA `(.L_x_2063) ;  /* 0x0000000800b07947 */ /* 0x011fea0003800000 */
.L_x_2068:
[----:B------:R3:W5:Y:S01]  /*b5b0*/  LDG.E.64 R24, desc[UR36][R4.64] ;  /* 0x0000002404187981 */ /* 0x000762000c1e1b00 */
[----:B------:R-:W-:Y:S05]  /*b5c0*/  BRA `(.L_x_2063) ;  /* 0x0000000800a87947 */ /* 0x000fea0003800000 */
.L_x_2058:
        /* <DEDUP_REMOVED lines=9> */
[----:B------:R-:W-:Y:S01]  /*b660*/  IMAD.MOV.U32 R24, RZ, RZ, RZ ;  /* 0x000000ffff187224 */ /* 0x000fe200078e00ff */
[----:B--2---:R-:W-:-:S04]  /*b670*/  ISETP.NE.AND P0, PT, R4, RZ, PT ;  /* 0x000000ff0400720c */ /* 0x004fc80003f05270 */
[----:B------:R-:W-:Y:S01]  /*b680*/  FSEL R25, RZ, 1.875, !P0 ;  /* 0x3ff00000ff197808 */ /* 0x000fe20004000000 */
[----:B------:R-:W-:Y:S08]  /*b690*/  BRA `(.L_x_2063) ;  /* 0x0000000800747947 */ /* 0x000ff00003800000 */
.L_x_2072:
[----:B------:R2:W5:Y:S01]  /*b6a0*/  LDG.E.64 R24, desc[UR36][R4.64] ;  /* 0x0000002404187981 */ /* 0x000562000c1e1b00 */
[----:B------:R-:W-:Y:S05]  /*b6b0*/  BRA `(.L_x_2063) ;  /* 0x00000008006c7947 */ /* 0x000fea0003800000 */
.L_x_2071:
        /* <DEDUP_REMOVED lines=23> */
[----:B------:R-:W-:-:S05]  /*b830*/  LOP3.LUT R3, R3, 0x80000000, R0, 0xf8, !PT ;  /* 0x8000000003037812 */ /* 0x000fca00078ef800 */
[----:B------:R-:W-:-:S04]  /*b840*/  FMUL.FTZ R3, R3, 1 ;  /* 0x3f80000003037820 */ /* 0x000fc80000410000 */
[----:B------:R3:W4:Y:S02]  /*b850*/  F2F.F64.F32 R24, R3 ;  /* 0x0000000300187310 */ /* 0x0007240000201800 */
[----:B---34-:R-:W-:Y:S05]  /*b860*/  BRA `(.L_x_2063) ;  /* 0x0000000800007947 */ /* 0x018fea0003800000 */
.L_x_2074:
        /* <DEDUP_REMOVED lines=9> */
[----:B------:R-:W-:Y:S01]  /*b900*/  @!P0 FADD.FTZ R0, R3, -0.5 ;  /* 0xbf00000003008421 */ /* 0x000fe20000010000 */
[----:B------:R-:W-:-:S04]  /*b910*/  MOV R3, R6 ;  /* 0x0000000600037202 */ /* 0x000fc80000000f00 */
[----:B------:R-:W-:-:S05]  /*b920*/  LOP3.LUT R0, R0, 0x80000000, R3, 0xf8, !PT ;  /* 0x8000000000007812 */ /* 0x000fca00078ef803 */
[----:B------:R-:W-:-:S04]  /*b930*/  FMUL.FTZ R0, R0, 1 ;  /* 0x3f80000000007820 */ /* 0x000fc80000410000 */
[----:B------:R3:W4:Y:S02]  /*b940*/  F2F.F64.F32 R24, R0 ;  /* 0x0000000000187310 */ /* 0x0007240000201800 */
[----:B---34-:R-:W-:Y:S05]  /*b950*/  BRA `(.L_x_2063) ;  /* 0x0000000400c47947 */ /* 0x018fea0003800000 */
.L_x_2073:
[----:B------:R-:W2:Y:S02]  /*b960*/  LDG.E.U16 R0, desc[UR36][R4.64] ;  /* 0x0000002404007981 */ /* 0x000ea4000c1e1500 */
[----:B--2---:R-:W-:-:S04]  /*b970*/  IMAD.U32 R0, R0, 0x10000, RZ ;  /* 0x0001000000007824 */ /* 0x004fc800078e00ff */
[----:B------:R-:W-:-:S04]  /*b980*/  FMUL.FTZ R0, R0, 1 ;  /* 0x3f80000000007820 */ /* 0x000fc80000410000 */
[----:B------:R3:W4:Y:S02]  /*b990*/  F2F.F64.F32 R24, R0 ;  /* 0x0000000000187310 */ /* 0x0007240000201800 */
[----:B---34-:R-:W-:Y:S05]  /*b9a0*/  BRA `(.L_x_2063) ;  /* 0x0000000400b07947 */ /* 0x018fea0003800000 */
.L_x_2070:
        /* <DEDUP_REMOVED lines=11> */
.L_x_2077:
        /* <DEDUP_REMOVED lines=21> */
.L_x_2079:
[----:B------:R-:W-:Y:S05]  /*bbb0*/  BSYNC.RECONVERGENT B0 ;  /* 0x0000000000007941 */ /* 0x000fea0003800200 */
.L_x_2078:
[----:B------:R-:W-:Y:S02]  /*bbc0*/  SHF.L.U32 R0, R0, 0x14, RZ ;  /* 0x0000001400007819 */ /* 0x000fe400000006ff */
[----:B------:R-:W-:-:S04]  /*bbd0*/  LEA R3, R3, 0x3b800000, 0x17 ;  /* 0x3b80000003037811 */ /* 0x000fc800078eb8ff */
[----:B------:R-:W-:-:S05]  /*bbe0*/  LOP3.LUT R0, R3, R0, R7, 0xfe, !PT ;  /* 0x0000000003007212 */ /* 0x000fca00078efe07 */
[----:B------:R-:W-:-:S04]  /*bbf0*/  FMUL.FTZ R0, R0, 1 ;  /* 0x3f80000000007820 */ /* 0x000fc80000410000 */
[----:B------:R2:W3:Y:S02]  /*bc00*/  F2F.F64.F32 R24, R0 ;  /* 0x0000000000187310 */ /* 0x0004e40000201800 */
[----:B--23--:R-:W-:Y:S05]  /*bc10*/  BRA `(.L_x_2063) ;  /* 0x0000000400147947 */ /* 0x00cfea0003800000 */
.L_x_2076:
[----:B------:R-:W2:Y:S01]  /*bc20*/  LDG.E.U8 R4, desc[UR36][R4.64] ;  /* 0x0000002404047981 */ /* 0x000ea2000c1e1100 */
[----:B------:R-:W-:Y:S02]  /*bc30*/  CS2R R24, SRZ ;  /* 0x0000000000187805 */ /* 0x000fe4000001ff00 */
[----:B--2---:R-:W-:-:S13]  /*bc40*/  ISETP.NE.AND P0, PT, R4, RZ, PT ;  /* 0x000000ff0400720c */ /* 0x004fda0003f05270 */
[----:B------:R-:W-:Y:S05]  /*bc50*/  @!P0 BRA `(.L_x_2063) ;  /* 0x0000000400048947 */ /* 0x000fea0003800000 */
[----:B------:R-:W-:-:S13]  /*bc60*/  ISETP.NE.AND P0, PT, R4, 0x80, PT ;  /* 0x000000800400780c */ /* 0x000fda0003f05270 */
[----:B------:R-:W-:Y:S02]  /*bc70*/  @!P0 IMAD.MOV.U32 R24, RZ, RZ, 0x20000000 ;  /* 0x20000000ff188424 */ /* 0x000fe400078e00ff */
        /* <DEDUP_REMOVED lines=15> */
.L_x_2081:
[----:B------:R-:W-:Y:S05]  /*bd70*/  BSYNC.RECONVERGENT B0 ;  /* 0x0000000000007941 */ /* 0x000fea0003800200 */
.L_x_2080:
[----:B------:R-:W-:Y:S01]  /*bd80*/  IMAD.SHL.U32 R0, R0, 0x200000, RZ ;  /* 0x0020000000007824 */ /* 0x000fe200078e00ff */
[----:B------:R-:W-:-:S04]  /*bd90*/  LEA R3, R3, 0x37800000, 0x17 ;  /* 0x3780000003037811 */ /* 0x000fc800078eb8ff */
[----:B------:R-:W-:-:S05]  /*bda0*/  LOP3.LUT R0, R3, R0, R7, 0xfe, !PT ;  /* 0x0000000003007212 */ /* 0x000fca00078efe07 */
[----:B------:R-:W-:-:S04]  /*bdb0*/  FMUL.FTZ R0, R0, 1 ;  /* 0x3f80000000007820 */ /* 0x000fc80000410000 */
[----:B------:R2:W3:Y:S02]  /*bdc0*/  F2F.F64.F32 R24, R0 ;  /* 0x0000000000187310 */ /* 0x0004e40000201800 */
[----:B--23--:R-:W-:Y:S05]  /*bdd0*/  BRA `(.L_x_2063) ;  /* 0x0000000000a47947 */ /* 0x00cfea0003800000 */
.L_x_2075:
[----:B------:R-:W-:-:S09]  /*bde0*/  UISETP.NE.AND UP0, UPT, UR4, 0x1c, UPT ;  /* 0x0000001c0400788c */ /* 0x000fd2000bf05270 */
[----:B------:R-:W-:Y:S05]  /*bdf0*/  BRA.U !UP0, `(.L_x_2082) ;  /* 0x0000000108947547 */ /* 0x000fea000b800000 */
[----:B------:R-:W-:-:S09]  /*be00*/  UISETP.NE.AND UP0, UPT, UR4, 0x1d, UPT ;  /* 0x0000001d0400788c */ /* 0x000fd2000bf05270 */
[----:B------:R-:W-:Y:S05]  /*be10*/  BRA.U !UP0, `(.L_x_2083) ;  /* 0x0000000108807547 */ /* 0x000fea000b800000 */
[----:B------:R-:W-:-:S09]  /*be20*/  UISETP.NE.AND UP0, UPT, UR4, 0x2c, UPT ;  /* 0x0000002c0400788c */ /* 0x000fd2000bf05270 */
[----:B------:R-:W-:Y:S05]  /*be30*/  BRA.U UP0, `(.L_x_2062) ;  /* 0x0000000100307547 */ /* 0x000fea000b800000 */
[----:B------:R-:W2:Y:S01]  /*be40*/  LDG.E.U8 R0, desc[UR36][R4.64] ;  /* 0x0000002404007981 */ /* 0x000ea2000c1e1100 */
[----:B------:R-:W-:Y:S02]  /*be50*/  HFMA2 R24, -RZ, RZ, 0, 0 ;  /* 0x00000000ff187431 */ /* 0x000fe400000001ff */
[----:B------:R-:W-:Y:S01]  /*be60*/  IMAD.MOV.U32 R25, RZ, RZ, 0x38000000 ;  /* 0x38000000ff197424 */ /* 0x000fe200078e00ff */
[----:B--2---:R-:W-:-:S13]  /*be70*/  ISETP.NE.AND P0, PT, R0, RZ, PT ;  /* 0x000000ff0000720c */ /* 0x004fda0003f05270 */
[----:B------:R-:W-:Y:S05]  /*be80*/  @!P0 BRA `(.L_x_2063) ;  /* 0x0000000000788947 */ /* 0x000fea0003800000 */
[----:B------:R-:W-:-:S13]  /*be90*/  ISETP.NE.AND P0, PT, R0, 0xff, PT ;  /* 0x000000ff0000780c */ /* 0x000fda0003f05270 */
[----:B------:R-:W-:Y:S01]  /*bea0*/  @P0 IMAD.SHL.U32 R0, R0, 0x800000, RZ ;  /* 0x0080000000000824 */ /* 0x000fe200078e00ff */
[----:B------:R-:W-:Y:S01]  /*beb0*/  @!P0 MOV R24, 0x20000000 ;  /* 0x2000000000188802 */ /* 0x000fe20000000f00 */
[----:B------:R-:W-:Y:S02]  /*bec0*/  @!P0 IMAD.MOV.U32 R25, RZ, RZ, 0x7ff80000 ;  /* 0x7ff80000ff198424 */ /* 0x000fe400078e00ff */
[----:B------:R-:W-:-:S04]  /*bed0*/  @P0 FMUL.FTZ R0, R0, 1 ;  /* 0x3f80000000000820 */ /* 0x000fc80000410000 */
[----:B------:R2:W3:Y:S02]  /*bee0*/  @P0 F2F.F64.F32 R24, R0 ;  /* 0x0000000000180310 */ /* 0x0004e40000201800 */
[----:B--23--:R-:W-:Y:S05]  /*bef0*/  BRA `(.L_x_2063) ;  /* 0x00000000005c7947 */ /* 0x00cfea0003800000 */
.L_x_2062:
        /* <DEDUP_REMOVED lines=16> */
.L_x_2084:
[----:B------:R-:W-:Y:S01]  /*c000*/  CS2R R24, SRZ ;  /* 0x0000000000187805 */ /* 0x000fe2000001ff00 */
[----:B------:R-:W-:Y:S06]  /*c010*/  BRA `(.L_x_2063) ;  /* 0x0000000000147947 */ /* 0x000fec0003800000 */
.L_x_2083:
[----:B------:R-:W2:Y:S02]  /*c020*/  LDG.E.64 R24, desc[UR36][R4.64] ;  /* 0x0000002404187981 */ /* 0x000ea4000c1e1b00 */
[----:B--2---:R-:W2:Y:S02]  /*c030*/  I2F.F64.U64 R24, R24 ;  /* 0x0000001800187312 */ /* 0x004ea40000301800 */
[----:B--2---:R-:W-:Y:S05]  /*c040*/  BRA `(.L_x_2063) ;  /* 0x0000000000087947 */ /* 0x004fea0003800000 */
.L_x_2082:
[----:B------:R-:W2:Y:S02]  /*c050*/  LDG.E R4, desc[UR36][R4.64] ;  /* 0x0000002404047981 */ /* 0x000ea4000c1e1900 */
[----:B--2---:R0:W1:Y:S02]  /*c060*/  I2F.F64.U32 R24, R4 ;  /* 0x0000000400187312 */ /* 0x0040640000201800 */
.L_x_2063:
[----:B------:R-:W-:Y:S05]  /*c070*/  BSYNC.RECONVERGENT B7 ;  /* 0x0000000000077941 */ /* 0x000fea0003800200 */
.L_x_2057:
[----:B0123-5:R-:W0:Y:S01]  /*c080*/  DFMA R4, R24, R24, 1 ;  /* 0x3ff000001804742b */ /* 0x02fe220000000018 */
[----:B------:R-:W-:Y:S01]  /*c090*/  IMAD.MOV.U32 R6, RZ, RZ, RZ ;  /* 0x000000ffff067224 */ /* 0x000fe200078e00ff */
[----:B0-----:R-:W0:Y:S01]  /*c0a0*/  MUFU.RSQ64H R7, R5 ;  /* 0x0000000500077308 */ /* 0x001e220000001c00 */
[----:B------:R-:W-:Y:S01]  /*c0b0*/  MOV R10, 0x0 ;  /* 0x00000000000a7802 */ /* 0x000fe20000000f00 */
[----:B------:R-:W-:Y:S01]  /*c0c0*/  IMAD.MOV.U32 R11, RZ, RZ, 0x3fd80000 ;  /* 0x3fd80000ff0b7424 */ /* 0x000fe200078e00ff */
[----:B------:R-:W-:Y:S01]  /*c0d0*/  LOP3.LUT R27, R25, 0x7fffffff, RZ, 0xc0, !PT ;  /* 0x7fffffff191b7812 */ /* 0x000fe200078ec0ff */
[----:B------:R-:W-:Y:S01]  /*c0e0*/  IMAD.MOV.U32 R26, RZ, RZ, R24 ;  /* 0x000000ffff1a7224 */ /* 0x000fe200078e0018 */
[----:B------:R-:W-:Y:S02]  /*c0f0*/  BSSY.RECONVERGENT B0, `(.L_x_2085) ;  /* 0x0000185000007945 */ /* 0x000fe40003800200 */
[----:B------:R-:W-:-:S15]  /*c100*/  ISETP.GT.U32.AND P0, PT, R27, 0x43dfffff, PT ;  /* 0x43dfffff1b00780c */ /* 0x000fde0003f04070 */
[----:B------:R-:W-:-:S15]  /*c110*/  NOP ;  /* 0x0000000000007918 */ /* 0x000fde0000000000 */
[----:B------:R-:W-:-:S15]  /*c120*/  NOP ;  /* 0x0000000000007918 */ /* 0x000fde0000000000 */
[----:B------:R-:W-:-:S10]  /*c130*/  NOP ;  /* 0x0000000000007918 */ /* 0x000fd40000000000 */
        /* <DEDUP_REMOVED lines=66> */
[----:B------:R-:W-:-:S03]  /*c560*/  @!P0 IMAD.MOV.U32 R28, RZ, RZ, R4 ;  /* 0x000000ffff1c8224 */ /* 0x000fc600078e0004 */
[----:B------:R-:W-:-:S04]  /*c570*/  IADD3 R0, PT, PT, R29, -0x1, RZ ;  /* 0xffffffff1d007810 */ /* 0x000fc80007ffe0ff */
[----:B------:R-:W-:Y:S02]  /*c580*/  ISETP.GE.U32.AND P1, PT, R0, 0x7fefffff, PT ;  /* 0x7fefffff0000780c */ /* 0x000fe40003f26070 */
[----:B------:R-:W-:Y:S01]  /*c590*/  MOV R0, 0xfffffc01 ;  /* 0xfffffc0100007802 */ /* 0x000fe20000000f00 */
[----:B------:R-:W-:-:S10]  /*c5a0*/  @!P0 IMAD.MOV.U32 R0, RZ, RZ, -0x435 ;  /* 0xfffffbcbff008424 */ /* 0x000fd400078e00ff */
[----:B------:R-:W-:Y:S01]  /*c5b0*/  @P1 IMAD.MOV.U32 R6, RZ, RZ, 0x0 ;  /* 0x00000000ff061424 */ /* 0x000fe200078e00ff */
[----:B------:R-:W-:Y:S01]  /*c5c0*/  @P1 LOP3.LUT P2, RZ, R5, 0x7fffffff, RZ, 0xc0, !PT ;  /* 0x7fffffff05ff1812 */ /* 0x000fe2000784c0ff */
[----:B------:R-:W-:-:S15]  /*c5d0*/  @P1 IMAD.MOV.U32 R7, RZ, RZ, 0x7ff00000 ;  /* 0x7ff00000ff071424 */ /* 0x000fde00078e00ff */
[----:B------:R-:W-:-:S15]  /*c5e0*/  NOP ;  /* 0x0000000000007918 */ /* 0x000fde0000000000 */
[----:B------:R-:W-:-:S08]  /*c5f0*/  NOP ;  /* 0x0000000000007918 */ /* 0x000fd00000000000 */
[----:B------:R-:W0:Y:S02]  /*c600*/  @P1 DFMA R6, R4, R6, +INF ;  /* 0x7ff000000406142b */ /* 0x000e240000000006 */
[----:B0-----:R-:W-:Y:S02]  /*c610*/  @P1 FSEL R6, R6, RZ, P2 ;  /* 0x000000ff06061208 */ /* 0x001fe40001000000 */
[----:B------:R-:W-:Y:S01]  /*c620*/  @P1 FSEL R7, R7, -QNAN , P2 ;  /* 0xfff0000007071808 */ /* 0x000fe20001000000 */
[----:B------:R-:W-:Y:S06]  /*c630*/  @P1 BRA `(.L_x_2087) ;  /* 0x0000001000c01947 */ /* 0x000fec0003800000 */
        /* <DEDUP_REMOVED lines=173> */
.L_x_2086:
        /* <DEDUP_REMOVED lines=47> */
[----:B------:R-:W-:Y:S01]  /*d400*/  MOV R10, R28 ;  /* 0x0000001c000a7202 */ /* 0x000fe20000000f00 */
[----:B------:R-:W-:Y:S01]  /*d410*/  IMAD.MOV.U32 R11, RZ, RZ, R29 ;  /* 0x000000ffff0b7224 */ /* 0x000fe200078e001d */
[----:B------:R-:W-:-:S07]  /*d420*/  MOV R4, 0xd440 ;  /* 0x0000d44000047802 */ /* 0x000fce0000000f00 */
[----:B------:R-:W-:Y:S05]  /*d430*/  CALL.REL.NOINC `($__internal_0_$__cuda_sm20_div_rn_f64_full) ;  /* 0x0000006400e07944 */ /* 0x000fea0003c00000 */
[----:B------:R-:W-:Y:S01]  /*d440*/  IMAD.MOV.U32 R4, RZ, RZ, R18 ;  /* 0x000000ffff047224 */ /* 0x000fe200078e0012 */
[----:B------:R-:W-:-:S07]  /*d450*/  MOV R5, R19 ;  /* 0x0000001300057202 */ /* 0x000fce0000000f00 */
.L_x_2089:
[----:B------:R-:W-:Y:S05]  /*d460*/  BSYNC.RECONVERGENT B1 ;  /* 0x0000000000017941 */ /* 0x000fea0003800200 */
.L_x_2088:
[----:B------:R-:W-:Y:S01]  /*d470*/  IMAD.MOV.U32 R10, RZ, RZ, -0x314d23bc ;  /* 0xceb2dc44ff0a7424 */ /* 0x000fe200078e00ff */
[----:B------:R-:W0:Y:S01]  /*d480*/  DMUL R4, R28, -R4 ;  /* 0x800000041c047228 */ /* 0x000e220000000000 */
[----:B------:R-:W-:Y:S01]  /*d490*/  IMAD.MOV.U32 R11, RZ, RZ, 0x3ed087ff ;  /* 0x3ed087ffff0b7424 */ /* 0x000fe200078e00ff */
[----:B------:R-:W-:Y:S01]  /*d4a0*/  UMOV UR4, 0x2fbe14b5 ;  /* 0x2fbe14b500047882 */ /* 0x000fe20000000000 */
[----:B------:R-:W-:-:S15]  /*d4b0*/  UMOV UR5, 0x3eb372fb ;  /* 0x3eb372fb00057882 */ /* 0x000fde0000000000 */
[----:B------:R-:W-:-:S15]  /*d4c0*/  NOP ;  /* 0x0000000000007918 */ /* 0x000fde0000000000 */
[----:B------:R-:W-:-:S15]  /*d4d0*/  NOP ;  /* 0x0000000000007918 */ /* 0x000fde0000000000 */
[----:B------:R-:W-:-:S15]  /*d4e0*/  NOP ;  /* 0x0000000000007918 */ /* 0x000fde0000000000 */
[----:B------:R-:W-:-:S01]  /*d4f0*/  NOP ;  /* 0x0000000000007918 */ /* 0x000fc20000000000 */
        /* <DEDUP_REMOVED lines=68> */
.L_x_2087:
[----:B------:R-:W-:Y:S05]  /*d940*/  BSYNC.RECONVERGENT B0 ;  /* 0x0000000000007941 */ /* 0x000fea0003800200 */
.L_x_2085:
        /* <DEDUP_REMOVED lines=10> */
[----:B--2---:R-:W-:-:S04]  /*d9f0*/  IADD3 R2, P0, PT, R2, UR6, RZ ;  /* 0x0000000602027c10 */ /* 0x004fc8000ff1e0ff */
[----:B------:R-:W-:Y:S01]  /*da00*/  IADD3.X R3, PT, PT, RZ, UR7, RZ, P0, !PT ;  /* 0x00000007ff037c10 */ /* 0x000fe200087fe4ff */
[----:B------:R-:W-:Y:S08]  /*da10*/  BRA.U UP0, `(.L_x_2090) ;  /* 0x0000000500707547 */ /* 0x000ff0000b800000 */
        /* <DEDUP_REMOVED lines=11> */
.L_x_2093:
[----:B------:R-:W1:Y:S02]  /*dad0*/  F2I.S64.F64.TRUNC R4, R4 ;  /* 0x0000000400047311 */ /* 0x000e64000030d900 */
[----:B-1----:R-:W-:-:S05]  /*dae0*/  IMAD.MOV.U32 R7, RZ, RZ, R4 ;  /* 0x000000ffff077224 */ /* 0x002fca00078e0004 */
[----:B------:R1:W-:Y:S01]  /*daf0*/  STG.E.U8 desc[UR36][R2.64], R7 ;  /* 0x0000000702007986 */ /* 0x0003e2000c101124 */
[----:B------:R-:W-:Y:S05]  /*db00*/  BRA `(.L_x_2095) ;  /* 0x0000001000807947 */ /* 0x000fea0003800000 */
.L_x_2092:
        /* <DEDUP_REMOVED lines=9> */
.L_x_2097:
[----:B------:R-:W1:Y:S02]  /*dba0*/  F2I.F64.TRUNC R5, R4 ;  /* 0x0000000400057311 */ /* 0x000e64000030d100 */
[----:B-1----:R3:W-:Y:S01]  /*dbb0*/  STG.E desc[UR36][R2.64], R5 ;  /* 0x0000000502007986 */ /* 0x0027e2000c101924 */
[----:B------:R-:W-:Y:S05]  /*dbc0*/  BRA `(.L_x_2095) ;  /* 0x0000001000507947 */ /* 0x000fea0003800000 */
.L_x_2096:
[----:B------:R-:W1:Y:S02]  /*dbd0*/  F2I.F64.TRUNC R5, R4 ;  /* 0x0000000400057311 */ /* 0x000e64000030d100 */
[----:B-1----:R1:W-:Y:S01]  /*dbe0*/  STG.E.U16 desc[UR36][R2.64], R5 ;  /* 0x0000000502007986 */ /* 0x0023e2000c101524 */
[----:B------:R-:W-:Y:S05]  /*dbf0*/  BRA `(.L_x_2095) ;  /* 0x0000001000447947 */ /* 0x000fea0003800000 */
.L_x_2091:
        /* <DEDUP_REMOVED lines=17> */
.L_x_2099:
        /* <DEDUP_REMOVED lines=12> */
.L_x_2098:
        /* <DEDUP_REMOVED lines=14> */
[----:B------:R-:W-:Y:S02]  /*deb0*/  IMAD.MOV.U32 R7, RZ, RZ, RZ ;  /* 0x000000ffff077224 */ /* 0x000fe400078e00ff */
[----:B-1----:R-:W-:-:S05]  /*dec0*/  @!P0 FMUL R6, R6, 1.175494350822287508e-38 ;  /* 0x0080000006068820 */ /* 0x002fca0000400000 */
[----:B------:R1:W-:Y:S01]  /*ded0*/  STG.E.64 desc[UR36][R2.64], R6 ;  /* 0x0000000602007986 */ /* 0x0003e2000c101b24 */
[----:B------:R-:W-:Y:S05]  /*dee0*/  BRA `(.L_x_2095) ;  /* 0x0000000c00887947 */ /* 0x000fea0003800000 */
.L_x_2101:
        /* <DEDUP_REMOVED lines=13> */
.L_x_2100:
[----:B------:R1:W-:Y:S01]  /*dfc0*/  STG.E.64 desc[UR36][R2.64], R4 ;  /* 0x0000000402007986 */ /* 0x0003e2000c101b24 */
[----:B------:R-:W-:Y:S05]  /*dfd0*/  BRA `(.L_x_2095) ;  /* 0x0000000c004c7947 */ /* 0x000fea0003800000 */
.L_x_2090:
        /* <DEDUP_REMOVED lines=13> */
.L_x_2105:
        /* <DEDUP_REMOVED lines=26> */
.L_x_2108:
[----:B------:R-:W-:-:S04]  /*e250*/  SHF.R.U32.HI R5, RZ, 0x18, R7 ;  /* 0x00000018ff057819 */ /* 0x000fc80000011607 */
[----:B------:R-:W-:-:S07]  /*e260*/  LOP3.LUT R0, R0, 0x80, R5, 0xf8, !PT ;  /* 0x0000008000007812 */ /* 0x000fce00078ef805 */
.L_x_2107:
[----:B------:R-:W-:Y:S05]  /*e270*/  BSYNC.RECONVERGENT B0 ;  /* 0x0000000000007941 */ /* 0x000fea0003800200 */
.L_x_2106:
[----:B------:R1:W-:Y:S01]  /*e280*/  STG.E.U8 desc[UR36][R2.64], R0 ;  /* 0x0000000002007986 */ /* 0x0003e2000c101124 */
[----:B------:R-:W-:Y:S05]  /*e290*/  BRA `(.L_x_2095) ;  /* 0x00000008009c7947 */ /* 0x000fea0003800000 */
.L_x_2104:
        /* <DEDUP_REMOVED lines=26> */
.L_x_2111:
[----:B------:R-:W-:-:S04]  /*e440*/  SHF.R.U32.HI R5, RZ, 0x18, R7 ;  /* 0x00000018ff057819 */ /* 0x000fc80000011607 */
[----:B------:R-:W-:-:S07]  /*e450*/  LOP3.LUT R0, R0, 0x80, R5, 0xf8, !PT ;  /* 0x0000008000007812 */ /* 0x000fce00078ef805 */
.L_x_2110:
[----:B------:R-:W-:Y:S05]  /*e460*/  BSYNC.RECONVERGENT B0 ;  /* 0x0000000000007941 */ /* 0x000fea0003800200 */
.L_x_2109:
[----:B------:R1:W-:Y:S01]  /*e470*/  STG.E.U8 desc[UR36][R2.64], R0 ;  /* 0x0000000002007986 */ /* 0x0003e2000c101124 */
[----:B------:R-:W-:Y:S05]  /*e480*/  BRA `(.L_x_2095) ;  /* 0x0000000800207947 */ /* 0x000fea0003800000 */
.L_x_2103:
        /* <DEDUP_REMOVED lines=30> */
.L_x_2113:
[----:B------:R-:W1:Y:S02]  /*e670*/  F2I.U64.F64.TRUNC R4, R4 ;  /* 0x0000000400047311 */ /* 0x000e64000030d800 */
[----:B-1----:R1:W-:Y:S01]  /*e680*/  STG.E.64 desc[UR36][R2.64], R4 ;  /* 0x0000000402007986 */ /* 0x0023e2000c101b24 */
[----:B------:R-:W-:Y:S05]  /*e690*/  BRA `(.L_x_2095) ;  /* 0x00000004009c7947 */ /* 0x000fea0003800000 */
.L_x_2112:
[----:B------:R-:W1:Y:S02]  /*e6a0*/  F2I.U32.F64.TRUNC R5, R4 ;  /* 0x0000000400057311 */ /* 0x000e64000030d000 */
[----:B-1----:R1:W-:Y:S01]  /*e6b0*/  STG.E desc[UR36][R2.64], R5 ;  /* 0x0000000502007986 */ /* 0x0023e2000c101924 */
[----:B------:R-:W-:Y:S05]  /*e6c0*/  BRA `(.L_x_2095) ;  /* 0x0000000400907947 */ /* 0x000fea0003800000 */
.L_x_2102:
        /* <DEDUP_REMOVED lines=10> */
.L_x_2115:
[----:B------:R-:W-:-:S05]  /*e770*/  CS2R R6, SRZ ;  /* 0x0000000000067805 */ /* 0x000fca000001ff00 */
[----:B------:R1:W-:Y:S01]  /*e780*/  STG.E.128 desc[UR36][R2.64], R4 ;  /* 0x0000000402007986 */ /* 0x0003e2000c101d24 */
[----:B------:R-:W-:Y:S05]  /*e790*/  BRA `(.L_x_2095) ;  /* 0x00000004005c7947 */ /* 0x000fea0003800000 */
.L_x_2114:
[----:B------:R-:W-:-:S09]  /*e7a0*/  UISETP.NE.AND UP0, UPT, UR4, 0xf, UPT ;  /* 0x0000000f0400788c */ /* 0x000fd2000bf05270 */
[----:B------:R-:W-:Y:S05]  /*e7b0*/  BRA.U !UP0, `(.L_x_2116) ;  /* 0x0000000508287547 */ /* 0x000fea000b800000 */
[----:B------:R-:W-:-:S09]  /*e7c0*/  UISETP.NE.AND UP0, UPT, UR4, 0x17, UPT ;  /* 0x000000170400788c */ /* 0x000fd2000bf05270 */
[----:B------:R-:W-:Y:S05]  /*e7d0*/  BRA.U !UP0, `(.L_x_2117) ;  /* 0x0000000108b07547 */ /* 0x000fea000b800000 */
[----:B------:R-:W-:-:S09]  /*e7e0*/  UISETP.NE.AND UP0, UPT, UR4, 0x18, UPT ;  /* 0x000000180400788c */ /* 0x000fd2000bf05270 */
[----:B------:R-:W-:Y:S05]  /*e7f0*/  BRA.U !UP0, `(.L_x_2118) ;  /* 0x0000000108447547 */ /* 0x000fea000b800000 */
.L_x_2094:
[----:B------:R-:W-:Y:S01]  /*e800*/  MOV R0, 0x0 ;  /* 0x0000000000007802 */ /* 0x000fe20000000f00 */
[----:B------:R-:W1:Y:S01]  /*e810*/  LDCU.64 UR4, c[0x4][0x158] ;  /* 0x01002b00ff0477ac */ /* 0x000e620008000a00 */
[----:B------:R-:W-:Y:S02]  /*e820*/  HFMA2 R12, -RZ, RZ, 0, 5.9604644775390625e-08 ;  /* 0x00000001ff0c7431 */ /* 0x000fe400000001ff */
[----:B------:R-:W-:Y:S01]  /*e830*/  IMAD.MOV.U32 R8, RZ, RZ, 0x65 ;  /* 0x00000065ff087424 */ /* 0x000fe200078e00ff */
[----:B------:R2:W3:Y:S01]  /*e840*/  LDC.64 R2, c[0x4][R0] ;  /* 0x0100000000027b82 */ /* 0x0004e20000000a00 */
[----:B------:R-:W4:Y:S01]  /*e850*/  LDCU.64 UR6, c[0x4][0x160] ;  /* 0x01002c00ff0677ac */ /* 0x000f220008000a00 */
[----:B------:R-:W-:Y:S01]  /*e860*/  IMAD.MOV.U32 R13, RZ, RZ, RZ ;  /* 0x000000ffff0d7224 */ /* 0x000fe200078e00ff */
[----:B------:R-:W5:Y:S01]  /*e870*/  LDCU.64 UR8, c[0x4][0x40] ;  /* 0x01000800ff0877ac */ /* 0x000f620008000a00 */
[----:B-1----:R-:W-:Y:S01]  /*e880*/  IMAD.U32 R4, RZ, RZ, UR4 ;  /* 0x00000004ff047e24 */ /* 0x002fe2000f8e00ff */
[----:B------:R-:W-:Y:S01]  /*e890*/  MOV R5, UR5 ;  /* 0x0000000500057c02 */ /* 0x000fe20008000f00 */
[----:B----4-:R-:W-:-:S02]  /*e8a0*/  IMAD.U32 R6, RZ, RZ, UR6 ;  /* 0x00000006ff067e24 */ /* 0x010fc4000f8e00ff */
[----:B------:R-:W-:Y:S01]  /*e8b0*/  IMAD.U32 R7, RZ, RZ, UR7 ;  /* 0x00000007ff077e24 */ /* 0x000fe2000f8e00ff */
[----:B-----5:R-:W-:Y:S01]  /*e8c0*/  MOV R10, UR8 ;  /* 0x00000008000a7c02 */ /* 0x020fe20008000f00 */
[----:B--2---:R-:W-:-:S07]  /*e8d0*/  IMAD.U32 R11, RZ, RZ, UR9 ;  /* 0x00000009ff0b7e24 */ /* 0x004fce000f8e00ff */
[----:B------:R-:W-:-:S07]  /*e8e0*/  LEPC R20, `(.L_x_2119) ;  /* 0x000000001014794e */ /* 0x000fce0000000000 */
[----:B0--3--:R-:W-:Y:S05]  /*e8f0*/  CALL.ABS.NOINC R2 ;  /* 0x0000000002007343 */ /* 0x009fea0003c00000 */
.L_x_2119:
[----:B------:R-:W-:Y:S05]  /*e900*/  BRA `(.L_x_2095) ;  /* 0x0000000400007947 */ /* 0x000fea0003800000 */
.L_x_2118:
        /* <DEDUP_REMOVED lines=21> */
.L_x_2121:
[----:B------:R-:W-:Y:S05]  /*ea60*/  BSYNC.RECONVERGENT B0 ;  /* 0x0000000000007941 */ /* 0x000fea0003800200 */
.L_x_2120:
[----:B------:R-:W-:-:S05]  /*ea70*/  LOP3.LUT R7, R0, 0x80, R7, 0xf8, !PT ;  /* 0x0000008000077812 */ /* 0x000fca00078ef807 */
[----:B------:R1:W-:Y:S01]  /*ea80*/  STG.E.U8 desc[UR36][R2.64], R7 ;  /* 0x0000000702007986 */ /* 0x0003e2000c101124 */
[----:B------:R-:W-:Y:S05]  /*ea90*/  BRA `(.L_x_2095) ;  /* 0x00000000009c7947 */ /* 0x000fea0003800000 */
.L_x_2117:
        /* <DEDUP_REMOVED lines=20> */
.L_x_2123:
[----:B------:R-:W-:Y:S02]  /*ebe0*/  ISETP.GT.U32.AND P0, PT, R6, 0x7f800000, PT ;  /* 0x7f8000000600780c */ /* 0x000fe40003f04070 */
[----:B------:R-:W-:-:S04]  /*ebf0*/  MOV R0, 0x7f ;  /* 0x0000007f00007802 */ /* 0x000fc80000000f00 */
[----:B------:R-:W-:-:S07]  /*ec00*/  SEL R0, R0, 0x7c, P0 ;  /* 0x0000007c00007807 */ /* 0x000fce0000000000 */
.L_x_2124:
[----:B------:R-:W-:Y:S05]  /*ec10*/  BSYNC.RECONVERGENT B0 ;  /* 0x0000000000007941 */ /* 0x000fea0003800200 */
.L_x_2122:
[----:B------:R-:W-:-:S04]  /*ec20*/  SHF.R.U32.HI R5, RZ, 0x18, R7 ;  /* 0x00000018ff057819 */ /* 0x000fc80000011607 */
[----:B------:R-:W-:-:S05]  /*ec30*/  LOP3.LUT R5, R0, 0x80, R5, 0xf8, !PT ;  /* 0x0000008000057812 */ /* 0x000fca00078ef805 */
[----:B------:R1:W-:Y:S01]  /*ec40*/  STG.E.U8 desc[UR36][R2.64], R5 ;  /* 0x0000000502007986 */ /* 0x0003e2000c101124 */
[----:B------:R-:W-:Y:S05]  /*ec50*/  BRA `(.L_x_2095) ;  /* 0x00000000002c7947 */ /* 0x000fea0003800000 */
.L_x_2116:
        /* <DEDUP_REMOVED lines=11> */
.L_x_2095:
[----:B------:R-:W-:-:S07]  /*ed10*/  VIADD R17, R17, 0x80 ;  /* 0x0000008011117836 */ /* 0x000fce0000000000 */
.L_x_2055:
[----:B------:R-:W-:Y:S05]  /*ed20*/  BSYNC.RECONVERGENT B6 ;  /* 0x0000000000067941 */ /* 0x000fea0003800200 */
.L_x_2054:
[----:B------:R-:W5:Y:S02]  /*ed30*/  LDCU UR4, c[0x0][0x380] ;  /* 0x00007000ff0477ac */ /* 0x000f640008000800 */
[----:B-----5:R-:W-:-:S13]  /*ed40*/  ISETP.GE.AND P0, PT, R17, UR4, PT ;  /* 0x0000000411007c0c */ /* 0x020fda000bf06270 */
[----:B------:R-:W-:Y:S05]  /*ed50*/  @P0 EXIT ;  /* 0x000000000000094d */ /* 0x000fea0003800000 */
[----:B------:R-:W5:Y:S01]  /*ed60*/  LDCU UR4, c[0x0][0x388] ;  /* 0x00007100ff0477ac */ /* 0x000f620008000800 */
[----:B01----:R-:W-:Y:S01]  /*ed70*/  IMAD.MOV.U32 R0, RZ, RZ, RZ ;  /* 0x000000ffff007224 */ /* 0x003fe200078e00ff */
[----:B------:R-:W-:Y:S01]  /*ed80*/  MOV R16, RZ ;  /* 0x000000ff00107202 */ /* 0x000fe20000000f00 */
[----:B-----5:R-:W-:-:S09]  /*ed90*/  UISETP.NE.AND UP0, UPT, UR4, URZ, UPT ;  /* 0x000000ff0400728c */ /* 0x020fd2000bf05270 */
[----:B------:R-:W-:Y:S05]  /*eda0*/  BRA.U !UP0, `(.L_x_2125) ;  /* 0x0000001108a87547 */ /* 0x000fea000b800000 */
[----:B------:R-:W2:Y:S01]  /*edb0*/  LDCU.64 UR4, c[0x0][0x390] ;  /* 0x00007200ff0477ac */ /* 0x000ea20008000a00 */
[----:B------:R-:W-:Y:S01]  /*edc0*/  IMAD.MOV.U32 R16, RZ, RZ, RZ ;  /* 0x000000ffff107224 */ /* 0x000fe200078e00ff */
[----:B------:R-:W0:Y:S01]  /*edd0*/  LDCU UR6, c[0x0][0x38c] ;  /* 0x00007180ff0677ac */ /* 0x000e220008000800 */
[----:B------:R-:W1:Y:S01]  /*ede0*/  LDCU.64 UR8, c[0x0][0x4b8] ;  /* 0x00009700ff0877ac */ /* 0x000e620008000a00 */
[----:B------:R-:W-:Y:S01]  /*edf0*/  UISETP.NE.AND UP0, UPT, UR40, URZ, UPT ;  /* 0x000000ff2800728c */ /* 0x000fe2000bf05270 */
[----:B--234-:R-:W-:-:S05]  /*ee00*/  IMAD.HI.U32 R2, R17, UR4, R16 ;  /* 0x0000000411027c27 */ /* 0x01cfca000f8e0010 */
[----:B------:R-:W-:-:S05]  /*ee10*/  SHF.R.U32.HI R3, RZ, UR5, R2 ;  /* 0x00000005ff037c19 */ /* 0x000fca0008011602 */
[----:B------:R-:W-:-:S04]  /*ee20*/  IMAD.MOV R0, RZ, RZ, -R3 ;  /* 0x000000ffff007224 */ /* 0x000fc800078e0a03 */
[----:B0-----:R-:W-:-:S04]  /*ee30*/  IMAD R0, R0, UR6, R17 ;  /* 0x0000000600007c24 */ /* 0x001fc8000f8e0211 */
[C---:B-1----:R-:W-:Y:S02]  /*ee40*/  IMAD R16, R0.reuse, UR8, RZ ;  /* 0x0000000800107c24 */ /* 0x042fe4000f8e02ff */
        /* <DEDUP_REMOVED lines=288> */
.L_x_2125:
[----:B------:R-:W2:Y:S01]  /*10050*/  LDCU.128 UR8, c[0x0][0x580] ;  /* 0x0000b000ff0877ac */ /* 0x000ea20008000c00 */
[----:B------:R-:W-:Y:S01]  /*10060*/  BSSY.RECONVERGENT B6, `(.L_x_2126) ;  /* 0x00000ee000067945 */ /* 0x000fe20003800200 */
[----:B------:R-:W-:-:S04]  /*10070*/  UPRMT UR4, UR41, 0x9910, URZ ;  /* 0x0000991029047896 */ /* 0x000fc800080000ff */
[----:B------:R-:W-:Y:S01]  /*10080*/  UISETP.GT.AND UP0, UPT, UR4, 0x9, UPT ;  /* 0x000000090400788c */ /* 0x000fe2000bf04270 */
[----:B--234-:R-:W-:Y:S02]  /*10090*/  IADD3 R2, P1, PT, R0, UR10, RZ ;  /* 0x0000000a00027c10 */ /* 0x01cfe4000ff3e0ff */
        /* <DEDUP_REMOVED lines=15> */
.L_x_2130:
[----:B------:R-:W2:Y:S02]  /*10190*/  LDG.E.U8 R2, desc[UR36][R2.64] ;  /* 0x0000002402027981 */ /* 0x000ea4000c1e1100 */
[----:B--2---:R4:W0:Y:S02]  /*101a0*/  I2F.F64.U16 R28, R2 ;  /* 0x00000002001c7312 */ /* 0x0048240000101800 */
[----:B0---4-:R-:W-:Y:S05]  /*101b0*/  BRA `(.L_x_2132) ;  /* 0x0000000c00607947 */ /* 0x011fea0003800000 */
.L_x_2129:
        /* <DEDUP_REMOVED lines=9> */
.L_x_2134:
[----:B------:R-:W2:Y:S02]  /*10250*/  LDG.E R2, desc[UR36][R2.64] ;  /* 0x0000002402027981 */ /* 0x000ea4000c1e1900 */
[----:B--2---:R4:W0:Y:S02]  /*10260*/  I2F.F64 R28, R2 ;  /* 0x00000002001c7312 */ /* 0x0048240000201c00 */
[----:B0---4-:R-:W-:Y:S05]  /*10270*/  BRA `(.L_x_2132) ;  /* 0x0000000c00307947 */ /* 0x011fea0003800000 */
.L_x_2133:
[----:B------:R-:W2:Y:S02]  /*10280*/  LDG.E.U16 R2, desc[UR36][R2.64] ;  /* 0x0000002402027981 */ /* 0x000ea4000c1e1500 */
[----:B--2---:R4:W0:Y:S02]  /*10290*/  I2F.F64.S16 R28, R2 ;  /* 0x00000002001c7312 */ /* 0x0048240000101c00 */
[----:B0---4-:R-:W-:Y:S05]  /*102a0*/  BRA `(.L_x_2132) ;  /* 0x0000000c00247947 */ /* 0x011fea0003800000 */
.L_x_2128:
        /* <DEDUP_REMOVED lines=10> */
.L_x_2136:
[----:B------:R-:W2:Y:S02]  /*10350*/  LDG.E.U16 R0, desc[UR36][R2.64] ;  /* 0x0000002402007981 */ /* 0x000ea4000c1e1500 */
[----:B--2---:R-:W-:-:S05]  /*10360*/  HADD2.F32 R0, -RZ, R0.H0_H0 ;  /* 0x20000000ff007230 */ /* 0x004fca0000004100 */
[----:B------:R-:W-:-:S04]  /*10370*/  FMUL.FTZ R0, R0, 1 ;  /* 0x3f80000000007820 */ /* 0x000fc80000410000 */
[----:B------:R4:W0:Y:S02]  /*10380*/  F2F.F64.F32 R28, R0 ;  /* 0x00000000001c7310 */ /* 0x0008240000201800 */
[----:B0---4-:R-:W-:Y:S05]  /*10390*/  BRA `(.L_x_2132) ;  /* 0x0000000800e87947 */ /* 0x011fea0003800000 */
.L_x_2135:
        /* <DEDUP_REMOVED lines=10> */
.L_x_2138:
[----:B------:R-:W2:Y:S02]  /*10440*/  LDG.E.U16 R2, desc[UR36][R2.64] ;  /* 0x0000002402027981 */ /* 0x000ea4000c1e1500 */
[----:B--2---:R-:W-:-:S05]  /*10450*/  HADD2.F32 R0, -RZ, R2.H0_H0 ;  /* 0x20000002ff007230 */ /* 0x004fca0000004100 */
[----:B------:R-:W-:-:S04]  /*10460*/  FMUL.FTZ R0, R0, 1 ;  /* 0x3f80000000007820 */ /* 0x000fc80000410000 */
[----:B------:R3:W4:Y:S02]  /*10470*/  F2F.F64.F32 R28, R0 ;  /* 0x00000000001c7310 */ /* 0x0007240000201800 */
[----:B---34-:R-:W-:Y:S05]  /*10480*/  BRA `(.L_x_2132) ;  /* 0x0000000800ac7947 */ /* 0x018fea0003800000 */
.L_x_2137:
[----:B------:R3:W5:Y:S01]  /*10490*/  LDG.E.64 R28, desc[UR36][R2.64] ;  /* 0x00000024021c7981 */ /* 0x000762000c1e1b00 */
[----:B------:R-:W-:Y:S05]  /*104a0*/  BRA `(.L_x_2132) ;  /* 0x0000000800a47947 */ /* 0x000fea0003800000 */
.L_x_2127:
        /* <DEDUP_REMOVED lines=13> */
.L_x_2141:
[----:B------:R2:W5:Y:S01]  /*10580*/  LDG.E.64 R28, desc[UR36][R2.64] ;  /* 0x00000024021c7981 */ /* 0x000562000c1e1b00 */
[----:B------:R-:W-:Y:S05]  /*10590*/  BRA `(.L_x_2132) ;  /* 0x0000000800687947 */ /* 0x000fea0003800000 */
.L_x_2140:
        /* <DEDUP_REMOVED lines=27> */
.L_x_2143:
        /* <DEDUP_REMOVED lines=10> */
[----:B------:R-:W-:-:S05]  /*107f0*/  LOP3.LUT R0, R0, 0x80000000, R5, 0xf8, !PT ;  /* 0x8000000000007812 */ /* 0x000fca00078ef805 */
[----:B------:R-:W-:-:S04]  /*10800*/  FMUL.FTZ R0, R0, 1 ;  /* 0x3f80000000007820 */ /* 0x000fc80000410000 */
[----:B------:R3:W4:Y:S02]  /*10810*/  F2F.F64.F32 R28, R0 ;  /* 0x00000000001c7310 */ /* 0x0007240000201800 */
[----:B---34-:R-:W-:Y:S05]  /*10820*/  BRA `(.L_x_2132) ;  /* 0x0000000400c47947 */ /* 0x018fea0003800000 */
.L_x_2142:
[----:B------:R-:W2:Y:S02]  /*10830*/  LDG.E.U16 R0, desc[UR36][R2.64] ;  /* 0x0000002402007981 */ /* 0x000ea4000c1e1500 */
[----:B--2---:R-:W-:-:S05]  /*10840*/  SHF.L.U32 R0, R0, 0x10, RZ ;  /* 0x0000001000007819 */ /* 0x004fca00000006ff */
[----:B------:R-:W-:-:S04]  /*10850*/  FMUL.FTZ R0, R0, 1 ;  /* 0x3f80000000007820 */ /* 0x000fc80000410000 */
[----:B------:R3:W4:Y:S02]  /*10860*/  F2F.F64.F32 R28, R0 ;  /* 0x00000000001c7310 */ /* 0x0007240000201800 */
[----:B---34-:R-:W-:Y:S05]  /*10870*/  BRA `(.L_x_2132) ;  /* 0x0000000400b07947 */ /* 0x018fea0003800000 */
.L_x_2139:
        /* <DEDUP_REMOVED lines=11> */
.L_x_2146:
        /* <DEDUP_REMOVED lines=21> */
.L_x_2148:
[----:B------:R-:W-:Y:S05]  /*10a80*/  BSYNC.RECONVERGENT B0 ;  /* 0x0000000000007941 */ /* 0x000fea0003800200 */
.L_x_2147:
[----:B------:R-:W-:Y:S01]  /*10a90*/  IMAD.SHL.U32 R0, R0, 0x100000, RZ ;  /* 0x0010000000007824 */ /* 0x000fe200078e00ff */
[----:B------:R-:W-:-:S04]  /*10aa0*/  LEA R2, R2, 0x3b800000, 0x17 ;  /* 0x3b80000002027811 */ /* 0x000fc800078eb8ff */
[----:B------:R-:W-:-:S05]  /*10ab0*/  LOP3.LUT R0, R2, R0, R7, 0xfe, !PT ;  /* 0x0000000002007212 */ /* 0x000fca00078efe07 */
[----:B------:R-:W-:-:S04]  /*10ac0*/  FMUL.FTZ R0, R0, 1 ;  /* 0x3f80000000007820 */ /* 0x000fc80000410000 */
[----:B------:R2:W3:Y:S02]  /*10ad0*/  F2F.F64.F32 R28, R0 ;  /* 0x00000000001c7310 */ /* 0x0004e40000201800 */
[----:B--23--:R-:W-:Y:S05]  /*10ae0*/  BRA `(.L_x_2132) ;  /* 0x0000000400147947 */ /* 0x00cfea0003800000 */
.L_x_2145:
        /* <DEDUP_REMOVED lines=21> */
.L_x_2150:
[----:B------:R-:W-:Y:S05]  /*10c40*/  BSYNC.RECONVERGENT B0 ;  /* 0x0000000000007941 */ /* 0x000fea0003800200 */
.L_x_2149:
[----:B------:R-:W-:Y:S01]  /*10c50*/  IMAD.SHL.U32 R0, R0, 0x200000, RZ ;  /* 0x0020000000007824 */ /* 0x000fe200078e00ff */
[----:B------:R-:W-:-:S04]  /*10c60*/  LEA R2, R2, 0x37800000, 0x17 ;  /* 0x3780000002027811 */ /* 0x000fc800078eb8ff */
[----:B------:R-:W-:-:S05]  /*10c70*/  LOP3.LUT R0, R2, R0, R7, 0xfe, !PT ;  /* 0x0000000002007212 */ /* 0x000fca00078efe07 */
[----:B------:R-:W-:-:S04]  /*10c80*/  FMUL.FTZ R0, R0, 1 ;  /* 0x3f80000000007820 */ /* 0x000fc80000410000 */
[----:B------:R2:W3:Y:S02]  /*10c90*/  F2F.F64.F32 R28, R0 ;  /* 0x00000000001c7310 */ /* 0x0004e40000201800 */
[----:B--23--:R-:W-:Y:S05]  /*10ca0*/  BRA `(.L_x_2132) ;  /* 0x0000000000a47947 */ /* 0x00cfea0003800000 */
.L_x_2144:
[----:B------:R-:W-:-:S09]  /*10cb0*/  UISETP.NE.AND UP0, UPT, UR4, 0x1c, UPT ;  /* 0x0000001c0400788c */ /* 0x000fd2000bf05270 */
[----:B------:R-:W-:Y:S05]  /*10cc0*/  BRA.U !UP0, `(.L_x_2151) ;  /* 0x0000000108947547 */ /* 0x000fea000b800000 */
[----:B------:R-:W-:-:S09]  /*10cd0*/  UISETP.NE.AND UP0, UPT, UR4, 0x1d, UPT ;  /* 0x0000001d0400788c */ /* 0x000fd2000bf05270 */
[----:B------:R-:W-:Y:S05]  /*10ce0*/  BRA.U !UP0, `(.L_x_2152) ;  /* 0x0000000108807547 */ /* 0x000fea000b800000 */
[----:B------:R-:W-:-:S09]  /*10cf0*/  UISETP.NE.AND UP0, UPT, UR4, 0x2c, UPT ;  /* 0x0000002c0400788c */ /* 0x000fd2000bf05270 */
[----:B------:R-:W-:Y:S05]  /*10d00*/  BRA.U UP0, `(.L_x_2131) ;  /* 0x0000000100307547 */ /* 0x000fea000b800000 */
[----:B------:R-:W2:Y:S01]  /*10d10*/  LDG.E.U8 R0, desc[UR36][R2.64] ;  /* 0x0000002402007981 */ /* 0x000ea2000c1e1100 */
[----:B------:R-:W-:Y:S02]  /*10d20*/  HFMA2 R29, -RZ, RZ, 0.5, 0 ;  /* 0x38000000ff1d7431 */ /* 0x000fe400000001ff */
        /* <DEDUP_REMOVED lines=10> */
.L_x_2131:
        /* <DEDUP_REMOVED lines=16> */
.L_x_2153:
[----:B------:R-:W-:Y:S01]  /*10ed0*/  CS2R R28, SRZ ;  /* 0x00000000001c7805 */ /* 0x000fe2000001ff00 */
[----:B------:R-:W-:Y:S06]  /*10ee0*/  BRA `(.L_x_2132) ;  /* 0x0000000000147947 */ /* 0x000fec0003800000 */
.L_x_2152:
[----:B------:R-:W2:Y:S02]  /*10ef0*/  LDG.E.64 R28, desc[UR36][R2.64] ;  /* 0x00000024021c7981 */ /* 0x000ea4000c1e1b00 */
[----:B--2---:R-:W2:Y:S02]  /*10f00*/  I2F.F64.U64 R28, R28 ;  /* 0x0000001c001c7312 */ /* 0x004ea40000301800 */
[----:B--2---:R-:W-:Y:S05]  /*10f10*/  BRA `(.L_x_2132) ;  /* 0x0000000000087947 */ /* 0x004fea0003800000 */
.L_x_2151:
[----:B------:R-:W2:Y:S02]  /*10f20*/  LDG.E R2, desc[UR36][R2.64] ;  /* 0x0000002402027981 */ /* 0x000ea4000c1e1900 */
[----:B--2---:R0:W1:Y:S02]  /*10f30*/  I2F.F64.U32 R28, R2 ;  /* 0x00000002001c7312 */ /* 0x0040640000201800 */
.L_x_2132:
[----:B------:R-:W-:Y:S05]  /*10f40*/  BSYNC.RECONVERGENT B6 ;  /* 0x0000000000067941 */ /* 0x000fea0003800200 */
.L_x_2126:
[----:B0123-5:R-:W0:Y:S01]  /*10f50*/  DFMA R2, R28, R28, 1 ;  /* 0x3ff000001c02742b */ /* 0x02fe22000000001c */
[----:B------:R-:W-:Y:S01]  /*10f60*/  MOV R4, RZ ;  /* 0x000000ff00047202 */ /* 0x000fe20000000f00 */
[----:B0-----:R-:W0:Y:S01]  /*10f70*/  MUFU.RSQ64H R5, R3 ;  /* 0x0000000300057308 */ /* 0x001e220000001c00 */
[----:B------:R-:W-:Y:S01]  /*10f80*/  IMAD.MOV.U32 R8, RZ, RZ, 0x0 ;  /* 0x00000000ff087424 */ /* 0x000fe200078e00ff */
[----:B------:R-:W-:Y:S01]  /*10f90*/  MOV R9, 0x3fd80000 ;  /* 0x3fd8000000097802 */ /* 0x000fe20000000f00 */
[----:B------:R-:W-:Y:S01]  /*10fa0*/  IMAD.MOV.U32 R24, RZ, RZ, R28 ;  /* 0x000000ffff187224 */ /* 0x000fe200078e001c */
[----:B------:R-:W-:Y:S01]  /*10fb0*/  LOP3.LUT R25, R29, 0x7fffffff, RZ, 0xc0, !PT ;  /* 0x7fffffff1d197812 */ /* 0x000fe200078ec0ff */
[----:B------:R-:W-:Y:S03]  /*10fc0*/  BSSY.RECONVERGENT B0, `(.L_x_2154) ;  /* 0x0000185000007945 */ /* 0x000fe60003800200 */
[----:B------:R-:W-:-:S15]  /*10fd0*/  ISETP.GT.U32.AND P0, PT, R25, 0x43dfffff, PT ;  /* 0x43dfffff1900780c */ /* 0x000fde0003f04070 */
[----:B------:R-:W-:-:S15]  /*10fe0*/  NOP ;  /* 0x0000000000007918 */ /* 0x000fde0000000000 */
[----:B------:R-:W-:-:S15]  /*10ff0*/  NOP ;  /* 0x0000000000007918 */ /* 0x000fde0000000000 */
[----:B------:R-:W-:-:S09]  /*11000*/  NOP ;  /* 0x0000000000007918 */ /* 0x000fd20000000000 */
        /* <DEDUP_REMOVED lines=65> */
[----:B0-----:R-:W-:Y:S01]  /*11420*/  @!P0 MOV R27, R3 ;  /* 0x00000003001b8202 */ /* 0x001fe20000000f00 */
[----:B------:R-:W-:-:S04]  /*11430*/  @!P0 IMAD.MOV.U32 R26, RZ, RZ, R2 ;  /* 0x000000ffff1a8224 */ /* 0x000fc800078e0002 */
[----:B------:R-:W-:-:S05]  /*11440*/  VIADD R0, R27, 0xffffffff ;  /* 0xffffffff1b007836 */ /* 0x000fca0000000000 */
[----:B------:R-:W-:Y:S02]  /*11450*/  ISETP.GE.U32.AND P1, PT, R0, 0x7fefffff, PT ;  /* 0x7fefffff0000780c */ /* 0x000fe40003f26070 */
[----:B------:R-:W-:Y:S02]  /*11460*/  MOV R0, 0xfffffc01 ;  /* 0xfffffc0100007802 */ /* 0x000fe40000000f00 */
[----:B------:R-:W-:-:S09]  /*11470*/  @!P0 MOV R0, 0xfffffbcb ;  /* 0xfffffbcb00008802 */ /* 0x000fd20000000f00 */
[----:B------:R-:W-:Y:S01]  /*11480*/  @P1 MOV R4, 0x0 ;  /* 0x0000000000041802 */ /* 0x000fe20000000f00 */
[----:B------:R-:W-:Y:S01]  /*11490*/  @P1 IMAD.MOV.U32 R5, RZ, RZ, 0x7ff00000 ;  /* 0x7ff00000ff051424 */ /* 0x000fe200078e00ff */
[----:B------:R-:W-:-:S15]  /*114a0*/  @P1 LOP3.LUT P2, RZ, R3, 0x7fffffff, RZ, 0xc0, !PT ;  /* 0x7fffffff03ff1812 */ /* 0x000fde000784c0ff */
[----:B------:R-:W-:-:S15]  /*114b0*/  NOP ;  /* 0x0000000000007918 */ /* 0x000fde0000000000 */
[----:B------:R-:W-:-:S07]  /*114c0*/  NOP ;  /* 0x0000000000007918 */ /* 0x000fce0000000000 */
[----:B------:R-:W0:Y:S02]  /*114d0*/  @P1 DFMA R4, R2, R4, +INF ;  /* 0x7ff000000204142b */ /* 0x000e240000000004 */
[----:B0-----:R-:W-:Y:S02]  /*114e0*/  @P1 FSEL R4, R4, RZ, P2 ;  /* 0x000000ff04041208 */ /* 0x001fe40001000000 */
[----:B------:R-:W-:Y:S01]  /*114f0*/  @P1 FSEL R5, R5, -QNAN , P2 ;  /* 0xfff0000005051808 */ /* 0x000fe20001000000 */
[----:B------:R-:W-:Y:S06]  /*11500*/  @P1 BRA `(.L_x_2156) ;  /* 0x0000001000c01947 */ /* 0x000fec0003800000 */
[C---:B------:R-:W-:Y:S01]  /*11510*/  LOP3.LUT R2, R27.reuse, 0xfffff, RZ, 0xc0, !PT ;  /* 0x000fffff1b027812 */ /* 0x040fe200078ec0ff */
[----:B------:R-:W-:Y:S01]  /*11520*/  UMOV UR4, 0x80000000 ;  /* 0x8000000000047882 */ /* 0x000fe20000000000 */
[----:B------:R-:W-:Y:S01]  /*11530*/  LEA.HI R0, R27, R0, RZ, 0xc ;  /* 0x000000001b007211 */ /* 0x000fe200078f60ff */
[----:B------:R-:W-:Y:S01]  /*11540*/  UMOV UR5, 0x43300000 ;  /* 0x4330000000057882 */ /* 0x000fe20000000000 */
[----:B------:R-:W-:Y:S01]  /*11550*/  LOP3.LUT R3, R2, 0x3ff00000, RZ, 0xfc, !PT ;  /* 0x3ff0000002037812 */ /* 0x000fe200078efcff */
[----:B------:R-:W-:Y:S01]  /*11560*/  IMAD.MOV.U32 R2, RZ, RZ, R26 ;  /* 0x000000ffff027224 */ /* 0x000fe200078e001a */
[----:B------:R-:W-:Y:S02]  /*11570*/  MOV R4, RZ ;  /* 0x000000ff00047202 */ /* 0x000fe40000000f00 */
[----:B------:R-:W-:-:S13]  /*11580*/  ISETP.GE.U32.AND P0, PT, R3, 0x3ff6a09f, PT ;  /* 0x3ff6a09f0300780c */ /* 0x000fda0003f06070 */
[----:B------:R-:W-:Y:S02]  /*11590*/  @P0 IADD3 R5, PT, PT, R3, -0x100000, RZ ;  /* 0xfff0000003050810 */ /* 0x000fe40007ffe0ff */
        /* <DEDUP_REMOVED lines=16> */
[----:B0-----:R-:W-:Y:S01]  /*116a0*/  IMAD.MOV.U32 R12, RZ, RZ, -0x748574fc ;  /* 0x8b7a8b04ff0c7424 */ /* 0x001fe200078e00ff */
[----:B------:R-:W-:-:S15]  /*116b0*/  MOV R13, 0x3ed0ee25 ;  /* 0x3ed0ee25000d7802 */ /* 0x000fde0000000f00 */
        /* <DEDUP_REMOVED lines=146> */
.L_x_2155:
        /* <DEDUP_REMOVED lines=51> */
[----:B------:R-:W-:Y:S01]  /*12310*/  MOV R2, R18 ;  /* 0x0000001200027202 */ /* 0x000fe20000000f00 */
[----:B------:R-:W-:-:S07]  /*12320*/  IMAD.MOV.U32 R3, RZ, RZ, R19 ;  /* 0x000000ffff037224 */ /* 0x000fce00078e0013 */
.L_x_2158:
[----:B------:R-:W-:Y:S05]  /*12330*/  BSYNC.RECONVERGENT B1 ;  /* 0x0000000000017941 */ /* 0x000fea0003800200 */
.L_x_2157:
        /* <DEDUP_REMOVED lines=77> */
.L_x_2156:
[----:B------:R-:W-:Y:S05]  /*12810*/  BSYNC.RECONVERGENT B0 ;  /* 0x0000000000007941 */ /* 0x000fea0003800200 */
.L_x_2154:
[----:B------:R-:W-:Y:S01]  /*12820*/  UPRMT UR4, UR42, 0x9910, URZ ;  /* 0x000099102a047896 */ /* 0x000fe200080000ff */
[----:B------:R-:W-:Y:S01]  /*12830*/  ISETP.GT.U32.AND P0, PT, R25, 0x43dfffff, PT ;  /* 0x43dfffff1900780c */ /* 0x000fe20003f04070 */
[----:B------:R-:W-:Y:S01]  /*12840*/  UMOV UR6, 0xfefa39ef ;  /* 0xfefa39ef00067882 */ /* 0x000fe20000000000 */
[----:B------:R-:W-:Y:S01]  /*12850*/  UMOV UR7, 0x3fe62e42 ;  /* 0x3fe62e4200077882 */ /* 0x000fe20000000000 */
[----:B------:R-:W-:Y:S01]  /*12860*/  UISETP.GT.AND UP0, UPT, UR4, 0x9, UPT ;  /* 0x000000090400788c */ /* 0x000fe2000bf04270 */
[----:B-1----:R-:W1:Y:S02]  /*12870*/  DADD R2, R4, UR6 ;  /* 0x0000000604027e29 */ /* 0x002e640008000000 */
[----:B-1----:R-:W-:Y:S02]  /*12880*/  FSEL R5, R3, R5, P0 ;  /* 0x0000000503057208 */ /* 0x002fe40000000000 */
[----:B------:R-:W-:Y:S02]  /*12890*/  FSEL R4, R2, R4, P0 ;  /* 0x0000000402047208 */ /* 0x000fe40000000000 */
[----:B------:R-:W-:-:S02]  /*128a0*/  LOP3.LUT R5, R5, 0x80000000, R29, 0xb8, !PT ;  /* 0x8000000005057812 */ /* 0x000fc400078eb81d */
        /* <DEDUP_REMOVED lines=10> */
[----:B-1----:R-:W-:Y:S01]  /*12950*/  STG.E.U8 desc[UR36][R16.64], R5 ;  /* 0x0000000510007986 */ /* 0x002fe2000c101124 */
[----:B------:R-:W-:Y:S05]  /*12960*/  EXIT ;  /* 0x000000000000794d */ /* 0x000fea0003800000 */
.L_x_2162:
[----:B------:R-:W1:Y:S02]  /*12970*/  F2I.S64.F64.TRUNC R4, R4 ;  /* 0x0000000400047311 */ /* 0x000e64000030d900 */
[----:B-1----:R-:W-:-:S05]  /*12980*/  MOV R3, R4 ;  /* 0x0000000400037202 */ /* 0x002fca0000000f00 */
[----:B------:R-:W-:Y:S01]  /*12990*/  STG.E.U8 desc[UR36][R16.64], R3 ;  /* 0x0000000310007986 */ /* 0x000fe2000c101124 */
[----:B------:R-:W-:Y:S05]  /*129a0*/  EXIT ;  /* 0x000000000000794d */ /* 0x000fea0003800000 */
.L_x_2161:
[----:B------:R-:W-:-:S09]  /*129b0*/  UISETP.NE.AND UP0, UPT, UR4, 0x2, UPT ;  /* 0x000000020400788c */ /* 0x000fd2000bf05270 */
[----:B------:R-:W-:Y:S05]  /*129c0*/  BRA.U !UP0, `(.L_x_2164) ;  /* 0x0000000108287547 */ /* 0x000fea000b800000 */
[----:B------:R-:W-:-:S09]  /*129d0*/  UISETP.NE.AND UP0, UPT, UR4, 0x3, UPT ;  /* 0x000000030400788c */ /* 0x000fd2000bf05270 */
[----:B------:R-:W-:Y:S05]  /*129e0*/  BRA.U !UP0, `(.L_x_2165) ;  /* 0x0000000108147547 */ /* 0x000fea000b800000 */
[----:B------:R-:W-:-:S09]  /*129f0*/  UISETP.NE.AND UP0, UPT, UR4, 0x4, UPT ;  /* 0x000000040400788c */ /* 0x000fd2000bf05270 */
[----:B------:R-:W-:Y:S05]  /*12a00*/  BRA.U UP0, `(.L_x_2163) ;  /* 0x0000000d00247547 */ /* 0x000fea000b800000 */
[----:B------:R-:W1:Y:S02]  /*12a10*/  F2I.S64.F64.TRUNC R4, R4 ;  /* 0x0000000400047311 */ /* 0x000e64000030d900 */
[----:B-1----:R-:W-:Y:S01]  /*12a20*/  STG.E.64 desc[UR36][R16.64], R4 ;  /* 0x0000000410007986 */ /* 0x002fe2000c101b24 */
[----:B------:R-:W-:Y:S05]  /*12a30*/  EXIT ;  /* 0x000000000000794d */ /* 0x000fea0003800000 */
.L_x_2165:
[----:B------:R-:W1:Y:S02]  /*12a40*/  F2I.F64.TRUNC R5, R4 ;  /* 0x0000000400057311 */ /* 0x000e64000030d100 */
[----:B-1----:R-:W-:Y:S01]  /*12a50*/  STG.E desc[UR36][R16.64], R5 ;  /* 0x0000000510007986 */ /* 0x002fe2000c101924 */
[----:B------:R-:W-:Y:S05]  /*12a60*/  EXIT ;  /* 0x000000000000794d */ /* 0x000fea0003800000 */
.L_x_2164:
[----:B------:R-:W1:Y:S02]  /*12a70*/  F2I.F64.TRUNC R5, R4 ;  /* 0x0000000400057311 */ /* 0x000e64000030d100 */
[----:B-1----:R-:W-:Y:S01]  /*12a80*/  STG.E.U16 desc[UR36][R16.64], R5 ;  /* 0x0000000510007986 */ /* 0x002fe2000c101524 */
[----:B------:R-:W-:Y:S05]  /*12a90*/  EXIT ;  /* 0x000000000000794d */ /* 0x000fea0003800000 */
.L_x_2160:
        /* <DEDUP_REMOVED lines=15> */
[----:B------:R-:W-:Y:S01]  /*12b90*/  STG.E desc[UR36][R16.64], R3 ;  /* 0x0000000310007986 */ /* 0x000fe2000c101924 */
[----:B------:R-:W-:Y:S05]  /*12ba0*/  EXIT ;  /* 0x000000000000794d */ /* 0x000fea0003800000 */
.L_x_2167:
        /* <DEDUP_REMOVED lines=10> */
[----:B------:R-:W-:Y:S01]  /*12c50*/  STG.E.U16 desc[UR36][R16.64], R0 ;  /* 0x0000000010007986 */ /* 0x000fe2000c101524 */
[----:B------:R-:W-:Y:S05]  /*12c60*/  EXIT ;  /* 0x000000000000794d */ /* 0x000fea0003800000 */
.L_x_2166:
        /* <DEDUP_REMOVED lines=16> */
[----:B------:R-:W-:Y:S01]  /*12d70*/  STG.E.64 desc[UR36][R16.64], R2 ;  /* 0x0000000210007986 */ /* 0x000fe2000c101b24 */
[----:B------:R-:W-:Y:S05]  /*12d80*/  EXIT ;  /* 0x000000000000794d */ /* 0x000fea0003800000 */
.L_x_2169:
        /* <DEDUP_REMOVED lines=11> */
[----:B------:R-:W-:Y:S01]  /*12e40*/  STG.E desc[UR36][R16.64], R3 ;  /* 0x0000000310007986 */ /* 0x000fe2000c101924 */
[----:B------:R-:W-:Y:S05]  /*12e50*/  EXIT ;  /* 0x000000000000794d */ /* 0x000fea0003800000 */
.L_x_2168:
[----:B------:R-:W-:Y:S01]  /*12e60*/  STG.E.64 desc[UR36][R16.64], R4 ;  /* 0x0000000410007986 */ /* 0x000fe2000c101b24 */
[----:B------:R-:W-:Y:S05]  /*12e70*/  EXIT ;  /* 0x000000000000794d */ /* 0x000fea0003800000 */
.L_x_2159:
        /* <DEDUP_REMOVED lines=11> */
[----:B-1----:R-:W-:Y:S01]  /*12f30*/  STG.E.U16 desc[UR36][R16.64], R5 ;  /* 0x0000000510007986 */ /* 0x002fe2000c101524 */
[----:B------:R-:W-:Y:S05]  /*12f40*/  EXIT ;  /* 0x000000000000794d */ /* 0x000fea0003800000 */
.L_x_2173:
        /* <DEDUP_REMOVED lines=25> */
.L_x_2176:
[----:B------:R-:W-:-:S04]  /*130e0*/  SHF.R.U32.HI R3, RZ, 0x18, R3 ;  /* 0x00000018ff037819 */ /* 0x000fc80000011603 */
[----:B------:R-:W-:-:S04]  /*130f0*/  LOP3.LUT R0, R0, 0x80, R3, 0xf8, !PT ;  /* 0x0000008000007812 */ /* 0x000fc800078ef803 */
[----:B------:R-:W-:-:S07]  /*13100*/  PRMT R8, R0, 0x7610, R8 ;  /* 0x0000761000087816 */ /* 0x000fce0000000008 */
.L_x_2175:
[----:B------:R-:W-:Y:S05]  /*13110*/  BSYNC.RECONVERGENT B0 ;  /* 0x0000000000007941 */ /* 0x000fea0003800200 */
.L_x_2174:
[----:B------:R-:W-:Y:S01]  /*13120*/  STG.E.U8 desc[UR36][R16.64], R8 ;  /* 0x0000000810007986 */ /* 0x000fe2000c101124 */
[----:B------:R-:W-:Y:S05]  /*13130*/  EXIT ;  /* 0x000000000000794d */ /* 0x000fea0003800000 */
.L_x_2172:
        /* <DEDUP_REMOVED lines=25> */
.L_x_2179:
[----:B------:R-:W-:-:S04]  /*132d0*/  SHF.R.U32.HI R3, RZ, 0x18, R3 ;  /* 0x00000018ff037819 */ /* 0x000fc80000011603 */
[----:B------:R-:W-:-:S04]  /*132e0*/  LOP3.LUT R0, R0, 0x80, R3, 0xf8, !PT ;  /* 0x0000008000007812 */ /* 0x000fc800078ef803 */
[----:B------:R-:W-:-:S07]  /*132f0*/  PRMT R8, R0, 0x7610, R8 ;  /* 0x0000761000087816 */ /* 0x000fce0000000008 */
.L_x_2178:
[----:B------:R-:W-:Y:S05]  /*13300*/  BSYNC.RECONVERGENT B0 ;  /* 0x0000000000007941 */ /* 0x000fea0003800200 */
.L_x_2177:
[----:B------:R-:W-:Y:S01]  /*13310*/  STG.E.U8 desc[UR36][R16.64], R8 ;  /* 0x0000000810007986 */ /* 0x000fe2000c101124 */
[----:B------:R-:W-:Y:S05]  /*13320*/  EXIT ;  /* 0x000000000000794d */ /* 0x000fea0003800000 */
.L_x_2171:
        /* <DEDUP_REMOVED lines=30> */
.L_x_2181:
[----:B------:R-:W1:Y:S02]  /*13510*/  F2I.U64.F64.TRUNC R4, R4 ;  /* 0x0000000400047311 */ /* 0x000e64000030d800 */
[----:B-1----:R-:W-:Y:S01]  /*13520*/  STG.E.64 desc[UR36][R16.64], R4 ;  /* 0x0000000410007986 */ /* 0x002fe2000c101b24 */
[----:B------:R-:W-:Y:S05]  /*13530*/  EXIT ;  /* 0x000000000000794d */ /* 0x000fea0003800000 */
.L_x_2180:
[----:B------:R-:W1:Y:S02]  /*13540*/  F2I.U32.F64.TRUNC R5, R4 ;  /* 0x0000000400057311 */ /* 0x000e64000030d000 */
[----:B-1----:R-:W-:Y:S01]  /*13550*/  STG.E desc[UR36][R16.64], R5 ;  /* 0x0000000510007986 */ /* 0x002fe2000c101924 */
[----:B------:R-:W-:Y:S05]  /*13560*/  EXIT ;  /* 0x000000000000794d */ /* 0x000fea0003800000 */
.L_x_2170:
        /* <DEDUP_REMOVED lines=8> */
[----:B------:R-:W-:Y:S01]  /*135f0*/  STG.E.U8 desc[UR36][R16.64], R3 ;  /* 0x0000000310007986 */ /* 0x000fe2000c101124 */
[----:B------:R-:W-:Y:S05]  /*13600*/  EXIT ;  /* 0x000000000000794d */ /* 0x000fea0003800000 */
.L_x_2183:
[----:B------:R-:W-:-:S05]  /*13610*/  CS2R R6, SRZ ;  /* 0x0000000000067805 */ /* 0x000fca000001ff00 */
[----:B------:R-:W-:Y:S01]  /*13620*/  STG.E.128 desc[UR36][R16.64], R4 ;  /* 0x0000000410007986 */ /* 0x000fe2000c101d24 */
[----:B------:R-:W-:Y:S05]  /*13630*/  EXIT ;  /* 0x000000000000794d */ /* 0x000fea0003800000 */
.L_x_2182:
[----:B------:R-:W-:-:S09]  /*13640*/  UISETP.NE.AND UP0, UPT, UR4, 0xf, UPT ;  /* 0x0000000f0400788c */ /* 0x000fd2000bf05270 */
[----:B------:R-:W-:Y:S05]  /*13650*/  BRA.U !UP0, `(.L_x_2184) ;  /* 0x0000000508287547 */ /* 0x000fea000b800000 */
[----:B------:R-:W-:-:S09]  /*13660*/  UISETP.NE.AND UP0, UPT, UR4, 0x17, UPT ;  /* 0x000000170400788c */ /* 0x000fd2000bf05270 */
[----:B------:R-:W-:Y:S05]  /*13670*/  BRA.U !UP0, `(.L_x_2185) ;  /* 0x0000000108b07547 */ /* 0x000fea000b800000 */
[----:B------:R-:W-:-:S09]  /*13680*/  UISETP.NE.AND UP0, UPT, UR4, 0x18, UPT ;  /* 0x000000180400788c */ /* 0x000fd2000bf05270 */
[----:B------:R-:W-:Y:S05]  /*13690*/  BRA.U !UP0, `(.L_x_2186) ;  /* 0x0000000108447547 */ /* 0x000fea000b800000 */
.L_x_2163:
[----:B------:R-:W-:Y:S01]  /*136a0*/  MOV R0, 0x0 ;  /* 0x0000000000007802 */ /* 0x000fe20000000f00 */
[----:B------:R-:W1:Y:S01]  /*136b0*/  LDCU.64 UR4, c[0x4][0x158] ;  /* 0x01002b00ff0477ac */ /* 0x000e620008000a00 */
[----:B------:R-:W-:Y:S02]  /*136c0*/  HFMA2 R8, -RZ, RZ, 0, 6.020069122314453125e-06 ;  /* 0x00000065ff087431 */ /* 0x000fe400000001ff */
[----:B------:R-:W-:Y:S01]  /*136d0*/  IMAD.MOV.U32 R12, RZ, RZ, 0x1 ;  /* 0x00000001ff0c7424 */ /* 0x000fe200078e00ff */
[----:B------:R2:W3:Y:S01]  /*136e0*/  LDC.64 R2, c[0x4][R0] ;  /* 0x0100000000027b82 */ /* 0x0004e20000000a00 */
[----:B------:R-:W4:Y:S01]  /*136f0*/  LDCU.64 UR6, c[0x4][0x160] ;  /* 0x01002c00ff0677ac */ /* 0x000f220008000a00 */
[----:B------:R-:W-:Y:S01]  /*13700*/  MOV R13, RZ ;  /* 0x000000ff000d7202 */ /* 0x000fe20000000f00 */
[----:B------:R-:W5:Y:S01]  /*13710*/  LDCU.64 UR8, c[0x4][0x40] ;  /* 0x01000800ff0877ac */ /* 0x000f620008000a00 */
[----:B-1----:R-:W-:Y:S01]  /*13720*/  MOV R4, UR4 ;  /* 0x0000000400047c02 */ /* 0x002fe20008000f00 */
[----:B------:R-:W-:Y:S01]  /*13730*/  IMAD.U32 R5, RZ, RZ, UR5 ;  /* 0x00000005ff057e24 */ /* 0x000fe2000f8e00ff */
[----:B----4-:R-:W-:Y:S01]  /*13740*/  MOV R6, UR6 ;  /* 0x0000000600067c02 */ /* 0x010fe20008000f00 */
[----:B------:R-:W-:Y:S01]  /*13750*/  IMAD.U32 R7, RZ, RZ, UR7 ;  /* 0x00000007ff077e24 */ /* 0x000fe2000f8e00ff */
[----:B-----5:R-:W-:Y:S01]  /*13760*/  MOV R10, UR8 ;  /* 0x00000008000a7c02 */ /* 0x020fe20008000f00 */
[----:B--2---:R-:W-:-:S07]  /*13770*/  IMAD.U32 R11, RZ, RZ, UR9 ;  /* 0x00000009ff0b7e24 */ /* 0x004fce000f8e00ff */
[----:B------:R-:W-:-:S07]  /*13780*/  LEPC R20, `(.L_x_2187) ;  /* 0x000000001014794e */ /* 0x000fce0000000000 */
[----:B0--3--:R-:W-:Y:S05]  /*13790*/  CALL.ABS.NOINC R2 ;  /* 0x0000000002007343 */ /* 0x009fea0003c00000 */
.L_x_2187:
[----:B------:R-:W-:Y:S05]  /*137a0*/  EXIT ;  /* 0x000000000000794d */ /* 0x000fea0003800000 */
.L_x_2186:
        /* <DEDUP_REMOVED lines=21> */
.L_x_2189:
[----:B------:R-:W-:Y:S05]  /*13900*/  BSYNC.RECONVERGENT B0 ;  /* 0x0000000000007941 */ /* 0x000fea0003800200 */
.L_x_2188:
[----:B------:R-:W-:-:S05]  /*13910*/  LOP3.LUT R3, R0, 0x80, R3, 0xf8, !PT ;  /* 0x0000008000037812 */ /* 0x000fca00078ef803 */
[----:B------:R-:W-:Y:S01]  /*13920*/  STG.E.U8 desc[UR36][R16.64], R3 ;  /* 0x0000000310007986 */ /* 0x000fe2000c101124 */
[----:B------:R-:W-:Y:S05]  /*13930*/  EXIT ;  /* 0x000000000000794d */ /* 0x000fea0003800000 */
.L_x_2185:
        /* <DEDUP_REMOVED lines=20> */
.L_x_2191:
[----:B------:R-:W-:Y:S02]  /*13a80*/  ISETP.GT.U32.AND P0, PT, R2, 0x7f800000, PT ;  /* 0x7f8000000200780c */ /* 0x000fe40003f04070 */
[----:B------:R-:W-:-:S04]  /*13a90*/  MOV R0, 0x7f ;  /* 0x0000007f00007802 */ /* 0x000fc80000000f00 */
[----:B------:R-:W-:-:S07]  /*13aa0*/  SEL R0, R0, 0x7c, P0 ;  /* 0x0000007c00007807 */ /* 0x000fce0000000000 */
.L_x_2192:
[----:B------:R-:W-:Y:S05]  /*13ab0*/  BSYNC.RECONVERGENT B0 ;  /* 0x0000000000007941 */ /* 0x000fea0003800200 */
.L_x_2190:
[----:B------:R-:W-:-:S04]  /*13ac0*/  SHF.R.U32.HI R3, RZ, 0x18, R3 ;  /* 0x00000018ff037819 */ /* 0x000fc80000011603 */
[----:B------:R-:W-:-:S05]  /*13ad0*/  LOP3.LUT R3, R0, 0x80, R3, 0xf8, !PT ;  /* 0x0000008000037812 */ /* 0x000fca00078ef803 */
[----:B------:R-:W-:Y:S01]  /*13ae0*/  STG.E.U8 desc[UR36][R16.64], R3 ;  /* 0x0000000310007986 */ /* 0x000fe2000c101124 */
[----:B------:R-:W-:Y:S05]  /*13af0*/  EXIT ;  /* 0x000000000000794d */ /* 0x000fea0003800000 */
.L_x_2184:
        /* <DEDUP_REMOVED lines=10> */
[----:B------:R-:W-:Y:S01]  /*13ba0*/  STG.E.U16 desc[UR36][R16.64], R0 ;  /* 0x0000000010007986 */ /* 0x000fe2000c101524 */
[----:B------:R-:W-:Y:S05]  /*13bb0*/  EXIT ;  /* 0x000000000000794d */ /* 0x000fea0003800000 */
        .weak           $__internal_0_$__cuda_sm20_div_rn_f64_full
        .type           $__internal_0_$__cuda_sm20_div_rn_f64_full,@function
        .size           $__internal_0_$__cuda_sm20_div_rn_f64_full,(.L_x_14752 - $__internal_0_$__cuda_sm20_div_rn_f64_full)
$__internal_0_$__cuda_sm20_div_rn_f64_full:
[C---:B------:R-:W-:Y:S01]  /*13bc0*/  FSETP.GEU.AND P2, PT, |R11|.reuse, 1.469367938527859385e-39, PT ;  /* 0x001000000b00780b */ /* 0x040fe20003f4e200 */
[----:B------:R-:W-:Y:S01]  /*13bd0*/  BSSY.RECONVERGENT B2, `(.L_x_2193) ;  /* 0x000007c000027945 */ /* 0x000fe20003800200 */
[----:B------:R-:W-:Y:S02]  /*13be0*/  LOP3.LUT R3, R11, 0x7ff00000, RZ, 0xc0, !PT ;  /* 0x7ff000000b037812 */ /* 0x000fe400078ec0ff */
[C---:B------:R-:W-:Y:S02]  /*13bf0*/  LOP3.LUT R6, R15.reuse, 0x7ff00000, RZ, 0xc0, !PT ;  /* 0x7ff000000f067812 */ /* 0x040fe400078ec0ff */
[----:B------:R-:W-:Y:S02]  /*13c00*/  FSETP.GEU.AND P0, PT, |R15|, 1.469367938527859385e-39, PT ;  /* 0x001000000f00780b */ /* 0x000fe40003f0e200 */
[----:B------:R-:W-:Y:S02]  /*13c10*/  ISETP.GE.U32.AND P1, PT, R3, R6, PT ;  /* 0x000000060300720c */ /* 0x000fe40003f26070 */
[----:B------:R-:W-:-:S02]  /*13c20*/  LOP3.LUT R12, R15, 0x800fffff, RZ, 0xc0, !PT ;  /* 0x800fffff0f0c7812 */ /* 0x000fc400078ec0ff */
[----:B------:R-:W-:Y:S02]  /*13c30*/  MOV R8, R10 ;  /* 0x0000000a00087202 */ /* 0x000fe40000000f00 */
[----:B------:R-:W-:Y:S02]  /*13c40*/  @!P2 LOP3.LUT R0, R15, 0x7ff00000, RZ, 0xc0, !PT ;  /* 0x7ff000000f00a812 */ /* 0x000fe400078ec0ff */
[----:B------:R-:W-:Y:S01]  /*13c50*/  LOP3.LUT R13, R12, 0x3ff00000, RZ, 0xfc, !PT ;  /* 0x3ff000000c0d7812 */ /* 0x000fe200078efcff */
[----:B------:R-:W-:Y:S01]  /*13c60*/  IMAD.MOV.U32 R12, RZ, RZ, R14 ;  /* 0x000000ffff0c7224 */ /* 0x000fe200078e000e */
[----:B------:R-:W-:Y:S01]  /*13c70*/  @!P2 ISETP.GE.U32.AND P3, PT, R3, R0, PT ;  /* 0x000000000300a20c */ /* 0x000fe20003f66070 */
[----:B------:R-:W-:Y:S01]  /*13c80*/  IMAD.MOV.U32 R0, RZ, RZ, 0x1ca00000 ;  /* 0x1ca00000ff007424 */ /* 0x000fe200078e00ff */
[----:B------:R-:W-:-:S03]  /*13c90*/  MOV R18, 0x1 ;  /* 0x0000000100127802 */ /* 0x000fc60000000f00 */
[----:B------:R-:W0:Y:S01]  /*13ca0*/  @!P0 DMUL R12, R14, 8.98846567431157953865e+307 ;  /* 0x7fe000000e0c8828 */ /* 0x000e220000000000 */
[C---:B------:R-:W-:Y:S01]  /*13cb0*/  @!P2 SEL R5, R0.reuse, 0x63400000, !P3 ;  /* 0x634000000005a807 */ /* 0x040fe20005800000 */
[----:B0-----:R-:W0:Y:S01]  /*13cc0*/  MUFU.RCP64H R19, R13 ;  /* 0x0000000d00137308 */ /* 0x001e220000001800 */
[----:B------:R-:W-:Y:S02]  /*13cd0*/  SEL R9, R0, 0x63400000, !P1 ;  /* 0x6340000000097807 */ /* 0x000fe40004800000 */
[--C-:B------:R-:W-:Y:S02]  /*13ce0*/  @!P2 LOP3.LUT R22, R5, 0x80000000, R11.reuse, 0xf8, !PT ;  /* 0x800000000516a812 */ /* 0x100fe400078ef80b */
[----:B------:R-:W-:Y:S02]  /*13cf0*/  LOP3.LUT R9, R9, 0x800fffff, R11, 0xf8, !PT ;  /* 0x800fffff09097812 */ /* 0x000fe400078ef80b */
[----:B------:R-:W-:Y:S01]  /*13d00*/  @!P2 LOP3.LUT R23, R22, 0x100000, RZ, 0xfc, !PT ;  /* 0x001000001617a812 */ /* 0x000fe200078efcff */
[----:B------:R-:W-:Y:S01]  /*13d10*/  @!P2 IMAD.MOV.U32 R22, RZ, RZ, RZ ;  /* 0x000000ffff16a224 */ /* 0x000fe200078e00ff */
[----:B------:R-:W-:-:S02]  /*13d20*/  MOV R5, R3 ;  /* 0x0000000300057202 */ /* 0x000fc40000000f00 */
[----:B------:R-:W-:-:S04]  /*13d30*/  @!P0 LOP3.LUT R6, R13, 0x7ff00000, RZ, 0xc0, !PT ;  /* 0x7ff000000d068812 */ /* 0x000fc800078ec0ff */
[----:B------:R-:W-:-:S15]  /*13d40*/  IADD3 R30, PT, PT, R6, -0x1, RZ ;  /* 0xffffffff061e7810 */ /* 0x000fde0007ffe0ff */
[----:B------:R-:W-:-:S15]  /*13d50*/  NOP ;  /* 0x0000000000007918 */ /* 0x000fde0000000000 */
[----:B------:R-:W-:-:S15]  /*13d60*/  NOP ;  /* 0x0000000000007918 */ /* 0x000fde0000000000 */
[----:B------:R-:W-:-:S02]  /*13d70*/  NOP ;  /* 0x0000000000007918 */ /* 0x000fc40000000000 */
[----:B------:R-:W1:Y:S02]  /*13d80*/  @!P2 DFMA R8, R8, 2, -R22 ;  /* 0x400000000808a82b */ /* 0x000e640000000816 */
[----:B-1----:R-:W-:-:S05]  /*13d90*/  @!P2 LOP3.LUT R5, R9, 0x7ff00000, RZ, 0xc0, !PT ;  /* 0x7ff000000905a812 */ /* 0x002fca00078ec0ff */
[----:B------:R-:W-:-:S05]  /*13da0*/  VIADD R7, R5, 0xffffffff ;  /* 0xffffffff05077836 */ /* 0x000fca0000000000 */
[----:B------:R-:W-:-:S04]  /*13db0*/  ISETP.GT.U32.AND P0, PT, R7, 0x7feffffe, PT ;  /* 0x7feffffe0700780c */ /* 0x000fc80003f04070 */
[----:B------:R-:W-:-:S15]  /*13dc0*/  ISETP.GT.U32.OR P0, PT, R30, 0x7feffffe, P0 ;  /* 0x7feffffe1e00780c */ /* 0x000fde0000704470 */
[----:B------:R-:W-:-:S15]  /*13dd0*/  NOP ;  /* 0x0000000000007918 */ /* 0x000fde0000000000 */
[----:B------:R-:W-:-:S15]  /*13de0*/  NOP ;  /* 0x0000000000007918 */ /* 0x000fde0000000000 */
[----:B------:R-:W-:-:S03]  /*13df0*/  NOP ;  /* 0x0000000000007918 */ /* 0x000fc60000000000 */
[----:B0-----:R-:W0:-:S15]  /*13e00*/  DFMA R20, R18, -R12, 1 ;  /* 0x3ff000001214742b */ /* 0x001e1e000000080c */
        /* <DEDUP_REMOVED lines=34> */
[----:B0-----:R0:W1:Y:S02]  /*14030*/  DFMA R22, R18, R22, R20 ;  /* 0x000000161216722b */ /* 0x0010640000000014 */
[----:B01----:R-:W-:Y:S05]  /*14040*/  @P0 BRA `(.L_x_2194) ;  /* 0x00000000007c0947 */ /* 0x003fea0003800000 */
[----:B------:R-:W-:-:S04]  /*14050*/  LOP3.LUT R6, R15, 0x7ff00000, RZ, 0xc0, !PT ;  /* 0x7ff000000f067812 */ /* 0x000fc800078ec0ff */
[CC--:B------:R-:W-:Y:S02]  /*14060*/  VIADDMNMX R5, R3.reuse, -R6.reuse, 0xb9600000, !PT ;  /* 0xb960000003057446 */ /* 0x0c0fe40007800906 */
[----:B------:R-:W-:Y:S01]  /*14070*/  ISETP.GE.U32.AND P0, PT, R3, R6, PT ;  /* 0x000000060300720c */ /* 0x000fe20003f06070 */
[----:B------:R-:W-:Y:S01]  /*14080*/  IMAD.MOV.U32 R6, RZ, RZ, RZ ;  /* 0x000000ffff067224 */ /* 0x000fe200078e00ff */
[----:B------:R-:W-:Y:S02]  /*14090*/  VIMNMX R5, PT, PT, R5, 0x46a00000, PT ;  /* 0x46a0000005057848 */ /* 0x000fe40003fe0100 */
[----:B------:R-:W-:-:S05]  /*140a0*/  SEL R0, R0, 0x63400000, !P0 ;  /* 0x6340000000007807 */ /* 0x000fca0004000000 */
[----:B------:R-:W-:-:S05]  /*140b0*/  IMAD.IADD R0, R5, 0x1, -R0 ;  /* 0x0000000105007824 */ /* 0x000fca00078e0a00 */
[----:B------:R-:W-:-:S06]  /*140c0*/  IADD3 R7, PT, PT, R0, 0x7fe00000, RZ ;  /* 0x7fe0000000077810 */ /* 0x000fcc0007ffe0ff */
[----:B------:R-:W0:Y:S02]  /*140d0*/  DMUL R18, R22, R6 ;  /* 0x0000000616127228 */ /* 0x000e240000000000 */
[----:B0-----:R-:W-:-:S13]  /*140e0*/  FSETP.GTU.AND P0, PT, |R19|, 1.469367938527859385e-39, PT ;  /* 0x001000001300780b */ /* 0x001fda0003f0c200 */
[----:B------:R-:W-:Y:S05]  /*140f0*/  @P0 BRA `(.L_x_2195) ;  /* 0x0000000000a40947 */ /* 0x000fea0003800000 */
[----:B------:R-:W0:Y:S02]  /*14100*/  DFMA R8, R22, -R12, R8 ;  /* 0x8000000c1608722b */ /* 0x000e240000000008 */
[C---:B0-----:R-:W-:Y:S02]  /*14110*/  FSETP.NEU.AND P0, PT, R9.reuse, RZ, PT ;  /* 0x000000ff0900720b */ /* 0x041fe40003f0d000 */
[----:B------:R-:W-:Y:S02]  /*14120*/  LOP3.LUT R15, R9, 0x80000000, R15, 0x48, !PT ;  /* 0x80000000090f7812 */ /* 0x000fe400078e480f */
[----:B------:R-:W-:Y:S02]  /*14130*/  MOV R8, RZ ;  /* 0x000000ff00087202 */ /* 0x000fe40000000f00 */
[----:B------:R-:W-:-:S07]  /*14140*/  LOP3.LUT R9, R15, R7, RZ, 0xfc, !PT ;  /* 0x000000070f097212 */ /* 0x000fce00078efcff */
[----:B------:R-:W-:Y:S05]  /*14150*/  @!P0 BRA `(.L_x_2195) ;  /* 0x00000000008c8947 */ /* 0x000fea0003800000 */
[----:B------:R-:W-:Y:S01]  /*14160*/  IMAD.MOV R7, RZ, RZ, -R0 ;  /* 0x000000ffff077224 */ /* 0x000fe200078e0a00 */
[----:B------:R-:W-:Y:S01]  /*14170*/  MOV R6, RZ ;  /* 0x000000ff00067202 */ /* 0x000fe20000000f00 */
[----:B------:R-:W0:Y:S01]  /*14180*/  DMUL.RP R8, R22, R8 ;  /* 0x0000000816087228 */ /* 0x000e220000008000 */
[----:B------:R-:W-:Y:S02]  /*14190*/  IADD3 R3, PT, PT, -R0, -0x43300000, RZ ;  /* 0xbcd0000000037810 */ /* 0x000fe40007ffe1ff */
[----:B0-----:R-:W-:-:S15]  /*141a0*/  LOP3.LUT R15, R9, R15, RZ, 0x3c, !PT ;  /* 0x0000000f090f7212 */ /* 0x001fde00078e3cff */
[----:B------:R-:W-:-:S15]  /*141b0*/  NOP ;  /* 0x0000000000007918 */ /* 0x000fde0000000000 */
[----:B------:R-:W-:-:S15]  /*141c0*/  NOP ;  /* 0x0000000000007918 */ /* 0x000fde0000000000 */
[----:B------:R-:W-:-:S15]  /*141d0*/  NOP ;  /* 0x0000000000007918 */ /* 0x000fde0000000000 */
[----:B------:R-:W-:-:S01]  /*141e0*/  NOP ;  /* 0x0000000000007918 */ /* 0x000fc20000000000 */
[----:B------:R-:W0:Y:S02]  /*141f0*/  DFMA R6, R18, -R6, R22 ;  /* 0x800000061206722b */ /* 0x000e240000000016 */
[----:B0-----:R-:W-:-:S04]  /*14200*/  FSETP.NEU.AND P0, PT, |R7|, R3, PT ;  /* 0x000000030700720b */ /* 0x001fc80003f0d200 */
[----:B------:R-:W-:Y:S02]  /*14210*/  FSEL R18, R8, R18, !P0 ;  /* 0x0000001208127208 */ /* 0x000fe40004000000 */
[----:B------:R-:W-:Y:S01]  /*14220*/  FSEL R19, R15, R19, !P0 ;  /* 0x000000130f137208 */ /* 0x000fe20004000000 */
[----:B------:R-:W-:Y:S06]  /*14230*/  BRA `(.L_x_2195) ;  /* 0x0000000000547947 */ /* 0x000fec0003800000 */
.L_x_2194:
[----:B------:R-:W0:Y:S02]  /*14240*/  DSETP.NAN.AND P0, PT, R10, R10, PT ;  /* 0x0000000a0a00722a */ /* 0x000e240003f08000 */
[----:B0-----:R-:W-:Y:S05]  /*14250*/  @P0 BRA `(.L_x_2196) ;  /* 0x0000000000440947 */ /* 0x001fea0003800000 */
[----:B------:R-:W0:Y:S02]  /*14260*/  DSETP.NAN.AND P0, PT, R14, R14, PT ;  /* 0x0000000e0e00722a */ /* 0x000e240003f08000 */
[----:B0-----:R-:W-:Y:S05]  /*14270*/  @P0 BRA `(.L_x_2197) ;  /* 0x0000000000300947 */ /* 0x001fea0003800000 */
[----:B------:R-:W-:Y:S01]  /*14280*/  ISETP.NE.AND P0, PT, R5, R6, PT ;  /* 0x000000060500720c */ /* 0x000fe20003f05270 */
[----:B------:R-:W-:Y:S01]  /*14290*/  IMAD.MOV.U32 R18, RZ, RZ, 0x0 ;  /* 0x00000000ff127424 */ /* 0x000fe200078e00ff */
[----:B------:R-:W-:-:S11]  /*142a0*/  MOV R19, 0xfff80000 ;  /* 0xfff8000000137802 */ /* 0x000fd60000000f00 */
[----:B------:R-:W-:Y:S05]  /*142b0*/  @!P0 BRA `(.L_x_2195) ;  /* 0x0000000000348947 */ /* 0x000fea0003800000 */
[----:B------:R-:W-:Y:S02]  /*142c0*/  ISETP.NE.AND P0, PT, R5, 0x7ff00000, PT ;  /* 0x7ff000000500780c */ /* 0x000fe40003f05270 */
[----:B------:R-:W-:Y:S02]  /*142d0*/  LOP3.LUT R19, R11, 0x80000000, R15, 0x48, !PT ;  /* 0x800000000b137812 */ /* 0x000fe400078e480f */
[----:B------:R-:W-:-:S13]  /*142e0*/  ISETP.EQ.OR P0, PT, R6, RZ, !P0 ;  /* 0x000000ff0600720c */ /* 0x000fda0004702670 */
[----:B------:R-:W-:Y:S01]  /*142f0*/  @P0 LOP3.LUT R0, R19, 0x7ff00000, RZ, 0xfc, !PT ;  /* 0x7ff0000013000812 */ /* 0x000fe200078efcff */
[----:B------:R-:W-:Y:S01]  /*14300*/  @!P0 IMAD.MOV.U32 R18, RZ, RZ, RZ ;  /* 0x000000ffff128224 */ /* 0x000fe200078e00ff */
[----:B------:R-:W-:-:S03]  /*14310*/  @P0 MOV R18, RZ ;  /* 0x000000ff00120202 */ /* 0x000fc60000000f00 */
[----:B------:R-:W-:Y:S01]  /*14320*/  @P0 IMAD.MOV.U32 R19, RZ, RZ, R0 ;  /* 0x000000ffff130224 */ /* 0x000fe200078e0000 */
[----:B------:R-:W-:Y:S06]  /*14330*/  BRA `(.L_x_2195) ;  /* 0x0000000000147947 */ /* 0x000fec0003800000 */
.L_x_2197:
[----:B------:R-:W-:Y:S02]  /*14340*/  LOP3.LUT R19, R15, 0x80000, RZ, 0xfc, !PT ;  /* 0x000800000f137812 */ /* 0x000fe400078efcff */
[----:B------:R-:W-:Y:S01]  /*14350*/  MOV R18, R14 ;  /* 0x0000000e00127202 */ /* 0x000fe20000000f00 */
[----:B------:R-:W-:Y:S06]  /*14360*/  BRA `(.L_x_2195) ;  /* 0x0000000000087947 */ /* 0x000fec0003800000 */
.L_x_2196:
[----:B------:R-:W-:Y:S01]  /*14370*/  LOP3.LUT R19, R11, 0x80000, RZ, 0xfc, !PT ;  /* 0x000800000b137812 */ /* 0x000fe200078efcff */
[----:B------:R-:W-:-:S07]  /*14380*/  IMAD.MOV.U32 R18, RZ, RZ, R10 ;  /* 0x000000ffff127224 */ /* 0x000fce00078e000a */
.L_x_2195:
[----:B------:R-:W-:Y:S05]  /*14390*/  BSYNC.RECONVERGENT B2 ;  /* 0x0000000000027941 */ /* 0x000fea0003800200 */
.L_x_2193:
[----:B------:R-:W-:-:S04]  /*143a0*/  HFMA2 R5, -RZ, RZ, 0, 0 ;  /* 0x00000000ff057431 */ /* 0x000fc800000001ff */
[----:B------:R-:W-:Y:S05]  /*143b0*/  RET.REL.NODEC R4 `(_ZN2at6native18elementwise_kernelILi128ELi4EZNS0_15gpu_kernel_implIZZZNS0_17asinh_kernel_cudaERNS_18TensorIteratorBaseEENKUlvE0_clEvENKUlvE_clEvEUldE_EEvS4_RKT_EUliE_EEviT1_) ;  /* 0xfffffebc04107950 */ /* 0x000fea0003c3ffff */
.L_x_2198:
        /* <DEDUP_REMOVED lines=12> */
.L_x_14752:


//--------------------- .text._ZN2at6native27unrolled_elementwise_kernelIZZZNS0_17asinh_kernel_cudaERNS_18TensorIteratorBaseEENKUlvE0_clEvENKUlvE_clEvEUldE_St5arrayIPcLm2EELi4E23TrivialOffsetCalculatorILi1EjESB_NS0_6memory12LoadWithCastILi1EEENSC_13StoreWithCastILi1EEEEEviT_T0_T2_T3_T4_T5_ --------------------------
	.section	.text._ZN2at6native27unrolled_elementwise_kernelIZZZNS0_17asinh_kernel_cudaERNS_18TensorIteratorBaseEENKUlvE0_clEvENKUlvE_clEvEUldE_St5arrayIPcLm2EELi4E23TrivialOffsetCalculatorILi1EjESB_NS0_6memory12LoadWithCastILi1EEENSC_13StoreWithCastILi1EEEEEviT_T0_T2_T3_T4_T5_,"ax",@progbits
	.align	128
        .global         _ZN2at6native27unrolled_elementwise_kernelIZZZNS0_17asinh_kernel_cudaERNS_18TensorIteratorBaseEENKUlvE0_clEvENKUlvE_clEvEUldE_St5arrayIPcLm2EELi4E23TrivialOffsetCalculatorILi1EjESB_NS0_6memory12LoadWithCastILi1EEENSC_13StoreWithCastILi1EEEEEviT_T0_T2_T3_T4_T5_
        .type           _ZN2at6native27unrolled_elementwise_kernelIZZZNS0_17asinh_kernel_cudaERNS_18TensorIteratorBaseEENKUlvE0_clEvENKUlvE_clEvEUldE_St5arrayIPcLm2EELi4E23TrivialOffsetCalculatorILi1EjESB_NS0_6memory12LoadWithCastILi1EEENSC_13StoreWithCastILi1EEEEEviT_T0_T2_T3_T4_T5_,@function
        .size           _ZN2at6native27unrolled_elementwise_kernelIZZZNS0_17asinh_kernel_cudaERNS_18TensorIteratorBaseEENKUlvE0_clEvENKUlvE_clEvEUldE_St5arrayIPcLm2EELi4E23TrivialOffsetCalculatorILi1EjESB_NS0_6memory12LoadWithCastILi1EEENSC_13StoreWithCastILi1EEEEEviT_T0_T2_T3_T4_T5_,(.L_x_14753 - _ZN2at6native27unrolled_elementwise_kernelIZZZNS0_17asinh_kernel_cudaERNS_18TensorIteratorBaseEENKUlvE0_clEvENKUlvE_clEvEUldE_St5arrayIPcLm2EELi4E23TrivialOffsetCalculatorILi1EjESB_NS0_6memory12LoadWithCastILi1EEENSC_13StoreWithCastILi1EEEEEviT_T0_T2_T3_T4_T5_)
        .other          _ZN2at6native27unrolled_elementwise_kernelIZZZNS0_17asinh_kernel_cudaERNS_18TensorIteratorBaseEENKUlvE0_clEvENKUlvE_clEvEUldE_St5arrayIPcLm2EELi4E23TrivialOffsetCalculatorILi1EjESB_NS0_6memory12LoadWithCastILi1EEENSC_13StoreWithCastILi1EEEEEviT_T0_T2_T3_T4_T5_,@"STO_CUDA_ENTRY STV_DEFAULT"
_ZN2at6native27unrolled_elementwise_kernelIZZZNS0_17asinh_kernel_cudaERNS_18TensorIteratorBaseEENKUlvE0_clEvENKUlvE_clEvEUldE_St5arrayIPcLm2EELi4E23TrivialOffsetCalculatorILi1EjESB_NS0_6memory12LoadWithCastILi1EEENSC_13StoreWithCastILi1EEEEEviT_T0_T2_T3_T4_T5_:
.text._ZN2at6native27unrolled_elementwise_kernelIZZZNS0_17asinh_kernel_cudaERNS_18TensorIteratorBaseEENKUlvE0_clEvENKUlvE_clEvEUldE_St5arrayIPcLm2EELi4E23TrivialOffsetCalculatorILi1EjESB_NS0_6memory12LoadWithCastILi1EEENSC_13StoreWithCastILi1EEEEEviT_T0_T2_T3_T4_T5_:
[----:B------:R-:W0:Y:S01]  /*0000*/  LDC R1, c[0x0][0x37c] ;  /* 0x0000df00ff017b82 */ /* 0x000e220000000800 */
[----:B------:R-:W1:Y:S07]  /*0010*/  S2R R22, SR_CTAID.X ;  /* 0x0000000000167919 */ /* 0x000e6e0000002500 */
[----:B------:R-:W1:Y:S01]  /*0020*/  LDC R3, c[0x0][0x380] ;  /* 0x0000e000ff037b82 */ /* 0x000e620000000800 */
[----:B------:R-:W2:Y:S01]  /*0030*/  LDCU.64 UR36, c[0x0][0x358] ;  /* 0x00006b00ff2477ac */ /* 0x000ea20008000a00 */
[----:B------:R-:W-:Y:S01]  /*0040*/  BSSY.RECONVERGENT B6, `(.L_x_2199) ;  /* 0x00000fb000067945 */ /* 0x000fe20003800200 */
[----:B------:R-:W3:Y:S01]  /*0050*/  S2R R29, SR_TID.X ;  /* 0x00000000001d7919 */ /* 0x000ee20000002100 */
[----:B------:R-:W-:Y:S01]  /*0060*/  CS2R R26, SRZ ;  /* 0x00000000001a7805 */ /* 0x000fe2000001ff00 */
        /* <DEDUP_REMOVED lines=24> */
[----:B--2---:R0:W1:Y:S02]  /*01f0*/  I2F.F64.S16 R26, R4 ;  /* 0x00000004001a7312 */ /* 0x0040640000101c00 */
[----:B01----:R-:W-:Y:S05]  /*0200*/  BRA `(.L_x_2207) ;  /* 0x0000000c00707947 */ /* 0x003fea0003800000 */
.L_x_2205:
[----:B------:R-:W2:Y:S02]  /*0210*/  LDG.E.U8 R4, desc[UR36][R4.64] ;  /* 0x0000002404047981 */ /* 0x000ea4000c1e1100 */
[----:B--2---:R0:W1:Y:S02]  /*0220*/  I2F.F64.U16 R26, R4 ;  /* 0x00000004001a7312 */ /* 0x0040640000101800 */
[----:B01----:R-:W-:Y:S05]  /*0230*/  BRA `(.L_x_2207) ;  /* 0x0000000c00647947 */ /* 0x003fea0003800000 */
.L_x_2204:
[----:B------:R-:W-:-:S09]  /*0240*/  UISETP.NE.AND UP0, UPT, UR4, 0x2, UPT ;  /* 0x000000020400788c */ /* 0x000fd2000bf05270 */
[----:B------:R-:W-:Y:S05]  /*0250*/  BRA.U !UP0, `(.L_x_2208) ;  /* 0x0000000108287547 */ /* 0x000fea000b800000 */
[----:B------:R-:W-:-:S09]  /*0260*/  UISETP.NE.AND UP0, UPT, UR4, 0x3, UPT ;  /* 0x000000030400788c */ /* 0x000fd2000bf05270 */
[----:B------:R-:W-:Y:S05]  /*0270*/  BRA.U !UP0, `(.L_x_2209) ;  /* 0x0000000108147547 */ /* 0x000fea000b800000 */
[----:B------:R-:W-:-:S09]  /*0280*/  UISETP.NE.AND UP0, UPT, UR4, 0x4, UPT ;  /* 0x000000040400788c */ /* 0x000fd2000bf05270 */
[----:B------:R-:W-:Y:S05]  /*0290*/  BRA.U UP0, `(.L_x_2206) ;  /* 0x0000000900c07547 */ /* 0x000fea000b800000 */
[----:B------:R-:W2:Y:S02]  /*02a0*/  LDG.E.64 R26, desc[UR36][R4.64] ;  /* 0x00000024041a7981 */ /* 0x000ea4000c1e1b00 */
[----:B--2---:R-:W0:Y:S02]  /*02b0*/  I2F.F64.S64 R26, R26 ;  /* 0x0000001a001a7312 */ /* 0x004e240000301c00 */
[----:B0-----:R-:W-:Y:S05]  /*02c0*/  BRA `(.L_x_2207) ;  /* 0x0000000c00407947 */ /* 0x001fea0003800000 */
.L_x_2209:
[----:B------:R-:W2:Y:S02]  /*02d0*/  LDG.E R4, desc[UR36][R4.64] ;  /* 0x0000002404047981 */ /* 0x000ea4000c1e1900 */
[----:B--2---:R0:W1:Y:S02]  /*02e0*/  I2F.F64 R26, R4 ;  /* 0x00000004001a7312 */ /* 0x0040640000201c00 */
[----:B01----:R-:W-:Y:S05]  /*02f0*/  BRA `(.L_x_2207) ;  /* 0x0000000c00347947 */ /* 0x003fea0003800000 */
.L_x_2208:
[----:B------:R-:W2:Y:S02]  /*0300*/  LDG.E.U16 R4, desc[UR36][R4.64] ;  /* 0x0000002404047981 */ /* 0x000ea4000c1e1500 */
[----:B--2---:R0:W1:Y:S02]  /*0310*/  I2F.F64.S16 R26, R4 ;  /* 0x00000004001a7312 */ /* 0x0040640000101c00 */
[----:B01----:R-:W-:Y:S05]  /*0320*/  BRA `(.L_x_2207) ;  /* 0x0000000c00287947 */ /* 0x003fea0003800000 */
.L_x_2203:
        /* <DEDUP_REMOVED lines=8> */
[----:B------:R-:W1:Y:S02]  /*03b0*/  F2F.F64.F32 R26, R26 ;  /* 0x0000001a001a7310 */ /* 0x000e640000201800 */
[----:B-1----:R-:W-:Y:S05]  /*03c0*/  BRA `(.L_x_2207) ;  /* 0x0000000c00007947 */ /* 0x002fea0003800000 */
.L_x_2211:
[----:B------:R-:W2:Y:S02]  /*03d0*/  LDG.E.U16 R0, desc[UR36][R4.64] ;  /* 0x0000002404007981 */ /* 0x000ea4000c1e1500 */
[----:B--2---:R-:W-:-:S05]  /*03e0*/  HADD2.F32 R0, -RZ, R0.H0_H0 ;  /* 0x20000000ff007230 */ /* 0x004fca0000004100 */
[----:B------:R-:W-:-:S04]  /*03f0*/  FMUL.FTZ R0, R0, 1 ;  /* 0x3f80000000007820 */ /* 0x000fc80000410000 */
[----:B------:R1:W2:Y:S02]  /*0400*/  F2F.F64.F32 R26, R0 ;  /* 0x00000000001a7310 */ /* 0x0002a40000201800 */
[----:B-12---:R-:W-:Y:S05]  /*0410*/  BRA `(.L_x_2207) ;  /* 0x0000000800ec7947 */ /* 0x006fea0003800000 */
.L_x_2210:
        /* <DEDUP_REMOVED lines=10> */
.L_x_2213:
[----:B------:R-:W2:Y:S02]  /*04c0*/  LDG.E.U16 R4, desc[UR36][R4.64] ;  /* 0x0000002404047981 */ /* 0x000ea4000c1e1500 */
[----:B--2---:R-:W-:-:S05]  /*04d0*/  HADD2.F32 R0, -RZ, R4.H0_H0 ;  /* 0x20000004ff007230 */ /* 0x004fca0000004100 */
[----:B------:R-:W-:-:S04]  /*04e0*/  FMUL.FTZ R0, R0, 1 ;  /* 0x3f80000000007820 */ /* 0x000fc80000410000 */
[----:B------:R1:W2:Y:S02]  /*04f0*/  F2F.F64.F32 R26, R0 ;  /* 0x00000000001a7310 */ /* 0x0002a40000201800 */
[----:B-12---:R-:W-:Y:S05]  /*0500*/  BRA `(.L_x_2207) ;  /* 0x0000000800b07947 */ /* 0x006fea0003800000 */
.L_x_2212:
[----:B------:R0:W5:Y:S01]  /*0510*/  LDG.E.64 R26, desc[UR36][R4.64] ;  /* 0x00000024041a7981 */ /* 0x000162000c1e1b00 */
[----:B------:R-:W-:Y:S05]  /*0520*/  BRA `(.L_x_2207) ;  /* 0x0000000800a87947 */ /* 0x000fea0003800000 */
.L_x_2202:
        /* <DEDUP_REMOVED lines=13> */
.L_x_2216:
[----:B------:R1:W5:Y:S01]  /*0600*/  LDG.E.64 R26, desc[UR36][R4.64] ;  /* 0x00000024041a7981 */ /* 0x000362000c1e1b00 */
[----:B------:R-:W-:Y:S05]  /*0610*/  BRA `(.L_x_2207) ;  /* 0x00000008006c7947 */ /* 0x000fea0003800000 */
.L_x_2215:
        /* <DEDUP_REMOVED lines=27> */
.L_x_2218:
        /* <DEDUP_REMOVED lines=15> */
.L_x_2217:
[----:B------:R-:W2:Y:S02]  /*08c0*/  LDG.E.U16 R0, desc[UR36][R4.64] ;  /* 0x0000002404007981 */ /* 0x000ea4000c1e1500 */
[----:B--2---:R-:W-:-:S04]  /*08d0*/  IMAD.U32 R0, R0, 0x10000, RZ ;  /* 0x0001000000007824 */ /* 0x004fc800078e00ff */
[----:B------:R-:W-:-:S04]  /*08e0*/  FMUL.FTZ R0, R0, 1 ;  /* 0x3f80000000007820 */ /* 0x000fc80000410000 */
[----:B------:R2:W3:Y:S02]  /*08f0*/  F2F.F64.F32 R26, R0 ;  /* 0x00000000001a7310 */ /* 0x0004e40000201800 */
[----:B--23--:R-:W-:Y:S05]  /*0900*/  BRA `(.L_x_2207) ;  /* 0x0000000400b07947 */ /* 0x00cfea0003800000 */
.L_x_2214:
        /* <DEDUP_REMOVED lines=9> */
[----:B--2---:R4:W0:Y:S02]  /*09a0*/  I2F.F64.U16 R26, R4 ;  /* 0x00000004001a7312 */ /* 0x0048240000101800 */
[----:B0---4-:R-:W-:Y:S05]  /*09b0*/  BRA `(.L_x_2207) ;  /* 0x0000000400847947 */ /* 0x011fea0003800000 */
.L_x_2221:
        /* <DEDUP_REMOVED lines=21> */
.L_x_2223:
[----:B------:R-:W-:Y:S05]  /*0b10*/  BSYNC.RECONVERGENT B0 ;  /* 0x0000000000007941 */ /* 0x000fea0003800200 */
.L_x_2222:
[----:B------:R-:W-:Y:S01]  /*0b20*/  IMAD.SHL.U32 R0, R0, 0x100000, RZ ;  /* 0x0010000000007824 */ /* 0x000fe200078e00ff */
[----:B------:R-:W-:-:S04]  /*0b30*/  LEA R3, R3, 0x3b800000, 0x17 ;  /* 0x3b80000003037811 */ /* 0x000fc800078eb8ff */
[----:B------:R-:W-:-:S05]  /*0b40*/  LOP3.LUT R0, R3, R0, R7, 0xfe, !PT ;  /* 0x0000000003007212 */ /* 0x000fca00078efe07 */
[----:B------:R-:W-:-:S04]  /*0b50*/  FMUL.FTZ R0, R0, 1 ;  /* 0x3f80000000007820 */ /* 0x000fc80000410000 */
[----:B------:R4:W0:Y:S02]  /*0b60*/  F2F.F64.F32 R26, R0 ;  /* 0x00000000001a7310 */ /* 0x0008240000201800 */
[----:B0---4-:R-:W-:Y:S05]  /*0b70*/  BRA `(.L_x_2207) ;  /* 0x0000000400147947 */ /* 0x011fea0003800000 */
.L_x_2220:
        /* <DEDUP_REMOVED lines=21> */
.L_x_2225:
[----:B------:R-:W-:Y:S05]  /*0cd0*/  BSYNC.RECONVERGENT B0 ;  /* 0x0000000000007941 */ /* 0x000fea0003800200 */
.L_x_2224:
[----:B------:R-:W-:Y:S01]  /*0ce0*/  IMAD.SHL.U32 R0, R0, 0x200000, RZ ;  /* 0x0020000000007824 */ /* 0x000fe200078e00ff */
[----:B------:R-:W-:-:S04]  /*0cf0*/  LEA R3, R3, 0x37800000, 0x17 ;  /* 0x3780000003037811 */ /* 0x000fc800078eb8ff */
[----:B------:R-:W-:-:S05]  /*0d00*/  LOP3.LUT R0, R3, R0, R7, 0xfe, !PT ;  /* 0x0000000003007212 */ /* 0x000fca00078efe07 */
[----:B------:R-:W-:-:S04]  /*0d10*/  FMUL.FTZ R0, R0, 1 ;  /* 0x3f80000000007820 */ /* 0x000fc80000410000 */
[----:B------:R4:W0:Y:S02]  /*0d20*/  F2F.F64.F32 R26, R0 ;  /* 0x00000000001a7310 */ /* 0x0008240000201800 */
[----:B0---4-:R-:W-:Y:S05]  /*0d30*/  BRA `(.L_x_2207) ;  /* 0x0000000000a47947 */ /* 0x011fea0003800000 */
.L_x_2219:
[----:B------:R-:W-:-:S09]  /*0d40*/  UISETP.NE.AND UP0, UPT, UR4, 0x1c, UPT ;  /* 0x0000001c0400788c */ /* 0x000fd2000bf05270 */
[----:B------:R-:W-:Y:S05]  /*0d50*/  BRA.U !UP0, `(.L_x_2226) ;  /* 0x0000000108947547 */ /* 0x000fea000b800000 */
[----:B------:R-:W-:-:S09]  /*0d60*/  UISETP.NE.AND UP0, UPT, UR4, 0x1d, UPT ;  /* 0x0000001d0400788c */ /* 0x000fd2000bf05270 */
[----:B------:R-:W-:Y:S05]  /*0d70*/  BRA.U !UP0, `(.L_x_2227) ;  /* 0x0000000108807547 */ /* 0x000fea000b800000 */
[----:B------:R-:W-:-:S09]  /*0d80*/  UISETP.NE.AND UP0, UPT, UR4, 0x2c, UPT ;  /* 0x0000002c0400788c */ /* 0x000fd2000bf05270 */
[----:B------:R-:W-:Y:S05]  /*0d90*/  BRA.U !UP0, `(.L_x_2228) ;  /* 0x0000000108487547 */ /* 0x000fea000b800000 */
.L_x_2206:
        /* <DEDUP_REMOVED lines=16> */
.L_x_2229:
[----:B------:R-:W-:Y:S01]  /*0ea0*/  CS2R R26, SRZ ;  /* 0x00000000001a7805 */ /* 0x000fe2000001ff00 */
[----:B------:R-:W-:Y:S06]  /*0eb0*/  BRA `(.L_x_2207) ;  /* 0x0000000000447947 */ /* 0x000fec0003800000 */
.L_x_2228:
[----:B------:R-:W2:Y:S01]  /*0ec0*/  LDG.E.U8 R0, desc[UR36][R4.64] ;  /* 0x0000002404007981 */ /* 0x000ea2000c1e1100 */
[----:B------:R-:W-:Y:S02]  /*0ed0*/  IMAD.MOV.U32 R26, RZ, RZ, 0x0 ;  /* 0x00000000ff1a7424 */ /* 0x000fe400078e00ff */
[----:B------:R-:W-:Y:S01]  /*0ee0*/  IMAD.MOV.U32 R27, RZ, RZ, 0x38000000 ;  /* 0x38000000ff1b7424 */ /* 0x000fe200078e00ff */
[----:B--2---:R-:W-:-:S13]  /*0ef0*/  ISETP.NE.AND P0, PT, R0, RZ, PT ;  /* 0x000000ff0000720c */ /* 0x004fda0003f05270 */
[----:B------:R-:W-:Y:S05]  /*0f00*/  @!P0 BRA `(.L_x_2207) ;  /* 0x0000000000308947 */ /* 0x000fea0003800000 */
[----:B------:R-:W-:-:S13]  /*0f10*/  ISETP.NE.AND P0, PT, R0, 0xff, PT ;  /* 0x000000ff0000780c */ /* 0x000fda0003f05270 */
[----:B------:R-:W-:Y:S02]  /*0f20*/  @P0 IMAD.SHL.U32 R0, R0, 0x800000, RZ ;  /* 0x0080000000000824 */ /* 0x000fe400078e00ff */
[----:B------:R-:W-:Y:S02]  /*0f30*/  @!P0 IMAD.MOV.U32 R26, RZ, RZ, 0x20000000 ;  /* 0x20000000ff1a8424 */ /* 0x000fe400078e00ff */
[----:B------:R-:W-:Y:S02]  /*0f40*/  @!P0 IMAD.MOV.U32 R27, RZ, RZ, 0x7ff80000 ;  /* 0x7ff80000ff1b8424 */ /* 0x000fe400078e00ff */
[----:B------:R-:W-:-:S04]  /*0f50*/  @P0 FMUL.FTZ R0, R0, 1 ;  /* 0x3f80000000000820 */ /* 0x000fc80000410000 */
[----:B------:R4:W0:Y:S02]  /*0f60*/  @P0 F2F.F64.F32 R26, R0 ;  /* 0x00000000001a0310 */ /* 0x0008240000201800 */
[----:B0---4-:R-:W-:Y:S05]  /*0f70*/  BRA `(.L_x_2207) ;  /* 0x0000000000147947 */ /* 0x011fea0003800000 */
.L_x_2227:
[----:B------:R-:W2:Y:S02]  /*0f80*/  LDG.E.64 R26, desc[UR36][R4.64] ;  /* 0x00000024041a7981 */ /* 0x000ea4000c1e1b00 */
[----:B--2---:R-:W4:Y:S02]  /*0f90*/  I2F.F64.U64 R26, R26 ;  /* 0x0000001a001a7312 */ /* 0x004f240000301800 */
[----:B----4-:R-:W-:Y:S05]  /*0fa0*/  BRA `(.L_x_2207) ;  /* 0x0000000000087947 */ /* 0x010fea0003800000 */
.L_x_2226:
[----:B------:R-:W2:Y:S02]  /*0fb0*/  LDG.E R4, desc[UR36][R4.64] ;  /* 0x0000002404047981 */ /* 0x000ea4000c1e1900 */
[----:B--2---:R2:W3:Y:S02]  /*0fc0*/  I2F.F64.U32 R26, R4 ;  /* 0x00000004001a7312 */ /* 0x0044e40000201800 */
.L_x_2207:
[----:B------:R-:W-:Y:S05]  /*0fd0*/  BSYNC.RECONVERGENT B7 ;  /* 0x0000000000077941 */ /* 0x000fea0003800200 */
.L_x_2201:
[----:B------:R-:W-:-:S07]  /*0fe0*/  VIADD R29, R23, 0x80 ;  /* 0x00000080171d7836 */ /* 0x000fce0000000000 */
.L_x_2200:
[----:B------:R-:W-:Y:S05]  /*0ff0*/  BSYNC.RECONVERGENT B6 ;  /* 0x0000000000067941 */ /* 0x000fea0003800200 */
.L_x_2199:
[----:B------:R-:W-:Y:S01]  /*1000*/  ISETP.GE.AND P0, PT, R29, R2, PT ;  /* 0x000000021d00720c */ /* 0x000fe20003f06270 */
[----:B------:R-:W-:Y:S01]  /*1010*/  BSSY.RECONVERGENT B6, `(.L_x_2230) ;  /* 0x00000f6000067945 */ /* 0x000fe20003800200 */
[----:B------:R-:W-:-:S11]  /*1020*/  CS2R R24, SRZ ;  /* 0x0000000000187805 */ /* 0x000fd6000001ff00 */
[----:B------:R-:W-:Y:S05]  /*1030*/  @P0 BRA `(.L_x_2231) ;  /* 0x0000000c00cc0947 */ /* 0x000fea0003800000 */
[----:B012---:R-:W0:Y:S01]  /*1040*/  LDC.64 R4, c[0x0][0x390] ;  /* 0x0000e400ff047b82 */ /* 0x007e220000000a00 */
        /* <DEDUP_REMOVED lines=20> */
.L_x_2236:
[----:B------:R-:W2:Y:S02]  /*1190*/  LDG.E.U8 R4, desc[UR36][R4.64] ;  /* 0x0000002404047981 */ /* 0x000ea4000c1e1100 */
[----:B--2---:R1:W2:Y:S02]  /*11a0*/  I2F.F64.U16 R24, R4 ;  /* 0x0000000400187312 */ /* 0x0042a40000101800 */
[----:B-12---:R-:W-:Y:S05]  /*11b0*/  BRA `(.L_x_2238) ;  /* 0x0000000c00647947 */ /* 0x006fea0003800000 */
.L_x_2235:
        /* <DEDUP_REMOVED lines=9> */
.L_x_2240:
[----:B------:R-:W2:Y:S02]  /*1250*/  LDG.E R4, desc[UR36][R4.64] ;  /* 0x0000002404047981 */ /* 0x000ea4000c1e1900 */
[----:B--2---:R1:W2:Y:S02]  /*1260*/  I2F.F64 R24, R4 ;  /* 0x0000000400187312 */ /* 0x0042a40000201c00 */
[----:B-12---:R-:W-:Y:S05]  /*1270*/  BRA `(.L_x_2238) ;  /* 0x0000000c00347947 */ /* 0x006fea0003800000 */
.L_x_2239:
[----:B------:R-:W2:Y:S02]  /*1280*/  LDG.E.U16 R4, desc[UR36][R4.64] ;  /* 0x0000002404047981 */ /* 0x000ea4000c1e1500 */
[----:B--2---:R1:W2:Y:S02]  /*1290*/  I2F.F64.S16 R24, R4 ;  /* 0x0000000400187312 */ /* 0x0042a40000101c00 */
[----:B-12---:R-:W-:Y:S05]  /*12a0*/  BRA `(.L_x_2238) ;  /* 0x0000000c00287947 */ /* 0x006fea0003800000 */
.L_x_2234:
        /* <DEDUP_REMOVED lines=10> */
.L_x_2242:
[----:B------:R-:W2:Y:S02]  /*1350*/  LDG.E.U16 R0, desc[UR36][R4.64] ;  /* 0x0000002404007981 */ /* 0x000ea4000c1e1500 */
[----:B--2---:R-:W-:-:S05]  /*1360*/  HADD2.F32 R0, -RZ, R0.H0_H0 ;  /* 0x20000000ff007230 */ /* 0x004fca0000004100 */
[----:B------:R-:W-:-:S04]  /*1370*/  FMUL.FTZ R0, R0, 1 ;  /* 0x3f80000000007820 */ /* 0x000fc80000410000 */
[----:B------:R0:W1:Y:S02]  /*1380*/  F2F.F64.F32 R24, R0 ;  /* 0x0000000000187310 */ /* 0x0000640000201800 */
[----:B01----:R-:W-:Y:S05]  /*1390*/  BRA `(.L_x_2238) ;  /* 0x0000000800ec7947 */ /* 0x003fea0003800000 */
.L_x_2241:
        /* <DEDUP_REMOVED lines=10> */
.L_x_2244:
[----:B------:R-:W2:Y:S02]  /*1440*/  LDG.E.U16 R4, desc[UR36][R4.64] ;  /* 0x0000002404047981 */ /* 0x000ea4000c1e1500 */
[----:B--2---:R-:W-:-:S05]  /*1450*/  HADD2.F32 R0, -RZ, R4.H0_H0 ;  /* 0x20000004ff007230 */ /* 0x004fca0000004100 */
[----:B------:R-:W-:-:S04]  /*1460*/  FMUL.FTZ R0, R0, 1 ;  /* 0x3f80000000007820 */ /* 0x000fc80000410000 */
[----:B------:R0:W1:Y:S02]  /*1470*/  F2F.F64.F32 R24, R0 ;  /* 0x0000000000187310 */ /* 0x0000640000201800 */
[----:B01----:R-:W-:Y:S05]  /*1480*/  BRA `(.L_x_2238) ;  /* 0x0000000800b07947 */ /* 0x003fea0003800000 */
.L_x_2243:
[----:B------:R0:W5:Y:S01]  /*1490*/  LDG.E.64 R24, desc[UR36][R4.64] ;  /* 0x0000002404187981 */ /* 0x000162000c1e1b00 */
[----:B------:R-:W-:Y:S05]  /*14a0*/  BRA `(.L_x_2238) ;  /* 0x0000000800a87947 */ /* 0x000fea0003800000 */
.L_x_2233:
        /* <DEDUP_REMOVED lines=13> */
.L_x_2247:
[----:B------:R4:W5:Y:S01]  /*1580*/  LDG.E.64 R24, desc[UR36][R4.64] ;  /* 0x0000002404187981 */ /* 0x000962000c1e1b00 */
[----:B------:R-:W-:Y:S05]  /*1590*/  BRA `(.L_x_2238) ;  /* 0x00000008006c7947 */ /* 0x000fea0003800000 */
.L_x_2246:
        /* <DEDUP_REMOVED lines=25> */
[----:B------:R4:W0:Y:S02]  /*1730*/  F2F.F64.F32 R24, R3 ;  /* 0x0000000300187310 */ /* 0x0008240000201800 */
[----:B0---4-:R-:W-:Y:S05]  /*1740*/  BRA `(.L_x_2238) ;  /* 0x0000000800007947 */ /* 0x011fea0003800000 */
.L_x_2249:
        /* <DEDUP_REMOVED lines=13> */
[----:B------:R4:W0:Y:S02]  /*1820*/  F2F.F64.F32 R24, R0 ;  /* 0x0000000000187310 */ /* 0x0008240000201800 */
[----:B0---4-:R-:W-:Y:S05]  /*1830*/  BRA `(.L_x_2238) ;  /* 0x0000000400c47947 */ /* 0x011fea0003800000 */
.L_x_2248:
[----:B------:R-:W2:Y:S02]  /*1840*/  LDG.E.U16 R0, desc[UR36][R4.64] ;  /* 0x0000002404007981 */ /* 0x000ea4000c1e1500 */
[----:B--2---:R-:W-:-:S04]  /*1850*/  IMAD.U32 R0, R0, 0x10000, RZ ;  /* 0x0001000000007824 */ /* 0x004fc800078e00ff */
[----:B------:R-:W-:-:S04]  /*1860*/  FMUL.FTZ R0, R0, 1 ;  /* 0x3f80000000007820 */ /* 0x000fc80000410000 */
[----:B------:R4:W0:Y:S02]  /*1870*/  F2F.F64.F32 R24, R0 ;  /* 0x0000000000187310 */ /* 0x0008240000201800 */
[----:B0---4-:R-:W-:Y:S05]  /*1880*/  BRA `(.L_x_2238) ;  /* 0x0000000400b07947 */ /* 0x011fea0003800000 */
.L_x_2245:
        /* <DEDUP_REMOVED lines=11> */
.L_x_2252:
        /* <DEDUP_REMOVED lines=21> */
.L_x_2254:
[----:B------:R-:W-:Y:S05]  /*1a90*/  BSYNC.RECONVERGENT B0 ;  /* 0x0000000000007941 */ /* 0x000fea0003800200 */
.L_x_2253:
[----:B------:R-:W-:Y:S01]  /*1aa0*/  IMAD.SHL.U32 R0, R0, 0x100000, RZ ;  /* 0x0010000000007824 */ /* 0x000fe200078e00ff */
[----:B------:R-:W-:-:S04]  /*1ab0*/  LEA R3, R3, 0x3b800000, 0x17 ;  /* 0x3b80000003037811 */ /* 0x000fc800078eb8ff */
[----:B------:R-:W-:-:S05]  /*1ac0*/  LOP3.LUT R0, R3, R0, R7, 0xfe, !PT ;  /* 0x0000000003007212 */ /* 0x000fca00078efe07 */
[----:B------:R-:W-:-:S04]  /*1ad0*/  FMUL.FTZ R0, R0, 1 ;  /* 0x3f80000000007820 */ /* 0x000fc80000410000 */
[----:B------:R4:W0:Y:S02]  /*1ae0*/  F2F.F64.F32 R24, R0 ;  /* 0x0000000000187310 */ /* 0x0008240000201800 */
[----:B0---4-:R-:W-:Y:S05]  /*1af0*/  BRA `(.L_x_2238) ;  /* 0x0000000400147947 */ /* 0x011fea0003800000 */
.L_x_2251:
        /* <DEDUP_REMOVED lines=21> */
.L_x_2256:
[----:B------:R-:W-:Y:S05]  /*1c50*/  BSYNC.RECONVERGENT B0 ;  /* 0x0000000000007941 */ /* 0x000fea0003800200 */
.L_x_2255:
[----:B------:R-:W-:Y:S01]  /*1c60*/  IMAD.SHL.U32 R0, R0, 0x200000, RZ ;  /* 0x0020000000007824 */ /* 0x000fe200078e00ff */
[----:B------:R-:W-:-:S04]  /*1c70*/  LEA R3, R3, 0x37800000, 0x17 ;  /* 0x3780000003037811 */ /* 0x000fc800078eb8ff */
[----:B------:R-:W-:-:S05]  /*1c80*/  LOP3.LUT R0, R3, R0, R7, 0xfe, !PT ;  /* 0x0000000003007212 */ /* 0x000fca00078efe07 */
[----:B------:R-:W-:-:S04]  /*1c90*/  FMUL.FTZ R0, R0, 1 ;  /* 0x3f80000000007820 */ /* 0x000fc80000410000 */
[----:B------:R4:W0:Y:S02]  /*1ca0*/  F2F.F64.F32 R24, R0 ;  /* 0x0000000000187310 */ /* 0x0008240000201800 */
[----:B0---4-:R-:W-:Y:S05]  /*1cb0*/  BRA `(.L_x_2238) ;  /* 0x0000000000a47947 */ /* 0x011fea0003800000 */
.L_x_2250:
        /* <DEDUP_REMOVED lines=16> */
[----:B------:R1:W2:Y:S02]  /*1dc0*/  @P0 F2F.F64.F32 R24, R0 ;  /* 0x0000000000180310 */ /* 0x0002a40000201800 */
[----:B-12---:R-:W-:Y:S05]  /*1dd0*/  BRA `(.L_x_2238) ;  /* 0x00000000005c7947 */ /* 0x006fea0003800000 */
.L_x_2237:
[----:B------:R-:W-:Y:S01]  /*1de0*/  MOV R0, 0x0 ;  /* 0x0000000000007802 */ /* 0x000fe20000000f00 */
[----:B------:R-:W0:Y:S01]  /*1df0*/  LDCU.64 UR4, c[0x4][0x158] ;  /* 0x01002b00ff0477ac */ /* 0x000e220008000a00 */
[----:B------:R-:W-:Y:S02]  /*1e00*/  IMAD.MOV.U32 R8, RZ, RZ, 0x4e ;  /* 0x0000004eff087424 */ /* 0x000fe400078e00ff */
[----:B------:R1:W2:Y:S01]  /*1e10*/  LDC.64 R14, c[0x4][R0] ;  /* 0x01000000000e7b82 */ /* 0x0002a20000000a00 */
[----:B------:R-:W4:Y:S01]  /*1e20*/  LDCU.64 UR6, c[0x4][0x160] ;  /* 0x01002c00ff0677ac */ /* 0x000f220008000a00 */
[----:B------:R-:W-:Y:S02]  /*1e30*/  IMAD.MOV.U32 R12, RZ, RZ, 0x1 ;  /* 0x00000001ff0c7424 */ /* 0x000fe400078e00ff */
[----:B------:R-:W-:Y:S01]  /*1e40*/  IMAD.MOV.U32 R13, RZ, RZ, RZ ;  /* 0x000000ffff0d7224 */ /* 0x000fe200078e00ff */
[----:B------:R-:W3:Y:S01]  /*1e50*/  LDCU.64 UR8, c[0x4][0x38] ;  /* 0x01000700ff0877ac */ /* 0x000ee20008000a00 */
[----:B0-----:R-:W-:-:S02]  /*1e60*/  IMAD.U32 R4, RZ, RZ, UR4 ;  /* 0x00000004ff047e24 */ /* 0x001fc4000f8e00ff */
[----:B------:R-:W-:Y:S02]  /*1e70*/  IMAD.U32 R5, RZ, RZ, UR5 ;  /* 0x00000005ff057e24 */ /* 0x000fe4000f8e00ff */
[----:B----4-:R-:W-:Y:S02]  /*1e80*/  IMAD.U32 R6, RZ, RZ, UR6 ;  /* 0x00000006ff067e24 */ /* 0x010fe4000f8e00ff */
[----:B------:R-:W-:Y:S02]  /*1e90*/  IMAD.U32 R7, RZ, RZ, UR7 ;  /* 0x00000007ff077e24 */ /* 0x000fe4000f8e00ff */
[----:B---3--:R-:W-:Y:S02]  /*1ea0*/  IMAD.U32 R10, RZ, RZ, UR8 ;  /* 0x00000008ff0a7e24 */ /* 0x008fe4000f8e00ff */
[----:B-1----:R-:W-:-:S07]  /*1eb0*/  IMAD.U32 R11, RZ, RZ, UR9 ;  /* 0x00000009ff0b7e24 */ /* 0x002fce000f8e00ff */
[----:B------:R-:W-:-:S07]  /*1ec0*/  LEPC R20, `(.L_x_2259) ;  /* 0x000000001014794e */ /* 0x000fce0000000000 */
[----:B--2--5:R-:W-:Y:S05]  /*1ed0*/  CALL.ABS.NOINC R14 ;  /* 0x000000000e007343 */ /* 0x024fea0003c00000 */
.L_x_2259:
[----:B------:R-:W-:Y:S01]  /*1ee0*/  CS2R R24, SRZ ;  /* 0x0000000000187805 */ /* 0x000fe2000001ff00 */
[----:B------:R-:W-:Y:S06]  /*1ef0*/  BRA `(.L_x_2238) ;  /* 0x0000000000147947 */ /* 0x000fec0003800000 */
.L_x_2258:
[----:B------:R-:W2:Y:S02]  /*1f00*/  LDG.E.64 R24, desc[UR36][R4.64] ;  /* 0x0000002404187981 */ /* 0x000ea4000c1e1b00 */
[----:B--2---:R-:W1:Y:S02]  /*1f10*/  I2F.F64.U64 R24, R24 ;  /* 0x0000001800187312 */ /* 0x004e640000301800 */
[----:B-1----:R-:W-:Y:S05]  /*1f20*/  BRA `(.L_x_2238) ;  /* 0x0000000000087947 */ /* 0x002fea0003800000 */
.L_x_2257:
[----:B------:R-:W2:Y:S02]  /*1f30*/  LDG.E R4, desc[UR36][R4.64] ;  /* 0x0000002404047981 */ /* 0x000ea4000c1e1900 */
[----:B--2---:R1:W2:Y:S02]  /*1f40*/  I2F.F64.U32 R24, R4 ;  /* 0x0000000400187312 */ /* 0x0042a40000201800 */
.L_x_2238:
[----:B------:R-:W-:Y:S05]  /*1f50*/  BSYNC.RECONVERGENT B7 ;  /* 0x0000000000077941 */ /* 0x000fea0003800200 */
.L_x_2232:
[----:B------:R-:W-:-:S07]  /*1f60*/  VIADD R29, R29, 0x80 ;  /* 0x000000801d1d7836 */ /* 0x000fce0000000000 */
.L_x_2231:
[----:B------:R-:W-:Y:S05]  /*1f70*/  BSYNC.RECONVERGENT B6 ;  /* 0x0000000000067941 */ /* 0x000fea0003800200 */
.L_x_2230:
[----:B------:R-:W-:Y:S01]  /*1f80*/  ISETP.GE.AND P0, PT, R29, R2, PT ;  /* 0x000000021d00720c */ /* 0x000fe20003f06270 */
[----:B------:R-:W-:Y:S01]  /*1f90*/  BSSY.RECONVERGENT B6, `(.L_x_2260) ;  /* 0x00000f6000067945 */ /* 0x000fe20003800200 */
[----:B------:R-:W-:-:S11]  /*1fa0*/  CS2R R18, SRZ ;  /* 0x0000000000127805 */ /* 0x000fd6000001ff00 */
[----:B------:R-:W-:Y:S05]  /*1fb0*/  @P0 BRA `(.L_x_2261) ;  /* 0x0000000c00cc0947 */ /* 0x000fea0003800000 */
[----:B012-4-:R-:W0:Y:S01]  /*1fc0*/  LDC.64 R4, c[0x0][0x390] ;  /* 0x0000e400ff047b82 */ /* 0x017e220000000a00 */
        /* <DEDUP_REMOVED lines=20> */
.L_x_2266:
[----:B------:R-:W2:Y:S02]  /*2110*/  LDG.E.U8 R4, desc[UR36][R4.64] ;  /* 0x0000002404047981 */ /* 0x000ea4000c1e1100 */
[----:B--2---:R0:W1:Y:S02]  /*2120*/  I2F.F64.U16 R18, R4 ;  /* 0x0000000400127312 */ /* 0x0040640000101800 */
[----:B01----:R-:W-:Y:S05]  /*2130*/  BRA `(.L_x_2268) ;  /* 0x0000000c00647947 */ /* 0x003fea0003800000 */
.L_x_2265:
        /* <DEDUP_REMOVED lines=9> */
.L_x_2270:
[----:B------:R-:W2:Y:S02]  /*21d0*/  LDG.E R4, desc[UR36][R4.64] ;  /* 0x0000002404047981 */ /* 0x000ea4000c1e1900 */
[----:B--2---:R0:W1:Y:S02]  /*21e0*/  I2F.F64 R18, R4 ;  /* 0x0000000400127312 */ /* 0x0040640000201c00 */
[----:B01----:R-:W-:Y:S05]  /*21f0*/  BRA `(.L_x_2268) ;  /* 0x0000000c00347947 */ /* 0x003fea0003800000 */
.L_x_2269:
[----:B------:R-:W2:Y:S02]  /*2200*/  LDG.E.U16 R4, desc[UR36][R4.64] ;  /* 0x0000002404047981 */ /* 0x000ea4000c1e1500 */
[----:B--2---:R0:W1:Y:S02]  /*2210*/  I2F.F64.S16 R18, R4 ;  /* 0x0000000400127312 */ /* 0x0040640000101c00 */
[----:B01----:R-:W-:Y:S05]  /*2220*/  BRA `(.L_x_2268) ;  /* 0x0000000c00287947 */ /* 0x003fea0003800000 */
.L_x_2264:
        /* <DEDUP_REMOVED lines=10> */
.L_x_2272:
[----:B------:R-:W2:Y:S02]  /*22d0*/  LDG.E.U16 R0, desc[UR36][R4.64] ;  /* 0x0000002404007981 */ /* 0x000ea4000c1e1500 */
[----:B--2---:R-:W-:-:S05]  /*22e0*/  HADD2.F32 R0, -RZ, R0.H0_H0 ;  /* 0x20000000ff007230 */ /* 0x004fca0000004100 */
[----:B------:R-:W-:-:S04]  /*22f0*/  FMUL.FTZ R0, R0, 1 ;  /* 0x3f80000000007820 */ /* 0x000fc80000410000 */
[----:B------:R1:W2:Y:S02]  /*2300*/  F2F.F64.F32 R18, R0 ;  /* 0x0000000000127310 */ /* 0x0002a40000201800 */
[----:B-12---:R-:W-:Y:S05]  /*2310*/  BRA `(.L_x_2268) ;  /* 0x0000000800ec7947 */ /* 0x006fea0003800000 */
.L_x_2271:
        /* <DEDUP_REMOVED lines=10> */
.L_x_2274:
[----:B------:R-:W2:Y:S02]  /*23c0*/  LDG.E.U16 R4, desc[UR36][R4.64] ;  /* 0x0000002404047981 */ /* 0x000ea4000c1e1500 */
[----:B--2---:R-:W-:-:S05]  /*23d0*/  HADD2.F32 R0, -RZ, R4.H0_H0 ;  /* 0x20000004ff007230 */ /* 0x004fca0000004100 */
[----:B------:R-:W-:-:S04]  /*23e0*/  FMUL.FTZ R0, R0, 1 ;  /* 0x3f80000000007820 */ /* 0x000fc80000410000 */
[----:B------:R1:W2:Y:S02]  /*23f0*/  F2F.F64.F32 R18, R0 ;  /* 0x0000000000127310 */ /* 0x0002a40000201800 */
[----:B-12---:R-:W-:Y:S05]  /*2400*/  BRA `(.L_x_2268) ;  /* 0x0000000800b07947 */ /* 0x006fea0003800000 */
.L_x_2273:
[----:B------:R0:W5:Y:S01]  /*2410*/  LDG.E.64 R18, desc[UR36][R4.64] ;  /* 0x0000002404127981 */ /* 0x000162000c1e1b00 */
[----:B------:R-:W-:Y:S05]  /*2420*/  BRA `(.L_x_2268) ;  /* 0x0000000800a87947 */ /* 0x000fea0003800000 */
.L_x_2263:
        /* <DEDUP_REMOVED lines=13> */
.L_x_2277:
[----:B------:R1:W5:Y:S01]  /*2500*/  LDG.E.64 R18, desc[UR36][R4.64] ;  /* 0x0000002404127981 */ /* 0x000362000c1e1b00 */
[----:B------:R-:W-:Y:S05]  /*2510*/  BRA `(.L_x_2268) ;  /* 0x00000008006c7947 */ /* 0x000fea0003800000 */
.L_x_2276:
        /* <DEDUP_REMOVED lines=26> */
[----:B--2-4-:R-:W-:Y:S05]  /*26c0*/  BRA `(.L_x_2268) ;  /* 0x0000000800007947 */ /* 0x014fea0003800000 */
.L_x_2279:
        /* <DEDUP_REMOVED lines=14> */
[----:B--2-4-:R-:W-:Y:S05]  /*27b0*/  BRA `(.L_x_2268) ;  /* 0x0000000400c47947 */ /* 0x014fea0003800000 */
.L_x_2278:
[----:B------:R-:W2:Y:S02]  /*27c0*/  LDG.E.U16 R0, desc[UR36][R4.64] ;  /* 0x0000002404007981 */ /* 0x000ea4000c1e1500 */
[----:B--2---:R-:W-:-:S04]  /*27d0*/  IMAD.U32 R0, R0, 0x10000, RZ ;  /* 0x0001000000007824 */ /* 0x004fc800078e00ff */
[----:B------:R-:W-:-:S04]  /*27e0*/  FMUL.FTZ R0, R0, 1 ;  /* 0x3f80000000007820 */ /* 0x000fc80000410000 */
[----:B------:R2:W4:Y:S02]  /*27f0*/  F2F.F64.F32 R18, R0 ;  /* 0x0000000000127310 */ /* 0x0005240000201800 */
[----:B--2-4-:R-:W-:Y:S05]  /*2800*/  BRA `(.L_x_2268) ;  /* 0x0000000400b07947 */ /* 0x014fea0003800000 */
.L_x_2275:
        /* <DEDUP_REMOVED lines=9> */
[----:B--2---:R0:W1:Y:S02]  /*28a0*/  I2F.F64.U16 R18, R4 ;  /* 0x0000000400127312 */ /* 0x0040640000101800 */
[----:B01----:R-:W-:Y:S05]  /*28b0*/  BRA `(.L_x_2268) ;  /* 0x0000000400847947 */ /* 0x003fea0003800000 */
.L_x_2282:
        /* <DEDUP_REMOVED lines=21> */
.L_x_2284:
[----:B------:R-:W-:Y:S05]  /*2a10*/  BSYNC.RECONVERGENT B0 ;  /* 0x0000000000007941 */ /* 0x000fea0003800200 */
.L_x_2283:
[----:B------:R-:W-:Y:S01]  /*2a20*/  IMAD.SHL.U32 R0, R0, 0x100000, RZ ;  /* 0x0010000000007824 */ /* 0x000fe200078e00ff */
[----:B------:R-:W-:-:S04]  /*2a30*/  LEA R3, R3, 0x3b800000, 0x17 ;  /* 0x3b80000003037811 */ /* 0x000fc800078eb8ff */
[----:B------:R-:W-:-:S05]  /*2a40*/  LOP3.LUT R0, R3, R0, R7, 0xfe, !PT ;  /* 0x0000000003007212 */ /* 0x000fca00078efe07 */
[----:B------:R-:W-:-:S04]  /*2a50*/  FMUL.FTZ R0, R0, 1 ;  /* 0x3f80000000007820 */ /* 0x000fc80000410000 */
[----:B------:R0:W1:Y:S02]  /*2a60*/  F2F.F64.F32 R18, R0 ;  /* 0x0000000000127310 */ /* 0x0000640000201800 */
[----:B01----:R-:W-:Y:S05]  /*2a70*/  BRA `(.L_x_2268) ;  /* 0x0000000400147947 */ /* 0x003fea0003800000 */
.L_x_2281:
        /* <DEDUP_REMOVED lines=21> */
.L_x_2286:
[----:B------:R-:W-:Y:S05]  /*2bd0*/  BSYNC.RECONVERGENT B0 ;  /* 0x0000000000007941 */ /* 0x000fea0003800200 */
.L_x_2285:
[----:B------:R-:W-:Y:S01]  /*2be0*/  IMAD.SHL.U32 R0, R0, 0x200000, RZ ;  /* 0x0020000000007824 */ /* 0x000fe200078e00ff */
[----:B------:R-:W-:-:S04]  /*2bf0*/  LEA R3, R3, 0x37800000, 0x17 ;  /* 0x3780000003037811 */ /* 0x000fc800078eb8ff */
[----:B------:R-:W-:-:S05]  /*2c00*/  LOP3.LUT R0, R3, R0, R7, 0xfe, !PT ;  /* 0x0000000003007212 */ /* 0x000fca00078efe07 */
[----:B------:R-:W-:-:S04]  /*2c10*/  FMUL.FTZ R0, R0, 1 ;  /* 0x3f80000000007820 */ /* 0x000fc80000410000 */
[----:B------:R0:W1:Y:S02]  /*2c20*/  F2F.F64.F32 R18, R0 ;  /* 0x0000000000127310 */ /* 0x0000640000201800 */
[----:B01----:R-:W-:Y:S05]  /*2c30*/  BRA `(.L_x_2268) ;  /* 0x0000000000a47947 */ /* 0x003fea0003800000 */
.L_x_2280:
        /* <DEDUP_REMOVED lines=16> */
[----:B------:R0:W1:Y:S02]  /*2d40*/  @P0 F2F.F64.F32 R18, R0 ;  /* 0x0000000000120310 */ /* 0x0000640000201800 */
[----:B01----:R-:W-:Y:S05]  /*2d50*/  BRA `(.L_x_2268) ;  /* 0x00000000005c7947 */ /* 0x003fea0003800000 */
.L_x_2267:
        /* <DEDUP_REMOVED lines=16> */
.L_x_2289:
[----:B------:R-:W-:Y:S01]  /*2e60*/  CS2R R18, SRZ ;  /* 0x0000000000127805 */ /* 0x000fe2000001ff00 */
[----:B------:R-:W-:Y:S06]  /*2e70*/  BRA `(.L_x_2268) ;  /* 0x0000000000147947 */ /* 0x000fec0003800000 */
.L_x_2288:
[----:B------:R-:W2:Y:S02]  /*2e80*/  LDG.E.64 R18, desc[UR36][R4.64] ;  /* 0x0000002404127981 */ /* 0x000ea4000c1e1b00 */
[----:B--2---:R-:W0:Y:S02]  /*2e90*/  I2F.F64.U64 R18, R18 ;  /* 0x0000001200127312 */ /* 0x004e240000301800 */
[----:B0-----:R-:W-:Y:S05]  /*2ea0*/  BRA `(.L_x_2268) ;  /* 0x0000000000087947 */ /* 0x001fea0003800000 */
.L_x_2287:
[----:B------:R-:W2:Y:S02]  /*2eb0*/  LDG.E R4, desc[UR36][R4.64] ;  /* 0x0000002404047981 */ /* 0x000ea4000c1e1900 */
[----:B--2---:R2:W4:Y:S02]  /*2ec0*/  I2F.F64.U32 R18, R4 ;  /* 0x0000000400127312 */ /* 0x0045240000201800 */
.L_x_2268:
[----:B------:R-:W-:Y:S05]  /*2ed0*/  BSYNC.RECONVERGENT B7 ;  /* 0x0000000000077941 */ /* 0x000fea0003800200 */
.L_x_2262:
[----:B------:R-:W-:-:S07]  /*2ee0*/  VIADD R29, R29, 0x80 ;  /* 0x000000801d1d7836 */ /* 0x000fce0000000000 */
.L_x_2261:
[----:B------:R-:W-:Y:S05]  /*2ef0*/  BSYNC.RECONVERGENT B6 ;  /* 0x0000000000067941 */ /* 0x000fea0003800200 */
.L_x_2260:
[----:B------:R-:W-:Y:S01]  /*2f00*/  ISETP.GE.AND P0, PT, R29, R2, PT ;  /* 0x000000021d00720c */ /* 0x000fe20003f06270 */
[----:B------:R-:W-:Y:S01]  /*2f10*/  BSSY.RECONVERGENT B6, `(.L_x_2290) ;  /* 0x00000f0000067945 */ /* 0x000fe20003800200 */
[----:B------:R-:W-:-:S11]  /*2f20*/  CS2R R16, SRZ ;  /* 0x0000000000107805 */ /* 0x000fd6000001ff00 */
[----:B------:R-:W-:Y:S05]  /*2f30*/  @P0 BRA `(.L_x_2291) ;  /* 0x0000000c00b40947 */ /* 0x000fea0003800000 */
[----:B012-4-:R-:W0:Y:S01]  /*2f40*/  LDC.64 R4, c[0x0][0x390] ;  /* 0x0000e400ff047b82 */ /* 0x017e220000000a00 */
        /* <DEDUP_REMOVED lines=19> */
.L_x_2295:
[----:B------:R-:W2:Y:S02]  /*3080*/  LDG.E.U8 R4, desc[UR36][R4.64] ;  /* 0x0000002404047981 */ /* 0x000ea4000c1e1100 */
[----:B--2---:R0:W1:Y:S02]  /*3090*/  I2F.F64.U16 R16, R4 ;  /* 0x0000000400107312 */ /* 0x0040640000101800 */
[----:B01----:R-:W-:Y:S05]  /*30a0*/  BRA `(.L_x_2291) ;  /* 0x0000000c00587947 */ /* 0x003fea0003800000 */
.L_x_2294:
        /* <DEDUP_REMOVED lines=9> */
.L_x_2298:
[----:B------:R-:W2:Y:S02]  /*3140*/  LDG.E R4, desc[UR36][R4.64] ;  /* 0x0000002404047981 */ /* 0x000ea4000c1e1900 */
[----:B--2---:R0:W1:Y:S02]  /*3150*/  I2F.F64 R16, R4 ;  /* 0x0000000400107312 */ /* 0x0040640000201c00 */
[----:B01----:R-:W-:Y:S05]  /*3160*/  BRA `(.L_x_2291) ;  /* 0x0000000c00287947 */ /* 0x003fea0003800000 */
.L_x_2297:
[----:B------:R-:W2:Y:S02]  /*3170*/  LDG.E.U16 R4, desc[UR36][R4.64] ;  /* 0x0000002404047981 */ /* 0x000ea4000c1e1500 */
[----:B--2---:R0:W1:Y:S02]  /*3180*/  I2F.F64.S16 R16, R4 ;  /* 0x0000000400107312 */ /* 0x0040640000101c00 */
[----:B01----:R-:W-:Y:S05]  /*3190*/  BRA `(.L_x_2291) ;  /* 0x0000000c001c7947 */ /* 0x003fea0003800000 */
.L_x_2293:
        /* <DEDUP_REMOVED lines=10> */
.L_x_2300:
[----:B------:R-:W2:Y:S02]  /*3240*/  LDG.E.U16 R0, desc[UR36][R4.64] ;  /* 0x0000002404007981 */ /* 0x000ea4000c1e1500 */
[----:B--2---:R-:W-:-:S05]  /*3250*/  HADD2.F32 R0, -RZ, R0.H0_H0 ;  /* 0x20000000ff007230 */ /* 0x004fca0000004100 */
[----:B------:R-:W-:-:S04]  /*3260*/  FMUL.FTZ R0, R0, 1 ;  /* 0x3f80000000007820 */ /* 0x000fc80000410000 */
[----:B------:R0:W1:Y:S02]  /*3270*/  F2F.F64.F32 R16, R0 ;  /* 0x0000000000107310 */ /* 0x0000640000201800 */
[----:B01----:R-:W-:Y:S05]  /*3280*/  BRA `(.L_x_2291) ;  /* 0x0000000800e07947 */ /* 0x003fea0003800000 */
.L_x_2299:
        /* <DEDUP_REMOVED lines=10> */
.L_x_2302:
[----:B------:R-:W2:Y:S02]  /*3330*/  LDG.E.U16 R4, desc[UR36][R4.64] ;  /* 0x0000002404047981 */ /* 0x000ea4000c1e1500 */
[----:B--2---:R-:W-:-:S05]  /*3340*/  HADD2.F32 R0, -RZ, R4.H0_H0 ;  /* 0x20000004ff007230 */ /* 0x004fca0000004100 */
[----:B------:R-:W-:-:S04]  /*3350*/  FMUL.FTZ R0, R0, 1 ;  /* 0x3f80000000007820 */ /* 0x000fc80000410000 */
[----:B------:R0:W1:Y:S02]  /*3360*/  F2F.F64.F32 R16, R0 ;  /* 0x0000000000107310 */ /* 0x0000640000201800 */
[----:B01----:R-:W-:Y:S05]  /*3370*/  BRA `(.L_x_2291) ;  /* 0x0000000800a47947 */ /* 0x003fea0003800000 */
.L_x_2301:
[----:B------:R0:W5:Y:S01]  /*3380*/  LDG.E.64 R16, desc[UR36][R4.64] ;  /* 0x0000002404107981 */ /* 0x000162000c1e1b00 */
[----:B------:R-:W-:Y:S05]  /*3390*/  BRA `(.L_x_2291) ;  /* 0x00000008009c7947 */ /* 0x000fea0003800000 */
.L_x_2292:
        /* <DEDUP_REMOVED lines=13> */
.L_x_2305:
[----:B------:R0:W5:Y:S01]  /*3470*/  LDG.E.64 R16, desc[UR36][R4.64] ;  /* 0x0000002404107981 */ /* 0x000162000c1e1b00 */
[----:B------:R-:W-:Y:S05]  /*3480*/  BRA `(.L_x_2291) ;  /* 0x0000000800607947 */ /* 0x000fea0003800000 */
.L_x_2304:
        /* <DEDUP_REMOVED lines=25> */
[----:B------:R0:W1:Y:S02]  /*3620*/  F2F.F64.F32 R16, R3 ;  /* 0x0000000300107310 */ /* 0x0000640000201800 */
[----:B01----:R-:W-:Y:S05]  /*3630*/  BRA `(.L_x_2291) ;  /* 0x0000000400f47947 */ /* 0x003fea0003800000 */
.L_x_2307:
        /* <DEDUP_REMOVED lines=13> */
[----:B------:R0:W1:Y:S02]  /*3710*/  F2F.F64.F32 R16, R0 ;  /* 0x0000000000107310 */ /* 0x0000640000201800 */
[----:B01----:R-:W-:Y:S05]  /*3720*/  BRA `(.L_x_2291) ;  /* 0x0000000400b87947 */ /* 0x003fea0003800000 */
.L_x_2306:
[----:B------:R-:W2:Y:S02]  /*3730*/  LDG.E.U16 R0, desc[UR36][R4.64] ;  /* 0x0000002404007981 */ /* 0x000ea4000c1e1500 */
[----:B--2---:R-:W-:-:S04]  /*3740*/  IMAD.U32 R0, R0, 0x10000, RZ ;  /* 0x0001000000007824 */ /* 0x004fc800078e00ff */
[----:B------:R-:W-:-:S04]  /*3750*/  FMUL.FTZ R0, R0, 1 ;  /* 0x3f80000000007820 */ /* 0x000fc80000410000 */
[----:B------:R0:W1:Y:S02]  /*3760*/  F2F.F64.F32 R16, R0 ;  /* 0x0000000000107310 */ /* 0x0000640000201800 */
[----:B01----:R-:W-:Y:S05]  /*3770*/  BRA `(.L_x_2291) ;  /* 0x0000000400a47947 */ /* 0x003fea0003800000 */
.L_x_2303:
        /* <DEDUP_REMOVED lines=11> */
.L_x_2310:
[----:B------:R-:W2:Y:S02]  /*3830*/  LDG.E.U8 R4, desc[UR36][R4.64] ;  /* 0x0000002404047981 */ /* 0x000ea4000c1e1100 */
        /* <DEDUP_REMOVED lines=19> */
.L_x_2312:
[----:B------:R-:W-:Y:S05]  /*3970*/  BSYNC.RECONVERGENT B0 ;  /* 0x0000000000007941 */ /* 0x000fea0003800200 */
.L_x_2311:
[----:B------:R-:W-:Y:S01]  /*3980*/  IMAD.SHL.U32 R0, R0, 0x100000, RZ ;  /* 0x0010000000007824 */ /* 0x000fe200078e00ff */
[----:B------:R-:W-:-:S04]  /*3990*/  LEA R3, R3, 0x3b800000, 0x17 ;  /* 0x3b80000003037811 */ /* 0x000fc800078eb8ff */
[----:B------:R-:W-:-:S05]  /*39a0*/  LOP3.LUT R0, R3, R0, R7, 0xfe, !PT ;  /* 0x0000000003007212 */ /* 0x000fca00078efe07 */
[----:B------:R-:W-:-:S04]  /*39b0*/  FMUL.FTZ R0, R0, 1 ;  /* 0x3f80000000007820 */ /* 0x000fc80000410000 */
[----:B------:R0:W1:Y:S02]  /*39c0*/  F2F.F64.F32 R16, R0 ;  /* 0x0000000000107310 */ /* 0x0000640000201800 */
[----:B01----:R-:W-:Y:S05]  /*39d0*/  BRA `(.L_x_2291) ;  /* 0x00000004000c7947 */ /* 0x003fea0003800000 */
.L_x_2309:
        /* <DEDUP_REMOVED lines=20> */
.L_x_2314:
[----:B------:R-:W-:Y:S05]  /*3b20*/  BSYNC.RECONVERGENT B0 ;  /* 0x0000000000007941 */ /* 0x000fea0003800200 */
.L_x_2313:
[----:B------:R-:W-:Y:S01]  /*3b30*/  IMAD.SHL.U32 R0, R0, 0x200000, RZ ;  /* 0x0020000000007824 */ /* 0x000fe200078e00ff */
[----:B------:R-:W-:-:S04]  /*3b40*/  LEA R3, R3, 0x37800000, 0x17 ;  /* 0x3780000003037811 */ /* 0x000fc800078eb8ff */
[----:B------:R-:W-:-:S05]  /*3b50*/  LOP3.LUT R0, R3, R0, R7, 0xfe, !PT ;  /* 0x0000000003007212 */ /* 0x000fca00078efe07 */
[----:B------:R-:W-:-:S04]  /*3b60*/  FMUL.FTZ R0, R0, 1 ;  /* 0x3f80000000007820 */ /* 0x000fc80000410000 */
[----:B------:R0:W1:Y:S02]  /*3b70*/  F2F.F64.F32 R16, R0 ;  /* 0x0000000000107310 */ /* 0x0000640000201800 */
[----:B01----:R-:W-:Y:S05]  /*3b80*/  BRA `(.L_x_2291) ;  /* 0x0000000000a07947 */ /* 0x003fea0003800000 */
.L_x_2308:
        /* <DEDUP_REMOVED lines=18> */
.L_x_2296:
        /* <DEDUP_REMOVED lines=16> */
.L_x_2317:
[----:B------:R-:W-:Y:S05]  /*3db0*/  BRA `(.L_x_2291) ;  /* 0x0000000000147947 */ /* 0x000fea0003800000 */
.L_x_2316:
[----:B------:R-:W2:Y:S02]  /*3dc0*/  LDG.E.64 R16, desc[UR36][R4.64] ;  /* 0x0000002404107981 */ /* 0x000ea4000c1e1b00 */
[----:B--2---:R-:W0:Y:S02]  /*3dd0*/  I2F.F64.U64 R16, R16 ;  /* 0x0000001000107312 */ /* 0x004e240000301800 */
[----:B0-----:R-:W-:Y:S05]  /*3de0*/  BRA `(.L_x_2291) ;  /* 0x0000000000087947 */ /* 0x001fea0003800000 */
.L_x_2315:
[----:B------:R-:W2:Y:S02]  /*3df0*/  LDG.E R4, desc[UR36][R4.64] ;  /* 0x0000002404047981 */ /* 0x000ea4000c1e1900 */
[----:B--2---:R0:W1:Y:S02]  /*3e00*/  I2F.F64.U32 R16, R4 ;  /* 0x0000000400107312 */ /* 0x0040640000201800 */
.L_x_2291:
[----:B------:R-:W-:Y:S05]  /*3e10*/  BSYNC.RECONVERGENT B6 ;  /* 0x0000000000067941 */ /* 0x000fea0003800200 */
.L_x_2290:
[----:B------:R-:W-:Y:S01]  /*3e20*/  ISETP.GE.AND P0, PT, R23, R2, PT ;  /* 0x000000021700720c */ /* 0x000fe20003f06270 */
[----:B------:R-:W-:-:S12]  /*3e30*/  BSSY.RECONVERGENT B1, `(.L_x_2318) ;  /* 0x0000196000017945 */ /* 0x000fd80003800200 */
[----:B------:R-:W-:Y:S05]  /*3e40*/  @P0 BRA `(.L_x_2319) ;  /* 0x0000001800500947 */ /* 0x000fea0003800000 */
[----:B012345:R-:W0:Y:S01]  /*3e50*/  DFMA R4, R26, R26, 1 ;  /* 0x3ff000001a04742b */ /* 0x03fe22000000001a */
[----:B------:R-:W-:Y:S01]  /*3e60*/  IMAD.MOV.U32 R6, RZ, RZ, RZ ;  /* 0x000000ffff067224 */ /* 0x000fe200078e00ff */
[----:B0-----:R-:W0:Y:S01]  /*3e70*/  MUFU.RSQ64H R7, R5 ;  /* 0x0000000500077308 */ /* 0x001e220000001c00 */
[----:B------:R-:W-:Y:S01]  /*3e80*/  IMAD.MOV.U32 R10, RZ, RZ, 0x0 ;  /* 0x00000000ff0a7424 */ /* 0x000fe200078e00ff */
[----:B------:R-:W-:Y:S01]  /*3e90*/  LOP3.LUT R15, R27, 0x7fffffff, RZ, 0xc0, !PT ;  /* 0x7fffffff1b0f7812 */ /* 0x000fe200078ec0ff */
[----:B------:R-:W-:Y:S01]  /*3ea0*/  IMAD.MOV.U32 R11, RZ, RZ, 0x3fd80000 ;  /* 0x3fd80000ff0b7424 */ /* 0x000fe200078e00ff */
[----:B------:R-:W-:Y:S01]  /*3eb0*/  BSSY.RECONVERGENT B2, `(.L_x_2320) ;  /* 0x0000186000027945 */ /* 0x000fe20003800200 */
[----:B------:R-:W-:Y:S01]  /*3ec0*/  IMAD.MOV.U32 R14, RZ, RZ, R26 ;  /* 0x000000ffff0e7224 */ /* 0x000fe200078e001a */
        /* <DEDUP_REMOVED lines=111> */
[----:B------:R-:W-:Y:S02]  /*45c0*/  IMAD.MOV.U32 R7, RZ, RZ, R4 ;  /* 0x000000ffff077224 */ /* 0x000fe400078e0004 */
[----:B------:R-:W-:-:S07]  /*45d0*/  IMAD.MOV.U32 R3, RZ, RZ, R5 ;  /* 0x000000ffff037224 */ /* 0x000fce00078e0005 */
[----:B------:R-:W-:Y:S05]  /*45e0*/  CALL.REL.NOINC `($__internal_1_$__cuda_sm20_div_rn_f64_full) ;  /* 0x000000ac00e47944 */ /* 0x000fea0003c00000 */
[----:B------:R-:W-:Y:S02]  /*45f0*/  IMAD.MOV.U32 R6, RZ, RZ, R0 ;  /* 0x000000ffff067224 */ /* 0x000fe400078e0000 */
[----:B------:R-:W-:-:S07]  /*4600*/  IMAD.MOV.U32 R7, RZ, RZ, R3 ;  /* 0x000000ffff077224 */ /* 0x000fce00078e0003 */
.L_x_2323:
[----:B------:R-:W-:Y:S05]  /*4610*/  BSYNC.RECONVERGENT B3 ;  /* 0x0000000000037941 */ /* 0x000fea0003800200 */
.L_x_2322:
        /* <DEDUP_REMOVED lines=78> */
.L_x_2321:
[----:B------:R-:W0:Y:S02]  /*4b00*/  DADD R4, R4, 1 ;  /* 0x3ff0000004047429 */ /* 0x000e240000000000 */
[----:B0-----:R-:W-:Y:S01]  /*4b10*/  ISETP.GT.AND P0, PT, R5, 0xfffff, PT ;  /* 0x000fffff0500780c */ /* 0x001fe20003f04270 */
[----:B------:R-:W-:Y:S02]  /*4b20*/  IMAD.MOV.U32 R6, RZ, RZ, R4 ;  /* 0x000000ffff067224 */ /* 0x000fe400078e0004 */
[--C-:B------:R-:W-:Y:S02]  /*4b30*/  IMAD.MOV.U32 R7, RZ, RZ, R5.reuse ;  /* 0x000000ffff077224 */ /* 0x100fe400078e0005 */
[----:B------:R-:W-:-:S15]  /*4b40*/  IMAD.MOV.U32 R0, RZ, RZ, R5 ;  /* 0x000000ffff007224 */ /* 0x000fde00078e0005 */
[----:B------:R-:W-:-:S15]  /*4b50*/  NOP ;  /* 0x0000000000007918 */ /* 0x000fde0000000000 */
[----:B------:R-:W-:-:S15]  /*4b60*/  NOP ;  /* 0x0000000000007918 */ /* 0x000fde0000000000 */
[----:B------:R-:W-:-:S12]  /*4b70*/  NOP ;  /* 0x0000000000007918 */ /* 0x000fd80000000000 */
[----:B------:R-:W0:Y:S02]  /*4b80*/  @!P0 DMUL R6, R6, 1.80143985094819840000e+16 ;  /* 0x4350000006068828 */ /* 0x000e240000000000 */
[----:B0-----:R-:W-:Y:S02]  /*4b90*/  @!P0 IMAD.MOV.U32 R0, RZ, RZ, R7 ;  /* 0x000000ffff008224 */ /* 0x001fe400078e0007 */
[----:B------:R-:W-:Y:S02]  /*4ba0*/  @!P0 IMAD.MOV.U32 R4, RZ, RZ, R6 ;  /* 0x000000ffff048224 */ /* 0x000fe400078e0006 */
[----:B------:R-:W-:-:S05]  /*4bb0*/  VIADD R3, R0, 0xffffffff ;  /* 0xffffffff00037836 */ /* 0x000fca0000000000 */
[----:B------:R-:W-:Y:S01]  /*4bc0*/  ISETP.GT.U32.AND P1, PT, R3, 0x7feffffe, PT ;  /* 0x7feffffe0300780c */ /* 0x000fe20003f24070 */
[----:B------:R-:W-:Y:S02]  /*4bd0*/  IMAD.MOV.U32 R3, RZ, RZ, -0x3ff ;  /* 0xfffffc01ff037424 */ /* 0x000fe400078e00ff */
[----:B------:R-:W-:-:S10]  /*4be0*/  @!P0 IMAD.MOV.U32 R3, RZ, RZ, -0x435 ;  /* 0xfffffbcbff038424 */ /* 0x000fd400078e00ff */
[----:B------:R-:W-:Y:S05]  /*4bf0*/  @P1 BRA `(.L_x_2325) ;  /* 0x0000000800ac1947 */ /* 0x000fea0003800000 */
[C---:B------:R-:W-:Y:S01]  /*4c00*/  LOP3.LUT R5, R0.reuse, 0xfffff, RZ, 0xc0, !PT ;  /* 0x000fffff00057812 */ /* 0x040fe200078ec0ff */
[----:B------:R-:W-:Y:S01]  /*4c10*/  IMAD.MOV.U32 R20, RZ, RZ, RZ ;  /* 0x000000ffff147224 */ /* 0x000fe200078e00ff */
[----:B------:R-:W-:Y:S01]  /*4c20*/  LEA.HI R0, R0, R3, RZ, 0xc ;  /* 0x0000000300007211 */ /* 0x000fe200078f60ff */
[----:B------:R-:W-:Y:S01]  /*4c30*/  UMOV UR4, 0x80000000 ;  /* 0x8000000000047882 */ /* 0x000fe20000000000 */
[----:B------:R-:W-:Y:S01]  /*4c40*/  LOP3.LUT R5, R5, 0x3ff00000, RZ, 0xfc, !PT ;  /* 0x3ff0000005057812 */ /* 0x000fe200078efcff */
[----:B------:R-:W-:-:S03]  /*4c50*/  UMOV UR5, 0x43300000 ;  /* 0x4330000000057882 */ /* 0x000fc60000000000 */
[----:B------:R-:W-:-:S13]  /*4c60*/  ISETP.GE.U32.AND P0, PT, R5, 0x3ff6a09f, PT ;  /* 0x3ff6a09f0500780c */ /* 0x000fda0003f06070 */
[----:B------:R-:W-:Y:S02]  /*4c70*/  @P0 VIADD R7, R5, 0xfff00000 ;  /* 0xfff0000005070836 */ /* 0x000fe40000000000 */
[----:B------:R-:W-:Y:S02]  /*4c80*/  @P0 VIADD R0, R0, 0x1 ;  /* 0x0000000100000836 */ /* 0x000fe40000000000 */
        /* <DEDUP_REMOVED lines=44> */
[----:B0-----:R0:W-:Y:S02]  /*4f50*/  DADD R32, R30, R30 ;  /* 0x000000001e207229 */ /* 0x0011e4000000001e */
[----:B0-----:R-:W-:Y:S02]  /*4f60*/  IMAD.MOV.U32 R30, RZ, RZ, -0x748574fc ;  /* 0x8b7a8b04ff1e7424 */ /* 0x001fe400078e00ff */
[----:B------:R-:W-:-:S15]  /*4f70*/  IMAD.MOV.U32 R31, RZ, RZ, 0x3ed0ee25 ;  /* 0x3ed0ee25ff1f7424 */ /* 0x000fde00078e00ff */
[----:B------:R-:W-:-:S15]  /*4f80*/  NOP ;  /* 0x0000000000007918 */ /* 0x000fde0000000000 */
[----:B------:R-:W-:-:S15]  /*4f90*/  NOP ;  /* 0x0000000000007918 */ /* 0x000fde0000000000 */
[----:B------:R-:W-:-:S15]  /*4fa0*/  NOP ;  /* 0x0000000000007918 */ /* 0x000fde0000000000 */
[----:B------:R-:W0:Y:S01]  /*4fb0*/  DADD R4, R4, -UR4 ;  /* 0x8000000404047e29 */ /* 0x000e220008000000 */
[----:B------:R-:W-:Y:S01]  /*4fc0*/  UMOV UR4, 0xfefa39ef ;  /* 0xfefa39ef00047882 */ /* 0x000fe20000000000 */
[----:B------:R-:W-:-:S15]  /*4fd0*/  UMOV UR5, 0x3fe62e42 ;  /* 0x3fe62e4200057882 */ /* 0x000fde0000000000 */
[----:B------:R-:W-:-:S15]  /*4fe0*/  NOP ;  /* 0x0000000000007918 */ /* 0x000fde0000000000 */
[----:B------:R-:W-:-:S15]  /*4ff0*/  NOP ;  /* 0x0000000000007918 */ /* 0x000fde0000000000 */
[----:B------:R-:W-:-:S15]  /*5000*/  NOP ;  /* 0x0000000000007918 */ /* 0x000fde0000000000 */
[----:B------:R-:W-:-:S02]  /*5010*/  NOP ;  /* 0x0000000000007918 */ /* 0x000fc40000000000 */
        /* <DEDUP_REMOVED lines=61> */
[----:B------:R-:W1:-:S15]  /*53f0*/  DFMA R32, R6, -R10, R32 ;  /* 0x8000000a0620722b */ /* 0x000e5e0000000020 */
[----:B------:R-:W-:-:S15]  /*5400*/  NOP ;  /* 0x0000000000007918 */ /* 0x000fde0000000000 */
[----:B------:R-:W-:-:S15]  /*5410*/  NOP ;  /* 0x0000000000007918 */ /* 0x000fde0000000000 */
[----:B------:R-:W-:-:S15]  /*5420*/  NOP ;  /* 0x0000000000007918 */ /* 0x000fde0000000000 */
[----:B------:R-:W-:-:S04]  /*5430*/  NOP ;  /* 0x0000000000007918 */ /* 0x000fc80000000000 */
[----:B0-----:R-:W0:Y:S01]  /*5440*/  DFMA R30, R12, R30, UR4 ;  /* 0x000000040c1e7e2b */ /* 0x001e22000800001e */
[----:B------:R-:W-:Y:S01]  /*5450*/  UMOV UR4, 0x3b39803f ;  /* 0x3b39803f00047882 */ /* 0x000fe20000000000 */
[----:B------:R-:W-:-:S15]  /*5460*/  UMOV UR5, 0x3c7abc9e ;  /* 0x3c7abc9e00057882 */ /* 0x000fde0000000000 */
[----:B------:R-:W-:-:S15]  /*5470*/  NOP ;  /* 0x0000000000007918 */ /* 0x000fde0000000000 */
[----:B------:R-:W-:-:S15]  /*5480*/  NOP ;  /* 0x0000000000007918 */ /* 0x000fde0000000000 */
[----:B------:R-:W-:-:S15]  /*5490*/  NOP ;  /* 0x0000000000007918 */ /* 0x000fde0000000000 */
[----:B------:R-:W-:-:S02]  /*54a0*/  NOP ;  /* 0x0000000000007918 */ /* 0x000fc40000000000 */
[----:B-1----:R-:W-:-:S15]  /*54b0*/  DMUL R20, R20, R32 ;  /* 0x0000002014147228 */ /* 0x002fde0000000000 */
        /* <DEDUP_REMOVED lines=31> */
.L_x_2325:
[----:B------:R-:W-:Y:S01]  /*56b0*/  IMAD.MOV.U32 R4, RZ, RZ, 0x0 ;  /* 0x00000000ff047424 */ /* 0x000fe200078e00ff */
[----:B------:R-:W-:Y:S01]  /*56c0*/  LOP3.LUT P0, RZ, R7, 0x7fffffff, RZ, 0xc0, !PT ;  /* 0x7fffffff07ff7812 */ /* 0x000fe2000780c0ff */
[----:B------:R-:W-:-:S06]  /*56d0*/  IMAD.MOV.U32 R5, RZ, RZ, 0x7ff00000 ;  /* 0x7ff00000ff057424 */ /* 0x000fcc00078e00ff */
[----:B------:R-:W0:Y:S02]  /*56e0*/  DFMA R6, R6, R4, +INF ;  /* 0x7ff000000606742b */ /* 0x000e240000000004 */
[----:B0-----:R-:W-:Y:S02]  /*56f0*/  FSEL R4, R6, RZ, P0 ;  /* 0x000000ff06047208 */ /* 0x001fe40000000000 */
[----:B------:R-:W-:-:S07]  /*5700*/  FSEL R5, R7, -QNAN , P0 ;  /* 0xfff0000007057808 */ /* 0x000fce0000000000 */
.L_x_2324:
[----:B------:R-:W-:Y:S05]  /*5710*/  BSYNC.RECONVERGENT B2 ;  /* 0x0000000000027941 */ /* 0x000fea0003800200 */
.L_x_2320:
[----:B------:R-:W-:Y:S01]  /*5720*/  ISETP.GT.U32.AND P0, PT, R15, 0x43dfffff, PT ;  /* 0x43dfffff0f00780c */ /* 0x000fe20003f04070 */
[----:B------:R-:W-:Y:S01]  /*5730*/  UMOV UR4, 0xfefa39ef ;  /* 0xfefa39ef00047882 */ /* 0x000fe20000000000 */
[----:B------:R-:W-:Y:S02]  /*5740*/  UMOV UR5, 0x3fe62e42 ;  /* 0x3fe62e4200057882 */ /* 0x000fe40000000000 */
[----:B------:R-:W0:Y:S02]  /*5750*/  DADD R6, R4, UR4 ;  /* 0x0000000404067e29 */ /* 0x000e240008000000 */
[----:B0-----:R-:W-:Y:S02]  /*5760*/  FSEL R5, R7, R5, P0 ;  /* 0x0000000507057208 */ /* 0x001fe40000000000 */
[----:B------:R-:W-:Y:S02]  /*5770*/  FSEL R4, R6, R4, P0 ;  /* 0x0000000406047208 */ /* 0x000fe40000000000 */
[----:B------:R-:W-:-:S07]  /*5780*/  LOP3.LUT R5, R5, 0x80000000, R27, 0xb8, !PT ;  /* 0x8000000005057812 */ /* 0x000fce00078eb81b */
.L_x_2319:
[----:B------:R-:W-:Y:S05]  /*5790*/  BSYNC.RECONVERGENT B1 ;  /* 0x0000000000017941 */ /* 0x000fea0003800200 */
.L_x_2318:
[----:B---3-5:R-:W-:Y:S01]  /*57a0*/  VIADD R27, R23, 0x80 ;  /* 0x00000080171b7836 */ /* 0x028fe20000000000 */
[----:B------:R-:W-:Y:S04]  /*57b0*/  BSSY.RECONVERGENT B1, `(.L_x_2326) ;  /* 0x000019a000017945 */ /* 0x000fe80003800200 */
[----:B------:R-:W-:-:S13]  /*57c0*/  ISETP.GE.AND P0, PT, R27, R2, PT ;  /* 0x000000021b00720c */ /* 0x000fda0003f06270 */
[----:B------:R-:W-:Y:S05]  /*57d0*/  @P0 BRA `(.L_x_2327) ;  /* 0x00000018005c0947 */ /* 0x000fea0003800000 */
[----:B--2---:R-:W2:Y:S01]  /*57e0*/  DFMA R6, R24, R24, 1 ;  /* 0x3ff000001806742b */ /* 0x004ea20000000018 */
[----:B------:R-:W-:Y:S01]  /*57f0*/  IMAD.MOV.U32 R8, RZ, RZ, RZ ;  /* 0x000000ffff087224 */ /* 0x000fe200078e00ff */
[----:B--2---:R-:W2:Y:S01]  /*5800*/  MUFU.RSQ64H R9, R7 ;  /* 0x0000000700097308 */ /* 0x004ea20000001c00 */
        /* <DEDUP_REMOVED lines=9> */
[----:B--2---:R-:W2:-:S15]  /*58a0*/  DMUL R10, R8, R8 ;  /* 0x00000008080a7228 */ /* 0x004e9e0000000000 */
[----:B------:R-:W-:-:S15]  /*58b0*/  NOP ;  /* 0x0000000000007918 */ /* 0x000fde0000000000 */
[----:B------:R-:W-:-:S15]  /*58c0*/  NOP ;  /* 0x0000000000007918 */ /* 0x000fde0000000000 */
[----:B------:R-:W-:-:S15]  /*58d0*/  NOP ;  /* 0x0000000000007918 */ /* 0x000fde0000000000 */
[----:B------:R-:W-:-:S04]  /*58e0*/  NOP ;  /* 0x0000000000007918 */ /* 0x000fc80000000000 */
[----:B--2---:R-:W2:-:S15]  /*58f0*/  DFMA R10, R6, -R10, 1 ;  /* 0x3ff00000060a742b */ /* 0x004e9e000000080a */
[----:B------:R-:W-:-:S15]  /*5900*/  NOP ;  /* 0x0000000000007918 */ /* 0x000fde0000000000 */
[----:B------:R-:W-:-:S15]  /*5910*/  NOP ;  /* 0x0000000000007918 */ /* 0x000fde0000000000 */
[----:B------:R-:W-:-:S15]  /*5920*/  NOP ;  /* 0x0000000000007918 */ /* 0x000fde0000000000 */
[----:B------:R-:W-:-:S04]  /*5930*/  NOP ;  /* 0x0000000000007918 */ /* 0x000fc80000000000 */
[----:B--2---:R-:W-:-:S15]  /*5940*/  DFMA R12, R10, R12, 0.5 ;  /* 0x3fe000000a0c742b */ /* 0x004fde000000000c */
[----:B------:R-:W-:-:S15]  /*5950*/  NOP ;  /* 0x0000000000007918 */ /* 0x000fde0000000000 */
[----:B------:R-:W-:-:S15]  /*5960*/  NOP ;  /* 0x0000000000007918 */ /* 0x000fde0000000000 */
[----:B------:R-:W-:-:S15]  /*5970*/  NOP ;  /* 0x0000000000007918 */ /* 0x000fde0000000000 */
[----:B------:R-:W-:-:S04]  /*5980*/  NOP ;  /* 0x0000000000007918 */ /* 0x000fc80000000000 */
[----:B------:R-:W2:-:S15]  /*5990*/  DMUL R10, R8, R10 ;  /* 0x0000000a080a7228 */ /* 0x000e9e0000000000 */
[----:B------:R-:W-:-:S15]  /*59a0*/  NOP ;  /* 0x0000000000007918 */ /* 0x000fde0000000000 */
[----:B------:R-:W-:-:S15]  /*59b0*/  NOP ;  /* 0x0000000000007918 */ /* 0x000fde0000000000 */
[----:B------:R-:W-:-:S15]  /*59c0*/  NOP ;  /* 0x0000000000007918 */ /* 0x000fde0000000000 */
[----:B------:R-:W-:-:S04]  /*59d0*/  NOP ;  /* 0x0000000000007918 */ /* 0x000fc80000000000 */
[----:B--2---:R-:W2:-:S15]  /*59e0*/  DFMA R10, R12, R10, R8 ;  /* 0x0000000a0c0a722b */ /* 0x004e9e0000000008 */
[----:B------:R-:W-:-:S15]  /*59f0*/  NOP ;  /* 0x0000000000007918 */ /* 0x000fde0000000000 */
[----:B------:R-:W-:-:S15]  /*5a00*/  NOP ;  /* 0x0000000000007918 */ /* 0x000fde0000000000 */
[----:B------:R-:W-:-:S15]  /*5a10*/  NOP ;  /* 0x0000000000007918 */ /* 0x000fde0000000000 */
[----:B------:R-:W-:-:S04]  /*5a20*/  NOP ;  /* 0x0000000000007918 */ /* 0x000fc80000000000 */
[----:B--2---:R-:W2:Y:S02]  /*5a30*/  DFMA R10, R6, R10, 1 ;  /* 0x3ff00000060a742b */ /* 0x004ea4000000000a */
[----:B--2---:R-:W2:-:S15]  /*5a40*/  MUFU.RCP64H R9, R11 ;  /* 0x0000000b00097308 */ /* 0x004e9e0000001800 */
[----:B------:R-:W-:-:S15]  /*5a50*/  NOP ;  /* 0x0000000000007918 */ /* 0x000fde0000000000 */
[----:B------:R-:W-:-:S15]  /*5a60*/  NOP ;  /* 0x0000000000007918 */ /* 0x000fde0000000000 */
[----:B------:R-:W-:-:S15]  /*5a70*/  NOP ;  /* 0x0000000000007918 */ /* 0x000fde0000000000 */
[----:B------:R-:W-:-:S02]  /*5a80*/  NOP ;  /* 0x0000000000007918 */ /* 0x000fc40000000000 */
[----:B--2---:R-:W2:-:S15]  /*5a90*/  DFMA R6, -R10, R8, 1 ;  /* 0x3ff000000a06742b */ /* 0x004e9e0000000108 */
        /* <DEDUP_REMOVED lines=14> */
[----:B--2---:R-:W2:-:S15]  /*5b80*/  DMUL R6, R20, R6 ;  /* 0x0000000614067228 */ /* 0x004e9e0000000000 */
[----:B------:R-:W-:-:S15]  /*5b90*/  NOP ;  /* 0x0000000000007918 */ /* 0x000fde0000000000 */
[----:B------:R-:W-:-:S15]  /*5ba0*/  NOP ;  /* 0x0000000000007918 */ /* 0x000fde0000000000 */
[----:B------:R-:W-:-:S15]  /*5bb0*/  NOP ;  /* 0x0000000000007918 */ /* 0x000fde0000000000 */
[----:B------:R-:W-:-:S04]  /*5bc0*/  NOP ;  /* 0x0000000000007918 */ /* 0x000fc80000000000 */
[----:B--2---:R-:W2:Y:S02]  /*5bd0*/  DFMA R6, R20, R6, R20 ;  /* 0x000000061406722b */ /* 0x004ea40000000014 */
[----:B--2---:R-:W-:Y:S02]  /*5be0*/  FSEL R15, R21, R7, P0 ;  /* 0x00000007150f7208 */ /* 0x004fe40000000000 */
[----:B------:R-:W-:Y:S02]  /*5bf0*/  FSEL R14, R24, R6, P0 ;  /* 0x00000006180e7208 */ /* 0x000fe40000000000 */
[C---:B------:R-:W-:Y:S02]  /*5c00*/  FSETP.GEU.FTZ.AND P2, PT, R15.reuse, 1.7916666269302368164, PT ;  /* 0x3fe555550f00780b */ /* 0x040fe40003f5e000 */
[----:B------:R-:W-:-:S13]  /*5c10*/  FSETP.GT.FTZ.AND P1, PT, R15, -1.6999999284744262695, PT ;  /* 0xbfd999990f00780b */ /* 0x000fda0003f34000 */
[----:B------:R-:W-:Y:S05]  /*5c20*/  @P1 BRA !P2, `(.L_x_2329) ;  /* 0x0000000c00181947 */ /* 0x000fea0005000000 */
[----:B------:R-:W2:Y:S01]  /*5c30*/  DADD R14, R14, 1 ;  /* 0x3ff000000e0e7429 */ /* 0x000ea20000000000 */
[----:B------:R-:W-:Y:S01]  /*5c40*/  IMAD.MOV.U32 R11, RZ, RZ, -0x3ff ;  /* 0xfffffc01ff0b7424 */ /* 0x000fe200078e00ff */
[----:B--2---:R-:W-:Y:S01]  /*5c50*/  ISETP.GT.AND P0, PT, R15, 0xfffff, PT ;  /* 0x000fffff0f00780c */ /* 0x004fe20003f04270 */
[----:B------:R-:W-:Y:S02]  /*5c60*/  IMAD.MOV.U32 R6, RZ, RZ, R14 ;  /* 0x000000ffff067224 */ /* 0x000fe400078e000e */
[--C-:B------:R-:W-:Y:S02]  /*5c70*/  IMAD.MOV.U32 R7, RZ, RZ, R15.reuse ;  /* 0x000000ffff077224 */ /* 0x100fe400078e000f */
[----:B------:R-:W-:-:S08]  /*5c80*/  IMAD.MOV.U32 R0, RZ, RZ, R15 ;  /* 0x000000ffff007224 */ /* 0x000fd000078e000f */
[----:B------:R-:W-:-:S15]  /*5c90*/  @!P0 IMAD.MOV.U32 R11, RZ, RZ, -0x435 ;  /* 0xfffffbcbff0b8424 */ /* 0x000fde00078e00ff */
[----:B------:R-:W-:-:S15]  /*5ca0*/  NOP ;  /* 0x0000000000007918 */ /* 0x000fde0000000000 */
[----:B------:R-:W-:-:S15]  /*5cb0*/  NOP ;  /* 0x0000000000007918 */ /* 0x000fde0000000000 */
[----:B------:R-:W-:-:S04]  /*5cc0*/  NOP ;  /* 0x0000000000007918 */ /* 0x000fc80000000000 */
[----:B------:R-:W2:Y:S02]  /*5cd0*/  @!P0 DMUL R6, R6, 1.80143985094819840000e+16 ;  /* 0x4350000006068828 */ /* 0x000ea40000000000 */
[----:B--2---:R-:W-:-:S04]  /*5ce0*/  @!P0 IMAD.MOV.U32 R0, RZ, RZ, R7 ;  /* 0x000000ffff008224 */ /* 0x004fc800078e0007 */
[----:B------:R-:W-:-:S05]  /*5cf0*/  VIADD R3, R0, 0xffffffff ;  /* 0xffffffff00037836 */ /* 0x000fca0000000000 */
[----:B------:R-:W-:Y:S01]  /*5d00*/  ISETP.GE.U32.AND P1, PT, R3, 0x7fefffff, PT ;  /* 0x7fefffff0300780c */ /* 0x000fe20003f26070 */
[----:B------:R-:W-:Y:S02]  /*5d10*/  IMAD.MOV.U32 R3, RZ, RZ, R14 ;  /* 0x000000ffff037224 */ /* 0x000fe400078e000e */
[----:B------:R-:W-:-:S10]  /*5d20*/  @!P0 IMAD.MOV.U32 R3, RZ, RZ, R6 ;  /* 0x000000ffff038224 */ /* 0x000fd400078e0006 */
[----:B------:R-:W-:Y:S01]  /*5d30*/  @P1 IMAD.MOV.U32 R8, RZ, RZ, 0x0 ;  /* 0x00000000ff081424 */ /* 0x000fe200078e00ff */
[----:B------:R-:W-:Y:S01]  /*5d40*/  @P1 LOP3.LUT P2, RZ, R7, 0x7fffffff, RZ, 0xc0, !PT ;  /* 0x7fffffff07ff1812 */ /* 0x000fe2000784c0ff */
[----:B------:R-:W-:-:S15]  /*5d50*/  @P1 IMAD.MOV.U32 R9, RZ, RZ, 0x7ff00000 ;  /* 0x7ff00000ff091424 */ /* 0x000fde00078e00ff */
[----:B------:R-:W-:-:S15]  /*5d60*/  NOP ;  /* 0x0000000000007918 */ /* 0x000fde0000000000 */
[----:B------:R-:W-:-:S08]  /*5d70*/  NOP ;  /* 0x0000000000007918 */ /* 0x000fd00000000000 */
[----:B------:R-:W2:Y:S02]  /*5d80*/  @P1 DFMA R8, R6, R8, +INF ;  /* 0x7ff000000608142b */ /* 0x000ea40000000008 */
[----:B--2---:R-:W-:Y:S02]  /*5d90*/  @P1 FSEL R14, R8, RZ, P2 ;  /* 0x000000ff080e1208 */ /* 0x004fe40001000000 */
[----:B------:R-:W-:Y:S01]  /*5da0*/  @P1 FSEL R15, R9, -QNAN , P2 ;  /* 0xfff00000090f1808 */ /* 0x000fe20001000000 */
[----:B------:R-:W-:Y:S06]  /*5db0*/  @P1 BRA `(.L_x_2330) ;  /* 0x0000001000c41947 */ /* 0x000fec0003800000 */
[C---:B------:R-:W-:Y:S01]  /*5dc0*/  LOP3.LUT R6, R0.reuse, 0xfffff, RZ, 0xc0, !PT ;  /* 0x000fffff00067812 */ /* 0x040fe200078ec0ff */
[----:B------:R-:W-:Y:S01]  /*5dd0*/  IMAD.MOV.U32 R8, RZ, RZ, RZ ;  /* 0x000000ffff087224 */ /* 0x000fe200078e00ff */
[----:B------:R-:W-:Y:S01]  /*5de0*/  LEA.HI R0, R0, R11, RZ, 0xc ;  /* 0x0000000b00007211 */ /* 0x000fe200078f60ff */
[----:B------:R-:W-:Y:S01]  /*5df0*/  UMOV UR4, 0x80000000 ;  /* 0x8000000000047882 */ /* 0x000fe20000000000 */
[----:B------:R-:W-:Y:S01]  /*5e00*/  LOP3.LUT R7, R6, 0x3ff00000, RZ, 0xfc, !PT ;  /* 0x3ff0000006077812 */ /* 0x000fe200078efcff */
[----:B------:R-:W-:Y:S01]  /*5e10*/  IMAD.MOV.U32 R6, RZ, RZ, R3 ;  /* 0x000000ffff067224 */ /* 0x000fe200078e0003 */
[----:B------:R-:W-:Y:S01]  /*5e20*/  UMOV UR5, 0x43300000 ;  /* 0x4330000000057882 */ /* 0x000fe20000000000 */
[----:B------:R-:W-:Y:S01]  /*5e30*/  IMAD.MOV.U32 R32, RZ, RZ, -0x748574fc ;  /* 0x8b7a8b04ff207424 */ /* 0x000fe200078e00ff */
[----:B------:R-:W-:Y:S01]  /*5e40*/  ISETP.GE.U32.AND P0, PT, R7, 0x3ff6a09f, PT ;  /* 0x3ff6a09f0700780c */ /* 0x000fe20003f06070 */
[----:B------:R-:W-:-:S12]  /*5e50*/  IMAD.MOV.U32 R33, RZ, RZ, 0x3ed0ee25 ;  /* 0x3ed0ee25ff217424 */ /* 0x000fd800078e00ff */
[----:B------:R-:W-:Y:S02]  /*5e60*/  @P0 VIADD R3, R7, 0xfff00000 ;  /* 0xfff0000007030836 */ /* 0x000fe40000000000 */
[----:B------:R-:W-:Y:S02]  /*5e70*/  @P0 VIADD R0, R0, 0x1 ;  /* 0x0000000100000836 */ /* 0x000fe40000000000 */
[----:B------:R-:W-:-:S06]  /*5e80*/  @P0 IMAD.MOV.U32 R7, RZ, RZ, R3 ;  /* 0x000000ffff070224 */ /* 0x000fcc00078e0003 */
[----:B------:R-:W2:Y:S02]  /*5e90*/  DADD R28, R6, 1 ;  /* 0x3ff00000061c7429 */ /* 0x000ea40000000000 */
[----:B--2---:R-:W2:-:S15]  /*5ea0*/  MUFU.RCP64H R9, R29 ;  /* 0x0000001d00097308 */ /* 0x004e9e0000001800 */
[----:B------:R-:W-:-:S15]  /*5eb0*/  NOP ;  /* 0x0000000000007918 */ /* 0x000fde0000000000 */
[----:B------:R-:W-:-:S15]  /*5ec0*/  NOP ;  /* 0x0000000000007918 */ /* 0x000fde0000000000 */
[----:B------:R-:W-:-:S15]  /*5ed0*/  NOP ;  /* 0x0000000000007918 */ /* 0x000fde0000000000 */
[----:B------:R-:W-:-:S02]  /*5ee0*/  NOP ;  /* 0x0000000000007918 */ /* 0x000fc40000000000 */
[----:B------:R3:W-:Y:S02]  /*5ef0*/  DADD R30, R6, -1 ;  /* 0xbff00000061e7429 */ /* 0x0007e40000000000 */
[----:B---3--:R-:W-:Y:S01]  /*5f00*/  LOP3.LUT R6, R0, 0x80000000, RZ, 0x3c, !PT ;  /* 0x8000000000067812 */ /* 0x008fe200078e3cff */
[----:B------:R-:W-:-:S15]  /*5f10*/  IMAD.MOV.U32 R7, RZ, RZ, 0x43300000 ;  /* 0x43300000ff077424 */ /* 0x000fde00078e00ff */
[----:B------:R-:W-:-:S15]  /*5f20*/  NOP ;  /* 0x0000000000007918 */ /* 0x000fde0000000000 */
[----:B------:R-:W-:-:S15]  /*5f30*/  NOP ;  /* 0x0000000000007918 */ /* 0x000fde0000000000 */
[----:B------:R-:W-:-:S15]  /*5f40*/  NOP ;  /* 0x0000000000007918 */ /* 0x000fde0000000000 */
[----:B------:R-:W-:-:S01]  /*5f50*/  NOP ;  /* 0x0000000000007918 */ /* 0x000fc20000000000 */
        /* <DEDUP_REMOVED lines=32> */
[----:B--2---:R-:W-:Y:S01]  /*6160*/  DFMA R14, R6, UR4, R10 ;  /* 0x00000004060e7c2b */ /* 0x004fe2000800000a */
[----:B------:R-:W-:Y:S01]  /*6170*/  UMOV UR4, 0x3ae80f1e ;  /* 0x3ae80f1e00047882 */ /* 0x000fe20000000000 */
[----:B------:R-:W-:-:S15]  /*6180*/  UMOV UR5, 0x3eb1380b ;  /* 0x3eb1380b00057882 */ /* 0x000fde0000000000 */
[----:B------:R-:W-:-:S15]  /*6190*/  NOP ;  /* 0x0000000000007918 */ /* 0x000fde0000000000 */
[----:B------:R-:W-:-:S15]  /*61a0*/  NOP ;  /* 0x0000000000007918 */ /* 0x000fde0000000000 */
[----:B------:R-:W-:-:S15]  /*61b0*/  NOP ;  /* 0x0000000000007918 */ /* 0x000fde0000000000 */
[----:B------:R-:W-:-:S02]  /*61c0*/  NOP ;  /* 0x0000000000007918 */ /* 0x000fc40000000000 */
[----:B------:R-:W2:-:S15]  /*61d0*/  DMUL R12, R10, R10 ;  /* 0x0000000a0a0c7228 */ /* 0x000e9e0000000000 */
[----:B------:R-:W-:-:S15]  /*61e0*/  NOP ;  /* 0x0000000000007918 */ /* 0x000fde0000000000 */
[----:B------:R-:W-:-:S15]  /*61f0*/  NOP ;  /* 0x0000000000007918 */ /* 0x000fde0000000000 */
[----:B------:R-:W-:-:S15]  /*6200*/  NOP ;  /* 0x0000000000007918 */ /* 0x000fde0000000000 */
[----:B------:R-:W-:-:S04]  /*6210*/  NOP ;  /* 0x0000000000007918 */ /* 0x000fc80000000000 */
[----:B--2---:R-:W2:Y:S01]  /*6220*/  DFMA R32, R12, UR4, R32 ;  /* 0x000000040c207c2b */ /* 0x004ea20008000020 */
        /* <DEDUP_REMOVED lines=13> */
[----:B--2---:R-:W2:Y:S01]  /*6300*/  DFMA R32, R12, R32, UR4 ;  /* 0x000000040c207e2b */ /* 0x004ea20008000020 */
        /* <DEDUP_REMOVED lines=27> */
[----:B--2---:R-:W-:Y:S01]  /*64c0*/  DFMA R32, R12, R32, UR4 ;  /* 0x000000040c207e2b */ /* 0x004fe20008000020 */
[----:B------:R-:W-:Y:S01]  /*64d0*/  UMOV UR4, 0x55555554 ;  /* 0x5555555400047882 */ /* 0x000fe20000000000 */
[----:B------:R-:W-:-:S15]  /*64e0*/  UMOV UR5, 0x3fb55555 ;  /* 0x3fb5555500057882 */ /* 0x000fde0000000000 */
[----:B------:R-:W-:-:S15]  /*64f0*/  NOP ;  /* 0x0000000000007918 */ /* 0x000fde0000000000 */
[----:B------:R-:W-:-:S15]  /*6500*/  NOP ;  /* 0x0000000000007918 */ /* 0x000fde0000000000 */
[----:B------:R-:W-:-:S15]  /*6510*/  NOP ;  /* 0x0000000000007918 */ /* 0x000fde0000000000 */
[----:B------:R-:W-:-:S02]  /*6520*/  NOP ;  /* 0x0000000000007918 */ /* 0x000fc40000000000 */
[----:B------:R-:W2:-:S15]  /*6530*/  DADD R34, R30, -R10 ;  /* 0x000000001e227229 */ /* 0x000e9e000000080a */
[----:B------:R-:W-:-:S15]  /*6540*/  NOP ;  /* 0x0000000000007918 */ /* 0x000fde0000000000 */
[----:B------:R-:W-:-:S15]  /*6550*/  NOP ;  /* 0x0000000000007918 */ /* 0x000fde0000000000 */
[----:B------:R-:W-:-:S15]  /*6560*/  NOP ;  /* 0x0000000000007918 */ /* 0x000fde0000000000 */
[----:B------:R-:W-:-:S04]  /*6570*/  NOP ;  /* 0x0000000000007918 */ /* 0x000fc80000000000 */
[----:B--2---:R-:W2:-:S15]  /*6580*/  DADD R34, R34, R34 ;  /* 0x0000000022227229 */ /* 0x004e9e0000000022 */
[----:B------:R-:W-:-:S15]  /*6590*/  NOP ;  /* 0x0000000000007918 */ /* 0x000fde0000000000 */
[----:B------:R-:W-:-:S15]  /*65a0*/  NOP ;  /* 0x0000000000007918 */ /* 0x000fde0000000000 */
[----:B------:R-:W-:-:S15]  /*65b0*/  NOP ;  /* 0x0000000000007918 */ /* 0x000fde0000000000 */
[----:B------:R-:W-:-:S04]  /*65c0*/  NOP ;  /* 0x0000000000007918 */ /* 0x000fc80000000000 */
[----:B--2---:R-:W2:-:S15]  /*65d0*/  DFMA R30, R30, -R10, R34 ;  /* 0x8000000a1e1e722b */ /* 0x004e9e0000000022 */
[----:B------:R-:W-:-:S15]  /*65e0*/  NOP ;  /* 0x0000000000007918 */ /* 0x000fde0000000000 */
[----:B------:R-:W-:-:S15]  /*65f0*/  NOP ;  /* 0x0000000000007918 */ /* 0x000fde0000000000 */
[----:B------:R-:W-:-:S15]  /*6600*/  NOP ;  /* 0x0000000000007918 */ /* 0x000fde0000000000 */
[----:B------:R-:W-:-:S04]  /*6610*/  NOP ;  /* 0x0000000000007918 */ /* 0x000fc80000000000 */
[----:B------:R-:W3:Y:S01]  /*6620*/  DFMA R32, R12, R32, UR4 ;  /* 0x000000040c207e2b */ /* 0x000ee20008000020 */
[----:B------:R-:W-:Y:S01]  /*6630*/  UMOV UR4, 0x3b39803f ;  /* 0x3b39803f00047882 */ /* 0x000fe20000000000 */
[----:B------:R-:W-:-:S15]  /*6640*/  UMOV UR5, 0x3c7abc9e ;  /* 0x3c7abc9e00057882 */ /* 0x000fde0000000000 */
[----:B------:R-:W-:-:S15]  /*6650*/  NOP ;  /* 0x0000000000007918 */ /* 0x000fde0000000000 */
[----:B------:R-:W-:-:S15]  /*6660*/  NOP ;  /* 0x0000000000007918 */ /* 0x000fde0000000000 */
[----:B------:R-:W-:-:S15]  /*6670*/  NOP ;  /* 0x0000000000007918 */ /* 0x000fde0000000000 */
[----:B------:R-:W-:-:S02]  /*6680*/  NOP ;  /* 0x0000000000007918 */ /* 0x000fc40000000000 */
[----:B--2---:R-:W-:-:S15]  /*6690*/  DMUL R30, R8, R30 ;  /* 0x0000001e081e7228 */ /* 0x004fde0000000000 */
[----:B------:R-:W-:-:S15]  /*66a0*/  NOP ;  /* 0x0000000000007918 */ /* 0x000fde0000000000 */
[----:B------:R-:W-:-:S15]  /*66b0*/  NOP ;  /* 0x0000000000007918 */ /* 0x000fde0000000000 */
[----:B------:R-:W-:-:S15]  /*66c0*/  NOP ;  /* 0x0000000000007918 */ /* 0x000fde0000000000 */
[----:B------:R-:W-:-:S04]  /*66d0*/  NOP ;  /* 0x0000000000007918 */ /* 0x000fc80000000000 */
[----:B---3--:R-:W2:-:S15]  /*66e0*/  DMUL R32, R12, R32 ;  /* 0x000000200c207228 */ /* 0x008e9e0000000000 */
        /* <DEDUP_REMOVED lines=14> */
[----:B--2---:R-:W2:-:S15]  /*67d0*/  DADD R28, R30, -R28 ;  /* 0x000000001e1c7229 */ /* 0x004e9e000000081c */
[----:B------:R-:W-:-:S15]  /*67e0*/  NOP ;  /* 0x0000000000007918 */ /* 0x000fde0000000000 */
[----:B------:R-:W-:-:S15]  /*67f0*/  NOP ;  /* 0x0000000000007918 */ /* 0x000fde0000000000 */
[----:B------:R-:W-:-:S15]  /*6800*/  NOP ;  /* 0x0000000000007918 */ /* 0x000fde0000000000 */
[----:B------:R-:W-:-:S04]  /*6810*/  NOP ;  /* 0x0000000000007918 */ /* 0x000fc80000000000 */
[----:B--2---:R-:W2:-:S15]  /*6820*/  DFMA R28, R6, UR4, R28 ;  /* 0x00000004061c7c2b */ /* 0x004e9e000800001c */
[----:B------:R-:W-:-:S15]  /*6830*/  NOP ;  /* 0x0000000000007918 */ /* 0x000fde0000000000 */
[----:B------:R-:W-:-:S15]  /*6840*/  NOP ;  /* 0x0000000000007918 */ /* 0x000fde0000000000 */
[----:B------:R-:W-:-:S15]  /*6850*/  NOP ;  /* 0x0000000000007918 */ /* 0x000fde0000000000 */
[----:B------:R-:W-:-:S04]  /*6860*/  NOP ;  /* 0x0000000000007918 */ /* 0x000fc80000000000 */
[----:B--2---:R2:W3:Y:S02]  /*6870*/  DADD R14, R14, R28 ;  /* 0x000000000e0e7229 */ /* 0x0044e4000000001c */
[----:B--23--:R-:W-:Y:S05]  /*6880*/  BRA `(.L_x_2330) ;  /* 0x0000000800107947 */ /* 0x00cfea0003800000 */
.L_x_2329:
[----:B------:R-:W2:Y:S01]  /*6890*/  DADD R8, R14, 2 ;  /* 0x400000000e087429 */ /* 0x000ea20000000000 */
[----:B------:R-:W-:Y:S01]  /*68a0*/  IMAD.MOV.U32 R6, RZ, RZ, 0x1 ;  /* 0x00000001ff067424 */ /* 0x000fe200078e00ff */
[----:B--2---:R-:W2:Y:S01]  /*68b0*/  MUFU.RCP64H R7, R9 ;  /* 0x0000000900077308 */ /* 0x004ea20000001800 */
[----:B------:R-:W-:Y:S01]  /*68c0*/  FSETP.GEU.AND P1, PT, |R15|, 6.5827683646048100446e-37, PT ;  /* 0x036000000f00780b */ /* 0x000fe20003f2e200 */
[----:B------:R-:W-:-:S15]  /*68d0*/  BSSY.RECONVERGENT B3, `(.L_x_2331) ;  /* 0x0000032000037945 */ /* 0x000fde0003800200 */
[----:B------:R-:W-:-:S15]  /*68e0*/  NOP ;  /* 0x0000000000007918 */ /* 0x000fde0000000000 */
[----:B------:R-:W-:-:S15]  /*68f0*/  NOP ;  /* 0x0000000000007918 */ /* 0x000fde0000000000 */
[----:B------:R-:W-:-:S15]  /*6900*/  NOP ;  /* 0x0000000000007918 */ /* 0x000fde0000000000 */
        /* <DEDUP_REMOVED lines=30> */
[----:B--2---:R-:W2:-:S15]  /*6af0*/  DFMA R12, -R8, R10, R14 ;  /* 0x0000000a080c722b */ /* 0x004e9e000000010e */
[----:B------:R-:W-:-:S15]  /*6b00*/  NOP ;  /* 0x0000000000007918 */ /* 0x000fde0000000000 */
[----:B------:R-:W-:-:S15]  /*6b10*/  NOP ;  /* 0x0000000000007918 */ /* 0x000fde0000000000 */
[----:B------:R-:W-:-:S15]  /*6b20*/  NOP ;  /* 0x0000000000007918 */ /* 0x000fde0000000000 */
[----:B------:R-:W-:-:S04]  /*6b30*/  NOP ;  /* 0x0000000000007918 */ /* 0x000fc80000000000 */
[----:B--2---:R-:W2:Y:S02]  /*6b40*/  DFMA R6, R6, R12, R10 ;  /* 0x0000000c0606722b */ /* 0x004ea4000000000a */
[----:B--2---:R-:W-:-:S05]  /*6b50*/  FFMA R0, RZ, R9, R7 ;  /* 0x00000009ff007223 */ /* 0x004fca0000000007 */
[----:B------:R-:W-:-:S13]  /*6b60*/  FSETP.GT.AND P0, PT, |R0|, 1.469367938527859385e-39, PT ;  /* 0x001000000000780b */ /* 0x000fda0003f04200 */
[----:B------:R-:W-:Y:S05]  /*6b70*/  @P0 BRA P1, `(.L_x_2332) ;  /* 0x00000000001c0947 */ /* 0x000fea0000800000 */
[----:B------:R-:W-:Y:S01]  /*6b80*/  IMAD.MOV.U32 R0, RZ, RZ, R9 ;  /* 0x000000ffff007224 */ /* 0x000fe200078e0009 */
[----:B------:R-:W-:Y:S01]  /*6b90*/  MOV R6, 0x6bd0 ;  /* 0x00006bd000067802 */ /* 0x000fe20000000f00 */
[----:B------:R-:W-:Y:S02]  /*6ba0*/  IMAD.MOV.U32 R7, RZ, RZ, R14 ;  /* 0x000000ffff077224 */ /* 0x000fe400078e000e */
[----:B------:R-:W-:-:S07]  /*6bb0*/  IMAD.MOV.U32 R3, RZ, RZ, R15 ;  /* 0x000000ffff037224 */ /* 0x000fce00078e000f */
[----:B01--4-:R-:W-:Y:S05]  /*6bc0*/  CALL.REL.NOINC `($__internal_1_$__cuda_sm20_div_rn_f64_full) ;  /* 0x00000088006c7944 */ /* 0x013fea0003c00000 */
[----:B------:R-:W-:Y:S02]  /*6bd0*/  IMAD.MOV.U32 R6, RZ, RZ, R0 ;  /* 0x000000ffff067224 */ /* 0x000fe400078e0000 */
[----:B------:R-:W-:-:S07]  /*6be0*/  IMAD.MOV.U32 R7, RZ, RZ, R3 ;  /* 0x000000ffff077224 */ /* 0x000fce00078e0003 */
.L_x_2332:
[----:B------:R-:W-:Y:S05]  /*6bf0*/  BSYNC.RECONVERGENT B3 ;  /* 0x0000000000037941 */ /* 0x000fea0003800200 */
.L_x_2331:
[----:B------:R-:W-:Y:S01]  /*6c00*/  IMAD.MOV.U32 R12, RZ, RZ, -0x314d23bc ;  /* 0xceb2dc44ff0c7424 */ /* 0x000fe200078e00ff */
[----:B------:R-:W2:Y:S01]  /*6c10*/  DMUL R8, R14, -R6 ;  /* 0x800000060e087228 */ /* 0x000ea20000000000 */
[----:B------:R-:W-:Y:S01]  /*6c20*/  IMAD.MOV.U32 R13, RZ, RZ, 0x3ed087ff ;  /* 0x3ed087ffff0d7424 */ /* 0x000fe200078e00ff */
[----:B------:R-:W-:Y:S01]  /*6c30*/  UMOV UR4, 0x2fbe14b5 ;  /* 0x2fbe14b500047882 */ /* 0x000fe20000000000 */
[----:B------:R-:W-:-:S15]  /*6c40*/  UMOV UR5, 0x3eb372fb ;  /* 0x3eb372fb00057882 */ /* 0x000fde0000000000 */
[----:B------:R-:W-:-:S15]  /*6c50*/  NOP ;  /* 0x0000000000007918 */ /* 0x000fde0000000000 */
[----:B------:R-:W-:-:S15]  /*6c60*/  NOP ;  /* 0x0000000000007918 */ /* 0x000fde0000000000 */
[----:B------:R-:W-:-:S15]  /*6c70*/  NOP ;  /* 0x0000000000007918 */ /* 0x000fde0000000000 */
[----:B------:R-:W-:-:S01]  /*6c80*/  NOP ;  /* 0x0000000000007918 */ /* 0x000fc20000000000 */
[----:B--2---:R-:W2:-:S15]  /*6c90*/  DADD R6, R14, R8 ;  /* 0x000000000e067229 */ /* 0x004e9e0000000008 */
        /* <DEDUP_REMOVED lines=51> */
[----:B--2---:R-:W2:-:S15]  /*6fd0*/  DFMA R12, R10, R12, UR4 ;  /* 0x000000040a0c7e2b */ /* 0x004e9e000800000c */
        /* <DEDUP_REMOVED lines=14> */
[----:B--2---:R2:W3:Y:S02]  /*70c0*/  DADD R14, R14, R12 ;  /* 0x000000000e0e7229 */ /* 0x0044e4000000000c */
.L_x_2330:
[----:B------:R-:W-:Y:S05]  /*70d0*/  BSYNC.RECONVERGENT B2 ;  /* 0x0000000000027941 */ /* 0x000fea0003800200 */
.L_x_2328:
[----:B------:R-:W-:Y:S01]  /*70e0*/  ISETP.GT.U32.AND P0, PT, R21, 0x43dfffff, PT ;  /* 0x43dfffff1500780c */ /* 0x000fe20003f04070 */
[----:B------:R-:W-:Y:S01]  /*70f0*/  UMOV UR4, 0xfefa39ef ;  /* 0xfefa39ef00047882 */ /* 0x000fe20000000000 */
[----:B------:R-:W-:Y:S02]  /*7100*/  UMOV UR5, 0x3fe62e42 ;  /* 0x3fe62e4200057882 */ /* 0x000fe40000000000 */
[----:B---3--:R-:W3:Y:S02]  /*7110*/  DADD R6, R14, UR4 ;  /* 0x000000040e067e29 */ /* 0x008ee40008000000 */
[----:B---3--:R-:W-:Y:S02]  /*7120*/  FSEL R29, R7, R15, P0 ;  /* 0x0000000f071d7208 */ /* 0x008fe40000000000 */
[----:B------:R-:W-:Y:S02]  /*7130*/  FSEL R28, R6, R14, P0 ;  /* 0x0000000e061c7208 */ /* 0x000fe40000000000 */
[----:B------:R-:W-:-:S07]  /*7140*/  LOP3.LUT R29, R29, 0x80000000, R25, 0xb8, !PT ;  /* 0x800000001d1d7812 */ /* 0x000fce00078eb819 */
.L_x_2327:
[----:B------:R-:W-:Y:S05]  /*7150*/  BSYNC.RECONVERGENT B1 ;  /* 0x0000000000017941 */ /* 0x000fea0003800200 */
.L_x_2326:
[----:B------:R-:W-:Y:S01]  /*7160*/  VIADD R3, R23, 0x100 ;  /* 0x0000010017037836 */ /* 0x000fe20000000000 */
[----:B------:R-:W-:Y:S04]  /*7170*/  BSSY.RECONVERGENT B1, `(.L_x_2333) ;  /* 0x000019a000017945 */ /* 0x000fe80003800200 */
[----:B------:R-:W-:-:S13]  /*7180*/  ISETP.GE.AND P0, PT, R3, R2, PT ;  /* 0x000000020300720c */ /* 0x000fda0003f06270 */
[----:B------:R-:W-:Y:S05]  /*7190*/  @P0 BRA `(.L_x_2334) ;  /* 0x00000018005c0947 */ /* 0x000fea0003800000 */
[----:B----4-:R-:W3:Y:S01]  /*71a0*/  DFMA R6, R18, R18, 1 ;  /* 0x3ff000001206742b */ /* 0x010ee20000000012 */
[----:B------:R-:W-:Y:S01]  /*71b0*/  IMAD.MOV.U32 R8, RZ, RZ, RZ ;  /* 0x000000ffff087224 */ /* 0x000fe200078e00ff */
[----:B---3--:R-:W3:Y:S01]  /*71c0*/  MUFU.RSQ64H R9, R7 ;  /* 0x0000000700097308 */ /* 0x008ee20000001c00 */
[----:B--2---:R-:W-:Y:S01]  /*71d0*/  IMAD.MOV.U32 R12, RZ, RZ, 0x0 ;  /* 0x00000000ff0c7424 */ /* 0x004fe200078e00ff */
        /* <DEDUP_REMOVED lines=8> */
[----:B---3--:R-:W2:-:S15]  /*7260*/  DMUL R10, R8, R8 ;  /* 0x00000008080a7228 */ /* 0x008e9e0000000000 */
        /* <DEDUP_REMOVED lines=252> */
[----:B--2---:R4:W2:Y:S02]  /*8230*/  DADD R20, R20, R24 ;  /* 0x0000000014147229 */ /* 0x0048a40000000018 */
[----:B--2-4-:R-:W-:Y:S05]  /*8240*/  BRA `(.L_x_2337) ;  /* 0x0000000800107947 */ /* 0x014fea0003800000 */
.L_x_2336:
        /* <DEDUP_REMOVED lines=51> */
[----:B01----:R-:W-:Y:S05]  /*8580*/  CALL.REL.NOINC `($__internal_1_$__cuda_sm20_div_rn_f64_full) ;  /* 0x0000006c00fc7944 */ /* 0x003fea0003c00000 */
[----:B------:R-:W-:Y:S02]  /*8590*/  IMAD.MOV.U32 R6, RZ, RZ, R0 ;  /* 0x000000ffff067224 */ /* 0x000fe400078e0000 */
[----:B------:R-:W-:-:S07]  /*85a0*/  IMAD.MOV.U32 R7, RZ, RZ, R3 ;  /* 0x000000ffff077224 */ /* 0x000fce00078e0003 */
.L_x_2339:
[----:B------:R-:W-:Y:S05]  /*85b0*/  BSYNC.RECONVERGENT B3 ;  /* 0x0000000000037941 */ /* 0x000fea0003800200 */
.L_x_2338:
        /* <DEDUP_REMOVED lines=77> */
.L_x_2337:
[----:B------:R-:W-:Y:S05]  /*8a90*/  BSYNC.RECONVERGENT B2 ;  /* 0x0000000000027941 */ /* 0x000fea0003800200 */
.L_x_2335:
[----:B------:R-:W-:Y:S01]  /*8aa0*/  ISETP.GT.U32.AND P0, PT, R15, 0x43dfffff, PT ;  /* 0x43dfffff0f00780c */ /* 0x000fe20003f04070 */
[----:B------:R-:W-:Y:S01]  /*8ab0*/  UMOV UR4, 0xfefa39ef ;  /* 0xfefa39ef00047882 */ /* 0x000fe20000000000 */
[----:B------:R-:W-:Y:S02]  /*8ac0*/  UMOV UR5, 0x3fe62e42 ;  /* 0x3fe62e4200057882 */ /* 0x000fe40000000000 */
[----:B---3--:R-:W3:Y:S02]  /*8ad0*/  DADD R6, R20, UR4 ;  /* 0x0000000414067e29 */ /* 0x008ee40008000000 */
[----:B---3--:R-:W-:Y:S02]  /*8ae0*/  FSEL R25, R7, R21, P0 ;  /* 0x0000001507197208 */ /* 0x008fe40000000000 */
[----:B------:R-:W-:Y:S02]  /*8af0*/  FSEL R24, R6, R20, P0 ;  /* 0x0000001406187208 */ /* 0x000fe40000000000 */
[----:B------:R-:W-:-:S07]  /*8b00*/  LOP3.LUT R25, R25, 0x80000000, R19, 0xb8, !PT ;  /* 0x8000000019197812 */ /* 0x000fce00078eb813 */
.L_x_2334:
[----:B------:R-:W-:Y:S05]  /*8b10*/  BSYNC.RECONVERGENT B1 ;  /* 0x0000000000017941 */ /* 0x000fea0003800200 */
.L_x_2333:
[----:B------:R-:W-:Y:S01]  /*8b20*/  VIADD R3, R23, 0x180 ;  /* 0x0000018017037836 */ /* 0x000fe20000000000 */
[----:B------:R-:W-:Y:S04]  /*8b30*/  BSSY.RECONVERGENT B1, `(.L_x_2340) ;  /* 0x000019a000017945 */ /* 0x000fe80003800200 */
[----:B------:R-:W-:-:S13]  /*8b40*/  ISETP.GE.AND P0, PT, R3, R2, PT ;  /* 0x000000020300720c */ /* 0x000fda0003f06270 */
[----:B------:R-:W-:Y:S05]  /*8b50*/  @P0 BRA `(.L_x_2341) ;  /* 0x00000018005c0947 */ /* 0x000fea0003800000 */
[----:B-1----:R-:W1:Y:S01]  /*8b60*/  DFMA R6, R16, R16, 1 ;  /* 0x3ff000001006742b */ /* 0x002e620000000010 */
[----:B------:R-:W-:Y:S01]  /*8b70*/  IMAD.MOV.U32 R8, RZ, RZ, RZ ;  /* 0x000000ffff087224 */ /* 0x000fe200078e00ff */
[----:B-1----:R-:W1:Y:S01]  /*8b80*/  MUFU.RSQ64H R9, R7 ;  /* 0x0000000700097308 */ /* 0x002e620000001c00 */
        /* <DEDUP_REMOVED lines=9> */
[----:B-1----:R-:W1:-:S15]  /*8c20*/  DMUL R10, R8, R8 ;  /* 0x00000008080a7228 */ /* 0x002e5e0000000000 */
[----:B------:R-:W-:-:S15]  /*8c30*/  NOP ;  /* 0x0000000000007918 */ /* 0x000fde0000000000 */
[----:B------:R-:W-:-:S15]  /*8c40*/  NOP ;  /* 0x0000000000007918 */ /* 0x000fde0000000000 */
[----:B------:R-:W-:-:S15]  /*8c50*/  NOP ;  /* 0x0000000000007918 */ /* 0x000fde0000000000 */
[----:B------:R-:W-:-:S04]  /*8c60*/  NOP ;  /* 0x0000000000007918 */ /* 0x000fc80000000000 */
[----:B-1----:R-:W1:-:S15]  /*8c70*/  DFMA R10, R6, -R10, 1 ;  /* 0x3ff00000060a742b */ /* 0x002e5e000000080a */
[----:B------:R-:W-:-:S15]  /*8c80*/  NOP ;  /* 0x0000000000007918 */ /* 0x000fde0000000000 */
[----:B------:R-:W-:-:S15]  /*8c90*/  NOP ;  /* 0x0000000000007918 */ /* 0x000fde0000000000 */
[----:B------:R-:W-:-:S15]  /*8ca0*/  NOP ;  /* 0x0000000000007918 */ /* 0x000fde0000000000 */
[----:B------:R-:W-:-:S04]  /*8cb0*/  NOP ;  /* 0x0000000000007918 */ /* 0x000fc80000000000 */
[----:B-1----:R-:W-:-:S15]  /*8cc0*/  DFMA R12, R10, R12, 0.5 ;  /* 0x3fe000000a0c742b */ /* 0x002fde000000000c */
[----:B------:R-:W-:-:S15]  /*8cd0*/  NOP ;  /* 0x0000000000007918 */ /* 0x000fde0000000000 */
[----:B------:R-:W-:-:S15]  /*8ce0*/  NOP ;  /* 0x0000000000007918 */ /* 0x000fde0000000000 */
[----:B------:R-:W-:-:S15]  /*8cf0*/  NOP ;  /* 0x0000000000007918 */ /* 0x000fde0000000000 */
[----:B------:R-:W-:-:S04]  /*8d00*/  NOP ;  /* 0x0000000000007918 */ /* 0x000fc80000000000 */
[----:B------:R-:W1:-:S15]  /*8d10*/  DMUL R10, R8, R10 ;  /* 0x0000000a080a7228 */ /* 0x000e5e0000000000 */
[----:B------:R-:W-:-:S15]  /*8d20*/  NOP ;  /* 0x0000000000007918 */ /* 0x000fde0000000000 */
[----:B------:R-:W-:-:S15]  /*8d30*/  NOP ;  /* 0x0000000000007918 */ /* 0x000fde0000000000 */
[----:B------:R-:W-:-:S15]  /*8d40*/  NOP ;  /* 0x0000000000007918 */ /* 0x000fde0000000000 */
[----:B------:R-:W-:-:S04]  /*8d50*/  NOP ;  /* 0x0000000000007918 */ /* 0x000fc80000000000 */
[----:B-1----:R-:W1:-:S15]  /*8d60*/  DFMA R10, R12, R10, R8 ;  /* 0x0000000a0c0a722b */ /* 0x002e5e0000000008 */
[----:B------:R-:W-:-:S15]  /*8d70*/  NOP ;  /* 0x0000000000007918 */ /* 0x000fde0000000000 */
[----:B------:R-:W-:-:S15]  /*8d80*/  NOP ;  /* 0x0000000000007918 */ /* 0x000fde0000000000 */
[----:B------:R-:W-:-:S15]  /*8d90*/  NOP ;  /* 0x0000000000007918 */ /* 0x000fde0000000000 */
[----:B------:R-:W-:-:S04]  /*8da0*/  NOP ;  /* 0x0000000000007918 */ /* 0x000fc80000000000 */
[----:B-1----:R-:W1:Y:S02]  /*8db0*/  DFMA R10, R6, R10, 1 ;  /* 0x3ff00000060a742b */ /* 0x002e64000000000a */
[----:B-1----:R-:W1:-:S15]  /*8dc0*/  MUFU.RCP64H R9, R11 ;  /* 0x0000000b00097308 */ /* 0x002e5e0000001800 */
[----:B------:R-:W-:-:S15]  /*8dd0*/  NOP ;  /* 0x0000000000007918 */ /* 0x000fde0000000000 */
[----:B------:R-:W-:-:S15]  /*8de0*/  NOP ;  /* 0x0000000000007918 */ /* 0x000fde0000000000 */
[----:B------:R-:W-:-:S15]  /*8df0*/  NOP ;  /* 0x0000000000007918 */ /* 0x000fde0000000000 */
[----:B------:R-:W-:-:S02]  /*8e00*/  NOP ;  /* 0x0000000000007918 */ /* 0x000fc40000000000 */
[----:B-1----:R-:W1:-:S15]  /*8e10*/  DFMA R6, -R10, R8, 1 ;  /* 0x3ff000000a06742b */ /* 0x002e5e0000000108 */
        /* <DEDUP_REMOVED lines=14> */
[----:B-1----:R-:W1:-:S15]  /*8f00*/  DMUL R6, R14, R6 ;  /* 0x000000060e067228 */ /* 0x002e5e0000000000 */
[----:B------:R-:W-:-:S15]  /*8f10*/  NOP ;  /* 0x0000000000007918 */ /* 0x000fde0000000000 */
[----:B------:R-:W-:-:S15]  /*8f20*/  NOP ;  /* 0x0000000000007918 */ /* 0x000fde0000000000 */
[----:B------:R-:W-:-:S15]  /*8f30*/  NOP ;  /* 0x0000000000007918 */ /* 0x000fde0000000000 */
[----:B------:R-:W-:-:S04]  /*8f40*/  NOP ;  /* 0x0000000000007918 */ /* 0x000fc80000000000 */
[----:B-1----:R-:W4:Y:S02]  /*8f50*/  DFMA R6, R14, R6, R14 ;  /* 0x000000060e06722b */ /* 0x002f24000000000e */
[----:B----4-:R-:W-:Y:S02]  /*8f60*/  FSEL R19, R15, R7, P0 ;  /* 0x000000070f137208 */ /* 0x010fe40000000000 */
[----:B------:R-:W-:Y:S02]  /*8f70*/  FSEL R18, R16, R6, P0 ;  /* 0x0000000610127208 */ /* 0x000fe40000000000 */
[C---:B------:R-:W-:Y:S02]  /*8f80*/  FSETP.GEU.FTZ.AND P2, PT, R19.reuse, 1.7916666269302368164, PT ;  /* 0x3fe555551300780b */ /* 0x040fe40003f5e000 */
[----:B------:R-:W-:-:S13]  /*8f90*/  FSETP.GT.FTZ.AND P1, PT, R19, -1.6999999284744262695, PT ;  /* 0xbfd999991300780b */ /* 0x000fda0003f34000 */
[----:B------:R-:W-:Y:S05]  /*8fa0*/  @P1 BRA !P2, `(.L_x_2343) ;  /* 0x0000000c00181947 */ /* 0x000fea0005000000 */
[----:B------:R-:W1:Y:S01]  /*8fb0*/  DADD R18, R18, 1 ;  /* 0x3ff0000012127429 */ /* 0x000e620000000000 */
[----:B------:R-:W-:Y:S01]  /*8fc0*/  IMAD.MOV.U32 R11, RZ, RZ, -0x3ff ;  /* 0xfffffc01ff0b7424 */ /* 0x000fe200078e00ff */
[----:B-1----:R-:W-:Y:S01]  /*8fd0*/  ISETP.GT.AND P0, PT, R19, 0xfffff, PT ;  /* 0x000fffff1300780c */ /* 0x002fe20003f04270 */
[----:B------:R-:W-:Y:S02]  /*8fe0*/  IMAD.MOV.U32 R6, RZ, RZ, R18 ;  /* 0x000000ffff067224 */ /* 0x000fe400078e0012 */
[--C-:B------:R-:W-:Y:S02]  /*8ff0*/  IMAD.MOV.U32 R7, RZ, RZ, R19.reuse ;  /* 0x000000ffff077224 */ /* 0x100fe400078e0013 */
[----:B------:R-:W-:-:S08]  /*9000*/  IMAD.MOV.U32 R0, RZ, RZ, R19 ;  /* 0x000000ffff007224 */ /* 0x000fd000078e0013 */
[----:B------:R-:W-:-:S15]  /*9010*/  @!P0 IMAD.MOV.U32 R11, RZ, RZ, -0x435 ;  /* 0xfffffbcbff0b8424 */ /* 0x000fde00078e00ff */
[----:B------:R-:W-:-:S15]  /*9020*/  NOP ;  /* 0x0000000000007918 */ /* 0x000fde0000000000 */
[----:B------:R-:W-:-:S15]  /*9030*/  NOP ;  /* 0x0000000000007918 */ /* 0x000fde0000000000 */
[----:B------:R-:W-:-:S04]  /*9040*/  NOP ;  /* 0x0000000000007918 */ /* 0x000fc80000000000 */
[----:B------:R-:W1:Y:S02]  /*9050*/  @!P0 DMUL R6, R6, 1.80143985094819840000e+16 ;  /* 0x4350000006068828 */ /* 0x000e640000000000 */
[----:B-1----:R-:W-:-:S04]  /*9060*/  @!P0 IMAD.MOV.U32 R0, RZ, RZ, R7 ;  /* 0x000000ffff008224 */ /* 0x002fc800078e0007 */
        /* <DEDUP_REMOVED lines=9> */
[----:B------:R-:W1:Y:S02]  /*9100*/  @P1 DFMA R8, R6, R8, +INF ;  /* 0x7ff000000608142b */ /* 0x000e640000000008 */
[----:B-1----:R-:W-:Y:S02]  /*9110*/  @P1 FSEL R18, R8, RZ, P2 ;  /* 0x000000ff08121208 */ /* 0x002fe40001000000 */
        /* <DEDUP_REMOVED lines=15> */
[----:B------:R-:W1:Y:S02]  /*9210*/  DADD R20, R6, 1 ;  /* 0x3ff0000006147429 */ /* 0x000e640000000000 */
[----:B-1----:R-:W1:-:S15]  /*9220*/  MUFU.RCP64H R9, R21 ;  /* 0x0000001500097308 */ /* 0x002e5e0000001800 */
[----:B------:R-:W-:-:S15]  /*9230*/  NOP ;  /* 0x0000000000007918 */ /* 0x000fde0000000000 */
[----:B------:R-:W-:-:S15]  /*9240*/  NOP ;  /* 0x0000000000007918 */ /* 0x000fde0000000000 */
[----:B------:R-:W-:-:S15]  /*9250*/  NOP ;  /* 0x0000000000007918 */ /* 0x000fde0000000000 */
[----:B------:R-:W-:-:S02]  /*9260*/  NOP ;  /* 0x0000000000007918 */ /* 0x000fc40000000000 */
[----:B------:R2:W-:Y:S02]  /*9270*/  DADD R30, R6, -1 ;  /* 0xbff00000061e7429 */ /* 0x0005e40000000000 */
[----:B--2---:R-:W-:Y:S01]  /*9280*/  LOP3.LUT R6, R0, 0x80000000, RZ, 0x3c, !PT ;  /* 0x8000000000067812 */ /* 0x004fe200078e3cff */
[----:B------:R-:W-:-:S15]  /*9290*/  IMAD.MOV.U32 R7, RZ, RZ, 0x43300000 ;  /* 0x43300000ff077424 */ /* 0x000fde00078e00ff */
[----:B------:R-:W-:-:S15]  /*92a0*/  NOP ;  /* 0x0000000000007918 */ /* 0x000fde0000000000 */
[----:B------:R-:W-:-:S15]  /*92b0*/  NOP ;  /* 0x0000000000007918 */ /* 0x000fde0000000000 */
[----:B------:R-:W-:-:S15]  /*92c0*/  NOP ;  /* 0x0000000000007918 */ /* 0x000fde0000000000 */
[----:B------:R-:W-:-:S01]  /*92d0*/  NOP ;  /* 0x0000000000007918 */ /* 0x000fc20000000000 */
        /* <DEDUP_REMOVED lines=32> */
[----:B-1----:R-:W-:Y:S01]  /*94e0*/  DFMA R18, R6, UR4, R10 ;  /* 0x0000000406127c2b */ /* 0x002fe2000800000a */
[----:B------:R-:W-:Y:S01]  /*94f0*/  UMOV UR4, 0x3ae80f1e ;  /* 0x3ae80f1e00047882 */ /* 0x000fe20000000000 */
[----:B------:R-:W-:-:S15]  /*9500*/  UMOV UR5, 0x3eb1380b ;  /* 0x3eb1380b00057882 */ /* 0x000fde0000000000 */
[----:B------:R-:W-:-:S15]  /*9510*/  NOP ;  /* 0x0000000000007918 */ /* 0x000fde0000000000 */
[----:B------:R-:W-:-:S15]  /*9520*/  NOP ;  /* 0x0000000000007918 */ /* 0x000fde0000000000 */
[----:B------:R-:W-:-:S15]  /*9530*/  NOP ;  /* 0x0000000000007918 */ /* 0x000fde0000000000 */
[----:B------:R-:W-:-:S02]  /*9540*/  NOP ;  /* 0x0000000000007918 */ /* 0x000fc40000000000 */
[----:B------:R-:W1:-:S15]  /*9550*/  DMUL R12, R10, R10 ;  /* 0x0000000a0a0c7228 */ /* 0x000e5e0000000000 */
[----:B------:R-:W-:-:S15]  /*9560*/  NOP ;  /* 0x0000000000007918 */ /* 0x000fde0000000000 */
[----:B------:R-:W-:-:S15]  /*9570*/  NOP ;  /* 0x0000000000007918 */ /* 0x000fde0000000000 */
[----:B------:R-:W-:-:S15]  /*9580*/  NOP ;  /* 0x0000000000007918 */ /* 0x000fde0000000000 */
[----:B------:R-:W-:-:S04]  /*9590*/  NOP ;  /* 0x0000000000007918 */ /* 0x000fc80000000000 */
[----:B-1----:R-:W1:Y:S01]  /*95a0*/  DFMA R32, R12, UR4, R32 ;  /* 0x000000040c207c2b */ /* 0x002e620008000020 */
        /* <DEDUP_REMOVED lines=13> */
[----:B-1----:R-:W1:Y:S01]  /*9680*/  DFMA R32, R12, R32, UR4 ;  /* 0x000000040c207e2b */ /* 0x002e620008000020 */
        /* <DEDUP_REMOVED lines=27> */
[----:B-1----:R-:W-:Y:S01]  /*9840*/  DFMA R32, R12, R32, UR4 ;  /* 0x000000040c207e2b */ /* 0x002fe20008000020 */
[----:B------:R-:W-:Y:S01]  /*9850*/  UMOV UR4, 0x55555554 ;  /* 0x5555555400047882 */ /* 0x000fe20000000000 */
[----:B------:R-:W-:-:S15]  /*9860*/  UMOV UR5, 0x3fb55555 ;  /* 0x3fb5555500057882 */ /* 0x000fde0000000000 */
[----:B------:R-:W-:-:S15]  /*9870*/  NOP ;  /* 0x0000000000007918 */ /* 0x000fde0000000000 */
[----:B------:R-:W-:-:S15]  /*9880*/  NOP ;  /* 0x0000000000007918 */ /* 0x000fde0000000000 */
[----:B------:R-:W-:-:S15]  /*9890*/  NOP ;  /* 0x0000000000007918 */ /* 0x000fde0000000000 */
[----:B------:R-:W-:-:S02]  /*98a0*/  NOP ;  /* 0x0000000000007918 */ /* 0x000fc40000000000 */
[----:B------:R-:W1:-:S15]  /*98b0*/  DADD R34, R30, -R10 ;  /* 0x000000001e227229 */ /* 0x000e5e000000080a */
[----:B------:R-:W-:-:S15]  /*98c0*/  NOP ;  /* 0x0000000000007918 */ /* 0x000fde0000000000 */
[----:B------:R-:W-:-:S15]  /*98d0*/  NOP ;  /* 0x0000000000007918 */ /* 0x000fde0000000000 */
[----:B------:R-:W-:-:S15]  /*98e0*/  NOP ;  /* 0x0000000000007918 */ /* 0x000fde0000000000 */
[----:B------:R-:W-:-:S04]  /*98f0*/  NOP ;  /* 0x0000000000007918 */ /* 0x000fc80000000000 */
[----:B-1----:R-:W1:-:S15]  /*9900*/  DADD R34, R34, R34 ;  /* 0x0000000022227229 */ /* 0x002e5e0000000022 */
[----:B------:R-:W-:-:S15]  /*9910*/  NOP ;  /* 0x0000000000007918 */ /* 0x000fde0000000000 */
[----:B------:R-:W-:-:S15]  /*9920*/  NOP ;  /* 0x0000000000007918 */ /* 0x000fde0000000000 */
[----:B------:R-:W-:-:S15]  /*9930*/  NOP ;  /* 0x0000000000007918 */ /* 0x000fde0000000000 */
[----:B------:R-:W-:-:S04]  /*9940*/  NOP ;  /* 0x0000000000007918 */ /* 0x000fc80000000000 */
[----:B-1----:R-:W1:-:S15]  /*9950*/  DFMA R30, R30, -R10, R34 ;  /* 0x8000000a1e1e722b */ /* 0x002e5e0000000022 */
[----:B------:R-:W-:-:S15]  /*9960*/  NOP ;  /* 0x0000000000007918 */ /* 0x000fde0000000000 */
[----:B------:R-:W-:-:S15]  /*9970*/  NOP ;  /* 0x0000000000007918 */ /* 0x000fde0000000000 */
[----:B------:R-:W-:-:S15]  /*9980*/  NOP ;  /* 0x0000000000007918 */ /* 0x000fde0000000000 */
[----:B------:R-:W-:-:S04]  /*9990*/  NOP ;  /* 0x0000000000007918 */ /* 0x000fc80000000000 */
[----:B------:R-:W2:Y:S01]  /*99a0*/  DFMA R32, R12, R32, UR4 ;  /* 0x000000040c207e2b */ /* 0x000ea20008000020 */
        /* <DEDUP_REMOVED lines=11> */
[----:B--2---:R-:W1:-:S15]  /*9a60*/  DMUL R32, R12, R32 ;  /* 0x000000200c207228 */ /* 0x004e5e0000000000 */
        /* <DEDUP_REMOVED lines=14> */
[----:B-1----:R-:W1:-:S15]  /*9b50*/  DADD R20, R30, -R20 ;  /* 0x000000001e147229 */ /* 0x002e5e0000000814 */
[----:B------:R-:W-:-:S15]  /*9b60*/  NOP ;  /* 0x0000000000007918 */ /* 0x000fde0000000000 */
[----:B------:R-:W-:-:S15]  /*9b70*/  NOP ;  /* 0x0000000000007918 */ /* 0x000fde0000000000 */
[----:B------:R-:W-:-:S15]  /*9b80*/  NOP ;  /* 0x0000000000007918 */ /* 0x000fde0000000000 */
[----:B------:R-:W-:-:S04]  /*9b90*/  NOP ;  /* 0x0000000000007918 */ /* 0x000fc80000000000 */
[----:B-1----:R-:W1:-:S15]  /*9ba0*/  DFMA R20, R6, UR4, R20 ;  /* 0x0000000406147c2b */ /* 0x002e5e0008000014 */
[----:B------:R-:W-:-:S15]  /*9bb0*/  NOP ;  /* 0x0000000000007918 */ /* 0x000fde0000000000 */
[----:B------:R-:W-:-:S15]  /*9bc0*/  NOP ;  /* 0x0000000000007918 */ /* 0x000fde0000000000 */
[----:B------:R-:W-:-:S15]  /*9bd0*/  NOP ;  /* 0x0000000000007918 */ /* 0x000fde0000000000 */
[----:B------:R-:W-:-:S04]  /*9be0*/  NOP ;  /* 0x0000000000007918 */ /* 0x000fc80000000000 */
[----:B-1----:R3:W4:Y:S02]  /*9bf0*/  DADD R18, R18, R20 ;  /* 0x0000000012127229 */ /* 0x0027240000000014 */
[----:B---34-:R-:W-:Y:S05]  /*9c00*/  BRA `(.L_x_2344) ;  /* 0x0000000800107947 */ /* 0x018fea0003800000 */
.L_x_2343:
[----:B------:R-:W1:Y:S01]  /*9c10*/  DADD R8, R18, 2 ;  /* 0x4000000012087429 */ /* 0x000e620000000000 */
[----:B------:R-:W-:Y:S01]  /*9c20*/  IMAD.MOV.U32 R6, RZ, RZ, 0x1 ;  /* 0x00000001ff067424 */ /* 0x000fe200078e00ff */
[----:B-1----:R-:W1:Y:S01]  /*9c30*/  MUFU.RCP64H R7, R9 ;  /* 0x0000000900077308 */ /* 0x002e620000001800 */
[----:B------:R-:W-:Y:S01]  /*9c40*/  FSETP.GEU.AND P1, PT, |R19|, 6.5827683646048100446e-37, PT ;  /* 0x036000001300780b */ /* 0x000fe20003f2e200 */
[----:B------:R-:W-:-:S15]  /*9c50*/  BSSY.RECONVERGENT B3, `(.L_x_2345) ;  /* 0x0000032000037945 */ /* 0x000fde0003800200 */
[----:B------:R-:W-:-:S15]  /*9c60*/  NOP ;  /* 0x0000000000007918 */ /* 0x000fde0000000000 */
[----:B------:R-:W-:-:S15]  /*9c70*/  NOP ;  /* 0x0000000000007918 */ /* 0x000fde0000000000 */
[----:B------:R-:W-:-:S15]  /*9c80*/  NOP ;  /* 0x0000000000007918 */ /* 0x000fde0000000000 */
        /* <DEDUP_REMOVED lines=30> */
[----:B-1----:R-:W1:-:S15]  /*9e70*/  DFMA R12, -R8, R10, R18 ;  /* 0x0000000a080c722b */ /* 0x002e5e0000000112 */
[----:B------:R-:W-:-:S15]  /*9e80*/  NOP ;  /* 0x0000000000007918 */ /* 0x000fde0000000000 */
[----:B------:R-:W-:-:S15]  /*9e90*/  NOP ;  /* 0x0000000000007918 */ /* 0x000fde0000000000 */
[----:B------:R-:W-:-:S15]  /*9ea0*/  NOP ;  /* 0x0000000000007918 */ /* 0x000fde0000000000 */
[----:B------:R-:W-:-:S04]  /*9eb0*/  NOP ;  /* 0x0000000000007918 */ /* 0x000fc80000000000 */
[----:B-1----:R-:W1:Y:S02]  /*9ec0*/  DFMA R6, R6, R12, R10 ;  /* 0x0000000c0606722b */ /* 0x002e64000000000a */
[----:B-1----:R-:W-:-:S05]  /*9ed0*/  FFMA R0, RZ, R9, R7 ;  /* 0x00000009ff007223 */ /* 0x002fca0000000007 */
[----:B------:R-:W-:-:S13]  /*9ee0*/  FSETP.GT.AND P0, PT, |R0|, 1.469367938527859385e-39, PT ;  /* 0x001000000000780b */ /* 0x000fda0003f04200 */
[----:B------:R-:W-:Y:S05]  /*9ef0*/  @P0 BRA P1, `(.L_x_2346) ;  /* 0x00000000001c0947 */ /* 0x000fea0000800000 */
[----:B------:R-:W-:Y:S01]  /*9f00*/  IMAD.MOV.U32 R0, RZ, RZ, R9 ;  /* 0x000000ffff007224 */ /* 0x000fe200078e0009 */
[----:B------:R-:W-:Y:S01]  /*9f10*/  MOV R6, 0x9f50 ;  /* 0x00009f5000067802 */ /* 0x000fe20000000f00 */
[----:B------:R-:W-:Y:S02]  /*9f20*/  IMAD.MOV.U32 R7, RZ, RZ, R18 ;  /* 0x000000ffff077224 */ /* 0x000fe400078e0012 */
[----:B------:R-:W-:-:S07]  /*9f30*/  IMAD.MOV.U32 R3, RZ, RZ, R19 ;  /* 0x000000ffff037224 */ /* 0x000fce00078e0013 */
[----:B0-----:R-:W-:Y:S05]  /*9f40*/  CALL.REL.NOINC `($__internal_1_$__cuda_sm20_div_rn_f64_full) ;  /* 0x00000054008c7944 */ /* 0x001fea0003c00000 */
[----:B------:R-:W-:Y:S02]  /*9f50*/  IMAD.MOV.U32 R6, RZ, RZ, R0 ;  /* 0x000000ffff067224 */ /* 0x000fe400078e0000 */
[----:B------:R-:W-:-:S07]  /*9f60*/  IMAD.MOV.U32 R7, RZ, RZ, R3 ;  /* 0x000000ffff077224 */ /* 0x000fce00078e0003 */
.L_x_2346:
[----:B------:R-:W-:Y:S05]  /*9f70*/  BSYNC.RECONVERGENT B3 ;  /* 0x0000000000037941 */ /* 0x000fea0003800200 */
.L_x_2345:
[----:B------:R-:W-:Y:S01]  /*9f80*/  IMAD.MOV.U32 R12, RZ, RZ, -0x314d23bc ;  /* 0xceb2dc44ff0c7424 */ /* 0x000fe200078e00ff */
[----:B------:R-:W1:Y:S01]  /*9f90*/  DMUL R8, R18, -R6 ;  /* 0x8000000612087228 */ /* 0x000e620000000000 */
[----:B------:R-:W-:Y:S01]  /*9fa0*/  IMAD.MOV.U32 R13, RZ, RZ, 0x3ed087ff ;  /* 0x3ed087ffff0d7424 */ /* 0x000fe200078e00ff */
[----:B------:R-:W-:Y:S01]  /*9fb0*/  UMOV UR4, 0x2fbe14b5 ;  /* 0x2fbe14b500047882 */ /* 0x000fe20000000000 */
[----:B------:R-:W-:-:S15]  /*9fc0*/  UMOV UR5, 0x3eb372fb ;  /* 0x3eb372fb00057882 */ /* 0x000fde0000000000 */
[----:B------:R-:W-:-:S15]  /*9fd0*/  NOP ;  /* 0x0000000000007918 */ /* 0x000fde0000000000 */
[----:B------:R-:W-:-:S15]  /*9fe0*/  NOP ;  /* 0x0000000000007918 */ /* 0x000fde0000000000 */
[----:B------:R-:W-:-:S15]  /*9ff0*/  NOP ;  /* 0x0000000000007918 */ /* 0x000fde0000000000 */
[----:B------:R-:W-:-:S01]  /*a000*/  NOP ;  /* 0x0000000000007918 */ /* 0x000fc20000000000 */
[----:B-1----:R-:W1:-:S15]  /*a010*/  DADD R6, R18, R8 ;  /* 0x0000000012067229 */ /* 0x002e5e0000000008 */
        /* <DEDUP_REMOVED lines=51> */
[----:B-1----:R-:W1:-:S15]  /*a350*/  DFMA R12, R10, R12, UR4 ;  /* 0x000000040a0c7e2b */ /* 0x002e5e000800000c */
        /* <DEDUP_REMOVED lines=14> */
[----:B-1----:R1:W2:Y:S02]  /*a440*/  DADD R18, R18, R12 ;  /* 0x0000000012127229 */ /* 0x0022a4000000000c */
.L_x_2344:
[----:B------:R-:W-:Y:S05]  /*a450*/  BSYNC.RECONVERGENT B2 ;  /* 0x0000000000027941 */ /* 0x000fea0003800200 */
.L_x_2342:
[----:B------:R-:W-:Y:S01]  /*a460*/  ISETP.GT.U32.AND P0, PT, R15, 0x43dfffff, PT ;  /* 0x43dfffff0f00780c */ /* 0x000fe20003f04070 */
[----:B------:R-:W-:Y:S01]  /*a470*/  UMOV UR4, 0xfefa39ef ;  /* 0xfefa39ef00047882 */ /* 0x000fe20000000000 */
[----:B------:R-:W-:Y:S02]  /*a480*/  UMOV UR5, 0x3fe62e42 ;  /* 0x3fe62e4200057882 */ /* 0x000fe40000000000 */
[----:B--2---:R-:W2:Y:S02]  /*a490*/  DADD R6, R18, UR4 ;  /* 0x0000000412067e29 */ /* 0x004ea40008000000 */
[----:B--2---:R-:W-:Y:S02]  /*a4a0*/  FSEL R3, R7, R19, P0 ;  /* 0x0000001307037208 */ /* 0x004fe40000000000 */
[----:B------:R-:W-:Y:S02]  /*a4b0*/  FSEL R16, R6, R18, P0 ;  /* 0x0000001206107208 */ /* 0x000fe40000000000 */
[----:B------:R-:W-:-:S07]  /*a4c0*/  LOP3.LUT R17, R3, 0x80000000, R17, 0xb8, !PT ;  /* 0x8000000003117812 */ /* 0x000fce00078eb811 */
.L_x_2341:
[----:B------:R-:W-:Y:S05]  /*a4d0*/  BSYNC.RECONVERGENT B1 ;  /* 0x0000000000017941 */ /* 0x000fea0003800200 */
.L_x_2340:
[----:B----4-:R-:W3:Y:S01]  /*a4e0*/  LDC.U8 R18, c[0x0][0x3a4] ;  /* 0x0000e900ff127b82 */ /* 0x010ee20000000000 */
[----:B------:R-:W-:Y:S01]  /*a4f0*/  ISETP.GE.AND P0, PT, R23, R2, PT ;  /* 0x000000021700720c */ /* 0x000fe20003f06270 */
[----:B------:R-:W-:Y:S04]  /*a500*/  BSSY.RECONVERGENT B7, `(.L_x_2347) ;  /* 0x00003cc000077945 */ /* 0x000fe80003800200 */
[----:B------:R-:W-:Y:S08]  /*a510*/  BSSY.RELIABLE B6, `(.L_x_2348) ;  /* 0x0000290000067945 */ /* 0x000ff00003800100 */
[----:B------:R-:W-:Y:S05]  /*a520*/  @P0 BRA `(.L_x_2349) ;  /* 0x00000028002c0947 */ /* 0x000fea0003800000 */
[----:B------:R-:W4:Y:S01]  /*a530*/  LDCU UR4, c[0x0][0x3a8] ;  /* 0x00007500ff0477ac */ /* 0x000f220008000800 */
[----:B------:R-:W5:Y:S01]  /*a540*/  LDC.64 R8, c[0x0][0x388] ;  /* 0x0000e200ff087b82 */ /* 0x000f620000000a00 */
[----:B------:R-:W-:Y:S01]  /*a550*/  IMAD R0, R22, 0x200, R23 ;  /* 0x0000020016007824 */ /* 0x000fe200078e0217 */
[----:B---3--:R-:W-:-:S03]  /*a560*/  PRMT R6, R18, 0x9910, RZ ;  /* 0x0000991012067816 */ /* 0x008fc600000000ff */
[----:B----4-:R-:W-:Y:S02]  /*a570*/  IMAD R3, R0, UR4, RZ ;  /* 0x0000000400037c24 */ /* 0x010fe4000f8e02ff */
[----:B------:R-:W-:-:S05]  /*a580*/  IMAD.MOV.U32 R0, RZ, RZ, R6 ;  /* 0x000000ffff007224 */ /* 0x000fca00078e0006 */
[----:B------:R-:W-:Y:S02]  /*a590*/  ISETP.GT.AND P0, PT, R0, 0x9, PT ;  /* 0x000000090000780c */ /* 0x000fe40003f04270 */
[----:B-----5:R-:W-:-:S05]  /*a5a0*/  IADD3 R8, P1, PT, R3, R8, RZ ;  /* 0x0000000803087210 */ /* 0x020fca0007f3e0ff */
        /* <DEDUP_REMOVED lines=10> */
[----:B01----:R-:W0:Y:S01]  /*a650*/  F2I.F64.TRUNC R5, R4 ;  /* 0x0000000400057311 */ /* 0x003e22000030d100 */
[----:B------:R-:W-:Y:S01]  /*a660*/  IMAD.MOV.U32 R23, RZ, RZ, R27 ;  /* 0x000000ffff177224 */ /* 0x000fe200078e001b */
[----:B0-----:R0:W-:Y:S01]  /*a670*/  STG.E.U8 desc[UR36][R8.64], R5 ;  /* 0x0000000508007986 */ /* 0x0011e2000c101124 */
[----:B------:R-:W-:Y:S05]  /*a680*/  BRA `(.L_x_2355) ;  /* 0x0000001000e07947 */ /* 0x000fea0003800000 */
.L_x_2353:
[----:B012---:R-:W0:Y:S01]  /*a690*/  F2I.S64.F64.TRUNC R4, R4 ;  /* 0x0000000400047311 */ /* 0x007e22000030d900 */
[----:B------:R-:W-:Y:S02]  /*a6a0*/  IMAD.MOV.U32 R23, RZ, RZ, R27 ;  /* 0x000000ffff177224 */ /* 0x000fe400078e001b */
[----:B0-----:R-:W-:-:S05]  /*a6b0*/  IMAD.MOV.U32 R3, RZ, RZ, R4 ;  /* 0x000000ffff037224 */ /* 0x001fca00078e0004 */
[----:B------:R0:W-:Y:S01]  /*a6c0*/  STG.E.U8 desc[UR36][R8.64], R3 ;  /* 0x0000000308007986 */ /* 0x0001e2000c101124 */
[----:B------:R-:W-:Y:S05]  /*a6d0*/  BRA `(.L_x_2355) ;  /* 0x0000001000cc7947 */ /* 0x000fea0003800000 */
.L_x_2352:
[----:B------:R-:W-:-:S13]  /*a6e0*/  ISETP.NE.AND P0, PT, R0, 0x2, PT ;  /* 0x000000020000780c */ /* 0x000fda0003f05270 */
[----:B------:R-:W-:Y:S05]  /*a6f0*/  @!P0 BRA `(.L_x_2356) ;  /* 0x0000000000308947 */ /* 0x000fea0003800000 */
[----:B------:R-:W-:-:S13]  /*a700*/  ISETP.NE.AND P0, PT, R0, 0x3, PT ;  /* 0x000000030000780c */ /* 0x000fda0003f05270 */
[----:B------:R-:W-:Y:S05]  /*a710*/  @!P0 BRA `(.L_x_2357) ;  /* 0x0000000000188947 */ /* 0x000fea0003800000 */
[----:B------:R-:W-:-:S13]  /*a720*/  ISETP.NE.AND P0, PT, R0, 0x4, PT ;  /* 0x000000040000780c */ /* 0x000fda0003f05270 */
[----:B------:R-:W-:Y:S05]  /*a730*/  @P0 BRA `(.L_x_2354) ;  /* 0x0000000c00ec0947 */ /* 0x000fea0003800000 */
[----:B012---:R-:W0:Y:S01]  /*a740*/  F2I.S64.F64.TRUNC R4, R4 ;  /* 0x0000000400047311 */ /* 0x007e22000030d900 */
[----:B------:R-:W-:Y:S01]  /*a750*/  IMAD.MOV.U32 R23, RZ, RZ, R27 ;  /* 0x000000ffff177224 */ /* 0x000fe200078e001b */
[----:B0-----:R0:W-:Y:S01]  /*a760*/  STG.E.64 desc[UR36][R8.64], R4 ;  /* 0x0000000408007986 */ /* 0x0011e2000c101b24 */
[----:B------:R-:W-:Y:S05]  /*a770*/  BRA `(.L_x_2355) ;  /* 0x0000001000a47947 */ /* 0x000fea0003800000 */
.L_x_2357:
[----:B01----:R-:W0:Y:S01]  /*a780*/  F2I.F64.TRUNC R5, R4 ;  /* 0x0000000400057311 */ /* 0x003e22000030d100 */
[----:B------:R-:W-:Y:S01]  /*a790*/  IMAD.MOV.U32 R23, RZ, RZ, R27 ;  /* 0x000000ffff177224 */ /* 0x000fe200078e001b */
[----:B0-----:R0:W-:Y:S01]  /*a7a0*/  STG.E desc[UR36][R8.64], R5 ;  /* 0x0000000508007986 */ /* 0x0011e2000c101924 */
[----:B------:R-:W-:Y:S05]  /*a7b0*/  BRA `(.L_x_2355) ;  /* 0x0000001000947947 */ /* 0x000fea0003800000 */
.L_x_2356:
[----:B01----:R-:W0:Y:S01]  /*a7c0*/  F2I.F64.TRUNC R5, R4 ;  /* 0x0000000400057311 */ /* 0x003e22000030d100 */
[----:B------:R-:W-:Y:S01]  /*a7d0*/  IMAD.MOV.U32 R23, RZ, RZ, R27 ;  /* 0x000000ffff177224 */ /* 0x000fe200078e001b */
[----:B0-----:R0:W-:Y:S01]  /*a7e0*/  STG.E.U16 desc[UR36][R8.64], R5 ;  /* 0x0000000508007986 */ /* 0x0011e2000c101524 */
[----:B------:R-:W-:Y:S05]  /*a7f0*/  BRA `(.L_x_2355) ;  /* 0x0000001000847947 */ /* 0x000fea0003800000 */
.L_x_2351:
[----:B------:R-:W-:-:S13]  /*a800*/  ISETP.GT.AND P0, PT, R0, 0x6, PT ;  /* 0x000000060000780c */ /* 0x000fda0003f04270 */
[----:B------:R-:W-:Y:S05]  /*a810*/  @P0 BRA `(.L_x_2358) ;  /* 0x0000000000740947 */ /* 0x000fea0003800000 */
[----:B------:R-:W-:-:S13]  /*a820*/  ISETP.NE.AND P0, PT, R0, 0x5, PT ;  /* 0x000000050000780c */ /* 0x000fda0003f05270 */
[----:B------:R-:W-:Y:S05]  /*a830*/  @!P0 BRA `(.L_x_2359) ;  /* 0x0000000000388947 */ /* 0x000fea0003800000 */
[----:B------:R-:W-:-:S13]  /*a840*/  ISETP.NE.AND P0, PT, R0, 0x6, PT ;  /* 0x000000060000780c */ /* 0x000fda0003f05270 */
[----:B------:R-:W-:Y:S05]  /*a850*/  @P0 BRA `(.L_x_2354) ;  /* 0x0000000c00a40947 */ /* 0x000fea0003800000 */
[----:B------:R-:W-:Y:S01]  /*a860*/  UMOV UR4, 0xf0000000 ;  /* 0xf000000000047882 */ /* 0x000fe20000000000 */
[----:B------:R-:W-:Y:S01]  /*a870*/  UMOV UR5, 0x380fffff ;  /* 0x380fffff00057882 */ /* 0x000fe20000000000 */
[----:B------:R-:W3:-:S15]  /*a880*/  F2F.F32.F64 R3, R4 ;  /* 0x0000000400037310 */ /* 0x000ede0000301000 */
[----:B------:R-:W-:-:S15]  /*a890*/  NOP ;  /* 0x0000000000007918 */ /* 0x000fde0000000000 */
[----:B------:R-:W-:-:S15]  /*a8a0*/  NOP ;  /* 0x0000000000007918 */ /* 0x000fde0000000000 */
[----:B------:R-:W-:-:S15]  /*a8b0*/  NOP ;  /* 0x0000000000007918 */ /* 0x000fde0000000000 */
[----:B------:R-:W-:-:S04]  /*a8c0*/  NOP ;  /* 0x0000000000007918 */ /* 0x000fc80000000000 */
[----:B------:R-:W3:Y:S01]  /*a8d0*/  DSETP.GEU.AND P0, PT, |R4|, UR4, PT ;  /* 0x0000000404007e2a */ /* 0x000ee2000bf0e200 */
[----:B------:R-:W-:Y:S02]  /*a8e0*/  IMAD.MOV.U32 R23, RZ, RZ, R27 ;  /* 0x000000ffff177224 */ /* 0x000fe400078e001b */
[----:B---3--:R-:W-:-:S05]  /*a8f0*/  @!P0 FMUL R3, R3, 1.175494350822287508e-38 ;  /* 0x0080000003038820 */ /* 0x008fca0000400000 */
[----:B------:R3:W-:Y:S01]  /*a900*/  STG.E desc[UR36][R8.64], R3 ;  /* 0x0000000308007986 */ /* 0x0007e2000c101924 */
[----:B------:R-:W-:Y:S05]  /*a910*/  BRA `(.L_x_2355) ;  /* 0x00000010003c7947 */ /* 0x000fea0003800000 */
.L_x_2359:
        /* <DEDUP_REMOVED lines=10> */
[----:B------:R-:W-:-:S05]  /*a9c0*/  F2FP.F16.F32.PACK_AB R0, RZ, R0 ;  /* 0x00000000ff00723e */ /* 0x000fca00000000ff */
[----:B------:R3:W-:Y:S01]  /*a9d0*/  STG.E.U16 desc[UR36][R8.64], R0 ;  /* 0x0000000008007986 */ /* 0x0007e2000c101524 */
[----:B------:R-:W-:Y:S05]  /*a9e0*/  BRA `(.L_x_2355) ;  /* 0x0000001000087947 */ /* 0x000fea0003800000 */
.L_x_2358:
[----:B------:R-:W-:-:S13]  /*a9f0*/  ISETP.NE.AND P0, PT, R0, 0x7, PT ;  /* 0x000000070000780c */ /* 0x000fda0003f05270 */
[----:B------:R-:W-:Y:S05]  /*aa00*/  @!P0 BRA `(.L_x_2360) ;  /* 0x00000000007c8947 */ /* 0x000fea0003800000 */
        /* <DEDUP_REMOVED lines=12> */
[----:B------:R-:W-:Y:S02]  /*aad0*/  IMAD.MOV.U32 R7, RZ, RZ, RZ ;  /* 0x000000ffff077224 */ /* 0x000fe400078e00ff */
[----:B---3--:R-:W-:Y:S01]  /*aae0*/  @!P0 FMUL R6, R6, 1.175494350822287508e-38 ;  /* 0x0080000006068820 */ /* 0x008fe20000400000 */
[----:B------:R-:W-:-:S04]  /*aaf0*/  IMAD.MOV.U32 R23, RZ, RZ, R27 ;  /* 0x000000ffff177224 */ /* 0x000fc800078e001b */
[----:B------:R3:W-:Y:S01]  /*ab00*/  STG.E.64 desc[UR36][R8.64], R6 ;  /* 0x0000000608007986 */ /* 0x0007e2000c101b24 */
[----:B------:R-:W-:Y:S05]  /*ab10*/  BRA `(.L_x_2355) ;  /* 0x0000000c00bc7947 */ /* 0x000fea0003800000 */
.L_x_2361:
        /* <DEDUP_REMOVED lines=10> */
[----:B------:R-:W-:-:S04]  /*abc0*/  F2FP.F16.F32.PACK_AB R3, RZ, R0 ;  /* 0x00000000ff03723e */ /* 0x000fc800000000ff */
[----:B------:R-:W-:-:S05]  /*abd0*/  PRMT R3, R3, 0x5410, RZ ;  /* 0x0000541003037816 */ /* 0x000fca00000000ff */
[----:B------:R3:W-:Y:S01]  /*abe0*/  STG.E desc[UR36][R8.64], R3 ;  /* 0x0000000308007986 */ /* 0x0007e2000c101924 */
[----:B------:R-:W-:Y:S05]  /*abf0*/  BRA `(.L_x_2355) ;  /* 0x0000000c00847947 */ /* 0x000fea0003800000 */
.L_x_2360:
[----:B------:R3:W-:Y:S01]  /*ac00*/  STG.E.64 desc[UR36][R8.64], R4 ;  /* 0x0000000408007986 */ /* 0x0007e2000c101b24 */
[----:B------:R-:W-:Y:S01]  /*ac10*/  IMAD.MOV.U32 R23, RZ, RZ, R27 ;  /* 0x000000ffff177224 */ /* 0x000fe200078e001b */
[----:B------:R-:W-:Y:S06]  /*ac20*/  BRA `(.L_x_2355) ;  /* 0x0000000c00787947 */ /* 0x000fec0003800000 */
.L_x_2350:
        /* <DEDUP_REMOVED lines=8> */
[----:B------:R-:W3:Y:S01]  /*acb0*/  DSETP.NEU.AND P0, PT, R4, RZ, PT ;  /* 0x000000ff0400722a */ /* 0x000ee20003f0d000 */
[----:B------:R-:W-:Y:S01]  /*acc0*/  IMAD.MOV.U32 R23, RZ, RZ, R27 ;  /* 0x000000ffff177224 */ /* 0x000fe200078e001b */
[----:B---3--:R-:W-:-:S05]  /*acd0*/  SEL R3, RZ, 0x1, !P0 ;  /* 0x00000001ff037807 */ /* 0x008fca0004000000 */
[----:B------:R3:W-:Y:S01]  /*ace0*/  STG.E.U8 desc[UR36][R8.64], R3 ;  /* 0x0000000308007986 */ /* 0x0007e2000c101124 */
[----:B------:R-:W-:Y:S05]  /*acf0*/  BRA `(.L_x_2355) ;  /* 0x0000000c00447947 */ /* 0x000fea0003800000 */
.L_x_2364:
[----:B------:R-:W-:Y:S01]  /*ad00*/  CS2R R6, SRZ ;  /* 0x0000000000067805 */ /* 0x000fe2000001ff00 */
[----:B------:R-:W-:-:S04]  /*ad10*/  IMAD.MOV.U32 R23, RZ, RZ, R27 ;  /* 0x000000ffff177224 */ /* 0x000fc800078e001b */
[----:B------:R3:W-:Y:S01]  /*ad20*/  STG.E.128 desc[UR36][R8.64], R4 ;  /* 0x0000000408007986 */ /* 0x0007e2000c101d24 */
[----:B------:R-:W-:Y:S05]  /*ad30*/  BRA `(.L_x_2355) ;  /* 0x0000000c00347947 */ /* 0x000fea0003800000 */
.L_x_2363:
        /* <DEDUP_REMOVED lines=14> */
[----:B------:R-:W-:Y:S01]  /*ae20*/  BSSY.RECONVERGENT B0, `(.L_x_2367) ;  /* 0x000000d000007945 */ /* 0x000fe20003800200 */
[----:B---3--:R-:W-:Y:S01]  /*ae30*/  @!P0 FMUL R10, R10, 1.175494350822287508e-38 ;  /* 0x008000000a0a8820 */ /* 0x008fe20000400000 */
        /* <DEDUP_REMOVED lines=11> */
.L_x_2368:
[----:B------:R-:W-:Y:S05]  /*aef0*/  BSYNC.RECONVERGENT B0 ;  /* 0x0000000000007941 */ /* 0x000fea0003800200 */
.L_x_2367:
[----:B------:R-:W-:Y:S01]  /*af00*/  LOP3.LUT R7, R0, 0x80, R7, 0xf8, !PT ;  /* 0x0000008000077812 */ /* 0x000fe200078ef807 */
[----:B------:R-:W-:-:S04]  /*af10*/  IMAD.MOV.U32 R23, RZ, RZ, R27 ;  /* 0x000000ffff177224 */ /* 0x000fc800078e001b */
[----:B------:R3:W-:Y:S01]  /*af20*/  STG.E.U8 desc[UR36][R8.64], R7 ;  /* 0x0000000708007986 */ /* 0x0007e2000c101124 */
[----:B------:R-:W-:Y:S05]  /*af30*/  BRA `(.L_x_2355) ;  /* 0x0000000800b47947 */ /* 0x000fea0003800000 */
.L_x_2366:
        /* <DEDUP_REMOVED lines=9> */
[----:B---3--:R-:W-:-:S05]  /*afd0*/  @!P0 FMUL R10, R10, 1.175494350822287508e-38 ;  /* 0x008000000a0a8820 */ /* 0x008fca0000400000 */
        /* <DEDUP_REMOVED lines=13> */
.L_x_2370:
[----:B------:R-:W-:Y:S05]  /*b0b0*/  BSYNC.RECONVERGENT B0 ;  /* 0x0000000000007941 */ /* 0x000fea0003800200 */
.L_x_2369:
[----:B------:R-:W-:Y:S01]  /*b0c0*/  LOP3.LUT R7, R0, 0x80, R7, 0xf8, !PT ;  /* 0x0000008000077812 */ /* 0x000fe200078ef807 */
[----:B------:R-:W-:-:S04]  /*b0d0*/  IMAD.MOV.U32 R23, RZ, RZ, R27 ;  /* 0x000000ffff177224 */ /* 0x000fc800078e001b */
[----:B------:R4:W-:Y:S01]  /*b0e0*/  STG.E.U8 desc[UR36][R8.64], R7 ;  /* 0x0000000708007986 */ /* 0x0009e2000c101124 */
[----:B------:R-:W-:Y:S05]  /*b0f0*/  BRA `(.L_x_2355) ;  /* 0x0000000800447947 */ /* 0x000fea0003800000 */
.L_x_2365:
        /* <DEDUP_REMOVED lines=10> */
[----:B------:R-:W-:-:S05]  /*b1a0*/  F2FP.BF16.F32.PACK_AB R0, RZ, R0 ;  /* 0x00000000ff00723e */ /* 0x000fca00000010ff */
[----:B------:R3:W-:Y:S01]  /*b1b0*/  STG.E.U16 desc[UR36][R8.64], R0 ;  /* 0x0000000008007986 */ /* 0x0007e2000c101524 */
[----:B------:R-:W-:Y:S05]  /*b1c0*/  BRA `(.L_x_2355) ;  /* 0x0000000800107947 */ /* 0x000fea0003800000 */
.L_x_2362:
        /* <DEDUP_REMOVED lines=8> */
[----:B01----:R-:W0:Y:S01]  /*b250*/  F2I.U32.F64.TRUNC R5, R4 ;  /* 0x0000000400057311 */ /* 0x003e22000030d000 */
[----:B------:R-:W-:Y:S01]  /*b260*/  IMAD.MOV.U32 R23, RZ, RZ, R27 ;  /* 0x000000ffff177224 */ /* 0x000fe200078e001b */
[----:B0-----:R0:W-:Y:S01]  /*b270*/  STG.E.U16 desc[UR36][R8.64], R5 ;  /* 0x0000000508007986 */ /* 0x0011e2000c101524 */
[----:B------:R-:W-:Y:S05]  /*b280*/  BRA `(.L_x_2355) ;  /* 0x0000000400e07947 */ /* 0x000fea0003800000 */
.L_x_2373:
        /* <DEDUP_REMOVED lines=21> */
.L_x_2376:
[----:B------:R-:W-:-:S04]  /*b3e0*/  SHF.R.U32.HI R0, RZ, 0x14, R7 ;  /* 0x00000014ff007819 */ /* 0x000fc80000011607 */
[----:B------:R-:W-:-:S04]  /*b3f0*/  LOP3.LUT R0, R0, 0x1, RZ, 0xc0, !PT ;  /* 0x0000000100007812 */ /* 0x000fc800078ec0ff */
[----:B------:R-:W-:-:S04]  /*b400*/  IADD3 R0, PT, PT, R7, 0x487ffff, R0 ;  /* 0x0487ffff07007810 */ /* 0x000fc80007ffe000 */
[----:B------:R-:W-:-:S04]  /*b410*/  SHF.R.U32.HI R0, RZ, 0x14, R0 ;  /* 0x00000014ff007819 */ /* 0x000fc80000011600 */
[----:B------:R-:W-:-:S07]  /*b420*/  LOP3.LUT R3, R0, 0xff, RZ, 0xc0, !PT ;  /* 0x000000ff00037812 */ /* 0x000fce00078ec0ff */
.L_x_2377:
[----:B------:R-:W-:-:S04]  /*b430*/  SHF.R.U32.HI R0, RZ, 0x18, R7 ;  /* 0x00000018ff007819 */ /* 0x000fc80000011607 */
[----:B------:R-:W-:-:S07]  /*b440*/  LOP3.LUT R0, R3, 0x80, R0, 0xf8, !PT ;  /* 0x0000008003007812 */ /* 0x000fce00078ef800 */
.L_x_2375:
[----:B------:R-:W-:Y:S05]  /*b450*/  BSYNC.RECONVERGENT B0 ;  /* 0x0000000000007941 */ /* 0x000fea0003800200 */
.L_x_2374:
[----:B------:R3:W-:Y:S01]  /*b460*/  STG.E.U8 desc[UR36][R8.64], R0 ;  /* 0x0000000008007986 */ /* 0x0007e2000c101124 */
[----:B------:R-:W-:Y:S01]  /*b470*/  IMAD.MOV.U32 R23, RZ, RZ, R27 ;  /* 0x000000ffff177224 */ /* 0x000fe200078e001b */
[----:B------:R-:W-:Y:S06]  /*b480*/  BRA `(.L_x_2355) ;  /* 0x0000000400607947 */ /* 0x000fec0003800000 */
.L_x_2372:
        /* <DEDUP_REMOVED lines=21> */
.L_x_2380:
[----:B------:R-:W-:-:S04]  /*b5e0*/  SHF.R.U32.HI R0, RZ, 0x15, R7 ;  /* 0x00000015ff007819 */ /* 0x000fc80000011607 */
[----:B------:R-:W-:-:S04]  /*b5f0*/  LOP3.LUT R0, R0, 0x1, RZ, 0xc0, !PT ;  /* 0x0000000100007812 */ /* 0x000fc800078ec0ff */
[----:B------:R-:W-:-:S04]  /*b600*/  IADD3 R0, PT, PT, R7, 0x88fffff, R0 ;  /* 0x088fffff07007810 */ /* 0x000fc80007ffe000 */
[----:B------:R-:W-:-:S04]  /*b610*/  SHF.R.U32.HI R0, RZ, 0x15, R0 ;  /* 0x00000015ff007819 */ /* 0x000fc80000011600 */
[----:B------:R-:W-:-:S07]  /*b620*/  LOP3.LUT R3, R0, 0xff, RZ, 0xc0, !PT ;  /* 0x000000ff00037812 */ /* 0x000fce00078ec0ff */
.L_x_2381:
[----:B------:R-:W-:-:S04]  /*b630*/  SHF.R.U32.HI R0, RZ, 0x18, R7 ;  /* 0x00000018ff007819 */ /* 0x000fc80000011607 */
[----:B------:R-:W-:-:S07]  /*b640*/  LOP3.LUT R0, R3, 0x80, R0, 0xf8, !PT ;  /* 0x0000008003007812 */ /* 0x000fce00078ef800 */
.L_x_2379:
[----:B------:R-:W-:Y:S05]  /*b650*/  BSYNC.RECONVERGENT B0 ;  /* 0x0000000000007941 */ /* 0x000fea0003800200 */
.L_x_2378:
[----:B------:R3:W-:Y:S01]  /*b660*/  STG.E.U8 desc[UR36][R8.64], R0 ;  /* 0x0000000008007986 */ /* 0x0007e2000c101124 */
[----:B------:R-:W-:Y:S01]  /*b670*/  IMAD.MOV.U32 R23, RZ, RZ, R27 ;  /* 0x000000ffff177224 */ /* 0x000fe200078e001b */
[----:B------:R-:W-:Y:S06]  /*b680*/  BRA `(.L_x_2355) ;  /* 0x0000000000e07947 */ /* 0x000fec0003800000 */
.L_x_2371:
[----:B------:R-:W-:-:S13]  /*b690*/  ISETP.NE.AND P0, PT, R0, 0x1c, PT ;  /* 0x0000001c0000780c */ /* 0x000fda0003f05270 */
[----:B------:R-:W-:Y:S05]  /*b6a0*/  @!P0 BRA `(.L_x_2382) ;  /* 0x0000000000cc8947 */ /* 0x000fea0003800000 */
[----:B------:R-:W-:-:S13]  /*b6b0*/  ISETP.NE.AND P0, PT, R0, 0x1d, PT ;  /* 0x0000001d0000780c */ /* 0x000fda0003f05270 */
[----:B------:R-:W-:Y:S05]  /*b6c0*/  @!P0 BRA `(.L_x_2383) ;  /* 0x0000000000b48947 */ /* 0x000fea0003800000 */
[----:B------:R-:W-:-:S13]  /*b6d0*/  ISETP.NE.AND P0, PT, R0, 0x2c, PT ;  /* 0x0000002c0000780c */ /* 0x000fda0003f05270 */
[----:B------:R-:W-:Y:S05]  /*b6e0*/  @!P0 BRA `(.L_x_2384) ;  /* 0x0000000000488947 */ /* 0x000fea0003800000 */
.L_x_2354:
[----:B------:R-:W-:Y:S01]  /*b6f0*/  MOV R14, 0x0 ;  /* 0x00000000000e7802 */ /* 0x000fe20000000f00 */
[----:B------:R-:W0:Y:S01]  /*b700*/  LDCU.64 UR6, c[0x4][0x158] ;  /* 0x01002b00ff0677ac */ /* 0x000e220008000a00 */
[----:B------:R-:W-:Y:S02]  /*b710*/  IMAD.MOV.U32 R8, RZ, RZ, 0x65 ;  /* 0x00000065ff087424 */ /* 0x000fe400078e00ff */
[----:B-12---:R-:W-:Y:S01]  /*b720*/  IMAD.MOV.U32 R12, RZ, RZ, 0x1 ;  /* 0x00000001ff0c7424 */ /* 0x006fe200078e00ff */
        /* <DEDUP_REMOVED lines=12> */
.L_x_2385:
[----:B------:R-:W-:Y:S01]  /*b7f0*/  IMAD.MOV.U32 R23, RZ, RZ, R27 ;  /* 0x000000ffff177224 */ /* 0x000fe200078e001b */
[----:B------:R-:W-:Y:S06]  /*b800*/  BRA `(.L_x_2355) ;  /* 0x0000000000807947 */ /* 0x000fec0003800000 */
.L_x_2384:
        /* <DEDUP_REMOVED lines=25> */
.L_x_2383:
[----:B012---:R-:W0:Y:S01]  /*b9a0*/  F2I.U64.F64.TRUNC R4, R4 ;  /* 0x0000000400047311 */ /* 0x007e22000030d800 */
[----:B------:R-:W-:Y:S01]  /*b9b0*/  IMAD.MOV.U32 R23, RZ, RZ, R27 ;  /* 0x000000ffff177224 */ /* 0x000fe200078e001b */
[----:B0-----:R0:W-:Y:S01]  /*b9c0*/  STG.E.64 desc[UR36][R8.64], R4 ;  /* 0x0000000408007986 */ /* 0x0011e2000c101b24 */
[----:B------:R-:W-:Y:S05]  /*b9d0*/  BRA `(.L_x_2355) ;  /* 0x00000000000c7947 */ /* 0x000fea0003800000 */
.L_x_2382:
[----:B01----:R-:W0:Y:S01]  /*b9e0*/  F2I.U32.F64.TRUNC R5, R4 ;  /* 0x0000000400057311 */ /* 0x003e22000030d000 */
[----:B------:R-:W-:Y:S01]  /*b9f0*/  IMAD.MOV.U32 R23, RZ, RZ, R27 ;  /* 0x000000ffff177224 */ /* 0x000fe200078e001b */
[----:B0-----:R0:W-:Y:S06]  /*ba00*/  STG.E desc[UR36][R8.64], R5 ;  /* 0x0000000508007986 */ /* 0x0011ec000c101924 */
.L_x_2355:
[----:B------:R-:W-:-:S13]  /*ba10*/  ISETP.GE.AND P0, PT, R23, R2, PT ;  /* 0x000000021700720c */ /* 0x000fda0003f06270 */
[----:B------:R-:W-:Y:S05]  /*ba20*/  @P0 BREAK.RELIABLE B6 ;  /* 0x0000000000060942 */ /* 0x000fea0003800100 */
        /* <DEDUP_REMOVED lines=19> */
[----:B------:R-:W0:Y:S02]  /*bb60*/  F2I.F64.TRUNC R29, R28 ;  /* 0x0000001c001d7311 */ /* 0x000e24000030d100 */
[----:B0-----:R1:W-:Y:S01]  /*bb70*/  STG.E.U8 desc[UR36][R4.64], R29 ;  /* 0x0000001d04007986 */ /* 0x0013e2000c101124 */
[----:B------:R-:W-:Y:S05]  /*bb80*/  BRA `(.L_x_2392) ;  /* 0x0000001000907947 */ /* 0x000fea0003800000 */
.L_x_2390:
[----:B------:R-:W0:Y:S02]  /*bb90*/  F2I.S64.F64.TRUNC R28, R28 ;  /* 0x0000001c001c7311 */ /* 0x000e24000030d900 */
[----:B0-----:R-:W-:-:S05]  /*bba0*/  IMAD.MOV.U32 R3, RZ, RZ, R28 ;  /* 0x000000ffff037224 */ /* 0x001fca00078e001c */
[----:B------:R0:W-:Y:S01]  /*bbb0*/  STG.E.U8 desc[UR36][R4.64], R3 ;  /* 0x0000000304007986 */ /* 0x0001e2000c101124 */
[----:B------:R-:W-:Y:S05]  /*bbc0*/  BRA `(.L_x_2392) ;  /* 0x0000001000807947 */ /* 0x000fea0003800000 */
.L_x_2389:
[----:B------:R-:W-:-:S13]  /*bbd0*/  ISETP.NE.AND P0, PT, R0, 0x2, PT ;  /* 0x000000020000780c */ /* 0x000fda0003f05270 */
[----:B------:R-:W-:Y:S05]  /*bbe0*/  @!P0 BRA `(.L_x_2393) ;  /* 0x0000000000288947 */ /* 0x000fea0003800000 */
[----:B------:R-:W-:-:S13]  /*bbf0*/  ISETP.NE.AND P0, PT, R0, 0x3, PT ;  /* 0x000000030000780c */ /* 0x000fda0003f05270 */
[----:B------:R-:W-:Y:S05]  /*bc00*/  @!P0 BRA `(.L_x_2394) ;  /* 0x0000000000148947 */ /* 0x000fea0003800000 */
[----:B------:R-:W-:-:S13]  /*bc10*/  ISETP.NE.AND P0, PT, R0, 0x4, PT ;  /* 0x000000040000780c */ /* 0x000fda0003f05270 */
[----:B------:R-:W-:Y:S05]  /*bc20*/  @P0 BRA `(.L_x_2391) ;  /* 0x0000000c00240947 */ /* 0x000fea0003800000 */
[----:B------:R-:W0:Y:S02]  /*bc30*/  F2I.S64.F64.TRUNC R28, R28 ;  /* 0x0000001c001c7311 */ /* 0x000e24000030d900 */
[----:B0-----:R0:W-:Y:S01]  /*bc40*/  STG.E.64 desc[UR36][R4.64], R28 ;  /* 0x0000001c04007986 */ /* 0x0011e2000c101b24 */
[----:B------:R-:W-:Y:S05]  /*bc50*/  BRA `(.L_x_2392) ;  /* 0x00000010005c7947 */ /* 0x000fea0003800000 */
.L_x_2394:
[----:B------:R-:W0:Y:S02]  /*bc60*/  F2I.F64.TRUNC R29, R28 ;  /* 0x0000001c001d7311 */ /* 0x000e24000030d100 */
[----:B0-----:R3:W-:Y:S01]  /*bc70*/  STG.E desc[UR36][R4.64], R29 ;  /* 0x0000001d04007986 */ /* 0x0017e2000c101924 */
[----:B------:R-:W-:Y:S05]  /*bc80*/  BRA `(.L_x_2392) ;  /* 0x0000001000507947 */ /* 0x000fea0003800000 */
.L_x_2393:
[----:B------:R-:W0:Y:S02]  /*bc90*/  F2I.F64.TRUNC R29, R28 ;  /* 0x0000001c001d7311 */ /* 0x000e24000030d100 */
[----:B0-----:R2:W-:Y:S01]  /*bca0*/  STG.E.U16 desc[UR36][R4.64], R29 ;  /* 0x0000001d04007986 */ /* 0x0015e2000c101524 */
[----:B------:R-:W-:Y:S05]  /*bcb0*/  BRA `(.L_x_2392) ;  /* 0x0000001000447947 */ /* 0x000fea0003800000 */
.L_x_2388:
        /* <DEDUP_REMOVED lines=17> */
.L_x_2396:
        /* <DEDUP_REMOVED lines=12> */
.L_x_2395:
        /* <DEDUP_REMOVED lines=14> */
[----:B----4-:R-:W-:Y:S02]  /*bf70*/  IMAD.MOV.U32 R7, RZ, RZ, RZ ;  /* 0x000000ffff077224 */ /* 0x010fe400078e00ff */
[----:B0-----:R-:W-:-:S05]  /*bf80*/  @!P0 FMUL R6, R6, 1.175494350822287508e-38 ;  /* 0x0080000006068820 */ /* 0x001fca0000400000 */
[----:B------:R0:W-:Y:S01]  /*bf90*/  STG.E.64 desc[UR36][R4.64], R6 ;  /* 0x0000000604007986 */ /* 0x0001e2000c101b24 */
[----:B------:R-:W-:Y:S05]  /*bfa0*/  BRA `(.L_x_2392) ;  /* 0x0000000c00887947 */ /* 0x000fea0003800000 */
.L_x_2398:
        /* <DEDUP_REMOVED lines=13> */
.L_x_2397:
[----:B------:R0:W-:Y:S01]  /*c080*/  STG.E.64 desc[UR36][R4.64], R28 ;  /* 0x0000001c04007986 */ /* 0x0001e2000c101b24 */
[----:B------:R-:W-:Y:S05]  /*c090*/  BRA `(.L_x_2392) ;  /* 0x0000000c004c7947 */ /* 0x000fea0003800000 */
.L_x_2387:
        /* <DEDUP_REMOVED lines=10> */
[----:B------:R-:W0:Y:S02]  /*c140*/  F2I.U32.F64.TRUNC R29, R28 ;  /* 0x0000001c001d7311 */ /* 0x000e24000030d000 */
[----:B0-----:R0:W-:Y:S01]  /*c150*/  STG.E.U16 desc[UR36][R4.64], R29 ;  /* 0x0000001d04007986 */ /* 0x0011e2000c101524 */
[----:B------:R-:W-:Y:S05]  /*c160*/  BRA `(.L_x_2392) ;  /* 0x0000000c00187947 */ /* 0x000fea0003800000 */
.L_x_2402:
[----:B------:R-:W-:Y:S01]  /*c170*/  UMOV UR4, 0xf0000000 ;  /* 0xf000000000047882 */ /* 0x000fe20000000000 */
[----:B------:R-:W-:Y:S01]  /*c180*/  UMOV UR5, 0x380fffff ;  /* 0x380fffff00057882 */ /* 0x000fe20000000000 */
[----:B----4-:R-:W0:-:S15]  /*c190*/  F2F.F32.F64 R7, R28 ;  /* 0x0000001c00077310 */ /* 0x010e1e0000301000 */
        /* <DEDUP_REMOVED lines=23> */
.L_x_2405:
[----:B------:R-:W-:-:S04]  /*c310*/  SHF.R.U32.HI R3, RZ, 0x18, R7 ;  /* 0x00000018ff037819 */ /* 0x000fc80000011607 */
[----:B------:R-:W-:-:S07]  /*c320*/  LOP3.LUT R0, R0, 0x80, R3, 0xf8, !PT ;  /* 0x0000008000007812 */ /* 0x000fce00078ef803 */
.L_x_2404:
[----:B------:R-:W-:Y:S05]  /*c330*/  BSYNC.RECONVERGENT B0 ;  /* 0x0000000000007941 */ /* 0x000fea0003800200 */
.L_x_2403:
[----:B------:R0:W-:Y:S01]  /*c340*/  STG.E.U8 desc[UR36][R4.64], R0 ;  /* 0x0000000004007986 */ /* 0x0001e2000c101124 */
[----:B------:R-:W-:Y:S05]  /*c350*/  BRA `(.L_x_2392) ;  /* 0x00000008009c7947 */ /* 0x000fea0003800000 */
.L_x_2401:
        /* <DEDUP_REMOVED lines=26> */
.L_x_2408:
[----:B------:R-:W-:-:S04]  /*c500*/  SHF.R.U32.HI R3, RZ, 0x18, R7 ;  /* 0x00000018ff037819 */ /* 0x000fc80000011607 */
[----:B------:R-:W-:-:S07]  /*c510*/  LOP3.LUT R0, R0, 0x80, R3, 0xf8, !PT ;  /* 0x0000008000007812 */ /* 0x000fce00078ef803 */
.L_x_2407:
[----:B------:R-:W-:Y:S05]  /*c520*/  BSYNC.RECONVERGENT B0 ;  /* 0x0000000000007941 */ /* 0x000fea0003800200 */
.L_x_2406:
[----:B------:R0:W-:Y:S01]  /*c530*/  STG.E.U8 desc[UR36][R4.64], R0 ;  /* 0x0000000004007986 */ /* 0x0001e2000c101124 */
[----:B------:R-:W-:Y:S05]  /*c540*/  BRA `(.L_x_2392) ;  /* 0x0000000800207947 */ /* 0x000fea0003800000 */
.L_x_2400:
        /* <DEDUP_REMOVED lines=8> */
[----:B----4-:R-:W0:-:S15]  /*c5d0*/  F2F.F32.F64 R8, R28 ;  /* 0x0000001c00087310 */ /* 0x010e1e0000301000 */
[----:B------:R-:W-:-:S15]  /*c5e0*/  NOP ;  /* 0x0000000000007918 */ /* 0x000fde0000000000 */
[----:B------:R-:W-:-:S15]  /*c5f0*/  NOP ;  /* 0x0000000000007918 */ /* 0x000fde0000000000 */
[----:B------:R-:W-:-:S15]  /*c600*/  NOP ;  /* 0x0000000000007918 */ /* 0x000fde0000000000 */
[----:B------:R-:W-:-:S04]  /*c610*/  NOP ;  /* 0x0000000000007918 */ /* 0x000fc80000000000 */
[----:B------:R-:W0:Y:S02]  /*c620*/  DSETP.GEU.AND P0, PT, |R28|, UR4, PT ;  /* 0x000000041c007e2a */ /* 0x000e24000bf0e200 */
[----:B0-----:R-:W-:-:S05]  /*c630*/  @!P0 FMUL R8, R8, 1.175494350822287508e-38 ;  /* 0x0080000008088820 */ /* 0x001fca0000400000 */
        /* <DEDUP_REMOVED lines=15> */
.L_x_2410:
[----:B------:R-:W0:Y:S02]  /*c730*/  F2I.U64.F64.TRUNC R28, R28 ;  /* 0x0000001c001c7311 */ /* 0x000e24000030d800 */
[----:B0-----:R0:W-:Y:S01]  /*c740*/  STG.E.64 desc[UR36][R4.64], R28 ;  /* 0x0000001c04007986 */ /* 0x0011e2000c101b24 */
[----:B------:R-:W-:Y:S05]  /*c750*/  BRA `(.L_x_2392) ;  /* 0x00000004009c7947 */ /* 0x000fea0003800000 */
.L_x_2409:
[----:B------:R-:W0:Y:S02]  /*c760*/  F2I.U32.F64.TRUNC R29, R28 ;  /* 0x0000001c001d7311 */ /* 0x000e24000030d000 */
[----:B0-----:R0:W-:Y:S01]  /*c770*/  STG.E desc[UR36][R4.64], R29 ;  /* 0x0000001d04007986 */ /* 0x0011e2000c101924 */
[----:B------:R-:W-:Y:S05]  /*c780*/  BRA `(.L_x_2392) ;  /* 0x0000000400907947 */ /* 0x000fea0003800000 */
.L_x_2399:
[----:B------:R-:W-:-:S13]  /*c790*/  ISETP.GT.AND P0, PT, R0, 0xe, PT ;  /* 0x0000000e0000780c */ /* 0x000fda0003f04270 */
[----:B------:R-:W-:Y:S05]  /*c7a0*/  @P0 BRA `(.L_x_2411) ;  /* 0x00000000002c0947 */ /* 0x000fea0003800000 */
[----:B------:R-:W-:-:S13]  /*c7b0*/  ISETP.NE.AND P0, PT, R0, 0xa, PT ;  /* 0x0000000a0000780c */ /* 0x000fda0003f05270 */
[----:B------:R-:W-:Y:S05]  /*c7c0*/  @!P0 BRA `(.L_x_2412) ;  /* 0x0000000000188947 */ /* 0x000fea0003800000 */
[----:B------:R-:W-:-:S13]  /*c7d0*/  ISETP.NE.AND P0, PT, R0, 0xb, PT ;  /* 0x0000000b0000780c */ /* 0x000fda0003f05270 */
[----:B------:R-:W-:Y:S05]  /*c7e0*/  @P0 BRA `(.L_x_2391) ;  /* 0x0000000000340947 */ /* 0x000fea0003800000 */
[----:B------:R-:W0:Y:S02]  /*c7f0*/  DSETP.NEU.AND P0, PT, R28, RZ, PT ;  /* 0x000000ff1c00722a */ /* 0x000e240003f0d000 */
[----:B0-----:R-:W-:-:S05]  /*c800*/  SEL R3, RZ, 0x1, !P0 ;  /* 0x00000001ff037807 */ /* 0x001fca0004000000 */
[----:B------:R0:W-:Y:S01]  /*c810*/  STG.E.U8 desc[UR36][R4.64], R3 ;  /* 0x0000000304007986 */ /* 0x0001e2000c101124 */
[----:B------:R-:W-:Y:S05]  /*c820*/  BRA `(.L_x_2392) ;  /* 0x0000000400687947 */ /* 0x000fea0003800000 */
.L_x_2412:
[----:B------:R-:W-:-:S05]  /*c830*/  CS2R R30, SRZ ;  /* 0x00000000001e7805 */ /* 0x000fca000001ff00 */
[----:B------:R0:W-:Y:S01]  /*c840*/  STG.E.128 desc[UR36][R4.64], R28 ;  /* 0x0000001c04007986 */ /* 0x0001e2000c101d24 */
[----:B------:R-:W-:Y:S05]  /*c850*/  BRA `(.L_x_2392) ;  /* 0x00000004005c7947 */ /* 0x000fea0003800000 */
.L_x_2411:
[----:B------:R-:W-:-:S13]  /*c860*/  ISETP.NE.AND P0, PT, R0, 0xf, PT ;  /* 0x0000000f0000780c */ /* 0x000fda0003f05270 */
[----:B------:R-:W-:Y:S05]  /*c870*/  @!P0 BRA `(.L_x_2413) ;  /* 0x0000000400288947 */ /* 0x000fea0003800000 */
[----:B------:R-:W-:-:S13]  /*c880*/  ISETP.NE.AND P0, PT, R0, 0x17, PT ;  /* 0x000000170000780c */ /* 0x000fda0003f05270 */
[----:B------:R-:W-:Y:S05]  /*c890*/  @!P0 BRA `(.L_x_2414) ;  /* 0x0000000000b08947 */ /* 0x000fea0003800000 */
[----:B------:R-:W-:-:S13]  /*c8a0*/  ISETP.NE.AND P0, PT, R0, 0x18, PT ;  /* 0x000000180000780c */ /* 0x000fda0003f05270 */
[----:B------:R-:W-:Y:S05]  /*c8b0*/  @!P0 BRA `(.L_x_2415) ;  /* 0x0000000000448947 */ /* 0x000fea0003800000 */
.L_x_2391:
[----:B------:R-:W-:Y:S01]  /*c8c0*/  MOV R14, 0x0 ;  /* 0x00000000000e7802 */ /* 0x000fe20000000f00 */
[----:B------:R-:W0:Y:S01]  /*c8d0*/  LDCU.64 UR4, c[0x4][0x158] ;  /* 0x01002b00ff0477ac */ /* 0x000e220008000a00 */
[----:B----4-:R-:W-:Y:S02]  /*c8e0*/  IMAD.MOV.U32 R8, RZ, RZ, 0x65 ;  /* 0x00000065ff087424 */ /* 0x010fe400078e00ff */
        /* <DEDUP_REMOVED lines=13> */
.L_x_2416:
[----:B------:R-:W-:Y:S05]  /*c9c0*/  BRA `(.L_x_2392) ;  /* 0x0000000400007947 */ /* 0x000fea0003800000 */
.L_x_2415:
        /* <DEDUP_REMOVED lines=21> */
.L_x_2418:
[----:B------:R-:W-:Y:S05]  /*cb20*/  BSYNC.RECONVERGENT B0 ;  /* 0x0000000000007941 */ /* 0x000fea0003800200 */
.L_x_2417:
[----:B------:R-:W-:-:S05]  /*cb30*/  LOP3.LUT R3, R0, 0x80, R3, 0xf8, !PT ;  /* 0x0000008000037812 */ /* 0x000fca00078ef803 */
[----:B------:R0:W-:Y:S01]  /*cb40*/  STG.E.U8 desc[UR36][R4.64], R3 ;  /* 0x0000000304007986 */ /* 0x0001e2000c101124 */
[----:B------:R-:W-:Y:S05]  /*cb50*/  BRA `(.L_x_2392) ;  /* 0x00000000009c7947 */ /* 0x000fea0003800000 */
.L_x_2414:
        /* <DEDUP_REMOVED lines=9> */
[----:B0-----:R-:W-:-:S05]  /*cbf0*/  @!P0 FMUL R7, R7, 1.175494350822287508e-38 ;  /* 0x0080000007078820 */ /* 0x001fca0000400000 */
        /* <DEDUP_REMOVED lines=10> */
.L_x_2420:
[----:B------:R-:W-:Y:S01]  /*cca0*/  IMAD.MOV.U32 R0, RZ, RZ, 0x7f ;  /* 0x0000007fff007424 */ /* 0x000fe200078e00ff */
[----:B------:R-:W-:-:S04]  /*ccb0*/  ISETP.GT.U32.AND P0, PT, R3, 0x7f800000, PT ;  /* 0x7f8000000300780c */ /* 0x000fc80003f04070 */
[----:B------:R-:W-:-:S09]  /*ccc0*/  SEL R0, R0, 0x7c, P0 ;  /* 0x0000007c00007807 */ /* 0x000fd20000000000 */
.L_x_2421:
[----:B------:R-:W-:Y:S05]  /*ccd0*/  BSYNC.RECONVERGENT B0 ;  /* 0x0000000000007941 */ /* 0x000fea0003800200 */
.L_x_2419:
[----:B------:R-:W-:-:S04]  /*cce0*/  SHF.R.U32.HI R3, RZ, 0x18, R7 ;  /* 0x00000018ff037819 */ /* 0x000fc80000011607 */
[----:B------:R-:W-:-:S05]  /*ccf0*/  LOP3.LUT R3, R0, 0x80, R3, 0xf8, !PT ;  /* 0x0000008000037812 */ /* 0x000fca00078ef803 */
[----:B------:R0:W-:Y:S01]  /*cd00*/  STG.E.U8 desc[UR36][R4.64], R3 ;  /* 0x0000000304007986 */ /* 0x0001e2000c101124 */
[----:B------:R-:W-:Y:S05]  /*cd10*/  BRA `(.L_x_2392) ;  /* 0x00000000002c7947 */ /* 0x000fea0003800000 */
.L_x_2413:
        /* <DEDUP_REMOVED lines=10> */
[----:B------:R0:W-:Y:S02]  /*cdc0*/  STG.E.U16 desc[UR36][R4.64], R0 ;  /* 0x0000000004007986 */ /* 0x0001e4000c101524 */
.L_x_2392:
[----:B------:R-:W-:-:S07]  /*cdd0*/  VIADD R23, R23, 0x80 ;  /* 0x0000008017177836 */ /* 0x000fce0000000000 */
.L_x_2349:
[----:B------:R-:W-:-:S13]  /*cde0*/  ISETP.GE.AND P0, PT, R23, R2, PT ;  /* 0x000000021700720c */ /* 0x000fda0003f06270 */
[----:B------:R-:W-:Y:S05]  /*cdf0*/  @P0 BREAK.RELIABLE B6 ;  /* 0x0000000000060942 */ /* 0x000fea0003800100 */
[----:B------:R-:W-:Y:S05]  /*ce00*/  @P0 BRA `(.L_x_2386) ;  /* 0x0000001000ec0947 */ /* 0x000fea0003800000 */
[----:B------:R-:W-:Y:S05]  /*ce10*/  BSYNC.RELIABLE B6 ;  /* 0x0000000000067941 */ /* 0x000fea0003800100 */
.L_x_2348:
        /* <DEDUP_REMOVED lines=21> */
.L_x_2425:
[----:B------:R-:W0:Y:S02]  /*cf70*/  F2I.S64.F64.TRUNC R24, R24 ;  /* 0x0000001800187311 */ /* 0x000e24000030d900 */
[----:B0-----:R-:W-:-:S05]  /*cf80*/  IMAD.MOV.U32 R3, RZ, RZ, R24 ;  /* 0x000000ffff037224 */ /* 0x001fca00078e0018 */
[----:B------:R0:W-:Y:S01]  /*cf90*/  STG.E.U8 desc[UR36][R4.64], R3 ;  /* 0x0000000304007986 */ /* 0x0001e2000c101124 */
[----:B------:R-:W-:Y:S05]  /*cfa0*/  BRA `(.L_x_2427) ;  /* 0x0000001000807947 */ /* 0x000fea0003800000 */
.L_x_2424:
        /* <DEDUP_REMOVED lines=9> */
.L_x_2429:
[----:B------:R-:W0:Y:S02]  /*d040*/  F2I.F64.TRUNC R25, R24 ;  /* 0x0000001800197311 */ /* 0x000e24000030d100 */
[----:B0-----:R0:W-:Y:S01]  /*d050*/  STG.E desc[UR36][R4.64], R25 ;  /* 0x0000001904007986 */ /* 0x0011e2000c101924 */
[----:B------:R-:W-:Y:S05]  /*d060*/  BRA `(.L_x_2427) ;  /* 0x0000001000507947 */ /* 0x000fea0003800000 */
.L_x_2428:
[----:B------:R-:W0:Y:S02]  /*d070*/  F2I.F64.TRUNC R25, R24 ;  /* 0x0000001800197311 */ /* 0x000e24000030d100 */
[----:B0-----:R0:W-:Y:S01]  /*d080*/  STG.E.U16 desc[UR36][R4.64], R25 ;  /* 0x0000001904007986 */ /* 0x0011e2000c101524 */
[----:B------:R-:W-:Y:S05]  /*d090*/  BRA `(.L_x_2427) ;  /* 0x0000001000447947 */ /* 0x000fea0003800000 */
.L_x_2423:
        /* <DEDUP_REMOVED lines=17> */
.L_x_2431:
        /* <DEDUP_REMOVED lines=12> */
.L_x_2430:
        /* <DEDUP_REMOVED lines=18> */
.L_x_2433:
        /* <DEDUP_REMOVED lines=13> */
.L_x_2432:
[----:B------:R0:W-:Y:S01]  /*d460*/  STG.E.64 desc[UR36][R4.64], R24 ;  /* 0x0000001804007986 */ /* 0x0001e2000c101b24 */
[----:B------:R-:W-:Y:S05]  /*d470*/  BRA `(.L_x_2427) ;  /* 0x0000000c004c7947 */ /* 0x000fea0003800000 */
.L_x_2422:
        /* <DEDUP_REMOVED lines=13> */
.L_x_2437:
        /* <DEDUP_REMOVED lines=26> */
.L_x_2440:
[----:B------:R-:W-:-:S04]  /*d6f0*/  SHF.R.U32.HI R3, RZ, 0x18, R7 ;  /* 0x00000018ff037819 */ /* 0x000fc80000011607 */
[----:B------:R-:W-:-:S07]  /*d700*/  LOP3.LUT R0, R0, 0x80, R3, 0xf8, !PT ;  /* 0x0000008000007812 */ /* 0x000fce00078ef803 */
.L_x_2439:
[----:B------:R-:W-:Y:S05]  /*d710*/  BSYNC.RECONVERGENT B0 ;  /* 0x0000000000007941 */ /* 0x000fea0003800200 */
.L_x_2438:
[----:B------:R3:W-:Y:S01]  /*d720*/  STG.E.U8 desc[UR36][R4.64], R0 ;  /* 0x0000000004007986 */ /* 0x0007e2000c101124 */
[----:B------:R-:W-:Y:S05]  /*d730*/  BRA `(.L_x_2427) ;  /* 0x00000008009c7947 */ /* 0x000fea0003800000 */
.L_x_2436:
        /* <DEDUP_REMOVED lines=26> */
.L_x_2443:
[----:B------:R-:W-:-:S04]  /*d8e0*/  SHF.R.U32.HI R3, RZ, 0x18, R7 ;  /* 0x00000018ff037819 */ /* 0x000fc80000011607 */
[----:B------:R-:W-:-:S07]  /*d8f0*/  LOP3.LUT R0, R0, 0x80, R3, 0xf8, !PT ;  /* 0x0000008000007812 */ /* 0x000fce00078ef803 */
.L_x_2442:
[----:B------:R-:W-:Y:S05]  /*d900*/  BSYNC.RECONVERGENT B0 ;  /* 0x0000000000007941 */ /* 0x000fea0003800200 */
.L_x_2441:
[----:B------:R0:W-:Y:S01]  /*d910*/  STG.E.U8 desc[UR36][R4.64], R0 ;  /* 0x0000000004007986 */ /* 0x0001e2000c101124 */
[----:B------:R-:W-:Y:S05]  /*d920*/  BRA `(.L_x_2427) ;  /* 0x0000000800207947 */ /* 0x000fea0003800000 */
.L_x_2435:
        /* <DEDUP_REMOVED lines=30> */
.L_x_2445:
[----:B------:R-:W0:Y:S02]  /*db10*/  F2I.U64.F64.TRUNC R24, R24 ;  /* 0x0000001800187311 */ /* 0x000e24000030d800 */
[----:B0-----:R2:W-:Y:S01]  /*db20*/  STG.E.64 desc[UR36][R4.64], R24 ;  /* 0x0000001804007986 */ /* 0x0015e2000c101b24 */
[----:B------:R-:W-:Y:S05]  /*db30*/  BRA `(.L_x_2427) ;  /* 0x00000004009c7947 */ /* 0x000fea0003800000 */
.L_x_2444:
[----:B------:R-:W0:Y:S02]  /*db40*/  F2I.U32.F64.TRUNC R25, R24 ;  /* 0x0000001800197311 */ /* 0x000e24000030d000 */
[----:B0-----:R0:W-:Y:S01]  /*db50*/  STG.E desc[UR36][R4.64], R25 ;  /* 0x0000001904007986 */ /* 0x0011e2000c101924 */
[----:B------:R-:W-:Y:S05]  /*db60*/  BRA `(.L_x_2427) ;  /* 0x0000000400907947 */ /* 0x000fea0003800000 */
.L_x_2434:
        /* <DEDUP_REMOVED lines=10> */
.L_x_2447:
[----:B------:R-:W-:-:S05]  /*dc10*/  CS2R R26, SRZ ;  /* 0x00000000001a7805 */ /* 0x000fca000001ff00 */
[----:B------:R0:W-:Y:S01]  /*dc20*/  STG.E.128 desc[UR36][R4.64], R24 ;  /* 0x0000001804007986 */ /* 0x0001e2000c101d24 */
[----:B------:R-:W-:Y:S05]  /*dc30*/  BRA `(.L_x_2427) ;  /* 0x00000004005c7947 */ /* 0x000fea0003800000 */
.L_x_2446:
[----:B------:R-:W-:-:S13]  /*dc40*/  ISETP.NE.AND P0, PT, R0, 0xf, PT ;  /* 0x0000000f0000780c */ /* 0x000fda0003f05270 */
[----:B------:R-:W-:Y:S05]  /*dc50*/  @!P0 BRA `(.L_x_2448) ;  /* 0x0000000400288947 */ /* 0x000fea0003800000 */
[----:B------:R-:W-:-:S13]  /*dc60*/  ISETP.NE.AND P0, PT, R0, 0x17, PT ;  /* 0x000000170000780c */ /* 0x000fda0003f05270 */
[----:B------:R-:W-:Y:S05]  /*dc70*/  @!P0 BRA `(.L_x_2449) ;  /* 0x0000000000b08947 */ /* 0x000fea0003800000 */
[----:B------:R-:W-:-:S13]  /*dc80*/  ISETP.NE.AND P0, PT, R0, 0x18, PT ;  /* 0x000000180000780c */ /* 0x000fda0003f05270 */
[----:B------:R-:W-:Y:S05]  /*dc90*/  @!P0 BRA `(.L_x_2450) ;  /* 0x0000000000448947 */ /* 0x000fea0003800000 */
.L_x_2426:
[----:B------:R-:W-:Y:S01]  /*dca0*/  MOV R0, 0x0 ;  /* 0x0000000000007802 */ /* 0x000fe20000000f00 */
[----:B------:R-:W0:Y:S01]  /*dcb0*/  LDCU.64 UR4, c[0x4][0x158] ;  /* 0x01002b00ff0477ac */ /* 0x000e220008000a00 */
[----:B----4-:R-:W-:Y:S02]  /*dcc0*/  IMAD.MOV.U32 R8, RZ, RZ, 0x65 ;  /* 0x00000065ff087424 */ /* 0x010fe400078e00ff */
        /* <DEDUP_REMOVED lines=13> */
.L_x_2451:
[----:B------:R-:W-:Y:S05]  /*dda0*/  BRA `(.L_x_2427) ;  /* 0x0000000400007947 */ /* 0x000fea0003800000 */
.L_x_2450:
        /* <DEDUP_REMOVED lines=21> */
.L_x_2453:
[----:B------:R-:W-:Y:S05]  /*df00*/  BSYNC.RECONVERGENT B0 ;  /* 0x0000000000007941 */ /* 0x000fea0003800200 */
.L_x_2452:
[----:B------:R-:W-:-:S05]  /*df10*/  LOP3.LUT R3, R0, 0x80, R3, 0xf8, !PT ;  /* 0x0000008000037812 */ /* 0x000fca00078ef803 */
[----:B------:R0:W-:Y:S01]  /*df20*/  STG.E.U8 desc[UR36][R4.64], R3 ;  /* 0x0000000304007986 */ /* 0x0001e2000c101124 */
[----:B------:R-:W-:Y:S05]  /*df30*/  BRA `(.L_x_2427) ;  /* 0x00000000009c7947 */ /* 0x000fea0003800000 */
.L_x_2449:
        /* <DEDUP_REMOVED lines=20> */
.L_x_2455:
[----:B------:R-:W-:Y:S01]  /*e080*/  IMAD.MOV.U32 R0, RZ, RZ, 0x7f ;  /* 0x0000007fff007424 */ /* 0x000fe200078e00ff */
[----:B------:R-:W-:-:S04]  /*e090*/  ISETP.GT.U32.AND P0, PT, R3, 0x7f800000, PT ;  /* 0x7f8000000300780c */ /* 0x000fc80003f04070 */
[----:B------:R-:W-:-:S09]  /*e0a0*/  SEL R0, R0, 0x7c, P0 ;  /* 0x0000007c00007807 */ /* 0x000fd20000000000 */
.L_x_2456:
[----:B------:R-:W-:Y:S05]  /*e0b0*/  BSYNC.RECONVERGENT B0 ;  /* 0x0000000000007941 */ /* 0x000fea0003800200 */
.L_x_2454:
[----:B------:R-:W-:-:S04]  /*e0c0*/  SHF.R.U32.HI R3, RZ, 0x18, R7 ;  /* 0x00000018ff037819 */ /* 0x000fc80000011607 */
[----:B------:R-:W-:-:S05]  /*e0d0*/  LOP3.LUT R3, R0, 0x80, R3, 0xf8, !PT ;  /* 0x0000008000037812 */ /* 0x000fca00078ef803 */
[----:B------:R0:W-:Y:S01]  /*e0e0*/  STG.E.U8 desc[UR36][R4.64], R3 ;  /* 0x0000000304007986 */ /* 0x0001e2000c101124 */
[----:B------:R-:W-:Y:S05]  /*e0f0*/  BRA `(.L_x_2427) ;  /* 0x00000000002c7947 */ /* 0x000fea0003800000 */
.L_x_2448:
        /* <DEDUP_REMOVED lines=11> */
.L_x_2427:
[----:B------:R-:W-:-:S07]  /*e1b0*/  VIADD R23, R23, 0x80 ;  /* 0x0000008017177836 */ /* 0x000fce0000000000 */
.L_x_2386:
[----:B------:R-:W-:Y:S05]  /*e1c0*/  BSYNC.RECONVERGENT B7 ;  /* 0x0000000000077941 */ /* 0x000fea0003800200 */
.L_x_2347:
[----:B------:R-:W-:-:S13]  /*e1d0*/  ISETP.GE.AND P0, PT, R23, R2, PT ;  /* 0x000000021700720c */ /* 0x000fda0003f06270 */
[----:B------:R-:W-:Y:S05]  /*e1e0*/  @P0 EXIT ;  /* 0x000000000000094d */ /* 0x000fea0003800000 */
[----:B01-3--:R-:W0:Y:S01]  /*e1f0*/  LDC.64 R2, c[0x0][0x388] ;  /* 0x0000e200ff027b82 */ /* 0x00be220000000a00 */
[----:B------:R-:W2:Y:S01]  /*e200*/  LDCU UR4, c[0x0][0x3a8] ;  /* 0x00007500ff0477ac */ /* 0x000ea20008000800 */
[----:B------:R-:W-:Y:S01]  /*e210*/  PRMT R0, R18, 0x9910, RZ ;  /* 0x0000991012007816 */ /* 0x000fe200000000ff */
[----:B------:R-:W-:-:S03]  /*e220*/  IMAD R22, R22, 0x200, R23 ;  /* 0x0000020016167824 */ /* 0x000fc600078e0217 */
[----:B------:R-:W-:Y:S01]  /*e230*/  ISETP.GT.AND P1, PT, R0, 0x9, PT ;  /* 0x000000090000780c */ /* 0x000fe20003f24270 */
[----:B--2---:R-:W-:-:S05]  /*e240*/  IMAD R5, R22, UR4, RZ ;  /* 0x0000000416057c24 */ /* 0x004fca000f8e02ff */
        /* <DEDUP_REMOVED lines=12> */
[----:B0-----:R-:W-:Y:S01]  /*e310*/  STG.E.U8 desc[UR36][R2.64], R17 ;  /* 0x0000001102007986 */ /* 0x001fe2000c101124 */
[----:B------:R-:W-:Y:S05]  /*e320*/  EXIT ;  /* 0x000000000000794d */ /* 0x000fea0003800000 */
.L_x_2460:
[----:B------:R-:W0:Y:S02]  /*e330*/  F2I.S64.F64.TRUNC R16, R16 ;  /* 0x0000001000107311 */ /* 0x000e24000030d900 */
[----:B0-----:R-:W-:-:S05]  /*e340*/  IMAD.MOV.U32 R5, RZ, RZ, R16 ;  /* 0x000000ffff057224 */ /* 0x001fca00078e0010 */
[----:B------:R-:W-:Y:S01]  /*e350*/  STG.E.U8 desc[UR36][R2.64], R5 ;  /* 0x0000000502007986 */ /* 0x000fe2000c101124 */
[----:B------:R-:W-:Y:S05]  /*e360*/  EXIT ;  /* 0x000000000000794d */ /* 0x000fea0003800000 */
.L_x_2459:
[----:B------:R-:W-:-:S13]  /*e370*/  ISETP.NE.AND P0, PT, R0, 0x2, PT ;  /* 0x000000020000780c */ /* 0x000fda0003f05270 */
[----:B------:R-:W-:Y:S05]  /*e380*/  @!P0 BRA `(.L_x_2462) ;  /* 0x0000000000288947 */ /* 0x000fea0003800000 */
[----:B------:R-:W-:-:S13]  /*e390*/  ISETP.NE.AND P0, PT, R0, 0x3, PT ;  /* 0x000000030000780c */ /* 0x000fda0003f05270 */
[----:B------:R-:W-:Y:S05]  /*e3a0*/  @!P0 BRA `(.L_x_2463) ;  /* 0x0000000000148947 */ /* 0x000fea0003800000 */
[----:B------:R-:W-:-:S13]  /*e3b0*/  ISETP.NE.AND P0, PT, R0, 0x4, PT ;  /* 0x000000040000780c */ /* 0x000fda0003f05270 */
[----:B------:R-:W-:Y:S05]  /*e3c0*/  @P0 BRA `(.L_x_2461) ;  /* 0x0000000c00240947 */ /* 0x000fea0003800000 */
[----:B------:R-:W0:Y:S02]  /*e3d0*/  F2I.S64.F64.TRUNC R16, R16 ;  /* 0x0000001000107311 */ /* 0x000e24000030d900 */
[----:B0-----:R-:W-:Y:S01]  /*e3e0*/  STG.E.64 desc[UR36][R2.64], R16 ;  /* 0x0000001002007986 */ /* 0x001fe2000c101b24 */
[----:B------:R-:W-:Y:S05]  /*e3f0*/  EXIT ;  /* 0x000000000000794d */ /* 0x000fea0003800000 */
.L_x_2463:
[----:B------:R-:W0:Y:S02]  /*e400*/  F2I.F64.TRUNC R17, R16 ;  /* 0x0000001000117311 */ /* 0x000e24000030d100 */
[----:B0-----:R-:W-:Y:S01]  /*e410*/  STG.E desc[UR36][R2.64], R17 ;  /* 0x0000001102007986 */ /* 0x001fe2000c101924 */
[----:B------:R-:W-:Y:S05]  /*e420*/  EXIT ;  /* 0x000000000000794d */ /* 0x000fea0003800000 */
.L_x_2462:
[----:B------:R-:W0:Y:S02]  /*e430*/  F2I.F64.TRUNC R17, R16 ;  /* 0x0000001000117311 */ /* 0x000e24000030d100 */
[----:B0-----:R-:W-:Y:S01]  /*e440*/  STG.E.U16 desc[UR36][R2.64], R17 ;  /* 0x0000001102007986 */ /* 0x001fe2000c101524 */
[----:B------:R-:W-:Y:S05]  /*e450*/  EXIT ;  /* 0x000000000000794d */ /* 0x000fea0003800000 */
.L_x_2458:
        /* <DEDUP_REMOVED lines=15> */
[----:B------:R-:W-:Y:S01]  /*e550*/  STG.E desc[UR36][R2.64], R5 ;  /* 0x0000000502007986 */ /* 0x000fe2000c101924 */
[----:B------:R-:W-:Y:S05]  /*e560*/  EXIT ;  /* 0x000000000000794d */ /* 0x000fea0003800000 */
.L_x_2465:
        /* <DEDUP_REMOVED lines=10> */
[----:B------:R-:W-:Y:S01]  /*e610*/  STG.E.U16 desc[UR36][R2.64], R0 ;  /* 0x0000000002007986 */ /* 0x000fe2000c101524 */
[----:B------:R-:W-:Y:S05]  /*e620*/  EXIT ;  /* 0x000000000000794d */ /* 0x000fea0003800000 */
.L_x_2464:
        /* <DEDUP_REMOVED lines=14> */
[----:B------:R-:W-:Y:S02]  /*e710*/  IMAD.MOV.U32 R5, RZ, RZ, RZ ;  /* 0x000000ffff057224 */ /* 0x000fe400078e00ff */
[----:B0-----:R-:W-:-:S05]  /*e720*/  @!P0 FMUL R4, R4, 1.175494350822287508e-38 ;  /* 0x0080000004048820 */ /* 0x001fca0000400000 */
[----:B------:R-:W-:Y:S01]  /*e730*/  STG.E.64 desc[UR36][R2.64], R4 ;  /* 0x0000000402007986 */ /* 0x000fe2000c101b24 */
[----:B------:R-:W-:Y:S05]  /*e740*/  EXIT ;  /* 0x000000000000794d */ /* 0x000fea0003800000 */
.L_x_2467:
        /* <DEDUP_REMOVED lines=11> */
[----:B------:R-:W-:Y:S01]  /*e800*/  STG.E desc[UR36][R2.64], R5 ;  /* 0x0000000502007986 */ /* 0x000fe2000c101924 */
[----:B------:R-:W-:Y:S05]  /*e810*/  EXIT ;  /* 0x000000000000794d */ /* 0x000fea0003800000 */
.L_x_2466:
[----:B------:R-:W-:Y:S01]  /*e820*/  STG.E.64 desc[UR36][R2.64], R16 ;  /* 0x0000001002007986 */ /* 0x000fe2000c101b24 */
[----:B------:R-:W-:Y:S05]  /*e830*/  EXIT ;  /* 0x000000000000794d */ /* 0x000fea0003800000 */
.L_x_2457:
        /* <DEDUP_REMOVED lines=11> */
[----:B0-----:R-:W-:Y:S01]  /*e8f0*/  STG.E.U16 desc[UR36][R2.64], R17 ;  /* 0x0000001102007986 */ /* 0x001fe2000c101524 */
[----:B------:R-:W-:Y:S05]  /*e900*/  EXIT ;  /* 0x000000000000794d */ /* 0x000fea0003800000 */
.L_x_2471:
        /* <DEDUP_REMOVED lines=26> */
.L_x_2474:
[----:B------:R-:W-:-:S04]  /*eab0*/  SHF.R.U32.HI R5, RZ, 0x18, R5 ;  /* 0x00000018ff057819 */ /* 0x000fc80000011605 */
[----:B------:R-:W-:-:S07]  /*eac0*/  LOP3.LUT R0, R0, 0x80, R5, 0xf8, !PT ;  /* 0x0000008000007812 */ /* 0x000fce00078ef805 */
.L_x_2473:
[----:B------:R-:W-:Y:S05]  /*ead0*/  BSYNC.RECONVERGENT B0 ;  /* 0x0000000000007941 */ /* 0x000fea0003800200 */
.L_x_2472:
[----:B------:R-:W-:Y:S01]  /*eae0*/  STG.E.U8 desc[UR36][R2.64], R0 ;  /* 0x0000000002007986 */ /* 0x000fe2000c101124 */
[----:B------:R-:W-:Y:S05]  /*eaf0*/  EXIT ;  /* 0x000000000000794d */ /* 0x000fea0003800000 */
.L_x_2470:
        /* <DEDUP_REMOVED lines=26> */
.L_x_2477:
[----:B------:R-:W-:-:S04]  /*eca0*/  SHF.R.U32.HI R5, RZ, 0x18, R5 ;  /* 0x00000018ff057819 */ /* 0x000fc80000011605 */
[----:B------:R-:W-:-:S07]  /*ecb0*/  LOP3.LUT R0, R0, 0x80, R5, 0xf8, !PT ;  /* 0x0000008000007812 */ /* 0x000fce00078ef805 */
.L_x_2476:
[----:B------:R-:W-:Y:S05]  /*ecc0*/  BSYNC.RECONVERGENT B0 ;  /* 0x0000000000007941 */ /* 0x000fea0003800200 */
.L_x_2475:
[----:B------:R-:W-:Y:S01]  /*ecd0*/  STG.E.U8 desc[UR36][R2.64], R0 ;  /* 0x0000000002007986 */ /* 0x000fe2000c101124 */
[----:B------:R-:W-:Y:S05]  /*ece0*/  EXIT ;  /* 0x000000000000794d */ /* 0x000fea0003800000 */
.L_x_2469:
        /* <DEDUP_REMOVED lines=30> */
.L_x_2479:
[----:B------:R-:W0:Y:S02]  /*eed0*/  F2I.U64.F64.TRUNC R16, R16 ;  /* 0x0000001000107311 */ /* 0x000e24000030d800 */
[----:B0-----:R-:W-:Y:S01]  /*eee0*/  STG.E.64 desc[UR36][R2.64], R16 ;  /* 0x0000001002007986 */ /* 0x001fe2000c101b24 */
[----:B------:R-:W-:Y:S05]  /*eef0*/  EXIT ;  /* 0x000000000000794d */ /* 0x000fea0003800000 */
.L_x_2478:
[----:B------:R-:W0:Y:S02]  /*ef00*/  F2I.U32.F64.TRUNC R17, R16 ;  /* 0x0000001000117311 */ /* 0x000e24000030d000 */
[----:B0-----:R-:W-:Y:S01]  /*ef10*/  STG.E desc[UR36][R2.64], R17 ;  /* 0x0000001102007986 */ /* 0x001fe2000c101924 */
[----:B------:R-:W-:Y:S05]  /*ef20*/  EXIT ;  /* 0x000000000000794d */ /* 0x000fea0003800000 */
.L_x_2468:
        /* <DEDUP_REMOVED lines=8> */
[----:B------:R-:W-:Y:S01]  /*efb0*/  STG.E.U8 desc[UR36][R2.64], R5 ;  /* 0x0000000502007986 */ /* 0x000fe2000c101124 */
[----:B------:R-:W-:Y:S05]  /*efc0*/  EXIT ;  /* 0x000000000000794d */ /* 0x000fea0003800000 */
.L_x_2481:
[----:B------:R-:W-:-:S05]  /*efd0*/  CS2R R18, SRZ ;  /* 0x0000000000127805 */ /* 0x000fca000001ff00 */
[----:B------:R-:W-:Y:S01]  /*efe0*/  STG.E.128 desc[UR36][R2.64], R16 ;  /* 0x0000001002007986 */ /* 0x000fe2000c101d24 */
[----:B------:R-:W-:Y:S05]  /*eff0*/  EXIT ;  /* 0x000000000000794d */ /* 0x000fea0003800000 */
.L_x_2480:
[----:B------:R-:W-:-:S13]  /*f000*/  ISETP.NE.AND P0, PT, R0, 0xf, PT ;  /* 0x0000000f0000780c */ /* 0x000fda0003f05270 */
[----:B------:R-:W-:Y:S05]  /*f010*/  @!P0 BRA `(.L_x_2482) ;  /* 0x0000000400288947 */ /* 0x000fea0003800000 */
[----:B------:R-:W-:-:S13]  /*f020*/  ISETP.NE.AND P0, PT, R0, 0x17, PT ;  /* 0x000000170000780c */ /* 0x000fda0003f05270 */
[----:B------:R-:W-:Y:S05]  /*f030*/  @!P0 BRA `(.L_x_2483) ;  /* 0x0000000000b08947 */ /* 0x000fea0003800000 */
[----:B------:R-:W-:-:S13]  /*f040*/  ISETP.NE.AND P0, PT, R0, 0x18, PT ;  /* 0x000000180000780c */ /* 0x000fda0003f05270 */
[----:B------:R-:W-:Y:S05]  /*f050*/  @!P0 BRA `(.L_x_2484) ;  /* 0x0000000000448947 */ /* 0x000fea0003800000 */
.L_x_2461:
        /* <DEDUP_REMOVED lines=16> */
.L_x_2485:
[----:B------:R-:W-:Y:S05]  /*f160*/  EXIT ;  /* 0x000000000000794d */ /* 0x000fea0003800000 */
.L_x_2484:
        /* <DEDUP_REMOVED lines=21> */
.L_x_2487:
[----:B------:R-:W-:Y:S05]  /*f2c0*/  BSYNC.RECONVERGENT B0 ;  /* 0x0000000000007941 */ /* 0x000fea0003800200 */
.L_x_2486:
[----:B------:R-:W-:-:S05]  /*f2d0*/  LOP3.LUT R5, R0, 0x80, R5, 0xf8, !PT ;  /* 0x0000008000057812 */ /* 0x000fca00078ef805 */
[----:B------:R-:W-:Y:S01]  /*f2e0*/  STG.E.U8 desc[UR36][R2.64], R5 ;  /* 0x0000000502007986 */ /* 0x000fe2000c101124 */
[----:B------:R-:W-:Y:S05]  /*f2f0*/  EXIT ;  /* 0x000000000000794d */ /* 0x000fea0003800000 */
.L_x_2483:
        /* <DEDUP_REMOVED lines=20> */
.L_x_2489:
[----:B------:R-:W-:Y:S01]  /*f440*/  IMAD.MOV.U32 R0, RZ, RZ, 0x7f ;  /* 0x0000007fff007424 */ /* 0x000fe200078e00ff */
[----:B------:R-:W-:-:S04]  /*f450*/  ISETP.GT.U32.AND P0, PT, R4, 0x7f800000, PT ;  /* 0x7f8000000400780c */ /* 0x000fc80003f04070 */
[----:B------:R-:W-:-:S09]  /*f460*/  SEL R0, R0, 0x7c, P0 ;  /* 0x0000007c00007807 */ /* 0x000fd20000000000 */
.L_x_2490:
[----:B------:R-:W-:Y:S05]  /*f470*/  BSYNC.RECONVERGENT B0 ;  /* 0x0000000000007941 */ /* 0x000fea0003800200 */
.L_x_2488:
[----:B------:R-:W-:-:S04]  /*f480*/  SHF.R.U32.HI R5, RZ, 0x18, R5 ;  /* 0x00000018ff057819 */ /* 0x000fc80000011605 */
[----:B------:R-:W-:-:S05]  /*f490*/  LOP3.LUT R5, R0, 0x80, R5, 0xf8, !PT ;  /* 0x0000008000057812 */ /* 0x000fca00078ef805 */
[----:B------:R-:W-:Y:S01]  /*f4a0*/  STG.E.U8 desc[UR36][R2.64], R5 ;  /* 0x0000000502007986 */ /* 0x000fe2000c101124 */
[----:B------:R-:W-:Y:S05]  /*f4b0*/  EXIT ;  /* 0x000000000000794d */ /* 0x000fea0003800000 */
.L_x_2482:
        /* <DEDUP_REMOVED lines=10> */
[----:B------:R-:W-:Y:S01]  /*f560*/  STG.E.U16 desc[UR36][R2.64], R0 ;  /* 0x0000000002007986 */ /* 0x000fe2000c101524 */
[----:B------:R-:W-:Y:S05]  /*f570*/  EXIT ;  /* 0x000000000000794d */ /* 0x000fea0003800000 */
        .weak           $__internal_1_$__cuda_sm20_div_rn_f64_full
        .type           $__internal_1_$__cuda_sm20_div_rn_f64_full,@function
        .size           $__internal_1_$__cuda_sm20_div_rn_f64_full,(.L_x_14753 - $__internal_1_$__cuda_sm20_div_rn_f64_full)
$__internal_1_$__cuda_sm20_div_rn_f64_full:
[----:B------:R-:W-:Y:S01]  /*f580*/  IMAD.MOV.U32 R33, RZ, RZ, R3 ;  /* 0x000000ffff217224 */ /* 0x000fe200078e0003 */
[C---:B------:R-:W-:Y:S01]  /*f590*/  FSETP.GEU.AND P0, PT, |R0|.reuse, 1.469367938527859385e-39, PT ;  /* 0x001000000000780b */ /* 0x040fe20003f0e200 */
[----:B------:R-:W-:Y:S01]  /*f5a0*/  IMAD.MOV.U32 R13, RZ, RZ, R0 ;  /* 0x000000ffff0d7224 */ /* 0x000fe200078e0000 */
[----:B------:R-:W-:Y:S01]  /*f5b0*/  LOP3.LUT R10, R0, 0x800fffff, RZ, 0xc0, !PT ;  /* 0x800fffff000a7812 */ /* 0x000fe200078ec0ff */
[--C-:B------:R-:W-:Y:S01]  /*f5c0*/  IMAD.MOV.U32 R12, RZ, RZ, R8.reuse ;  /* 0x000000ffff0c7224 */ /* 0x100fe200078e0008 */
[C---:B------:R-:W-:Y:S01]  /*f5d0*/  FSETP.GEU.AND P2, PT, |R33|.reuse, 1.469367938527859385e-39, PT ;  /* 0x001000002100780b */ /* 0x040fe20003f4e200 */
[----:B------:R-:W-:Y:S01]  /*f5e0*/  IMAD.MOV.U32 R32, RZ, RZ, R7 ;  /* 0x000000ffff207224 */ /* 0x000fe200078e0007 */
[----:B------:R-:W-:Y:S01]  /*f5f0*/  LOP3.LUT R11, R10, 0x3ff00000, RZ, 0xfc, !PT ;  /* 0x3ff000000a0b7812 */ /* 0x000fe200078efcff */
[----:B------:R-:W-:Y:S01]  /*f600*/  IMAD.MOV.U32 R10, RZ, RZ, R8 ;  /* 0x000000ffff0a7224 */ /* 0x000fe200078e0008 */
[----:B------:R-:W-:Y:S01]  /*f610*/  LOP3.LUT R3, R33, 0x7ff00000, RZ, 0xc0, !PT ;  /* 0x7ff0000021037812 */ /* 0x000fe200078ec0ff */
[----:B------:R-:W-:Y:S01]  /*f620*/  IMAD.MOV.U32 R34, RZ, RZ, R32 ;  /* 0x000000ffff227224 */ /* 0x000fe200078e0020 */
[----:B------:R-:W-:Y:S01]  /*f630*/  LOP3.LUT R7, R0, 0x7ff00000, RZ, 0xc0, !PT ;  /* 0x7ff0000000077812 */ /* 0x000fe200078ec0ff */
[----:B------:R-:W-:Y:S01]  /*f640*/  IMAD.MOV.U32 R0, RZ, RZ, 0x1ca00000 ;  /* 0x1ca00000ff007424 */ /* 0x000fe200078e00ff */
[----:B------:R-:W-:Y:S01]  /*f650*/  BSSY.RECONVERGENT B0, `(.L_x_2491) ;  /* 0x0000077000007945 */ /* 0x000fe20003800200 */
[----:B------:R-:W0:Y:S01]  /*f660*/  @!P0 DMUL R10, R12, 8.98846567431157953865e+307 ;  /* 0x7fe000000c0a8828 */ /* 0x000e220000000000 */
[----:B------:R-:W-:Y:S01]  /*f670*/  ISETP.GE.U32.AND P1, PT, R3, R7, PT ;  /* 0x000000070300720c */ /* 0x000fe20003f26070 */
[----:B0-----:R-:W0:Y:S01]  /*f680*/  MUFU.RCP64H R31, R11 ;  /* 0x0000000b001f7308 */ /* 0x001e220000001800 */
[----:B------:R-:W-:Y:S01]  /*f690*/  IMAD.MOV.U32 R30, RZ, RZ, 0x1 ;  /* 0x00000001ff1e7424 */ /* 0x000fe200078e00ff */
[----:B------:R-:W-:-:S02]  /*f6a0*/  @!P2 LOP3.LUT R8, R13, 0x7ff00000, RZ, 0xc0, !PT ;  /* 0x7ff000000d08a812 */ /* 0x000fc400078ec0ff */
[C---:B------:R-:W-:Y:S02]  /*f6b0*/  SEL R9, R0.reuse, 0x63400000, !P1 ;  /* 0x6340000000097807 */ /* 0x040fe40004800000 */
[----:B------:R-:W-:Y:S02]  /*f6c0*/  @!P2 ISETP.GE.U32.AND P3, PT, R3, R8, PT ;  /* 0x000000080300a20c */ /* 0x000fe40003f66070 */
[--C-:B------:R-:W-:Y:S02]  /*f6d0*/  LOP3.LUT R35, R9, 0x800fffff, R33.reuse, 0xf8, !PT ;  /* 0x800fffff09237812 */ /* 0x100fe400078ef821 */
[----:B------:R-:W-:Y:S02]  /*f6e0*/  @!P2 SEL R8, R0, 0x63400000, !P3 ;  /* 0x634000000008a807 */ /* 0x000fe40005800000 */
[----:B------:R-:W-:Y:S02]  /*f6f0*/  @!P0 LOP3.LUT R7, R11, 0x7ff00000, RZ, 0xc0, !PT ;  /* 0x7ff000000b078812 */ /* 0x000fe400078ec0ff */
[----:B------:R-:W-:-:S04]  /*f700*/  @!P2 LOP3.LUT R8, R8, 0x80000000, R33, 0xf8, !PT ;  /* 0x800000000808a812 */ /* 0x000fc800078ef821 */
[----:B------:R-:W-:Y:S01]  /*f710*/  @!P2 LOP3.LUT R9, R8, 0x100000, RZ, 0xfc, !PT ;  /* 0x001000000809a812 */ /* 0x000fe200078efcff */
[----:B------:R-:W-:-:S15]  /*f720*/  @!P2 IMAD.MOV.U32 R8, RZ, RZ, RZ ;  /* 0x000000ffff08a224 */ /* 0x000fde00078e00ff */
[----:B------:R-:W-:-:S15]  /*f730*/  NOP ;  /* 0x0000000000007918 */ /* 0x000fde0000000000 */
[----:B------:R-:W-:-:S13]  /*f740*/  NOP ;  /* 0x0000000000007918 */ /* 0x000fda0000000000 */
[----:B------:R-:W-:-:S15]  /*f750*/  @!P2 DFMA R34, R34, 2, -R8 ;  /* 0x400000002222a82b */ /* 0x000fde0000000808 */
        /* <DEDUP_REMOVED lines=40> */
[----:B0-----:R-:W-:Y:S01]  /*f9e0*/  IMAD.MOV.U32 R8, RZ, RZ, R3 ;  /* 0x000000ffff087224 */ /* 0x001fe200078e0003 */
[----:B------:R-:W-:-:S05]  /*f9f0*/  @!P2 LOP3.LUT R8, R35, 0x7ff00000, RZ, 0xc0, !PT ;  /* 0x7ff000002308a812 */ /* 0x000fca00078ec0ff */
[----:B------:R-:W-:-:S05]  /*fa00*/  VIADD R9, R8, 0xffffffff ;  /* 0xffffffff08097836 */ /* 0x000fca0000000000 */
[----:B------:R-:W-:Y:S01]  /*fa10*/  ISETP.GT.U32.AND P0, PT, R9, 0x7feffffe, PT ;  /* 0x7feffffe0900780c */ /* 0x000fe20003f04070 */
[----:B------:R-:W-:-:S05]  /*fa20*/  VIADD R9, R7, 0xffffffff ;  /* 0xffffffff07097836 */ /* 0x000fca0000000000 */
[----:B------:R-:W-:-:S13]  /*fa30*/  ISETP.GT.U32.OR P0, PT, R9, 0x7feffffe, P0 ;  /* 0x7feffffe0900780c */ /* 0x000fda0000704470 */
[----:B-1----:R-:W-:Y:S05]  /*fa40*/  @P0 BRA `(.L_x_2492) ;  /* 0x0000000000800947 */ /* 0x002fea0003800000 */
[----:B------:R-:W-:-:S04]  /*fa50*/  LOP3.LUT R7, R13, 0x7ff00000, RZ, 0xc0, !PT ;  /* 0x7ff000000d077812 */ /* 0x000fc800078ec0ff */
[CC--:B------:R-:W-:Y:S02]  /*fa60*/  VIADDMNMX R8, R3.reuse, -R7.reuse, 0xb9600000, !PT ;  /* 0xb960000003087446 */ /* 0x0c0fe40007800907 */
[----:B------:R-:W-:Y:S02]  /*fa70*/  ISETP.GE.U32.AND P0, PT, R3, R7, PT ;  /* 0x000000070300720c */ /* 0x000fe40003f06070 */
[----:B------:R-:W-:Y:S02]  /*fa80*/  VIMNMX R8, PT, PT, R8, 0x46a00000, PT ;  /* 0x46a0000008087848 */ /* 0x000fe40003fe0100 */
[----:B------:R-:W-:-:S05]  /*fa90*/  SEL R0, R0, 0x63400000, !P0 ;  /* 0x6340000000007807 */ /* 0x000fca0004000000 */
[----:B------:R-:W-:Y:S02]  /*faa0*/  IMAD.IADD R0, R8, 0x1, -R0 ;  /* 0x0000000108007824 */ /* 0x000fe400078e0a00 */
[----:B------:R-:W-:Y:S02]  /*fab0*/  IMAD.MOV.U32 R8, RZ, RZ, RZ ;  /* 0x000000ffff087224 */ /* 0x000fe400078e00ff */
[----:B------:R-:W-:-:S06]  /*fac0*/  VIADD R9, R0, 0x7fe00000 ;  /* 0x7fe0000000097836 */ /* 0x000fcc0000000000 */
[----:B------:R-:W0:Y:S02]  /*fad0*/  DMUL R36, R30, R8 ;  /* 0x000000081e247228 */ /* 0x000e240000000000 */
[----:B0-----:R-:W-:-:S13]  /*fae0*/  FSETP.GTU.AND P0, PT, |R37|, 1.469367938527859385e-39, PT ;  /* 0x001000002500780b */ /* 0x001fda0003f0c200 */
[----:B------:R-:W-:Y:S05]  /*faf0*/  @P0 BRA `(.L_x_2493) ;  /* 0x0000000000b00947 */ /* 0x000fea0003800000 */
[----:B------:R-:W0:Y:S02]  /*fb00*/  DFMA R10, R30, -R10, R34 ;  /* 0x8000000a1e0a722b */ /* 0x000e240000000022 */
[C---:B0-----:R-:W-:Y:S01]  /*fb10*/  FSETP.NEU.AND P0, PT, R11.reuse, RZ, PT ;  /* 0x000000ff0b00720b */ /* 0x041fe20003f0d000 */
[----:B------:R-:W-:Y:S01]  /*fb20*/  IMAD.MOV.U32 R10, RZ, RZ, RZ ;  /* 0x000000ffff0a7224 */ /* 0x000fe200078e00ff */
[----:B------:R-:W-:-:S04]  /*fb30*/  LOP3.LUT R12, R11, 0x80000000, R13, 0x48, !PT ;  /* 0x800000000b0c7812 */ /* 0x000fc800078e480d */
[----:B------:R-:W-:-:S07]  /*fb40*/  LOP3.LUT R11, R12, R9, RZ, 0xfc, !PT ;  /* 0x000000090c0b7212 */ /* 0x000fce00078efcff */
[----:B------:R-:W-:Y:S05]  /*fb50*/  @!P0 BRA `(.L_x_2493) ;  /* 0x0000000000988947 */ /* 0x000fea0003800000 */
[----:B------:R-:W-:Y:S01]  /*fb60*/  IMAD.MOV R9, RZ, RZ, -R0 ;  /* 0x000000ffff097224 */ /* 0x000fe200078e0a00 */
[----:B------:R-:W-:Y:S01]  /*fb70*/  IADD3 R0, PT, PT, -R0, -0x43300000, RZ ;  /* 0xbcd0000000007810 */ /* 0x000fe20007ffe1ff */
[----:B------:R-:W-:Y:S01]  /*fb80*/  IMAD.MOV.U32 R8, RZ, RZ, RZ ;  /* 0x000000ffff087224 */ /* 0x000fe200078e00ff */
[----:B------:R-:W0:Y:S02]  /*fb90*/  DMUL.RP R10, R30, R10 ;  /* 0x0000000a1e0a7228 */ /* 0x000e240000008000 */
[----:B0-----:R-:W-:-:S15]  /*fba0*/  LOP3.LUT R12, R11, R12, RZ, 0x3c, !PT ;  /* 0x0000000c0b0c7212 */ /* 0x001fde00078e3cff */
[----:B------:R-:W-:-:S15]  /*fbb0*/  NOP ;  /* 0x0000000000007918 */ /* 0x000fde0000000000 */
[----:B------:R-:W-:-:S15]  /*fbc0*/  NOP ;  /* 0x0000000000007918 */ /* 0x000fde0000000000 */
[----:B------:R-:W-:-:S15]  /*fbd0*/  NOP ;  /* 0x0000000000007918 */ /* 0x000fde0000000000 */
[----:B------:R-:W-:-:S02]  /*fbe0*/  NOP ;  /* 0x0000000000007918 */ /* 0x000fc40000000000 */
[----:B------:R-:W0:Y:S02]  /*fbf0*/  DFMA R8, R36, -R8, R30 ;  /* 0x800000082408722b */ /* 0x000e24000000001e */
[----:B0-----:R-:W-:-:S04]  /*fc00*/  FSETP.NEU.AND P0, PT, |R9|, R0, PT ;  /* 0x000000000900720b */ /* 0x001fc80003f0d200 */
[----:B------:R-:W-:Y:S02]  /*fc10*/  FSEL R0, R10, R36, !P0 ;  /* 0x000000240a007208 */ /* 0x000fe40004000000 */
[----:B------:R-:W-:-:S03]  /*fc20*/  FSEL R37, R12, R37, !P0 ;  /* 0x000000250c257208 */ /* 0x000fc60004000000 */
[----:B------:R-:W-:Y:S01]  /*fc30*/  IMAD.MOV.U32 R36, RZ, RZ, R0 ;  /* 0x000000ffff247224 */ /* 0x000fe200078e0000 */
[----:B------:R-:W-:Y:S06]  /*fc40*/  BRA `(.L_x_2493) ;  /* 0x00000000005c7947 */ /* 0x000fec0003800000 */
.L_x_2492:
[----:B------:R-:W0:Y:S02]  /*fc50*/  DSETP.NAN.AND P0, PT, R32, R32, PT ;  /* 0x000000202000722a */ /* 0x000e240003f08000 */
[----:B0-----:R-:W-:Y:S05]  /*fc60*/  @P0 BRA `(.L_x_2494) ;  /* 0x0000000000480947 */ /* 0x001fea0003800000 */
[----:B------:R-:W0:Y:S02]  /*fc70*/  DSETP.NAN.AND P0, PT, R12, R12, PT ;  /* 0x0000000c0c00722a */ /* 0x000e240003f08000 */
[----:B0-----:R-:W-:Y:S05]  /*fc80*/  @P0 BRA `(.L_x_2495) ;  /* 0x0000000000300947 */ /* 0x001fea0003800000 */
[----:B------:R-:W-:Y:S01]  /*fc90*/  ISETP.NE.AND P0, PT, R8, R7, PT ;  /* 0x000000070800720c */ /* 0x000fe20003f05270 */
[----:B------:R-:W-:Y:S02]  /*fca0*/  IMAD.MOV.U32 R36, RZ, RZ, 0x0 ;  /* 0x00000000ff247424 */ /* 0x000fe400078e00ff */
[----:B------:R-:W-:-:S10]  /*fcb0*/  IMAD.MOV.U32 R37, RZ, RZ, -0x80000 ;  /* 0xfff80000ff257424 */ /* 0x000fd400078e00ff */
[----:B------:R-:W-:Y:S05]  /*fcc0*/  @!P0 BRA `(.L_x_2493) ;  /* 0x00000000003c8947 */ /* 0x000fea0003800000 */
[----:B------:R-:W-:Y:S02]  /*fcd0*/  ISETP.NE.AND P0, PT, R8, 0x7ff00000, PT ;  /* 0x7ff000000800780c */ /* 0x000fe40003f05270 */
[----:B------:R-:W-:Y:S02]  /*fce0*/  LOP3.LUT R37, R33, 0x80000000, R13, 0x48, !PT ;  /* 0x8000000021257812 */ /* 0x000fe400078e480d */
[----:B------:R-:W-:-:S13]  /*fcf0*/  ISETP.EQ.OR P0, PT, R7, RZ, !P0 ;  /* 0x000000ff0700720c */ /* 0x000fda0004702670 */
[----:B------:R-:W-:Y:S01]  /*fd00*/  @P0 LOP3.LUT R0, R37, 0x7ff00000, RZ, 0xfc, !PT ;  /* 0x7ff0000025000812 */ /* 0x000fe200078efcff */
[----:B------:R-:W-:Y:S02]  /*fd10*/  @!P0 IMAD.MOV.U32 R36, RZ, RZ, RZ ;  /* 0x000000ffff248224 */ /* 0x000fe400078e00ff */
[----:B------:R-:W-:Y:S02]  /*fd20*/  @P0 IMAD.MOV.U32 R36, RZ, RZ, RZ ;  /* 0x000000ffff240224 */ /* 0x000fe400078e00ff */
[----:B------:R-:W-:Y:S01]  /*fd30*/  @P0 IMAD.MOV.U32 R37, RZ, RZ, R0 ;  /* 0x000000ffff250224 */ /* 0x000fe200078e0000 */
[----:B------:R-:W-:Y:S06]  /*fd40*/  BRA `(.L_x_2493) ;  /* 0x00000000001c7947 */ /* 0x000fec0003800000 */
.L_x_2495:
[----:B------:R-:W-:Y:S01]  /*fd50*/  LOP3.LUT R0, R13, 0x80000, RZ, 0xfc, !PT ;  /* 0x000800000d007812 */ /* 0x000fe200078efcff */
[----:B------:R-:W-:-:S04]  /*fd60*/  IMAD.MOV.U32 R36, RZ, RZ, R12 ;  /* 0x000000ffff247224 */ /* 0x000fc800078e000c */
[----:B------:R-:W-:Y:S01]  /*fd70*/  IMAD.MOV.U32 R37, RZ, RZ, R0 ;  /* 0x000000ffff257224 */ /* 0x000fe200078e0000 */
[----:B------:R-:W-:Y:S06]  /*fd80*/  BRA `(.L_x_2493) ;  /* 0x00000000000c7947 */ /* 0x000fec0003800000 */
.L_x_2494:
[----:B------:R-:W-:Y:S01]  /*fd90*/  LOP3.LUT R0, R33, 0x80000, RZ, 0xfc, !PT ;  /* 0x0008000021007812 */ /* 0x000fe200078efcff */
[----:B------:R-:W-:-:S04]  /*fda0*/  IMAD.MOV.U32 R36, RZ, RZ, R32 ;  /* 0x000000ffff247224 */ /* 0x000fc800078e0020 */
[----:B------:R-:W-:-:S07]  /*fdb0*/  IMAD.MOV.U32 R37, RZ, RZ, R0 ;  /* 0x000000ffff257224 */ /* 0x000fce00078e0000 */
.L_x_2493:
[----:B------:R-:W-:Y:S05]  /*fdc0*/  BSYNC.RECONVERGENT B0 ;  /* 0x0000000000007941 */ /* 0x000fea0003800200 */
.L_x_2491:
[----:B------:R-:W-:Y:S02]  /*fdd0*/  IMAD.MOV.U32 R7, RZ, RZ, 0x0 ;  /* 0x00000000ff077424 */ /* 0x000fe400078e00ff */
[----:B------:R-:W-:Y:S02]  /*fde0*/  IMAD.MOV.U32 R0, RZ, RZ, R36 ;  /* 0x000000ffff007224 */ /* 0x000fe400078e0024 */
[----:B------:R-:W-:Y:S01]  /*fdf0*/  IMAD.MOV.U32 R3, RZ, RZ, R37 ;  /* 0x000000ffff037224 */ /* 0x000fe200078e0025 */
[----:B------:R-:W-:Y:S06]  /*fe00*/  RET.REL.NODEC R6 `(_ZN2at6native27unrolled_elementwise_kernelIZZZNS0_17asinh_kernel_cudaERNS_18TensorIteratorBaseEENKUlvE0_clEvENKUlvE_clEvEUldE_St5arrayIPcLm2EELi4E23TrivialOffsetCalculatorILi1EjESB_NS0_6memory12LoadWithCastILi1EEENSC_13StoreWithCastILi1EEEEEviT_T0_T2_T3_T4_T5_) ;  /* 0xffffff00067c7950 */ /* 0x000fec0003c3ffff */
.L_x_2496:
        /* <DEDUP_REMOVED lines=15> */
.L_x_14753:


//--------------------- .text._ZN2at6native18elementwise_kernelILi128ELi2EZNS0_22gpu_kernel_impl_nocastIZZZNS0_17asinh_kernel_cudaERNS_18TensorIteratorBaseEENKUlvE0_clEvENKUlvE_clEvEUldE_EEvS4_RKT_EUliE_EEviT1_ --------------------------
	.section	.text._ZN2at6native18elementwise_kernelILi128ELi2EZNS0_22gpu_kernel_impl_nocastIZZZNS0_17asinh_kernel_cudaERNS_18TensorIteratorBaseEENKUlvE0_clEvENKUlvE_clEvEUldE_EEvS4_RKT_EUliE_EEviT1_,"ax",@progbits
	.align	128
        .global         _ZN2at6native18elementwise_kernelILi128ELi2EZNS0_22gpu_kernel_impl_nocastIZZZNS0_17asinh_kernel_cudaERNS_18TensorIteratorBaseEENKUlvE0_clEvENKUlvE_clEvEUldE_EEvS4_RKT_EUliE_EEviT1_
        .type           _ZN2at6native18elementwise_kernelILi128ELi2EZNS0_22gpu_kernel_impl_nocastIZZZNS0_17asinh_kernel_cudaERNS_18TensorIteratorBaseEENKUlvE0_clEvENKUlvE_clEvEUldE_EEvS4_RKT_EUliE_EEviT1_,@function
        .size           _ZN2at6native18elementwise_kernelILi128ELi2EZNS0_22gpu_kernel_impl_nocastIZZZNS0_17asinh_kernel_cudaERNS_18TensorIteratorBaseEENKUlvE0_clEvENKUlvE_clEvEUldE_EEvS4_RKT_EUliE_EEviT1_,(.L_x_14754 - _ZN2at6native18elementwise_kernelILi128ELi2EZNS0_22gpu_kernel_impl_nocastIZZZNS0_17asinh_kernel_cudaERNS_18TensorIteratorBaseEENKUlvE0_clEvENKUlvE_clEvEUldE_EEvS4_RKT_EUliE_EEviT1_)
        .other          _ZN2at6native18elementwise_kernelILi128ELi2EZNS0_22gpu_kernel_impl_nocastIZZZNS0_17asinh_kernel_cudaERNS_18TensorIteratorBaseEENKUlvE0_clEvENKUlvE_clEvEUldE_EEvS4_RKT_EUliE_EEviT1_,@"STO_CUDA_ENTRY STV_DEFAULT"
_ZN2at6native18elementwise_kernelILi128ELi2EZNS0_22gpu_kernel_impl_nocastIZZZNS0_17asinh_kernel_cudaERNS_18TensorIteratorBaseEENKUlvE0_clEvENKUlvE_clEvEUldE_EEvS4_RKT_EUliE_EEviT1_:
.text._ZN2at6native18elementwise_kernelILi128ELi2EZNS0_22gpu_kernel_impl_nocastIZZZNS0_17asinh_kernel_cudaERNS_18TensorIteratorBaseEENKUlvE0_clEvENKUlvE_clEvEUldE_EEvS4_RKT_EUliE_EEviT1_:
        /* <DEDUP_REMOVED lines=14> */
[----:B0-----:R-:W2:Y:S01]  /*00e0*/  LDG.E.64 R14, desc[UR6][R14.64] ;  /* 0x000000060e0e7981 */ /* 0x001ea2000c1e1b00 */
[----:B------:R-:W-:Y:S01]  /*00f0*/  IMAD.MOV.U32 R4, RZ, RZ, RZ ;  /* 0x000000ffff047224 */ /* 0x000fe200078e00ff */
[----:B------:R-:W-:Y:S01]  /*0100*/  MOV R9, 0x3fd80000 ;  /* 0x3fd8000000097802 */ /* 0x000fe20000000f00 */
[----:B------:R-:W-:Y:S01]  /*0110*/  IMAD.MOV.U32 R8, RZ, RZ, 0x0 ;  /* 0x00000000ff087424 */ /* 0x000fe200078e00ff */
[----:B--2---:R-:W0:Y:S01]  /*0120*/  DFMA R2, R14, R14, 1 ;  /* 0x3ff000000e02742b */ /* 0x004e22000000000e */
[----:B------:R-:W-:Y:S01]  /*0130*/  LOP3.LUT R17, R15, 0x7fffffff, RZ, 0xc0, !PT ;  /* 0x7fffffff0f117812 */ /* 0x000fe200078ec0ff */
[----:B0-----:R-:W0:Y:S01]  /*0140*/  MUFU.RSQ64H R5, R3 ;  /* 0x0000000300057308 */ /* 0x001e220000001c00 */
[----:B------:R-:W-:Y:S02]  /*0150*/  IMAD.MOV.U32 R16, RZ, RZ, R14 ;  /* 0x000000ffff107224 */ /* 0x000fe400078e000e */
[----:B------:R-:W-:-:S15]  /*0160*/  ISETP.GT.U32.AND P0, PT, R17, 0x43dfffff, PT ;  /* 0x43dfffff1100780c */ /* 0x000fde0003f04070 */
[----:B------:R-:W-:-:S15]  /*0170*/  NOP ;  /* 0x0000000000007918 */ /* 0x000fde0000000000 */
[----:B------:R-:W-:-:S15]  /*0180*/  NOP ;  /* 0x0000000000007918 */ /* 0x000fde0000000000 */
[----:B------:R-:W-:-:S14]  /*0190*/  NOP ;  /* 0x0000000000007918 */ /* 0x000fdc0000000000 */
        /* <DEDUP_REMOVED lines=68> */
[----:B------:R-:W-:Y:S02]  /*05e0*/  ISETP.GE.U32.AND P1, PT, R0, 0x7fefffff, PT ;  /* 0x7fefffff0000780c */ /* 0x000fe40003f26070 */
[----:B------:R-:W-:Y:S01]  /*05f0*/  MOV R0, 0xfffffc01 ;  /* 0xfffffc0100007802 */ /* 0x000fe20000000f00 */
[----:B------:R-:W-:-:S10]  /*0600*/  @!P0 IMAD.MOV.U32 R0, RZ, RZ, -0x435 ;  /* 0xfffffbcbff008424 */ /* 0x000fd400078e00ff */
[----:B------:R-:W-:Y:S05]  /*0610*/  @!P1 BRA `(.L_x_2501) ;  /* 0x00000000001c9947 */ /* 0x000fea0003800000 */
[----:B------:R-:W-:Y:S01]  /*0620*/  MOV R4, 0x0 ;  /* 0x0000000000047802 */ /* 0x000fe20000000f00 */
[----:B------:R-:W-:Y:S01]  /*0630*/  IMAD.MOV.U32 R5, RZ, RZ, 0x7ff00000 ;  /* 0x7ff00000ff057424 */ /* 0x000fe200078e00ff */
[----:B------:R-:W-:-:S05]  /*0640*/  LOP3.LUT P0, RZ, R3, 0x7fffffff, RZ, 0xc0, !PT ;  /* 0x7fffffff03ff7812 */ /* 0x000fca000780c0ff */
[----:B------:R-:W0:Y:S02]  /*0650*/  DFMA R2, R2, R4, +INF ;  /* 0x7ff000000202742b */ /* 0x000e240000000004 */
[----:B0-----:R-:W-:Y:S02]  /*0660*/  FSEL R4, R2, RZ, P0 ;  /* 0x000000ff02047208 */ /* 0x001fe40000000000 */
[----:B------:R-:W-:Y:S01]  /*0670*/  FSEL R5, R3, -QNAN , P0 ;  /* 0xfff0000003057808 */ /* 0x000fe20000000000 */
[----:B------:R-:W-:Y:S06]  /*0680*/  BRA `(.L_x_2502) ;  /* 0x0000001000b87947 */ /* 0x000fec0003800000 */
.L_x_2501:
[C---:B------:R-:W-:Y:S01]  /*0690*/  LOP3.LUT R2, R19.reuse, 0xfffff, RZ, 0xc0, !PT ;  /* 0x000fffff13027812 */ /* 0x040fe200078ec0ff */
[----:B------:R-:W-:Y:S01]  /*06a0*/  IMAD.MOV.U32 R4, RZ, RZ, RZ ;  /* 0x000000ffff047224 */ /* 0x000fe200078e00ff */
[----:B------:R-:W-:Y:S01]  /*06b0*/  LEA.HI R0, R19, R0, RZ, 0xc ;  /* 0x0000000013007211 */ /* 0x000fe200078f60ff */
[----:B------:R-:W-:Y:S01]  /*06c0*/  UMOV UR4, 0x80000000 ;  /* 0x8000000000047882 */ /* 0x000fe20000000000 */
[----:B------:R-:W-:Y:S01]  /*06d0*/  LOP3.LUT R3, R2, 0x3ff00000, RZ, 0xfc, !PT ;  /* 0x3ff0000002037812 */ /* 0x000fe200078efcff */
[----:B------:R-:W-:Y:S01]  /*06e0*/  IMAD.MOV.U32 R2, RZ, RZ, R18 ;  /* 0x000000ffff027224 */ /* 0x000fe200078e0012 */
[----:B------:R-:W-:Y:S02]  /*06f0*/  UMOV UR5, 0x43300000 ;  /* 0x4330000000057882 */ /* 0x000fe40000000000 */
[----:B------:R-:W-:-:S13]  /*0700*/  ISETP.GE.U32.AND P0, PT, R3, 0x3ff6a09f, PT ;  /* 0x3ff6a09f0300780c */ /* 0x000fda0003f06070 */
[----:B------:R-:W-:Y:S01]  /*0710*/  @P0 IADD3 R5, PT, PT, R3, -0x100000, RZ ;  /* 0xfff0000003050810 */ /* 0x000fe20007ffe0ff */
[----:B------:R-:W-:-:S04]  /*0720*/  @P0 VIADD R0, R0, 0x1 ;  /* 0x0000000100000836 */ /* 0x000fc80000000000 */
        /* <DEDUP_REMOVED lines=8> */
[----:B-1----:R-:W-:Y:S02]  /*07b0*/  LOP3.LUT R2, R0, 0x80000000, RZ, 0x3c, !PT ;  /* 0x8000000000027812 */ /* 0x002fe400078e3cff */
[----:B------:R-:W-:-:S15]  /*07c0*/  MOV R3, 0x43300000 ;  /* 0x4330000000037802 */ /* 0x000fde0000000f00 */
[----:B------:R-:W-:-:S15]  /*07d0*/  NOP ;  /* 0x0000000000007918 */ /* 0x000fde0000000000 */
[----:B------:R-:W-:-:S15]  /*07e0*/  NOP ;  /* 0x0000000000007918 */ /* 0x000fde0000000000 */
[----:B------:R-:W-:-:S15]  /*07f0*/  NOP ;  /* 0x0000000000007918 */ /* 0x000fde0000000000 */
        /* <DEDUP_REMOVED lines=149> */
.L_x_2500:
[----:B------:R-:W0:Y:S01]  /*1150*/  DADD R10, R18, 2 ;  /* 0x40000000120a7429 */ /* 0x000e220000000000 */
[----:B------:R-:W-:Y:S01]  /*1160*/  IMAD.MOV.U32 R2, RZ, RZ, 0x1 ;  /* 0x00000001ff027424 */ /* 0x000fe200078e00ff */
[----:B0-----:R-:W0:Y:S01]  /*1170*/  MUFU.RCP64H R3, R11 ;  /* 0x0000000b00037308 */ /* 0x001e220000001800 */
[----:B------:R-:W-:-:S15]  /*1180*/  FSETP.GEU.AND P1, PT, |R19|, 6.5827683646048100446e-37, PT ;  /* 0x036000001300780b */ /* 0x000fde0003f2e200 */
        /* <DEDUP_REMOVED lines=46> */
[----:B------:R-:W-:Y:S05]  /*1470*/  CALL.REL.NOINC `($__internal_2_$__cuda_sm20_div_rn_f64_full) ;  /* 0x0000007800287944 */ /* 0x000fea0003c00000 */
[----:B------:R-:W-:Y:S02]  /*1480*/  IMAD.MOV.U32 R2, RZ, RZ, R24 ;  /* 0x000000ffff027224 */ /* 0x000fe400078e0018 */
[----:B------:R-:W-:-:S07]  /*1490*/  IMAD.MOV.U32 R3, RZ, RZ, R25 ;  /* 0x000000ffff037224 */ /* 0x000fce00078e0019 */
.L_x_2503:
        /* <DEDUP_REMOVED lines=77> */
.L_x_2502:
[----:B------:R-:W2:Y:S01]  /*1970*/  LDC.64 R6, c[0x0][0x580] ;  /* 0x00016000ff067b82 */ /* 0x000ea20000000a00 */
[----:B------:R-:W-:Y:S01]  /*1980*/  ISETP.GT.U32.AND P0, PT, R17, 0x43dfffff, PT ;  /* 0x43dfffff1100780c */ /* 0x000fe20003f04070 */
[----:B------:R-:W-:Y:S01]  /*1990*/  UMOV UR4, 0xfefa39ef ;  /* 0xfefa39ef00047882 */ /* 0x000fe20000000000 */
[----:B------:R-:W-:Y:S01]  /*19a0*/  UMOV UR5, 0x3fe62e42 ;  /* 0x3fe62e4200057882 */ /* 0x000fe20000000000 */
[----:B------:R-:W-:Y:S01]  /*19b0*/  VIADD R21, R21, 0x80 ;  /* 0x0000008015157836 */ /* 0x000fe20000000000 */
[----:B-1----:R-:W1:Y:S02]  /*19c0*/  DADD R2, R4, UR4 ;  /* 0x0000000404027e29 */ /* 0x002e640008000000 */
[----:B-1----:R-:W-:Y:S02]  /*19d0*/  FSEL R3, R3, R5, P0 ;  /* 0x0000000503037208 */ /* 0x002fe40000000000 */
[----:B------:R-:W-:Y:S02]  /*19e0*/  FSEL R2, R2, R4, P0 ;  /* 0x0000000402027208 */ /* 0x000fe40000000000 */
[----:B------:R-:W-:-:S05]  /*19f0*/  LOP3.LUT R3, R3, 0x80000000, R15, 0xb8, !PT ;  /* 0x8000000003037812 */ /* 0x000fca00078eb80f */
[----:B--2---:R1:W-:Y:S02]  /*1a00*/  STG.E.64 desc[UR6][R6.64], R2 ;  /* 0x0000000206007986 */ /* 0x0043e4000c101b06 */
.L_x_2499:
[----:B------:R-:W-:Y:S05]  /*1a10*/  BSYNC.RECONVERGENT B0 ;  /* 0x0000000000007941 */ /* 0x000fea0003800200 */
.L_x_2498:
[----:B------:R-:W2:Y:S02]  /*1a20*/  LDCU UR4, c[0x0][0x380] ;  /* 0x00007000ff0477ac */ /* 0x000ea40008000800 */
[----:B--2---:R-:W-:-:S13]  /*1a30*/  ISETP.GE.AND P0, PT, R21, UR4, PT ;  /* 0x0000000415007c0c */ /* 0x004fda000bf06270 */
[----:B------:R-:W-:Y:S05]  /*1a40*/  @P0 EXIT ;  /* 0x000000000000094d */ /* 0x000fea0003800000 */
[----:B0-----:R-:W0:Y:S02]  /*1a50*/  LDC.64 R18, c[0x0][0x588] ;  /* 0x00016200ff127b82 */ /* 0x001e240000000a00 */
[----:B0-----:R-:W1:Y:S01]  /*1a60*/  LDG.E.64 R18, desc[UR6][R18.64] ;  /* 0x0000000612127981 */ /* 0x001e62000c1e1b00 */
[----:B------:R-:W-:Y:S01]  /*1a70*/  MOV R4, RZ ;  /* 0x000000ff00047202 */ /* 0x000fe20000000f00 */
[----:B------:R-:W-:Y:S02]  /*1a80*/  IMAD.MOV.U32 R8, RZ, RZ, 0x0 ;  /* 0x00000000ff087424 */ /* 0x000fe400078e00ff */
[----:B------:R-:W-:Y:S01]  /*1a90*/  IMAD.MOV.U32 R9, RZ, RZ, 0x3fd80000 ;  /* 0x3fd80000ff097424 */ /* 0x000fe200078e00ff */
[----:B-1----:R-:W0:Y:S01]  /*1aa0*/  DFMA R2, R18, R18, 1 ;  /* 0x3ff000001202742b */ /* 0x002e220000000012 */
[----:B------:R-:W-:Y:S01]  /*1ab0*/  LOP3.LUT R17, R19, 0x7fffffff, RZ, 0xc0, !PT ;  /* 0x7fffffff13117812 */ /* 0x000fe200078ec0ff */
[----:B0-----:R-:W0:Y:S01]  /*1ac0*/  MUFU.RSQ64H R5, R3 ;  /* 0x0000000300057308 */ /* 0x001e220000001c00 */
[----:B------:R-:W-:-:S02]  /*1ad0*/  MOV R16, R18 ;  /* 0x0000001200107202 */ /* 0x000fc40000000f00 */
        /* <DEDUP_REMOVED lines=75> */
[----:B------:R-:W-:Y:S05]  /*1f90*/  @!P1 BRA `(.L_x_2505) ;  /* 0x00000000001c9947 */ /* 0x000fea0003800000 */
[----:B------:R-:W-:Y:S01]  /*1fa0*/  IMAD.MOV.U32 R4, RZ, RZ, 0x0 ;  /* 0x00000000ff047424 */ /* 0x000fe200078e00ff */
[----:B------:R-:W-:Y:S02]  /*1fb0*/  MOV R5, 0x7ff00000 ;  /* 0x7ff0000000057802 */ /* 0x000fe40000000f00 */
[----:B------:R-:W-:-:S04]  /*1fc0*/  LOP3.LUT P0, RZ, R3, 0x7fffffff, RZ, 0xc0, !PT ;  /* 0x7fffffff03ff7812 */ /* 0x000fc8000780c0ff */
[----:B------:R-:W0:Y:S02]  /*1fd0*/  DFMA R2, R2, R4, +INF ;  /* 0x7ff000000202742b */ /* 0x000e240000000004 */
[----:B0-----:R-:W-:Y:S02]  /*1fe0*/  FSEL R4, R2, RZ, P0 ;  /* 0x000000ff02047208 */ /* 0x001fe40000000000 */
[----:B------:R-:W-:Y:S01]  /*1ff0*/  FSEL R5, R3, -QNAN , P0 ;  /* 0xfff0000003057808 */ /* 0x000fe20000000000 */
[----:B------:R-:W-:Y:S06]  /*2000*/  BRA `(.L_x_2506) ;  /* 0x0000001000b87947 */ /* 0x000fec0003800000 */
.L_x_2505:
        /* <DEDUP_REMOVED lines=172> */
.L_x_2504:
[----:B------:R-:W0:Y:S01]  /*2ad0*/  DADD R10, R14, 2 ;  /* 0x400000000e0a7429 */ /* 0x000e220000000000 */
[----:B------:R-:W-:Y:S01]  /*2ae0*/  MOV R2, 0x1 ;  /* 0x0000000100027802 */ /* 0x000fe20000000f00 */
        /* <DEDUP_REMOVED lines=48> */
[----:B------:R-:W-:Y:S05]  /*2df0*/  CALL.REL.NOINC `($__internal_2_$__cuda_sm20_div_rn_f64_full) ;  /* 0x0000005c00c87944 */ /* 0x000fea0003c00000 */
[----:B------:R-:W-:Y:S01]  /*2e00*/  MOV R2, R24 ;  /* 0x0000001800027202 */ /* 0x000fe20000000f00 */
[----:B------:R-:W-:-:S07]  /*2e10*/  IMAD.MOV.U32 R3, RZ, RZ, R25 ;  /* 0x000000ffff037224 */ /* 0x000fce00078e0019 */
.L_x_2507:
        /* <DEDUP_REMOVED lines=77> */
.L_x_2506:
[----:B------:R-:W2:Y:S01]  /*32f0*/  LDC.64 R6, c[0x0][0x580] ;  /* 0x00016000ff067b82 */ /* 0x000ea20000000a00 */
[----:B------:R-:W-:Y:S01]  /*3300*/  ISETP.GT.U32.AND P0, PT, R17, 0x43dfffff, PT ;  /* 0x43dfffff1100780c */ /* 0x000fe20003f04070 */
[----:B------:R-:W-:Y:S01]  /*3310*/  UMOV UR4, 0xfefa39ef ;  /* 0xfefa39ef00047882 */ /* 0x000fe20000000000 */
[----:B------:R-:W-:Y:S02]  /*3320*/  UMOV UR5, 0x3fe62e42 ;  /* 0x3fe62e4200057882 */ /* 0x000fe40000000000 */
[----:B-1----:R-:W1:Y:S02]  /*3330*/  DADD R2, R4, UR4 ;  /* 0x0000000404027e29 */ /* 0x002e640008000000 */
[----:B-1----:R-:W-:Y:S02]  /*3340*/  FSEL R3, R3, R5, P0 ;  /* 0x0000000503037208 */ /* 0x002fe40000000000 */
[----:B------:R-:W-:Y:S02]  /*3350*/  FSEL R2, R2, R4, P0 ;  /* 0x0000000402027208 */ /* 0x000fe40000000000 */
[----:B------:R-:W-:-:S05]  /*3360*/  LOP3.LUT R3, R3, 0x80000000, R19, 0xb8, !PT ;  /* 0x8000000003037812 */ /* 0x000fca00078eb813 */
[----:B--2---:R-:W-:Y:S01]  /*3370*/  STG.E.64 desc[UR6][R6.64], R2 ;  /* 0x0000000206007986 */ /* 0x004fe2000c101b06 */
[----:B------:R-:W-:Y:S05]  /*3380*/  EXIT ;  /* 0x000000000000794d */ /* 0x000fea0003800000 */
.L_x_2497:
[----:B------:R-:W0:Y:S01]  /*3390*/  LDCU UR4, c[0x0][0x380] ;  /* 0x00007000ff0477ac */ /* 0x000e220008000800 */
[----:B------:R-:W-:Y:S01]  /*33a0*/  VIADD R20, R20, 0xffffffff ;  /* 0xffffffff14147836 */ /* 0x000fe20000000000 */
[----:B------:R-:W-:Y:S04]  /*33b0*/  BSSY.RECONVERGENT B0, `(.L_x_2508) ;  /* 0x00002cd000007945 */ /* 0x000fe80003800200 */
[----:B------:R-:W-:-:S05]  /*33c0*/  VIMNMX.U32 R26, PT, PT, R20, 0x18, PT ;  /* 0x00000018141a7848 */ /* 0x000fca0003fe0000 */
[----:B------:R-:W-:Y:S01]  /*33d0*/  VIADD R26, R26, 0x1 ;  /* 0x000000011a1a7836 */ /* 0x000fe20000000000 */
[----:B0-----:R-:W-:-:S13]  /*33e0*/  ISETP.GE.AND P0, PT, R21, UR4, PT ;  /* 0x0000000415007c0c */ /* 0x001fda000bf06270 */
[----:B------:R-:W-:Y:S05]  /*33f0*/  @P0 BRA `(.L_x_2509) ;  /* 0x0000002c00200947 */ /* 0x000fea0003800000 */
[----:B------:R-:W0:Y:S01]  /*3400*/  LDCU.64 UR4, c[0x0][0x390] ;  /* 0x00007200ff0477ac */ /* 0x000e220008000a00 */
[----:B------:R-:W-:Y:S01]  /*3410*/  MOV R2, RZ ;  /* 0x000000ff00027202 */ /* 0x000fe20000000f00 */
[----:B------:R-:W-:Y:S01]  /*3420*/  IMAD.MOV.U32 R3, RZ, RZ, R21 ;  /* 0x000000ffff037224 */ /* 0x000fe200078e0015 */
[----:B------:R-:W-:Y:S01]  /*3430*/  ISETP.NE.AND P0, PT, R20, RZ, PT ;  /* 0x000000ff1400720c */ /* 0x000fe20003f05270 */
[----:B------:R-:W1:Y:S01]  /*3440*/  LDCU UR8, c[0x0][0x38c] ;  /* 0x00007180ff0877ac */ /* 0x000e620008000800 */
[----:B------:R-:W2:Y:S01]  /*3450*/  LDCU.64 UR10, c[0x0][0x4b8] ;  /* 0x00009700ff0a77ac */ /* 0x000ea20008000a00 */
[----:B0-----:R-:W-:-:S05]  /*3460*/  IMAD.HI.U32 R2, R21, UR4, R2 ;  /* 0x0000000415027c27 */ /* 0x001fca000f8e0002 */
[----:B------:R-:W-:-:S05]  /*3470*/  SHF.R.U32.HI R3, RZ, UR5, R2 ;  /* 0x00000005ff037c19 */ /* 0x000fca0008011602 */
[----:B------:R-:W-:-:S04]  /*3480*/  IMAD.MOV R0, RZ, RZ, -R3 ;  /* 0x000000ffff007224 */ /* 0x000fc800078e0a03 */
[----:B-1----:R-:W-:-:S04]  /*3490*/  IMAD R0, R0, UR8, R21 ;  /* 0x0000000800007c24 */ /* 0x002fc8000f8e0215 */
[C---:B--2---:R-:W-:Y:S02]  /*34a0*/  IMAD R27, R0.reuse, UR10, RZ ;  /* 0x0000000a001b7c24 */ /* 0x044fe4000f8e02ff */
        /* <DEDUP_REMOVED lines=8> */
[----:B-1----:R-:W-:-:S05]  /*3530*/  SHF.R.U32.HI R5, RZ, UR4, R4 ;  /* 0x00000004ff057c19 */ /* 0x002fca0008011604 */
[----:B------:R-:W-:-:S04]  /*3540*/  IMAD.MOV R2, RZ, RZ, -R5 ;  /* 0x000000ffff027224 */ /* 0x000fc800078e0a05 */
        /* <DEDUP_REMOVED lines=34> */
[----:B------:R-:W-:-:S05]  /*3770*/  SHF.R.U32.HI R3, RZ, UR5, R2 ;  /* 0x00000005ff037c19 */ /* 0x000fca0008011602 */
[----:B------:R-:W-:-:S04]  /*3780*/  IMAD.MOV R4, RZ, RZ, -R3 ;  /* 0x000000ffff047224 */ /* 0x000fc800078e0a03 */
        /* <DEDUP_REMOVED lines=222> */
[----:B------:R-:W-:Y:S01]  /*4570*/  IMAD.MOV.U32 R2, RZ, RZ, RZ ;  /* 0x000000ffff027224 */ /* 0x000fe200078e00ff */
[----:B------:R-:W1:Y:S10]  /*4580*/  LDCU UR4, c[0x0][0x4a8] ;  /* 0x00009500ff0477ac */ /* 0x000e740008000800 */
[----:B------:R-:W2:Y:S01]  /*4590*/  @P0 LDC.64 R8, c[0x0][0x4b0] ;  /* 0x00012c00ff080b82 */ /* 0x000ea20000000a00 */
[----:B0-----:R-:W-:-:S07]  /*45a0*/  IMAD.HI.U32 R4, R3, UR9, R2 ;  /* 0x0000000903047c27 */ /* 0x001fce000f8e0002 */
[----:B------:R-:W0:Y:S01]  /*45b0*/  @P0 LDC R11, c[0x0][0x4ac] ;  /* 0x00012b00ff0b0b82 */ /* 0x000e220000000800 */
[----:B-1----:R-:W-:Y:S01]  /*45c0*/  SHF.R.U32.HI R5, RZ, UR4, R4 ;  /* 0x00000004ff057c19 */ /* 0x002fe20008011604 */
[----:B------:R-:W1:Y:S01]  /*45d0*/  LDCU.64 UR4, c[0x0][0x570] ;  /* 0x0000ae00ff0477ac */ /* 0x000e620008000a00 */
[----:B------:R-:W-:-:S05]  /*45e0*/  @P0 MOV R4, RZ ;  /* 0x000000ff00040202 */ /* 0x000fca0000000f00 */
[----:B------:R-:W3:Y:S01]  /*45f0*/  @P0 LDC.64 R12, c[0x0][0x578] ;  /* 0x00015e00ff0c0b82 */ /* 0x000ee20000000a00 */
[--C-:B------:R-:W-:Y:S02]  /*4600*/  IMAD.MOV R7, RZ, RZ, -R5.reuse ;  /* 0x000000ffff077224 */ /* 0x100fe400078e0a05 */
[----:B--2---:R-:W-:-:S05]  /*4610*/  @P0 IMAD.HI.U32 R2, R5, R8, R4 ;  /* 0x0000000805020227 */ /* 0x004fca00078e0004 */
[----:B------:R-:W-:Y:S01]  /*4620*/  @P0 SHF.R.U32.HI R4, RZ, R9, R2 ;  /* 0x00000009ff040219 */ /* 0x000fe20000011602 */
[----:B------:R-:W-:-:S03]  /*4630*/  IMAD R2, R7, UR8, R3 ;  /* 0x0000000807027c24 */ /* 0x000fc6000f8e0203 */
[----:B------:R-:W-:Y:S01]  /*4640*/  @P0 IADD3 R4, PT, PT, -R4, RZ, RZ ;  /* 0x000000ff04040210 */ /* 0x000fe20007ffe1ff */
[C---:B-1----:R-:W-:Y:S02]  /*4650*/  IMAD R27, R2.reuse, UR4, R27 ;  /* 0x00000004021b7c24 */ /* 0x042fe4000f8e021b */
[----:B------:R-:W-:Y:S02]  /*4660*/  IMAD R0, R2, UR5, R0 ;  /* 0x0000000502007c24 */ /* 0x000fe4000f8e0200 */
[----:B0-----:R-:W-:-:S04]  /*4670*/  @P0 IMAD R4, R4, R11, R5 ;  /* 0x0000000b04040224 */ /* 0x001fc800078e0205 */
[C---:B---3--:R-:W-:Y:S02]  /*4680*/  @P0 IMAD R27, R4.reuse, R12, R27 ;  /* 0x0000000c041b0224 */ /* 0x048fe400078e021b */
[----:B------:R-:W-:-:S07]  /*4690*/  @P0 IMAD R0, R4, R13, R0 ;  /* 0x0000000d04000224 */ /* 0x000fce00078e0200 */
.L_x_2510:
[----:B------:R-:W0:Y:S02]  /*46a0*/  LDCU.64 UR4, c[0x0][0x588] ;  /* 0x0000b100ff0477ac */ /* 0x000e240008000a00 */
[----:B0-----:R-:W-:-:S05]  /*46b0*/  IADD3 R14, P0, PT, R0, UR4, RZ ;  /* 0x00000004000e7c10 */ /* 0x001fca000ff1e0ff */
[----:B------:R-:W-:-:S06]  /*46c0*/  IMAD.X R15, RZ, RZ, UR5, P0 ;  /* 0x00000005ff0f7e24 */ /* 0x000fcc00080e06ff */
[----:B------:R-:W2:Y:S01]  /*46d0*/  LDG.E.64 R14, desc[UR6][R14.64] ;  /* 0x000000060e0e7981 */ /* 0x000ea2000c1e1b00 */
[----:B------:R-:W-:Y:S01]  /*46e0*/  MOV R4, RZ ;  /* 0x000000ff00047202 */ /* 0x000fe20000000f00 */
[----:B------:R-:W-:Y:S01]  /*46f0*/  IMAD.MOV.U32 R8, RZ, RZ, 0x0 ;  /* 0x00000000ff087424 */ /* 0x000fe200078e00ff */
[----:B------:R-:W-:Y:S01]  /*4700*/  MOV R9, 0x3fd80000 ;  /* 0x3fd8000000097802 */ /* 0x000fe20000000f00 */
[----:B------:R-:W-:Y:S01]  /*4710*/  BSSY.RECONVERGENT B1, `(.L_x_2511) ;  /* 0x000018a000017945 */ /* 0x000fe20003800200 */
        /* <DEDUP_REMOVED lines=117> */
[----:B------:R-:W-:Y:S01]  /*4e70*/  IMAD.MOV.U32 R2, RZ, RZ, R24 ;  /* 0x000000ffff027224 */ /* 0x000fe200078e0018 */
[----:B------:R-:W-:-:S07]  /*4e80*/  MOV R3, R25 ;  /* 0x0000001900037202 */ /* 0x000fce0000000f00 */
.L_x_2514:
[----:B------:R-:W-:Y:S05]  /*4e90*/  BSYNC.RECONVERGENT B2 ;  /* 0x0000000000027941 */ /* 0x000fea0003800200 */
.L_x_2513:
        /* <DEDUP_REMOVED lines=78> */
.L_x_2512:
[----:B------:R-:W0:Y:S01]  /*5380*/  DADD R18, R18, 1 ;  /* 0x3ff0000012127429 */ /* 0x000e220000000000 */
[----:B------:R-:W-:Y:S01]  /*5390*/  MOV R7, 0xfffffc01 ;  /* 0xfffffc0100077802 */ /* 0x000fe20000000f00 */
[----:B0-----:R-:W-:Y:S01]  /*53a0*/  IMAD.MOV.U32 R2, RZ, RZ, R18 ;  /* 0x000000ffff027224 */ /* 0x001fe200078e0012 */
[----:B------:R-:W-:Y:S01]  /*53b0*/  ISETP.GT.AND P0, PT, R19, 0xfffff, PT ;  /* 0x000fffff1300780c */ /* 0x000fe20003f04270 */
[----:B------:R-:W-:Y:S01]  /*53c0*/  IMAD.MOV.U32 R0, RZ, RZ, R19 ;  /* 0x000000ffff007224 */ /* 0x000fe200078e0013 */
[----:B------:R-:W-:-:S11]  /*53d0*/  MOV R3, R19 ;  /* 0x0000001300037202 */ /* 0x000fd60000000f00 */
[----:B------:R-:W-:-:S15]  /*53e0*/  @!P0 IMAD.MOV.U32 R7, RZ, RZ, -0x435 ;  /* 0xfffffbcbff078424 */ /* 0x000fde00078e00ff */
[----:B------:R-:W-:-:S15]  /*53f0*/  NOP ;  /* 0x0000000000007918 */ /* 0x000fde0000000000 */
[----:B------:R-:W-:-:S15]  /*5400*/  NOP ;  /* 0x0000000000007918 */ /* 0x000fde0000000000 */
[----:B------:R-:W-:-:S03]  /*5410*/  NOP ;  /* 0x0000000000007918 */ /* 0x000fc60000000000 */
[----:B------:R-:W0:Y:S02]  /*5420*/  @!P0 DMUL R2, R2, 1.80143985094819840000e+16 ;  /* 0x4350000002028828 */ /* 0x000e240000000000 */
[----:B0-----:R-:W-:Y:S02]  /*5430*/  @!P0 MOV R0, R3 ;  /* 0x0000000300008202 */ /* 0x001fe40000000f00 */
[----:B------:R-:W-:-:S03]  /*5440*/  @!P0 MOV R18, R2 ;  /* 0x0000000200128202 */ /* 0x000fc60000000f00 */
[----:B------:R-:W-:-:S05]  /*5450*/  VIADD R4, R0, 0xffffffff ;  /* 0xffffffff00047836 */ /* 0x000fca0000000000 */
[----:B------:R-:W-:-:S13]  /*5460*/  ISETP.GT.U32.AND P1, PT, R4, 0x7feffffe, PT ;  /* 0x7feffffe0400780c */ /* 0x000fda0003f24070 */
[----:B------:R-:W-:Y:S05]  /*5470*/  @P1 BRA `(.L_x_2516) ;  /* 0x0000000800b41947 */ /* 0x000fea0003800000 */
        /* <DEDUP_REMOVED lines=173> */
.L_x_2516:
[----:B------:R-:W-:Y:S01]  /*5f50*/  IMAD.MOV.U32 R4, RZ, RZ, 0x0 ;  /* 0x00000000ff047424 */ /* 0x000fe200078e00ff */
[----:B------:R-:W-:Y:S02]  /*5f60*/  MOV R5, 0x7ff00000 ;  /* 0x7ff0000000057802 */ /* 0x000fe40000000f00 */
[----:B------:R-:W-:-:S04]  /*5f70*/  LOP3.LUT P0, RZ, R3, 0x7fffffff, RZ, 0xc0, !PT ;  /* 0x7fffffff03ff7812 */ /* 0x000fc8000780c0ff */
[----:B------:R-:W0:Y:S02]  /*5f80*/  DFMA R2, R2, R4, +INF ;  /* 0x7ff000000202742b */ /* 0x000e240000000004 */
[----:B0-----:R-:W-:Y:S02]  /*5f90*/  FSEL R6, R2, RZ, P0 ;  /* 0x000000ff02067208 */ /* 0x001fe40000000000 */
[----:B------:R-:W-:-:S07]  /*5fa0*/  FSEL R7, R3, -QNAN , P0 ;  /* 0xfff0000003077808 */ /* 0x000fce0000000000 */
.L_x_2515:
[----:B------:R-:W-:Y:S05]  /*5fb0*/  BSYNC.RECONVERGENT B1 ;  /* 0x0000000000017941 */ /* 0x000fea0003800200 */
.L_x_2511:
[----:B------:R-:W0:Y:S01]  /*5fc0*/  LDCU.64 UR4, c[0x0][0x580] ;  /* 0x0000b000ff0477ac */ /* 0x000e220008000a00 */
[----:B------:R-:W-:Y:S02]  /*5fd0*/  ISETP.GT.U32.AND P1, PT, R17, 0x43dfffff, PT ;  /* 0x43dfffff1100780c */ /* 0x000fe40003f24070 */
[----:B------:R-:W-:Y:S01]  /*5fe0*/  IADD3 R21, PT, PT, R21, 0x80, RZ ;  /* 0x0000008015157810 */ /* 0x000fe20007ffe0ff */
[----:B------:R-:W-:Y:S01]  /*5ff0*/  UMOV UR8, 0xfefa39ef ;  /* 0xfefa39ef00087882 */ /* 0x000fe20000000000 */
[----:B------:R-:W-:Y:S02]  /*6000*/  UMOV UR9, 0x3fe62e42 ;  /* 0x3fe62e4200097882 */ /* 0x000fe40000000000 */
[----:B------:R-:W1:Y:S02]  /*6010*/  DADD R2, R6, UR8 ;  /* 0x0000000806027e29 */ /* 0x000e640008000000 */
[----:B-1----:R-:W-:Y:S02]  /*6020*/  FSEL R3, R3, R7, P1 ;  /* 0x0000000703037208 */ /* 0x002fe40000800000 */
[----:B------:R-:W-:-:S02]  /*6030*/  FSEL R2, R2, R6, P1 ;  /* 0x0000000602027208 */ /* 0x000fc40000800000 */
[----:B------:R-:W-:Y:S02]  /*6040*/  LOP3.LUT R3, R3, 0x80000000, R15, 0xb8, !PT ;  /* 0x8000000003037812 */ /* 0x000fe400078eb80f */
[----:B0-----:R-:W-:-:S05]  /*6050*/  IADD3 R4, P0, PT, R27, UR4, RZ ;  /* 0x000000041b047c10 */ /* 0x001fca000ff1e0ff */
[----:B------:R-:W-:-:S05]  /*6060*/  IMAD.X R5, RZ, RZ, UR5, P0 ;  /* 0x00000005ff057e24 */ /* 0x000fca00080e06ff */
[----:B------:R0:W-:Y:S03]  /*6070*/  STG.E.64 desc[UR6][R4.64], R2 ;  /* 0x0000000204007986 */ /* 0x0001e6000c101b06 */
.L_x_2509:
[----:B------:R-:W-:Y:S05]  /*6080*/  BSYNC.RECONVERGENT B0 ;  /* 0x0000000000007941 */ /* 0x000fea0003800200 */
.L_x_2508:
[----:B------:R-:W1:Y:S02]  /*6090*/  LDCU UR4, c[0x0][0x380] ;  /* 0x00007000ff0477ac */ /* 0x000e640008000800 */
[----:B-1----:R-:W-:-:S13]  /*60a0*/  ISETP.GE.AND P0, PT, R21, UR4, PT ;  /* 0x0000000415007c0c */ /* 0x002fda000bf06270 */
[----:B------:R-:W-:Y:S05]  /*60b0*/  @P0 EXIT ;  /* 0x000000000000094d */ /* 0x000fea0003800000 */
[----:B------:R-:W1:Y:S01]  /*60c0*/  LDCU.64 UR4, c[0x0][0x390] ;  /* 0x00007200ff0477ac */ /* 0x000e620008000a00 */
[----:B0-----:R-:W-:Y:S01]  /*60d0*/  MOV R3, R21 ;  /* 0x0000001500037202 */ /* 0x001fe20000000f00 */
[----:B------:R-:W-:Y:S01]  /*60e0*/  IMAD.MOV.U32 R2, RZ, RZ, RZ ;  /* 0x000000ffff027224 */ /* 0x000fe200078e00ff */
[----:B------:R-:W-:Y:S01]  /*60f0*/  ISETP.NE.AND P0, PT, R20, RZ, PT ;  /* 0x000000ff1400720c */ /* 0x000fe20003f05270 */
[----:B------:R-:W0:Y:S01]  /*6100*/  LDCU UR8, c[0x0][0x38c] ;  /* 0x00007180ff0877ac */ /* 0x000e220008000800 */
[----:B------:R-:W2:Y:S01]  /*6110*/  LDCU.64 UR10, c[0x0][0x4b8] ;  /* 0x00009700ff0a77ac */ /* 0x000ea20008000a00 */
[----:B-1----:R-:W-:-:S05]  /*6120*/  IMAD.HI.U32 R2, R21, UR4, R2 ;  /* 0x0000000415027c27 */ /* 0x002fca000f8e0002 */
[----:B------:R-:W-:-:S05]  /*6130*/  SHF.R.U32.HI R3, RZ, UR5, R2 ;  /* 0x00000005ff037c19 */ /* 0x000fca0008011602 */
[----:B------:R-:W-:-:S04]  /*6140*/  IMAD.MOV R0, RZ, RZ, -R3 ;  /* 0x000000ffff007224 */ /* 0x000fc800078e0a03 */
[----:B0-----:R-:W-:-:S04]  /*6150*/  IMAD R0, R0, UR8, R21 ;  /* 0x0000000800007c24 */ /* 0x001fc8000f8e0215 */
        /* <DEDUP_REMOVED lines=267> */
[----:B------:R-:W-:Y:S01]  /*7210*/  ISETP.NE.AND P0, PT, R26, 0x18, PT ;  /* 0x000000181a00780c */ /* 0x000fe20003f05270 */
[----:B------:R-:W0:Y:S01]  /*7220*/  LDCU.64 UR8, c[0x0][0x4a0] ;  /* 0x00009400ff0877ac */ /* 0x000e220008000a00 */
[----:B------:R-:W-:Y:S01]  /*7230*/  MOV R2, RZ ;  /* 0x000000ff00027202 */ /* 0x000fe20000000f00 */
[----:B------:R-:W1:Y:S10]  /*7240*/  LDCU UR4, c[0x0][0x4a8] ;  /* 0x00009500ff0477ac */ /* 0x000e740008000800 */
[----:B------:R-:W2:Y:S01]  /*7250*/  @P0 LDC.64 R8, c[0x0][0x4b0] ;  /* 0x00012c00ff080b82 */ /* 0x000ea20000000a00 */
[----:B0-----:R-:W-:-:S07]  /*7260*/  IMAD.HI.U32 R4, R3, UR9, R2 ;  /* 0x0000000903047c27 */ /* 0x001fce000f8e0002 */
[----:B------:R-:W0:Y:S01]  /*7270*/  @P0 LDC R11, c[0x0][0x4ac] ;  /* 0x00012b00ff0b0b82 */ /* 0x000e220000000800 */
[----:B-1----:R-:W-:Y:S01]  /*7280*/  SHF.R.U32.HI R5, RZ, UR4, R4 ;  /* 0x00000004ff057c19 */ /* 0x002fe20008011604 */
[----:B------:R-:W1:Y:S01]  /*7290*/  LDCU.64 UR4, c[0x0][0x570] ;  /* 0x0000ae00ff0477ac */ /* 0x000e620008000a00 */
[----:B------:R-:W-:Y:S02]  /*72a0*/  @P0 IMAD.MOV.U32 R4, RZ, RZ, RZ ;  /* 0x000000ffff040224 */ /* 0x000fe400078e00ff */
[----:B------:R-:W-:-:S03]  /*72b0*/  IADD3 R7, PT, PT, -R5, RZ, RZ ;  /* 0x000000ff05077210 */ /* 0x000fc60007ffe1ff */
[----:B------:R-:W3:Y:S01]  /*72c0*/  @P0 LDC.64 R12, c[0x0][0x578] ;  /* 0x00015e00ff0c0b82 */ /* 0x000ee20000000a00 */
[----:B--2---:R-:W-:-:S05]  /*72d0*/  @P0 IMAD.HI.U32 R2, R5, R8, R4 ;  /* 0x0000000805020227 */ /* 0x004fca00078e0004 */
[----:B------:R-:W-:Y:S01]  /*72e0*/  @P0 SHF.R.U32.HI R4, RZ, R9, R2 ;  /* 0x00000009ff040219 */ /* 0x000fe20000011602 */
[----:B------:R-:W-:-:S04]  /*72f0*/  IMAD R2, R7, UR8, R3 ;  /* 0x0000000807027c24 */ /* 0x000fc8000f8e0203 */
[----:B------:R-:W-:Y:S02]  /*7300*/  @P0 IMAD.MOV R4, RZ, RZ, -R4 ;  /* 0x000000ffff040224 */ /* 0x000fe400078e0a04 */
[C---:B-1----:R-:W-:Y:S02]  /*7310*/  IMAD R15, R2.reuse, UR4, R15 ;  /* 0x00000004020f7c24 */ /* 0x042fe4000f8e020f */
[----:B0-----:R-:W-:Y:S02]  /*7320*/  @P0 IMAD R4, R11, R4, R5 ;  /* 0x000000040b040224 */ /* 0x001fe400078e0205 */
[----:B------:R-:W-:Y:S02]  /*7330*/  IMAD R0, R2, UR5, R0 ;  /* 0x0000000502007c24 */ /* 0x000fe4000f8e0200 */
[C---:B---3--:R-:W-:Y:S02]  /*7340*/  @P0 IMAD R15, R4.reuse, R12, R15 ;  /* 0x0000000c040f0224 */ /* 0x048fe400078e020f */
[----:B------:R-:W-:-:S07]  /*7350*/  @P0 IMAD R0, R4, R13, R0 ;  /* 0x0000000d04000224 */ /* 0x000fce00078e0200 */
.L_x_2517:
[----:B------:R-:W0:Y:S02]  /*7360*/  LDCU.128 UR8, c[0x0][0x580] ;  /* 0x0000b000ff0877ac */ /* 0x000e240008000c00 */
[----:B0-----:R-:W-:-:S04]  /*7370*/  IADD3 R20, P0, PT, R0, UR10, RZ ;  /* 0x0000000a00147c10 */ /* 0x001fc8000ff1e0ff */
[----:B------:R-:W-:-:S06]  /*7380*/  IADD3.X R21, PT, PT, RZ, UR11, RZ, P0, !PT ;  /* 0x0000000bff157c10 */ /* 0x000fcc00087fe4ff */
[----:B------:R-:W2:Y:S01]  /*7390*/  LDG.E.64 R20, desc[UR6][R20.64] ;  /* 0x0000000614147981 */ /* 0x000ea2000c1e1b00 */
[----:B------:R-:W-:Y:S01]  /*73a0*/  IMAD.MOV.U32 R4, RZ, RZ, RZ ;  /* 0x000000ffff047224 */ /* 0x000fe200078e00ff */
[----:B------:R-:W-:Y:S01]  /*73b0*/  MOV R8, 0x0 ;  /* 0x0000000000087802 */ /* 0x000fe20000000f00 */
[----:B------:R-:W-:Y:S01]  /*73c0*/  IMAD.MOV.U32 R9, RZ, RZ, 0x3fd80000 ;  /* 0x3fd80000ff097424 */ /* 0x000fe200078e00ff */
[----:B------:R-:W-:Y:S01]  /*73d0*/  IADD3 R14, P2, PT, R15, UR8, RZ ;  /* 0x000000080f0e7c10 */ /* 0x000fe2000ff5e0ff */
[----:B------:R-:W-:Y:S04]  /*73e0*/  BSSY.RECONVERGENT B0, `(.L_x_2518) ;  /* 0x000018a000007945 */ /* 0x000fe80003800200 */
[----:B------:R-:W-:Y:S01]  /*73f0*/  IMAD.X R15, RZ, RZ, UR9, P2 ;  /* 0x00000009ff0f7e24 */ /* 0x000fe200090e06ff */
[----:B--2---:R-:W0:Y:S01]  /*7400*/  DFMA R2, R20, R20, 1 ;  /* 0x3ff000001402742b */ /* 0x004e220000000014 */
        /* <DEDUP_REMOVED lines=260> */
.L_x_2519:
        /* <DEDUP_REMOVED lines=50> */
[----:B------:R-:W-:Y:S05]  /*8770*/  CALL.REL.NOINC `($__internal_2_$__cuda_sm20_div_rn_f64_full) ;  /* 0x0000000400687944 */ /* 0x000fea0003c00000 */
[----:B------:R-:W-:Y:S01]  /*8780*/  MOV R2, R24 ;  /* 0x0000001800027202 */ /* 0x000fe20000000f00 */
[----:B------:R-:W-:-:S07]  /*8790*/  IMAD.MOV.U32 R3, RZ, RZ, R25 ;  /* 0x000000ffff037224 */ /* 0x000fce00078e0019 */
.L_x_2522:
[----:B------:R-:W-:Y:S05]  /*87a0*/  BSYNC.RECONVERGENT B1 ;  /* 0x0000000000017941 */ /* 0x000fea0003800200 */
.L_x_2521:
        /* <DEDUP_REMOVED lines=77> */
.L_x_2520:
[----:B------:R-:W-:Y:S05]  /*8c80*/  BSYNC.RECONVERGENT B0 ;  /* 0x0000000000007941 */ /* 0x000fea0003800200 */
.L_x_2518:
[----:B------:R-:W-:Y:S01]  /*8c90*/  ISETP.GT.U32.AND P0, PT, R19, 0x43dfffff, PT ;  /* 0x43dfffff1300780c */ /* 0x000fe20003f04070 */
[----:B------:R-:W-:Y:S01]  /*8ca0*/  UMOV UR4, 0xfefa39ef ;  /* 0xfefa39ef00047882 */ /* 0x000fe20000000000 */
[----:B------:R-:W-:Y:S02]  /*8cb0*/  UMOV UR5, 0x3fe62e42 ;  /* 0x3fe62e4200057882 */ /* 0x000fe40000000000 */
[----:B-1----:R-:W1:Y:S02]  /*8cc0*/  DADD R2, R4, UR4 ;  /* 0x0000000404027e29 */ /* 0x002e640008000000 */
[----:B-1----:R-:W-:Y:S02]  /*8cd0*/  FSEL R3, R3, R5, P0 ;  /* 0x0000000503037208 */ /* 0x002fe40000000000 */
[----:B------:R-:W-:Y:S02]  /*8ce0*/  FSEL R2, R2, R4, P0 ;  /* 0x0000000402027208 */ /* 0x000fe40000000000 */
[----:B------:R-:W-:-:S05]  /*8cf0*/  LOP3.LUT R3, R3, 0x80000000, R21, 0xb8, !PT ;  /* 0x8000000003037812 */ /* 0x000fca00078eb815 */
[----:B------:R-:W-:Y:S01]  /*8d00*/  STG.E.64 desc[UR6][R14.64], R2 ;  /* 0x000000020e007986 */ /* 0x000fe2000c101b06 */
[----:B------:R-:W-:Y:S05]  /*8d10*/  EXIT ;  /* 0x000000000000794d */ /* 0x000fea0003800000 */
        .weak           $__internal_2_$__cuda_sm20_div_rn_f64_full
        .type           $__internal_2_$__cuda_sm20_div_rn_f64_full,@function
        .size           $__internal_2_$__cuda_sm20_div_rn_f64_full,(.L_x_14754 - $__internal_2_$__cuda_sm20_div_rn_f64_full)
$__internal_2_$__cuda_sm20_div_rn_f64_full:
[----:B------:R-:W-:Y:S01]  /*8d20*/  FSETP.GEU.AND P2, PT, |R13|, 1.469367938527859385e-39, PT ;  /* 0x001000000d00780b */ /* 0x000fe20003f4e200 */
[----:B------:R-:W-:Y:S01]  /*8d30*/  IMAD.MOV.U32 R22, RZ, RZ, 0x1 ;  /* 0x00000001ff167424 */ /* 0x000fe200078e00ff */
[C---:B------:R-:W-:Y:S01]  /*8d40*/  FSETP.GEU.AND P0, PT, |R11|.reuse, 1.469367938527859385e-39, PT ;  /* 0x001000000b00780b */ /* 0x040fe20003f0e200 */
[----:B------:R-:W-:Y:S01]  /*8d50*/  BSSY.RECONVERGENT B3, `(.L_x_2523) ;  /* 0x0000079000037945 */ /* 0x000fe20003800200 */
[----:B------:R-:W-:Y:S02]  /*8d60*/  LOP3.LUT R8, R11, 0x800fffff, RZ, 0xc0, !PT ;  /* 0x800fffff0b087812 */ /* 0x000fe400078ec0ff */
[----:B------:R-:W-:Y:S02]  /*8d70*/  LOP3.LUT R2, R13, 0x7ff00000, RZ, 0xc0, !PT ;  /* 0x7ff000000d027812 */ /* 0x000fe400078ec0ff */
[----:B------:R-:W-:Y:S02]  /*8d80*/  LOP3.LUT R9, R8, 0x3ff00000, RZ, 0xfc, !PT ;  /* 0x3ff0000008097812 */ /* 0x000fe400078efcff */
[----:B------:R-:W-:-:S02]  /*8d90*/  MOV R8, R10 ;  /* 0x0000000a00087202 */ /* 0x000fc40000000f00 */
[C---:B------:R-:W-:Y:S02]  /*8da0*/  LOP3.LUT R5, R11.reuse, 0x7ff00000, RZ, 0xc0, !PT ;  /* 0x7ff000000b057812 */ /* 0x040fe400078ec0ff */
[----:B------:R-:W-:Y:S02]  /*8db0*/  @!P2 LOP3.LUT R3, R11, 0x7ff00000, RZ, 0xc0, !PT ;  /* 0x7ff000000b03a812 */ /* 0x000fe400078ec0ff */
[----:B------:R-:W0:Y:S01]  /*8dc0*/  @!P0 DMUL R8, R10, 8.98846567431157953865e+307 ;  /* 0x7fe000000a088828 */ /* 0x000e220000000000 */
[C---:B------:R-:W-:Y:S01]  /*8dd0*/  ISETP.GE.U32.AND P1, PT, R2.reuse, R5, PT ;  /* 0x000000050200720c */ /* 0x040fe20003f26070 */
[----:B0-----:R-:W0:Y:S01]  /*8de0*/  MUFU.RCP64H R23, R9 ;  /* 0x0000000900177308 */ /* 0x001e220000001800 */
[----:B------:R-:W-:Y:S02]  /*8df0*/  @!P2 ISETP.GE.U32.AND P3, PT, R2, R3, PT ;  /* 0x000000030200a20c */ /* 0x000fe40003f66070 */
[----:B------:R-:W-:Y:S02]  /*8e00*/  MOV R3, 0x1ca00000 ;  /* 0x1ca0000000037802 */ /* 0x000fe40000000f00 */
[----:B------:R-:W-:-:S02]  /*8e10*/  @!P2 MOV R28, RZ ;  /* 0x000000ff001ca202 */ /* 0x000fc40000000f00 */
[C---:B------:R-:W-:Y:S02]  /*8e20*/  @!P2 SEL R4, R3.reuse, 0x63400000, !P3 ;  /* 0x634000000304a807 */ /* 0x040fe40005800000 */
[----:B------:R-:W-:Y:S02]  /*8e30*/  SEL R6, R3, 0x63400000, !P1 ;  /* 0x6340000003067807 */ /* 0x000fe40004800000 */
[--C-:B------:R-:W-:Y:S02]  /*8e40*/  @!P2 LOP3.LUT R4, R4, 0x80000000, R13.reuse, 0xf8, !PT ;  /* 0x800000000404a812 */ /* 0x100fe400078ef80d */
[----:B------:R-:W-:Y:S01]  /*8e50*/  LOP3.LUT R7, R6, 0x800fffff, R13, 0xf8, !PT ;  /* 0x800fffff06077812 */ /* 0x000fe200078ef80d */
[----:B------:R-:W-:Y:S01]  /*8e60*/  IMAD.MOV.U32 R6, RZ, RZ, R12 ;  /* 0x000000ffff067224 */ /* 0x000fe200078e000c */
[----:B------:R-:W-:Y:S01]  /*8e70*/  @!P2 LOP3.LUT R29, R4, 0x100000, RZ, 0xfc, !PT ;  /* 0x00100000041da812 */ /* 0x000fe200078efcff */
[----:B------:R-:W-:Y:S01]  /*8e80*/  IMAD.MOV.U32 R4, RZ, RZ, R2 ;  /* 0x000000ffff047224 */ /* 0x000fe200078e0002 */
[----:B------:R-:W-:-:S15]  /*8e90*/  @!P0 LOP3.LUT R5, R9, 0x7ff00000, RZ, 0xc0, !PT ;  /* 0x7ff0000009058812 */ /* 0x000fde00078ec0ff */
[----:B------:R-:W-:-:S15]  /*8ea0*/  NOP ;  /* 0x0000000000007918 */ /* 0x000fde0000000000 */
[----:B------:R-:W-:-:S15]  /*8eb0*/  NOP ;  /* 0x0000000000007918 */ /* 0x000fde0000000000 */
[----:B------:R-:W1:Y:S02]  /*8ec0*/  @!P2 DFMA R6, R6, 2, -R28 ;  /* 0x400000000606a82b */ /* 0x000e64000000081c */
[----:B-1----:R-:W-:-:S15]  /*8ed0*/  @!P2 LOP3.LUT R4, R7, 0x7ff00000, RZ, 0xc0, !PT ;  /* 0x7ff000000704a812 */ /* 0x002fde00078ec0ff */
[----:B------:R-:W-:-:S15]  /*8ee0*/  NOP ;  /* 0x0000000000007918 */ /* 0x000fde0000000000 */
[----:B------:R-:W-:-:S15]  /*8ef0*/  NOP ;  /* 0x0000000000007918 */ /* 0x000fde0000000000 */
[----:B------:R-:W-:-:S15]  /*8f00*/  NOP ;  /* 0x0000000000007918 */ /* 0x000fde0000000000 */
[----:B------:R-:W-:-:S02]  /*8f10*/  NOP ;  /* 0x0000000000007918 */ /* 0x000fc40000000000 */
        /* <DEDUP_REMOVED lines=10> */
[----:B0-----:R0:W1:Y:S02]  /*8fc0*/  DFMA R24, R22, R24, R22 ;  /* 0x000000181618722b */ /* 0x0010640000000016 */
[----:B0-----:R-:W-:Y:S01]  /*8fd0*/  IADD3 R22, PT, PT, R4, -0x1, RZ ;  /* 0xffffffff04167810 */ /* 0x001fe20007ffe0ff */
[----:B------:R-:W-:-:S03]  /*8fe0*/  VIADD R23, R5, 0xffffffff ;  /* 0xffffffff05177836 */ /* 0x000fc60000000000 */
[----:B------:R-:W-:-:S04]  /*8ff0*/  ISETP.GT.U32.AND P0, PT, R22, 0x7feffffe, PT ;  /* 0x7feffffe1600780c */ /* 0x000fc80003f04070 */
[----:B------:R-:W-:-:S15]  /*9000*/  ISETP.GT.U32.OR P0, PT, R23, 0x7feffffe, P0 ;  /* 0x7feffffe1700780c */ /* 0x000fde0000704470 */
[----:B------:R-:W-:-:S15]  /*9010*/  NOP ;  /* 0x0000000000007918 */ /* 0x000fde0000000000 */
[----:B------:R-:W-:-:S15]  /*9020*/  NOP ;  /* 0x0000000000007918 */ /* 0x000fde0000000000 */
[----:B------:R-:W-:-:S09]  /*9030*/  NOP ;  /* 0x0000000000007918 */ /* 0x000fd20000000000 */
[----:B-1----:R-:W0:-:S15]  /*9040*/  DFMA R30, R24, -R8, 1 ;  /* 0x3ff00000181e742b */ /* 0x002e1e0000000808 */
        /* <DEDUP_REMOVED lines=23> */
[----:B------:R-:W-:Y:S02]  /*91c0*/  ISETP.GE.U32.AND P0, PT, R2, R5, PT ;  /* 0x000000050200720c */ /* 0x000fe40003f06070 */
[----:B------:R-:W-:Y:S02]  /*91d0*/  VIMNMX R4, PT, PT, R4, 0x46a00000, PT ;  /* 0x46a0000004047848 */ /* 0x000fe40003fe0100 */
[----:B------:R-:W-:-:S04]  /*91e0*/  SEL R3, R3, 0x63400000, !P0 ;  /* 0x6340000003037807 */ /* 0x000fc80004000000 */
[----:B------:R-:W-:Y:S02]  /*91f0*/  IADD3 R3, PT, PT, -R3, R4, RZ ;  /* 0x0000000403037210 */ /* 0x000fe40007ffe1ff */
[----:B------:R-:W-:-:S03]  /*9200*/  MOV R4, RZ ;  /* 0x000000ff00047202 */ /* 0x000fc60000000f00 */
        /* <DEDUP_REMOVED lines=10> */
[C---:B------:R-:W-:Y:S01]  /*92b0*/  IADD3 R5, PT, PT, -R3.reuse, RZ, RZ ;  /* 0x000000ff03057210 */ /* 0x040fe20007ffe1ff */
[----:B------:R-:W-:Y:S01]  /*92c0*/  IMAD.MOV.U32 R4, RZ, RZ, RZ ;  /* 0x000000ffff047224 */ /* 0x000fe200078e00ff */
[----:B------:R-:W-:Y:S01]  /*92d0*/  IADD3 R3, PT, PT, -R3, -0x43300000, RZ ;  /* 0xbcd0000003037810 */ /* 0x000fe20007ffe1ff */
[----:B------:R-:W-:-:S15]  /*92e0*/  DMUL.RP R6, R22, R6 ;  /* 0x0000000616067228 */ /* 0x000fde0000008000 */
[----:B------:R-:W-:-:S15]  /*92f0*/  NOP ;  /* 0x0000000000007918 */ /* 0x000fde0000000000 */
[----:B------:R-:W-:-:S15]  /*9300*/  NOP ;  /* 0x0000000000007918 */ /* 0x000fde0000000000 */
[----:B------:R-:W-:-:S15]  /*9310*/  NOP ;  /* 0x0000000000007918 */ /* 0x000fde0000000000 */
[----:B------:R-:W-:-:S04]  /*9320*/  NOP ;  /* 0x0000000000007918 */ /* 0x000fc80000000000 */
[----:B------:R-:W0:Y:S02]  /*9330*/  DFMA R4, R24, -R4, R22 ;  /* 0x800000041804722b */ /* 0x000e240000000016 */
[----:B0-----:R-:W-:Y:S02]  /*9340*/  FSETP.NEU.AND P0, PT, |R5|, R3, PT ;  /* 0x000000030500720b */ /* 0x001fe40003f0d200 */
[----:B------:R-:W-:Y:S02]  /*9350*/  LOP3.LUT R3, R7, R10, RZ, 0x3c, !PT ;  /* 0x0000000a07037212 */ /* 0x000fe400078e3cff */
[----:B------:R-:W-:Y:S02]  /*9360*/  FSEL R24, R6, R24, !P0 ;  /* 0x0000001806187208 */ /* 0x000fe40004000000 */
[----:B------:R-:W-:Y:S01]  /*9370*/  FSEL R25, R3, R25, !P0 ;  /* 0x0000001903197208 */ /* 0x000fe20004000000 */
[----:B------:R-:W-:Y:S06]  /*9380*/  BRA `(.L_x_2525) ;  /* 0x0000000000547947 */ /* 0x000fec0003800000 */
.L_x_2524:
[----:B------:R-:W0:Y:S02]  /*9390*/  DSETP.NAN.AND P0, PT, R12, R12, PT ;  /* 0x0000000c0c00722a */ /* 0x000e240003f08000 */
[----:B0-----:R-:W-:Y:S05]  /*93a0*/  @P0 BRA `(.L_x_2526) ;  /* 0x0000000000440947 */ /* 0x001fea0003800000 */
[----:B------:R-:W0:Y:S02]  /*93b0*/  DSETP.NAN.AND P0, PT, R10, R10, PT ;  /* 0x0000000a0a00722a */ /* 0x000e240003f08000 */
[----:B0-----:R-:W-:Y:S05]  /*93c0*/  @P0 BRA `(.L_x_2527) ;  /* 0x0000000000300947 */ /* 0x001fea0003800000 */
[----:B------:R-:W-:Y:S01]  /*93d0*/  ISETP.NE.AND P0, PT, R4, R5, PT ;  /* 0x000000050400720c */ /* 0x000fe20003f05270 */
[----:B------:R-:W-:Y:S01]  /*93e0*/  IMAD.MOV.U32 R25, RZ, RZ, -0x80000 ;  /* 0xfff80000ff197424 */ /* 0x000fe200078e00ff */
[----:B------:R-:W-:-:S11]  /*93f0*/  MOV R24, 0x0 ;  /* 0x0000000000187802 */ /* 0x000fd60000000f00 */
[----:B------:R-:W-:Y:S05]  /*9400*/  @!P0 BRA `(.L_x_2525) ;  /* 0x0000000000348947 */ /* 0x000fea0003800000 */
[----:B------:R-:W-:Y:S02]  /*9410*/  ISETP.NE.AND P0, PT, R4, 0x7ff00000, PT ;  /* 0x7ff000000400780c */ /* 0x000fe40003f05270 */
[----:B------:R-:W-:Y:S02]  /*9420*/  LOP3.LUT R25, R13, 0x80000000, R11, 0x48, !PT ;  /* 0x800000000d197812 */ /* 0x000fe400078e480b */
[----:B------:R-:W-:-:S13]  /*9430*/  ISETP.EQ.OR P0, PT, R5, RZ, !P0 ;  /* 0x000000ff0500720c */ /* 0x000fda0004702670 */
[----:B------:R-:W-:Y:S02]  /*9440*/  @P0 LOP3.LUT R2, R25, 0x7ff00000, RZ, 0xfc, !PT ;  /* 0x7ff0000019020812 */ /* 0x000fe400078efcff */
[----:B------:R-:W-:Y:S01]  /*9450*/  @!P0 MOV R24, RZ ;  /* 0x000000ff00188202 */ /* 0x000fe20000000f00 */
[----:B------:R-:W-:Y:S01]  /*9460*/  @P0 IMAD.MOV.U32 R24, RZ, RZ, RZ ;  /* 0x000000ffff180224 */ /* 0x000fe200078e00ff */
[----:B------:R-:W-:Y:S01]  /*9470*/  @P0 MOV R25, R2 ;  /* 0x0000000200190202 */ /* 0x000fe20000000f00 */
[----:B------:R-:W-:Y:S06]  /*9480*/  BRA `(.L_x_2525) ;  /* 0x0000000000147947 */ /* 0x000fec0003800000 */
.L_x_2527:
[----:B------:R-:W-:Y:S01]  /*9490*/  LOP3.LUT R25, R11, 0x80000, RZ, 0xfc, !PT ;  /* 0x000800000b197812 */ /* 0x000fe200078efcff */
[----:B------:R-:W-:Y:S01]  /*94a0*/  IMAD.MOV.U32 R24, RZ, RZ, R10 ;  /* 0x000000ffff187224 */ /* 0x000fe200078e000a */
[----:B------:R-:W-:Y:S06]  /*94b0*/  BRA `(.L_x_2525) ;  /* 0x0000000000087947 */ /* 0x000fec0003800000 */
.L_x_2526:
[----:B------:R-:W-:Y:S02]  /*94c0*/  LOP3.LUT R25, R13, 0x80000, RZ, 0xfc, !PT ;  /* 0x000800000d197812 */ /* 0x000fe400078efcff */
[----:B------:R-:W-:-:S07]  /*94d0*/  MOV R24, R12 ;  /* 0x0000000c00187202 */ /* 0x000fce0000000f00 */
.L_x_2525:
[----:B------:R-:W-:Y:S05]  /*94e0*/  BSYNC.RECONVERGENT B3 ;  /* 0x0000000000037941 */ /* 0x000fea0003800200 */
.L_x_2523:
[----:B------:R-:W-:Y:S02]  /*94f0*/  IMAD.MOV.U32 R2, RZ, RZ, R0 ;  /* 0x000000ffff027224 */ /* 0x000fe400078e0000 */
[----:B------:R-:W-:-:S04]  /*9500*/  HFMA2 R3, -RZ, RZ, 0, 0 ;  /* 0x00000000ff037431 */ /* 0x000fc800000001ff */
[----:B------:R-:W-:Y:S05]  /*9510*/  RET.REL.NODEC R2 `(_ZN2at6native18elementwise_kernelILi128ELi2EZNS0_22gpu_kernel_impl_nocastIZZZNS0_17asinh_kernel_cudaERNS_18TensorIteratorBaseEENKUlvE0_clEvENKUlvE_clEvEUldE_EEvS4_RKT_EUliE_EEviT1_) ;  /* 0xffffff6802b87950 */ /* 0x000fea0003c3ffff */
.L_x_2528:
        /* <DEDUP_REMOVED lines=14> */
.L_x_14754:


//--------------------- .text._ZN2at6native27unrolled_elementwise_kernelIZZZNS0_17asinh_kernel_cudaERNS_18TensorIteratorBaseEENKUlvE0_clEvENKUlvE_clEvEUldE_St5arrayIPcLm2EELi4E23TrivialOffsetCalculatorILi1EjESB_NS0_6memory15LoadWithoutCastENSC_16StoreWithoutCastEEEviT_T0_T2_T3_T4_T5_ --------------------------
	.section	.text._ZN2at6native27unrolled_elementwise_kernelIZZZNS0_17asinh_kernel_cudaERNS_18TensorIteratorBaseEENKUlvE0_clEvENKUlvE_clEvEUldE_St5arrayIPcLm2EELi4E23TrivialOffsetCalculatorILi1EjESB_NS0_6memory15LoadWithoutCastENSC_16StoreWithoutCastEEEviT_T0_T2_T3_T4_T5_,"ax",@progbits
	.align	128
        .global         _ZN2at6native27unrolled_elementwise_kernelIZZZNS0_17asinh_kernel_cudaERNS_18TensorIteratorBaseEENKUlvE0_clEvENKUlvE_clEvEUldE_St5arrayIPcLm2EELi4E23TrivialOffsetCalculatorILi1EjESB_NS0_6memory15LoadWithoutCastENSC_16StoreWithoutCastEEEviT_T0_T2_T3_T4_T5_
        .type           _ZN2at6native27unrolled_elementwise_kernelIZZZNS0_17asinh_kernel_cudaERNS_18TensorIteratorBaseEENKUlvE0_clEvENKUlvE_clEvEUldE_St5arrayIPcLm2EELi4E23TrivialOffsetCalculatorILi1EjESB_NS0_6memory15LoadWithoutCastENSC_16StoreWithoutCastEEEviT_T0_T2_T3_T4_T5_,@function
        .size           _ZN2at6native27unrolled_elementwise_kernelIZZZNS0_17asinh_kernel_cudaERNS_18TensorIteratorBaseEENKUlvE0_clEvENKUlvE_clEvEUldE_St5arrayIPcLm2EELi4E23TrivialOffsetCalculatorILi1EjESB_NS0_6memory15LoadWithoutCastENSC_16StoreWithoutCastEEEviT_T0_T2_T3_T4_T5_,(.L_x_14755 - _ZN2at6native27unrolled_elementwise_kernelIZZZNS0_17asinh_kernel_cudaERNS_18TensorIteratorBaseEENKUlvE0_clEvENKUlvE_clEvEUldE_St5arrayIPcLm2EELi4E23TrivialOffsetCalculatorILi1EjESB_NS0_6memory15LoadWithoutCastENSC_16StoreWithoutCastEEEviT_T0_T2_T3_T4_T5_)
        .other          _ZN2at6native27unrolled_elementwise_kernelIZZZNS0_17asinh_kernel_cudaERNS_18TensorIteratorBaseEENKUlvE0_clEvENKUlvE_clEvEUldE_St5arrayIPcLm2EELi4E23TrivialOffsetCalculatorILi1EjESB_NS0_6memory15LoadWithoutCastENSC_16StoreWithoutCastEEEviT_T0_T2_T3_T4_T5_,@"STO_CUDA_ENTRY STV_DEFAULT"
_ZN2at6native27unrolled_elementwise_kernelIZZZNS0_17asinh_kernel_cudaERNS_18TensorIteratorBaseEENKUlvE0_clEvENKUlvE_clEvEUldE_St5arrayIPcLm2EELi4E23TrivialOffsetCalculatorILi1EjESB_NS0_6memory15LoadWithoutCastENSC_16StoreWithoutCastEEEviT_T0_T2_T3_T4_T5_:
.text._ZN2at6native27unrolled_elementwise_kernelIZZZNS0_17asinh_kernel_cudaERNS_18TensorIteratorBaseEENKUlvE0_clEvENKUlvE_clEvEUldE_St5arrayIPcLm2EELi4E23TrivialOffsetCalculatorILi1EjESB_NS0_6memory15LoadWithoutCastENSC_16StoreWithoutCastEEEviT_T0_T2_T3_T4_T5_:
[----:B------:R-:W-:Y:S01]  /*0000*/  LDC R1, c[0x0][0x37c] ;  /* 0x0000df00ff017b82 */ /* 0x000fe20000000800 */
[----:B------:R-:W0:Y:S07]  /*0010*/  S2R R5, SR_CTAID.X ;  /* 0x0000000000057919 */ /* 0x000e2e0000002500 */
[----:B------:R-:W0:Y:S01]  /*0020*/  LDC R2, c[0x0][0x380] ;  /* 0x0000e000ff027b82 */ /* 0x000e220000000800 */
[----:B------:R-:W1:Y:S01]  /*0030*/  LDCU.64 UR4, c[0x0][0x358] ;  /* 0x00006b00ff0477ac */ /* 0x000e620008000a00 */
[----:B------:R-:W-:Y:S01]  /*0040*/  CS2R R26, SRZ ;  /* 0x00000000001a7805 */ /* 0x000fe2000001ff00 */
[----:B------:R-:W2:Y:S01]  /*0050*/  S2R R0, SR_TID.X ;  /* 0x0000000000007919 */ /* 0x000ea20000002100 */
[----:B------:R-:W-:-:S02]  /*0060*/  CS2R R22, SRZ ;  /* 0x0000000000167805 */ /* 0x000fc4000001ff00 */
[----:B------:R-:W-:Y:S01]  /*0070*/  CS2R R24, SRZ ;  /* 0x0000000000187805 */ /* 0x000fe2000001ff00 */
[----:B0-----:R-:W-:Y:S02]  /*0080*/  IMAD R3, R5, -0x200, R2 ;  /* 0xfffffe0005037824 */ /* 0x001fe400078e0202 */
[----:B--2---:R-:W-:-:S03]  /*0090*/  IMAD.MOV.U32 R2, RZ, RZ, R0 ;  /* 0x000000ffff027224 */ /* 0x004fc600078e0000 */
[----:B------:R-:W-:-:S13]  /*00a0*/  ISETP.GE.AND P0, PT, R0, R3, PT ;  /* 0x000000030000720c */ /* 0x000fda0003f06270 */
[----:B------:R-:W-:Y:S01]  /*00b0*/  @!P0 VIADD R0, R2, 0x80 ;  /* 0x0000008002008836 */ /* 0x000fe20000000000 */
[----:B------:R-:W0:Y:S01]  /*00c0*/  @!P0 LDC.64 R6, c[0x0][0x390] ;  /* 0x0000e400ff068b82 */ /* 0x000e220000000a00 */
[----:B------:R-:W-:-:S03]  /*00d0*/  @!P0 IMAD R13, R5, 0x200, R2 ;  /* 0x00000200050d8824 */ /* 0x000fc600078e0202 */
[----:B------:R-:W-:-:S13]  /*00e0*/  ISETP.GE.AND P1, PT, R0, R3, PT ;  /* 0x000000030000720c */ /* 0x000fda0003f26270 */
[----:B------:R-:W-:Y:S01]  /*00f0*/  @!P1 IMAD R17, R5, 0x200, R0 ;  /* 0x0000020005119824 */ /* 0x000fe200078e0200 */
[----:B------:R-:W2:Y:S01]  /*0100*/  @!P1 LDC.64 R8, c[0x0][0x390] ;  /* 0x0000e400ff089b82 */ /* 0x000ea20000000a00 */
[----:B------:R-:W-:-:S05]  /*0110*/  @!P1 VIADD R0, R0, 0x80 ;  /* 0x0000008000009836 */ /* 0x000fca0000000000 */
[----:B------:R-:W-:Y:S01]  /*0120*/  ISETP.GE.AND P3, PT, R0, R3, PT ;  /* 0x000000030000720c */ /* 0x000fe20003f66270 */
[----:B0-----:R-:W-:-:S05]  /*0130*/  @!P0 IMAD.WIDE.U32 R6, R13, 0x8, R6 ;  /* 0x000000080d068825 */ /* 0x001fca00078e0006 */
[----:B-1----:R0:W5:Y:S07]  /*0140*/  @!P0 LDG.E.64 R24, desc[UR4][R6.64] ;  /* 0x0000000406188981 */ /* 0x00216e000c1e1b00 */
[----:B------:R-:W-:Y:S01]  /*0150*/  @!P3 IMAD R21, R5, 0x200, R0 ;  /* 0x000002000515b824 */ /* 0x000fe200078e0200 */
[----:B------:R-:W1:Y:S01]  /*0160*/  @!P3 LDC.64 R10, c[0x0][0x390] ;  /* 0x0000e400ff0abb82 */ /* 0x000e620000000a00 */
[----:B------:R-:W-:Y:S02]  /*0170*/  @!P3 VIADD R0, R0, 0x80 ;  /* 0x000000800000b836 */ /* 0x000fe40000000000 */
[----:B--2---:R-:W-:-:S03]  /*0180*/  @!P1 IMAD.WIDE.U32 R8, R17, 0x8, R8 ;  /* 0x0000000811089825 */ /* 0x004fc600078e0008 */
[----:B------:R-:W-:Y:S02]  /*0190*/  ISETP.GE.AND P2, PT, R0, R3, PT ;  /* 0x000000030000720c */ /* 0x000fe40003f46270 */
[----:B------:R0:W5:Y:S11]  /*01a0*/  @!P1 LDG.E.64 R26, desc[UR4][R8.64] ;  /* 0x00000004081a9981 */ /* 0x000176000c1e1b00 */
[----:B------:R-:W2:Y:S01]  /*01b0*/  @!P2 LDC.64 R14, c[0x0][0x390] ;  /* 0x0000e400ff0eab82 */ /* 0x000ea20000000a00 */
[----:B------:R-:W-:-:S02]  /*01c0*/  @!P2 IMAD R19, R5, 0x200, R0 ;  /* 0x000002000513a824 */ /* 0x000fc400078e0200 */
[----:B-1----:R-:W-:-:S05]  /*01d0*/  @!P3 IMAD.WIDE.U32 R12, R21, 0x8, R10 ;  /* 0x00000008150cb825 */ /* 0x002fca00078e000a */
[----:B------:R0:W5:Y:S01]  /*01e0*/  @!P3 LDG.E.64 R22, desc[UR4][R12.64] ;  /* 0x000000040c16b981 */ /* 0x000162000c1e1b00 */
[----:B--2---:R-:W-:Y:S01]  /*01f0*/  @!P2 IMAD.WIDE.U32 R10, R19, 0x8, R14 ;  /* 0x00000008130aa825 */ /* 0x004fe200078e000e */
[----:B------:R-:W-:-:S06]  /*0200*/  CS2R R14, SRZ ;  /* 0x00000000000e7805 */ /* 0x000fcc000001ff00 */
[----:B------:R0:W5:Y:S01]  /*0210*/  @!P2 LDG.E.64 R14, desc[UR4][R10.64] ;  /* 0x000000040a0ea981 */ /* 0x000162000c1e1b00 */
[----:B------:R-:W-:Y:S01]  /*0220*/  ISETP.GE.AND P0, PT, R2, R3, PT ;  /* 0x000000030200720c */ /* 0x000fe20003f06270 */
[----:B------:R-:W-:-:S12]  /*0230*/  BSSY.RECONVERGENT B1, `(.L_x_2529) ;  /* 0x0000193000017945 */ /* 0x000fd80003800200 */
[----:B0-----:R-:W-:Y:S05]  /*0240*/  @P0 BRA `(.L_x_2530) ;  /* 0x0000001800440947 */ /* 0x001fea0003800000 */
[----:B-----5:R-:W0:Y:S01]  /*0250*/  DFMA R6, R24, R24, 1 ;  /* 0x3ff000001806742b */ /* 0x020e220000000018 */
[----:B------:R-:W-:Y:S01]  /*0260*/  IMAD.MOV.U32 R8, RZ, RZ, RZ ;  /* 0x000000ffff087224 */ /* 0x000fe200078e00ff */
[----:B0-----:R-:W0:Y:S01]  /*0270*/  MUFU.RSQ64H R9, R7 ;  /* 0x0000000700097308 */ /* 0x001e220000001c00 */
[----:B------:R-:W-:Y:S01]  /*0280*/  IMAD.MOV.U32 R12, RZ, RZ, 0x0 ;  /* 0x00000000ff0c7424 */ /* 0x000fe200078e00ff */
[----:B------:R-:W-:Y:S01]  /*0290*/  BSSY.RECONVERGENT B2, `(.L_x_2531) ;  /* 0x0000185000027945 */ /* 0x000fe20003800200 */
[----:B------:R-:W-:-:S15]  /*02a0*/  IMAD.MOV.U32 R13, RZ, RZ, 0x3fd80000 ;  /* 0x3fd80000ff0d7424 */ /* 0x000fde00078e00ff */
        /* <DEDUP_REMOVED lines=23> */
[----:B0-----:R0:W1:Y:S02]  /*0420*/  DFMA R10, R12, R10, R8 ;  /* 0x0000000a0c0a722b */ /* 0x0010640000000008 */
[----:B0-----:R-:W-:Y:S02]  /*0430*/  LOP3.LUT R13, R25, 0x7fffffff, RZ, 0xc0, !PT ;  /* 0x7fffffff190d7812 */ /* 0x001fe400078ec0ff */
[----:B------:R-:W-:Y:S02]  /*0440*/  MOV R12, R24 ;  /* 0x00000018000c7202 */ /* 0x000fe40000000f00 */
[----:B------:R-:W-:-:S15]  /*0450*/  ISETP.GT.U32.AND P2, PT, R13, 0x43dfffff, PT ;  /* 0x43dfffff0d00780c */ /* 0x000fde0003f44070 */
[----:B------:R-:W-:-:S15]  /*0460*/  NOP ;  /* 0x0000000000007918 */ /* 0x000fde0000000000 */
[----:B------:R-:W-:-:S15]  /*0470*/  NOP ;  /* 0x0000000000007918 */ /* 0x000fde0000000000 */
[----:B------:R-:W-:-:S13]  /*0480*/  NOP ;  /* 0x0000000000007918 */ /* 0x000fda0000000000 */
[----:B-1----:R-:W0:Y:S02]  /*0490*/  DFMA R8, R6, R10, 1 ;  /* 0x3ff000000608742b */ /* 0x002e24000000000a */
[----:B0-----:R-:W0:Y:S01]  /*04a0*/  MUFU.RCP64H R11, R9 ;  /* 0x00000009000b7308 */ /* 0x001e220000001800 */
[----:B------:R-:W-:-:S15]  /*04b0*/  IMAD.MOV.U32 R10, RZ, RZ, RZ ;  /* 0x000000ffff0a7224 */ /* 0x000fde00078e00ff */
        /* <DEDUP_REMOVED lines=81> */
[----:B------:R-:W-:Y:S05]  /*09d0*/  CALL.REL.NOINC `($__internal_3_$__cuda_sm20_div_rn_f64_full) ;  /* 0x0000006000107944 */ /* 0x000fea0003c00000 */
.L_x_2534:
[----:B------:R-:W-:Y:S05]  /*09e0*/  BSYNC.RECONVERGENT B3 ;  /* 0x0000000000037941 */ /* 0x000fea0003800200 */
.L_x_2533:
        /* <DEDUP_REMOVED lines=78> */
.L_x_2532:
        /* <DEDUP_REMOVED lines=8> */
[----:B0-----:R-:W-:Y:S01]  /*0f50*/  @!P0 IMAD.MOV.U32 R11, RZ, RZ, R7 ;  /* 0x000000ffff0b8224 */ /* 0x001fe200078e0007 */
[----:B------:R-:W-:-:S03]  /*0f60*/  @!P0 MOV R10, R6 ;  /* 0x00000006000a8202 */ /* 0x000fc60000000f00 */
[----:B------:R-:W-:-:S05]  /*0f70*/  VIADD R0, R11, 0xffffffff ;  /* 0xffffffff0b007836 */ /* 0x000fca0000000000 */
[----:B------:R-:W-:Y:S01]  /*0f80*/  ISETP.GT.U32.AND P1, PT, R0, 0x7feffffe, PT ;  /* 0x7feffffe0000780c */ /* 0x000fe20003f24070 */
[----:B------:R-:W-:Y:S02]  /*0f90*/  IMAD.MOV.U32 R0, RZ, RZ, -0x3ff ;  /* 0xfffffc01ff007424 */ /* 0x000fe400078e00ff */
[----:B------:R-:W-:-:S10]  /*0fa0*/  @!P0 IMAD.MOV.U32 R0, RZ, RZ, -0x435 ;  /* 0xfffffbcbff008424 */ /* 0x000fd400078e00ff */
[----:B------:R-:W-:Y:S05]  /*0fb0*/  @P1 BRA `(.L_x_2536) ;  /* 0x0000000800b01947 */ /* 0x000fea0003800000 */
[C---:B------:R-:W-:Y:S01]  /*0fc0*/  LOP3.LUT R4, R11.reuse, 0xfffff, RZ, 0xc0, !PT ;  /* 0x000fffff0b047812 */ /* 0x040fe200078ec0ff */
[----:B------:R-:W-:Y:S01]  /*0fd0*/  IMAD.MOV.U32 R6, RZ, RZ, R10 ;  /* 0x000000ffff067224 */ /* 0x000fe200078e000a */
[----:B------:R-:W-:Y:S01]  /*0fe0*/  LEA.HI R0, R11, R0, RZ, 0xc ;  /* 0x000000000b007211 */ /* 0x000fe200078f60ff */
[----:B------:R-:W-:Y:S01]  /*0ff0*/  IMAD.MOV.U32 R20, RZ, RZ, RZ ;  /* 0x000000ffff147224 */ /* 0x000fe200078e00ff */
[----:B------:R-:W-:Y:S01]  /*1000*/  LOP3.LUT R7, R4, 0x3ff00000, RZ, 0xfc, !PT ;  /* 0x3ff0000004077812 */ /* 0x000fe200078efcff */
[----:B------:R-:W-:Y:S01]  /*1010*/  UMOV UR6, 0x80000000 ;  /* 0x8000000000067882 */ /* 0x000fe20000000000 */
[----:B------:R-:W-:Y:S02]  /*1020*/  UMOV UR7, 0x43300000 ;  /* 0x4330000000077882 */ /* 0x000fe40000000000 */
        /* <DEDUP_REMOVED lines=165> */
.L_x_2536:
[----:B------:R-:W-:Y:S01]  /*1a80*/  IMAD.MOV.U32 R8, RZ, RZ, 0x0 ;  /* 0x00000000ff087424 */ /* 0x000fe200078e00ff */
[----:B------:R-:W-:Y:S01]  /*1a90*/  LOP3.LUT P0, RZ, R7, 0x7fffffff, RZ, 0xc0, !PT ;  /* 0x7fffffff07ff7812 */ /* 0x000fe2000780c0ff */
[----:B------:R-:W-:-:S06]  /*1aa0*/  IMAD.MOV.U32 R9, RZ, RZ, 0x7ff00000 ;  /* 0x7ff00000ff097424 */ /* 0x000fcc00078e00ff */
[----:B------:R-:W0:Y:S02]  /*1ab0*/  DFMA R6, R6, R8, +INF ;  /* 0x7ff000000606742b */ /* 0x000e240000000008 */
[----:B0-----:R-:W-:Y:S02]  /*1ac0*/  FSEL R10, R6, RZ, P0 ;  /* 0x000000ff060a7208 */ /* 0x001fe40000000000 */
[----:B------:R-:W-:-:S07]  /*1ad0*/  FSEL R11, R7, -QNAN , P0 ;  /* 0xfff00000070b7808 */ /* 0x000fce0000000000 */
.L_x_2535:
[----:B------:R-:W-:Y:S05]  /*1ae0*/  BSYNC.RECONVERGENT B2 ;  /* 0x0000000000027941 */ /* 0x000fea0003800200 */
.L_x_2531:
[----:B------:R-:W-:Y:S01]  /*1af0*/  ISETP.GT.U32.AND P0, PT, R13, 0x43dfffff, PT ;  /* 0x43dfffff0d00780c */ /* 0x000fe20003f04070 */
[----:B------:R-:W-:Y:S01]  /*1b00*/  UMOV UR6, 0xfefa39ef ;  /* 0xfefa39ef00067882 */ /* 0x000fe20000000000 */
[----:B------:R-:W-:Y:S02]  /*1b10*/  UMOV UR7, 0x3fe62e42 ;  /* 0x3fe62e4200077882 */ /* 0x000fe40000000000 */
[----:B------:R-:W0:Y:S02]  /*1b20*/  DADD R12, R10, UR6 ;  /* 0x000000060a0c7e29 */ /* 0x000e240008000000 */
[----:B0-----:R-:W-:Y:S02]  /*1b30*/  FSEL R7, R13, R11, P0 ;  /* 0x0000000b0d077208 */ /* 0x001fe40000000000 */
[----:B------:R-:W-:Y:S02]  /*1b40*/  FSEL R12, R12, R10, P0 ;  /* 0x0000000a0c0c7208 */ /* 0x000fe40000000000 */
[----:B------:R-:W-:-:S07]  /*1b50*/  LOP3.LUT R13, R7, 0x80000000, R25, 0xb8, !PT ;  /* 0x80000000070d7812 */ /* 0x000fce00078eb819 */
.L_x_2530:
[----:B------:R-:W-:Y:S05]  /*1b60*/  BSYNC.RECONVERGENT B1 ;  /* 0x0000000000017941 */ /* 0x000fea0003800200 */
.L_x_2529:
[----:B------:R-:W-:Y:S01]  /*1b70*/  VIADD R0, R2, 0x80 ;  /* 0x0000008002007836 */ /* 0x000fe20000000000 */
[----:B------:R-:W-:Y:S04]  /*1b80*/  BSSY.RECONVERGENT B1, `(.L_x_2537) ;  /* 0x0000198000017945 */ /* 0x000fe80003800200 */
[----:B------:R-:W-:-:S13]  /*1b90*/  ISETP.GE.AND P0, PT, R0, R3, PT ;  /* 0x000000030000720c */ /* 0x000fda0003f06270 */
[----:B------:R-:W-:Y:S05]  /*1ba0*/  @P0 BRA `(.L_x_2538) ;  /* 0x0000001800540947 */ /* 0x000fea0003800000 */
[----:B-----5:R-:W0:Y:S01]  /*1bb0*/  DFMA R6, R26, R26, 1 ;  /* 0x3ff000001a06742b */ /* 0x020e22000000001a */
[----:B------:R-:W-:Y:S01]  /*1bc0*/  MOV R8, RZ ;  /* 0x000000ff00087202 */ /* 0x000fe20000000f00 */
        /* <DEDUP_REMOVED lines=68> */
[----:B------:R-:W0:Y:S01]  /*2010*/  DADD R10, R10, 1 ;  /* 0x3ff000000a0a7429 */ /* 0x000e220000000000 */
[----:B------:R-:W-:Y:S01]  /*2020*/  IMAD.MOV.U32 R17, RZ, RZ, -0x3ff ;  /* 0xfffffc01ff117424 */ /* 0x000fe200078e00ff */
[----:B0-----:R-:W-:Y:S01]  /*2030*/  ISETP.GT.AND P0, PT, R11, 0xfffff, PT ;  /* 0x000fffff0b00780c */ /* 0x001fe20003f04270 */
[----:B------:R-:W-:Y:S01]  /*2040*/  IMAD.MOV.U32 R6, RZ, RZ, R10 ;  /* 0x000000ffff067224 */ /* 0x000fe200078e000a */
[----:B------:R-:W-:Y:S01]  /*2050*/  MOV R16, R10 ;  /* 0x0000000a00107202 */ /* 0x000fe20000000f00 */
[--C-:B------:R-:W-:Y:S02]  /*2060*/  IMAD.MOV.U32 R7, RZ, RZ, R11.reuse ;  /* 0x000000ffff077224 */ /* 0x100fe400078e000b */
[----:B------:R-:W-:-:S08]  /*2070*/  IMAD.MOV.U32 R4, RZ, RZ, R11 ;  /* 0x000000ffff047224 */ /* 0x000fd000078e000b */
[----:B------:R-:W-:-:S15]  /*2080*/  @!P0 IMAD.MOV.U32 R17, RZ, RZ, -0x435 ;  /* 0xfffffbcbff118424 */ /* 0x000fde00078e00ff */
[----:B------:R-:W-:-:S15]  /*2090*/  NOP ;  /* 0x0000000000007918 */ /* 0x000fde0000000000 */
[----:B------:R-:W-:-:S15]  /*20a0*/  NOP ;  /* 0x0000000000007918 */ /* 0x000fde0000000000 */
[----:B------:R-:W-:-:S04]  /*20b0*/  NOP ;  /* 0x0000000000007918 */ /* 0x000fc80000000000 */
[----:B------:R-:W0:Y:S02]  /*20c0*/  @!P0 DMUL R6, R6, 1.80143985094819840000e+16 ;  /* 0x4350000006068828 */ /* 0x000e240000000000 */
[----:B0-----:R-:W-:Y:S02]  /*20d0*/  @!P0 IMAD.MOV.U32 R4, RZ, RZ, R7 ;  /* 0x000000ffff048224 */ /* 0x001fe400078e0007 */
[----:B------:R-:W-:Y:S02]  /*20e0*/  @!P0 IMAD.MOV.U32 R16, RZ, RZ, R6 ;  /* 0x000000ffff108224 */ /* 0x000fe400078e0006 */
[----:B------:R-:W-:-:S05]  /*20f0*/  VIADD R8, R4, 0xffffffff ;  /* 0xffffffff04087836 */ /* 0x000fca0000000000 */
[----:B------:R-:W-:-:S13]  /*2100*/  ISETP.GE.U32.AND P1, PT, R8, 0x7fefffff, PT ;  /* 0x7fefffff0800780c */ /* 0x000fda0003f26070 */
        /* <DEDUP_REMOVED lines=182> */
.L_x_2540:
        /* <DEDUP_REMOVED lines=51> */
.L_x_2543:
[----:B------:R-:W-:Y:S05]  /*2fa0*/  BSYNC.RECONVERGENT B3 ;  /* 0x0000000000037941 */ /* 0x000fea0003800200 */
.L_x_2542:
        /* <DEDUP_REMOVED lines=77> */
.L_x_2541:
[----:B------:R-:W-:Y:S05]  /*3480*/  BSYNC.RECONVERGENT B2 ;  /* 0x0000000000027941 */ /* 0x000fea0003800200 */
.L_x_2539:
[----:B------:R-:W-:Y:S01]  /*3490*/  ISETP.GT.U32.AND P0, PT, R25, 0x43dfffff, PT ;  /* 0x43dfffff1900780c */ /* 0x000fe20003f04070 */
[----:B------:R-:W-:Y:S01]  /*34a0*/  UMOV UR6, 0xfefa39ef ;  /* 0xfefa39ef00067882 */ /* 0x000fe20000000000 */
[----:B------:R-:W-:Y:S02]  /*34b0*/  UMOV UR7, 0x3fe62e42 ;  /* 0x3fe62e4200077882 */ /* 0x000fe40000000000 */
[----:B-1----:R-:W1:Y:S02]  /*34c0*/  DADD R6, R10, UR6 ;  /* 0x000000060a067e29 */ /* 0x002e640008000000 */
[----:B-1----:R-:W-:Y:S02]  /*34d0*/  FSEL R7, R7, R11, P0 ;  /* 0x0000000b07077208 */ /* 0x002fe40000000000 */
[----:B------:R-:W-:Y:S02]  /*34e0*/  FSEL R10, R6, R10, P0 ;  /* 0x0000000a060a7208 */ /* 0x000fe40000000000 */
[----:B------:R-:W-:-:S07]  /*34f0*/  LOP3.LUT R11, R7, 0x80000000, R27, 0xb8, !PT ;  /* 0x80000000070b7812 */ /* 0x000fce00078eb81b */
.L_x_2538:
[----:B------:R-:W-:Y:S05]  /*3500*/  BSYNC.RECONVERGENT B1 ;  /* 0x0000000000017941 */ /* 0x000fea0003800200 */
.L_x_2537:
[----:B------:R-:W-:Y:S01]  /*3510*/  VIADD R4, R2, 0x100 ;  /* 0x0000010002047836 */ /* 0x000fe20000000000 */
[----:B------:R-:W-:Y:S04]  /*3520*/  BSSY.RECONVERGENT B1, `(.L_x_2544) ;  /* 0x0000196000017945 */ /* 0x000fe80003800200 */
[----:B------:R-:W-:-:S13]  /*3530*/  ISETP.GE.AND P0, PT, R4, R3, PT ;  /* 0x000000030400720c */ /* 0x000fda0003f06270 */
[----:B------:R-:W-:Y:S05]  /*3540*/  @P0 BRA `(.L_x_2545) ;  /* 0x00000018004c0947 */ /* 0x000fea0003800000 */
[----:B-----5:R-:W1:Y:S01]  /*3550*/  DFMA R6, R22, R22, 1 ;  /* 0x3ff000001606742b */ /* 0x020e620000000016 */
[----:B------:R-:W-:Y:S01]  /*3560*/  IMAD.MOV.U32 R8, RZ, RZ, RZ ;  /* 0x000000ffff087224 */ /* 0x000fe200078e00ff */
[----:B-1----:R-:W1:Y:S01]  /*3570*/  MUFU.RSQ64H R9, R7 ;  /* 0x0000000700097308 */ /* 0x002e620000001c00 */
[----:B0-----:R-:W-:Y:S01]  /*3580*/  IMAD.MOV.U32 R18, RZ, RZ, 0x0 ;  /* 0x00000000ff127424 */ /* 0x001fe200078e00ff */
        /* <DEDUP_REMOVED lines=8> */
[----:B-1----:R-:W0:-:S15]  /*3610*/  DMUL R16, R8, R8 ;  /* 0x0000000808107228 */ /* 0x002e1e0000000000 */
        /* <DEDUP_REMOVED lines=61> */
[----:B------:R-:W-:-:S10]  /*39f0*/  IMAD.MOV.U32 R4, RZ, RZ, R27 ;  /* 0x000000ffff047224 */ /* 0x000fd400078e001b */
        /* <DEDUP_REMOVED lines=191> */
.L_x_2547:
        /* <DEDUP_REMOVED lines=51> */
.L_x_2550:
[----:B------:R-:W-:Y:S05]  /*4920*/  BSYNC.RECONVERGENT B3 ;  /* 0x0000000000037941 */ /* 0x000fea0003800200 */
.L_x_2549:
        /* <DEDUP_REMOVED lines=77> */
.L_x_2548:
[----:B------:R-:W-:Y:S05]  /*4e00*/  BSYNC.RECONVERGENT B2 ;  /* 0x0000000000027941 */ /* 0x000fea0003800200 */
.L_x_2546:
[----:B------:R-:W-:Y:S01]  /*4e10*/  ISETP.GT.U32.AND P0, PT, R25, 0x43dfffff, PT ;  /* 0x43dfffff1900780c */ /* 0x000fe20003f04070 */
[----:B------:R-:W-:Y:S01]  /*4e20*/  UMOV UR6, 0xfefa39ef ;  /* 0xfefa39ef00067882 */ /* 0x000fe20000000000 */
[----:B------:R-:W-:Y:S02]  /*4e30*/  UMOV UR7, 0x3fe62e42 ;  /* 0x3fe62e4200077882 */ /* 0x000fe40000000000 */
[----:B-1----:R-:W1:Y:S02]  /*4e40*/  DADD R6, R20, UR6 ;  /* 0x0000000614067e29 */ /* 0x002e640008000000 */
[----:B-1----:R-:W-:Y:S02]  /*4e50*/  FSEL R7, R7, R21, P0 ;  /* 0x0000001507077208 */ /* 0x002fe40000000000 */
[----:B------:R-:W-:Y:S02]  /*4e60*/  FSEL R22, R6, R20, P0 ;  /* 0x0000001406167208 */ /* 0x000fe40000000000 */
[----:B------:R-:W-:-:S07]  /*4e70*/  LOP3.LUT R23, R7, 0x80000000, R23, 0xb8, !PT ;  /* 0x8000000007177812 */ /* 0x000fce00078eb817 */
.L_x_2545:
[----:B------:R-:W-:Y:S05]  /*4e80*/  BSYNC.RECONVERGENT B1 ;  /* 0x0000000000017941 */ /* 0x000fea0003800200 */
.L_x_2544:
[----:B------:R-:W-:Y:S01]  /*4e90*/  IADD3 R4, PT, PT, R2, 0x180, RZ ;  /* 0x0000018002047810 */ /* 0x000fe20007ffe0ff */
[----:B------:R-:W-:Y:S03]  /*4ea0*/  BSSY.RECONVERGENT B1, `(.L_x_2551) ;  /* 0x0000196000017945 */ /* 0x000fe60003800200 */
        /* <DEDUP_REMOVED lines=74> */
[----:B------:R-:W-:Y:S02]  /*5350*/  IMAD.MOV.U32 R6, RZ, RZ, R26 ;  /* 0x000000ffff067224 */ /* 0x000fe400078e001a */
        /* <DEDUP_REMOVED lines=12> */
[----:B------:R-:W-:Y:S02]  /*5420*/  @P1 MOV R9, 0x7ff00000 ;  /* 0x7ff0000000091802 */ /* 0x000fe40000000f00 */
        /* <DEDUP_REMOVED lines=15> */
[----:B------:R-:W-:Y:S02]  /*5520*/  ISETP.GE.U32.AND P0, PT, R7, 0x3ff6a09f, PT ;  /* 0x3ff6a09f0700780c */ /* 0x000fe40003f06070 */
[----:B------:R-:W-:-:S11]  /*5530*/  MOV R31, 0x3ed0ee25 ;  /* 0x3ed0ee25001f7802 */ /* 0x000fd60000000f00 */
        /* <DEDUP_REMOVED lines=163> */
.L_x_2554:
        /* <DEDUP_REMOVED lines=51> */
.L_x_2557:
[----:B------:R-:W-:Y:S05]  /*62a0*/  BSYNC.RECONVERGENT B3 ;  /* 0x0000000000037941 */ /* 0x000fea0003800200 */
.L_x_2556:
        /* <DEDUP_REMOVED lines=77> */
.L_x_2555:
[----:B------:R-:W-:Y:S05]  /*6780*/  BSYNC.RECONVERGENT B2 ;  /* 0x0000000000027941 */ /* 0x000fea0003800200 */
.L_x_2553:
[----:B------:R-:W-:Y:S01]  /*6790*/  ISETP.GT.U32.AND P0, PT, R25, 0x43dfffff, PT ;  /* 0x43dfffff1900780c */ /* 0x000fe20003f04070 */
[----:B------:R-:W-:Y:S01]  /*67a0*/  UMOV UR6, 0xfefa39ef ;  /* 0xfefa39ef00067882 */ /* 0x000fe20000000000 */
[----:B------:R-:W-:Y:S02]  /*67b0*/  UMOV UR7, 0x3fe62e42 ;  /* 0x3fe62e4200077882 */ /* 0x000fe40000000000 */
[----:B-1----:R-:W1:Y:S02]  /*67c0*/  DADD R6, R20, UR6 ;  /* 0x0000000614067e29 */ /* 0x002e640008000000 */
[----:B-1----:R-:W-:Y:S02]  /*67d0*/  FSEL R7, R7, R21, P0 ;  /* 0x0000001507077208 */ /* 0x002fe40000000000 */
[----:B------:R-:W-:Y:S02]  /*67e0*/  FSEL R6, R6, R20, P0 ;  /* 0x0000001406067208 */ /* 0x000fe40000000000 */
[----:B------:R-:W-:-:S07]  /*67f0*/  LOP3.LUT R7, R7, 0x80000000, R15, 0xb8, !PT ;  /* 0x8000000007077812 */ /* 0x000fce00078eb80f */
.L_x_2552:
[----:B------:R-:W-:Y:S05]  /*6800*/  BSYNC.RECONVERGENT B1 ;  /* 0x0000000000017941 */ /* 0x000fea0003800200 */
.L_x_2551:
[----:B------:R-:W-:Y:S01]  /*6810*/  ISETP.GE.AND P0, PT, R2, R3, PT ;  /* 0x000000030200720c */ /* 0x000fe20003f06270 */
[----:B------:R-:W-:Y:S04]  /*6820*/  BSSY.RECONVERGENT B0, `(.L_x_2558) ;  /* 0x0000017000007945 */ /* 0x000fe80003800200 */
[----:B------:R-:W-:Y:S08]  /*6830*/  BSSY.RELIABLE B1, `(.L_x_2559) ;  /* 0x000000f000017945 */ /* 0x000ff00003800100 */
[----:B------:R-:W-:Y:S05]  /*6840*/  @P0 BRA `(.L_x_2560) ;  /* 0x0000000000340947 */ /* 0x000fea0003800000 */
[----:B------:R-:W1:Y:S01]  /*6850*/  LDC.64 R8, c[0x0][0x388] ;  /* 0x0000e200ff087b82 */ /* 0x000e620000000a00 */
[----:B-----5:R-:W-:Y:S02]  /*6860*/  IMAD R15, R5, 0x200, R2 ;  /* 0x00000200050f7824 */ /* 0x020fe400078e0202 */
[----:B------:R-:W-:-:S05]  /*6870*/  IMAD.MOV.U32 R2, RZ, RZ, R0 ;  /* 0x000000ffff027224 */ /* 0x000fca00078e0000 */
[----:B------:R-:W-:-:S13]  /*6880*/  ISETP.GE.AND P0, PT, R2, R3, PT ;  /* 0x000000030200720c */ /* 0x000fda0003f06270 */
[----:B------:R-:W-:Y:S05]  /*6890*/  @P0 BREAK.RELIABLE B1 ;  /* 0x0000000000010942 */ /* 0x000fea0003800100 */
[----:B-1----:R-:W-:-:S05]  /*68a0*/  IMAD.WIDE.U32 R8, R15, 0x8, R8 ;  /* 0x000000080f087825 */ /* 0x002fca00078e0008 */
[----:B------:R1:W-:Y:S01]  /*68b0*/  STG.E.64 desc[UR4][R8.64], R12 ;  /* 0x0000000c08007986 */ /* 0x0003e2000c101b04 */
[----:B------:R-:W-:Y:S05]  /*68c0*/  @P0 BRA `(.L_x_2561) ;  /* 0x0000000000300947 */ /* 0x000fea0003800000 */
[----:B-1----:R-:W1:Y:S01]  /*68d0*/  LDC.64 R8, c[0x0][0x388] ;  /* 0x0000e200ff087b82 */ /* 0x002e620000000a00 */
[----:B------:R-:W-:Y:S02]  /*68e0*/  IMAD R13, R5, 0x200, R2 ;  /* 0x00000200050d7824 */ /* 0x000fe400078e0202 */
[----:B------:R-:W-:Y:S02]  /*68f0*/  VIADD R2, R2, 0x80 ;  /* 0x0000008002027836 */ /* 0x000fe40000000000 */
[----:B-1----:R-:W-:-:S05]  /*6900*/  IMAD.WIDE.U32 R8, R13, 0x8, R8 ;  /* 0x000000080d087825 */ /* 0x002fca00078e0008 */
[----:B------:R1:W-:Y:S02]  /*6910*/  STG.E.64 desc[UR4][R8.64], R10 ;  /* 0x0000000a08007986 */ /* 0x0003e4000c101b04 */
.L_x_2560:
[----:B------:R-:W-:Y:S05]  /*6920*/  BSYNC.RELIABLE B1 ;  /* 0x0000000000017941 */ /* 0x000fea0003800100 */
.L_x_2559:
[----:B------:R-:W-:-:S13]  /*6930*/  ISETP.GE.AND P0, PT, R2, R3, PT ;  /* 0x000000030200720c */ /* 0x000fda0003f06270 */
[----:B-1----:R-:W1:Y:S01]  /*6940*/  @!P0 LDC.64 R8, c[0x0][0x388] ;  /* 0x0000e200ff088b82 */ /* 0x002e620000000a00 */
[----:B------:R-:W-:Y:S01]  /*6950*/  @!P0 IMAD R11, R5, 0x200, R2 ;  /* 0x00000200050b8824 */ /* 0x000fe200078e0202 */
[----:B------:R-:W-:-:S03]  /*6960*/  @!P0 IADD3 R2, PT, PT, R2, 0x80, RZ ;  /* 0x0000008002028810 */ /* 0x000fc60007ffe0ff */
[----:B-1----:R-:W-:-:S05]  /*6970*/  @!P0 IMAD.WIDE.U32 R8, R11, 0x8, R8 ;  /* 0x000000080b088825 */ /* 0x002fca00078e0008 */
[----:B-----5:R2:W-:Y:S02]  /*6980*/  @!P0 STG.E.64 desc[UR4][R8.64], R22 ;  /* 0x0000001608008986 */ /* 0x0205e4000c101b04 */
.L_x_2561:
[----:B------:R-:W-:Y:S05]  /*6990*/  BSYNC.RECONVERGENT B0 ;  /* 0x0000000000007941 */ /* 0x000fea0003800200 */
.L_x_2558:
[----:B------:R-:W-:Y:S05]  /*69a0*/  WARPSYNC.ALL ;  /* 0x0000000000007948 */ /* 0x000fea0003800000 */
[----:B------:R-:W-:-:S13]  /*69b0*/  ISETP.GE.AND P0, PT, R2, R3, PT ;  /* 0x000000030200720c */ /* 0x000fda0003f06270 */
[----:B------:R-:W-:Y:S05]  /*69c0*/  @P0 EXIT ;  /* 0x000000000000094d */ /* 0x000fea0003800000 */
[----:B-12---:R-:W1:Y:S01]  /*69d0*/  LDC.64 R8, c[0x0][0x388] ;  /* 0x0000e200ff087b82 */ /* 0x006e620000000a00 */
[----:B------:R-:W-:-:S04]  /*69e0*/  IMAD R3, R5, 0x200, R2 ;  /* 0x0000020005037824 */ /* 0x000fc800078e0202 */
[----:B-1----:R-:W-:-:S05]  /*69f0*/  IMAD.WIDE.U32 R2, R3, 0x8, R8 ;  /* 0x0000000803027825 */ /* 0x002fca00078e0008 */
[----:B------:R-:W-:Y:S01]  /*6a00*/  STG.E.64 desc[UR4][R2.64], R6 ;  /* 0x0000000602007986 */ /* 0x000fe2000c101b04 */
[----:B------:R-:W-:Y:S05]  /*6a10*/  EXIT ;  /* 0x000000000000794d */ /* 0x000fea0003800000 */
        .weak           $__internal_3_$__cuda_sm20_div_rn_f64_full
        .type           $__internal_3_$__cuda_sm20_div_rn_f64_full,@function
        .size           $__internal_3_$__cuda_sm20_div_rn_f64_full,(.L_x_14755 - $__internal_3_$__cuda_sm20_div_rn_f64_full)
$__internal_3_$__cuda_sm20_div_rn_f64_full:
[----:B------:R-:W-:Y:S01]  /*6a20*/  IMAD.MOV.U32 R31, RZ, RZ, R7 ;  /* 0x000000ffff1f7224 */ /* 0x000fe200078e0007 */
[C---:B------:R-:W-:Y:S01]  /*6a30*/  FSETP.GEU.AND P0, PT, |R19|.reuse, 1.469367938527859385e-39, PT ;  /* 0x001000001300780b */ /* 0x040fe20003f0e200 */
[----:B------:R-:W-:Y:S01]  /*6a40*/  IMAD.MOV.U32 R30, RZ, RZ, R6 ;  /* 0x000000ffff1e7224 */ /* 0x000fe200078e0006 */
[----:B------:R-:W-:Y:S01]  /*6a50*/  LOP3.LUT R16, R19, 0x800fffff, RZ, 0xc0, !PT ;  /* 0x800fffff13107812 */ /* 0x000fe200078ec0ff */
[----:B------:R-:W-:Y:S01]  /*6a60*/  IMAD.MOV.U32 R28, RZ, RZ, 0x1 ;  /* 0x00000001ff1c7424 */ /* 0x000fe200078e00ff */
[C---:B------:R-:W-:Y:S01]  /*6a70*/  FSETP.GEU.AND P2, PT, |R31|.reuse, 1.469367938527859385e-39, PT ;  /* 0x001000001f00780b */ /* 0x040fe20003f4e200 */
[----:B------:R-:W-:Y:S01]  /*6a80*/  IMAD.MOV.U32 R32, RZ, RZ, R30 ;  /* 0x000000ffff207224 */ /* 0x000fe200078e001e */
[----:B------:R-:W-:Y:S01]  /*6a90*/  LOP3.LUT R17, R16, 0x3ff00000, RZ, 0xfc, !PT ;  /* 0x3ff0000010117812 */ /* 0x000fe200078efcff */
[----:B------:R-:W-:Y:S01]  /*6aa0*/  IMAD.MOV.U32 R16, RZ, RZ, R18 ;  /* 0x000000ffff107224 */ /* 0x000fe200078e0012 */
[----:B------:R-:W-:Y:S01]  /*6ab0*/  LOP3.LUT R6, R31, 0x7ff00000, RZ, 0xc0, !PT ;  /* 0x7ff000001f067812 */ /* 0x000fe200078ec0ff */
[----:B------:R-:W-:Y:S01]  /*6ac0*/  BSSY.RECONVERGENT B0, `(.L_x_2562) ;  /* 0x0000078000007945 */ /* 0x000fe20003800200 */
[----:B------:R-:W-:-:S03]  /*6ad0*/  LOP3.LUT R9, R19, 0x7ff00000, RZ, 0xc0, !PT ;  /* 0x7ff0000013097812 */ /* 0x000fc600078ec0ff */
[----:B------:R-:W0:Y:S01]  /*6ae0*/  @!P0 DMUL R16, R18, 8.98846567431157953865e+307 ;  /* 0x7fe0000012108828 */ /* 0x000e220000000000 */
[----:B------:R-:W-:Y:S01]  /*6af0*/  ISETP.GE.U32.AND P1, PT, R6, R9, PT ;  /* 0x000000090600720c */ /* 0x000fe20003f26070 */
[----:B0-----:R-:W0:Y:S01]  /*6b00*/  MUFU.RCP64H R29, R17 ;  /* 0x00000011001d7308 */ /* 0x001e220000001800 */
[----:B------:R-:W-:Y:S02]  /*6b10*/  @!P0 LOP3.LUT R9, R17, 0x7ff00000, RZ, 0xc0, !PT ;  /* 0x7ff0000011098812 */ /* 0x000fe400078ec0ff */
[----:B------:R-:W-:-:S04]  /*6b20*/  @!P2 LOP3.LUT R7, R19, 0x7ff00000, RZ, 0xc0, !PT ;  /* 0x7ff000001307a812 */ /* 0x000fc800078ec0ff */
[----:B------:R-:W-:Y:S01]  /*6b30*/  @!P2 ISETP.GE.U32.AND P3, PT, R6, R7, PT ;  /* 0x000000070600a20c */ /* 0x000fe20003f66070 */
[----:B------:R-:W-:-:S05]  /*6b40*/  IMAD.MOV.U32 R7, RZ, RZ, 0x1ca00000 ;  /* 0x1ca00000ff077424 */ /* 0x000fca00078e00ff */
[C---:B------:R-:W-:Y:S02]  /*6b50*/  @!P2 SEL R8, R7.reuse, 0x63400000, !P3 ;  /* 0x634000000708a807 */ /* 0x040fe40005800000 */
[----:B------:R-:W-:Y:S02]  /*6b60*/  SEL R20, R7, 0x63400000, !P1 ;  /* 0x6340000007147807 */ /* 0x000fe40004800000 */
[--C-:B------:R-:W-:Y:S02]  /*6b70*/  @!P2 LOP3.LUT R8, R8, 0x80000000, R31.reuse, 0xf8, !PT ;  /* 0x800000000808a812 */ /* 0x100fe400078ef81f */
[----:B------:R-:W-:Y:S01]  /*6b80*/  LOP3.LUT R33, R20, 0x800fffff, R31, 0xf8, !PT ;  /* 0x800fffff14217812 */ /* 0x000fe200078ef81f */
[----:B------:R-:W-:Y:S01]  /*6b90*/  @!P2 IMAD.MOV.U32 R20, RZ, RZ, RZ ;  /* 0x000000ffff14a224 */ /* 0x000fe200078e00ff */
[----:B------:R-:W-:Y:S01]  /*6ba0*/  @!P2 LOP3.LUT R21, R8, 0x100000, RZ, 0xfc, !PT ;  /* 0x001000000815a812 */ /* 0x000fe200078efcff */
[----:B------:R-:W-:-:S15]  /*6bb0*/  IMAD.MOV.U32 R8, RZ, RZ, R6 ;  /* 0x000000ffff087224 */ /* 0x000fde00078e0006 */
[----:B------:R-:W-:-:S15]  /*6bc0*/  NOP ;  /* 0x0000000000007918 */ /* 0x000fde0000000000 */
[----:B------:R-:W-:-:S10]  /*6bd0*/  NOP ;  /* 0x0000000000007918 */ /* 0x000fd40000000000 */
        /* <DEDUP_REMOVED lines=42> */
[----:B0-----:R-:W-:-:S05]  /*6e80*/  VIADD R28, R8, 0xffffffff ;  /* 0xffffffff081c7836 */ /* 0x001fca0000000000 */
[----:B------:R-:W-:Y:S02]  /*6e90*/  ISETP.GT.U32.AND P0, PT, R28, 0x7feffffe, PT ;  /* 0x7feffffe1c00780c */ /* 0x000fe40003f04070 */
[----:B------:R-:W-:-:S04]  /*6ea0*/  IADD3 R28, PT, PT, R9, -0x1, RZ ;  /* 0xffffffff091c7810 */ /* 0x000fc80007ffe0ff */
        /* <DEDUP_REMOVED lines=34> */
.L_x_2563:
        /* <DEDUP_REMOVED lines=16> */
.L_x_2566:
[----:B------:R-:W-:Y:S01]  /*71d0*/  LOP3.LUT R7, R19, 0x80000, RZ, 0xfc, !PT ;  /* 0x0008000013077812 */ /* 0x000fe200078efcff */
[----:B------:R-:W-:-:S04]  /*71e0*/  IMAD.MOV.U32 R28, RZ, RZ, R18 ;  /* 0x000000ffff1c7224 */ /* 0x000fc800078e0012 */
[----:B------:R-:W-:Y:S01]  /*71f0*/  IMAD.MOV.U32 R29, RZ, RZ, R7 ;  /* 0x000000ffff1d7224 */ /* 0x000fe200078e0007 */
[----:B------:R-:W-:Y:S06]  /*7200*/  BRA `(.L_x_2564) ;  /* 0x00000000000c7947 */ /* 0x000fec0003800000 */
.L_x_2565:
[----:B------:R-:W-:Y:S01]  /*7210*/  LOP3.LUT R7, R31, 0x80000, RZ, 0xfc, !PT ;  /* 0x000800001f077812 */ /* 0x000fe200078efcff */
[----:B------:R-:W-:-:S04]  /*7220*/  IMAD.MOV.U32 R28, RZ, RZ, R30 ;  /* 0x000000ffff1c7224 */ /* 0x000fc800078e001e */
[----:B------:R-:W-:-:S07]  /*7230*/  IMAD.MOV.U32 R29, RZ, RZ, R7 ;  /* 0x000000ffff1d7224 */ /* 0x000fce00078e0007 */
.L_x_2564:
[----:B------:R-:W-:Y:S05]  /*7240*/  BSYNC.RECONVERGENT B0 ;  /* 0x0000000000007941 */ /* 0x000fea0003800200 */
.L_x_2562:
[----:B------:R-:W-:Y:S02]  /*7250*/  IMAD.MOV.U32 R8, RZ, RZ, R4 ;  /* 0x000000ffff087224 */ /* 0x000fe400078e0004 */
[----:B------:R-:W-:Y:S02]  /*7260*/  IMAD.MOV.U32 R9, RZ, RZ, 0x0 ;  /* 0x00000000ff097424 */ /* 0x000fe400078e00ff */
[----:B------:R-:W-:Y:S02]  /*7270*/  IMAD.MOV.U32 R6, RZ, RZ, R28 ;  /* 0x000000ffff067224 */ /* 0x000fe400078e001c */
[----:B------:R-:W-:Y:S01]  /*7280*/  IMAD.MOV.U32 R7, RZ, RZ, R29 ;  /* 0x000000ffff077224 */ /* 0x000fe200078e001d */
[----:B------:R-:W-:Y:S06]  /*7290*/  RET.REL.NODEC R8 `(_ZN2at6native27unrolled_elementwise_kernelIZZZNS0_17asinh_kernel_cudaERNS_18TensorIteratorBaseEENKUlvE0_clEvENKUlvE_clEvEUldE_St5arrayIPcLm2EELi4E23TrivialOffsetCalculatorILi1EjESB_NS0_6memory15LoadWithoutCastENSC_16StoreWithoutCastEEEviT_T0_T2_T3_T4_T5_) ;  /* 0xffffff8c08587950 */ /* 0x000fec0003c3ffff */
.L_x_2567:
        /* <DEDUP_REMOVED lines=14> */
.L_x_14755:


//--------------------- .text._ZN2at6native29vectorized_elementwise_kernelILi2EZZZNS0_17asinh_kernel_cudaERNS_18TensorIteratorBaseEENKUlvE0_clEvENKUlvE_clEvEUldE_St5arrayIPcLm2EEEEviT0_T1_ --------------------------
	.section	.text._ZN2at6native29vectorized_elementwise_kernelILi2EZZZNS0_17asinh_kernel_cudaERNS_18TensorIteratorBaseEENKUlvE0_clEvENKUlvE_clEvEUldE_St5arrayIPcLm2EEEEviT0_T1_,"ax",@progbits
	.align	128
        .global         _ZN2at6native29vectorized_elementwise_kernelILi2EZZZNS0_17asinh_kernel_cudaERNS_18TensorIteratorBaseEENKUlvE0_clEvENKUlvE_clEvEUldE_St5arrayIPcLm2EEEEviT0_T1_
        .type           _ZN2at6native29vectorized_elementwise_kernelILi2EZZZNS0_17asinh_kernel_cudaERNS_18TensorIteratorBaseEENKUlvE0_clEvENKUlvE_clEvEUldE_St5arrayIPcLm2EEEEviT0_T1_,@function
        .size           _ZN2at6native29vectorized_elementwise_kernelILi2EZZZNS0_17asinh_kernel_cudaERNS_18TensorIteratorBaseEENKUlvE0_clEvENKUlvE_clEvEUldE_St5arrayIPcLm2EEEEviT0_T1_,(.L_x_14756 - _ZN2at6native29vectorized_elementwise_kernelILi2EZZZNS0_17asinh_kernel_cudaERNS_18TensorIteratorBaseEENKUlvE0_clEvENKUlvE_clEvEUldE_St5arrayIPcLm2EEEEviT0_T1_)
        .other          _ZN2at6native29vectorized_elementwise_kernelILi2EZZZNS0_17asinh_kernel_cudaERNS_18TensorIteratorBaseEENKUlvE0_clEvENKUlvE_clEvEUldE_St5arrayIPcLm2EEEEviT0_T1_,@"STO_CUDA_ENTRY STV_DEFAULT"
_ZN2at6native29vectorized_elementwise_kernelILi2EZZZNS0_17asinh_kernel_cudaERNS_18TensorIteratorBaseEENKUlvE0_clEvENKUlvE_clEvEUldE_St5arrayIPcLm2EEEEviT0_T1_:
.text._ZN2at6native29vectorized_elementwise_kernelILi2EZZZNS0_17asinh_kernel_cudaERNS_18TensorIteratorBaseEENKUlvE0_clEvENKUlvE_clEvEUldE_St5arrayIPcLm2EEEEviT0_T1_:
[----:B------:R-:W-:Y:S01]  /*0000*/  LDC R1, c[0x0][0x37c] ;  /* 0x0000df00ff017b82 */ /* 0x000fe20000000800 */
[----:B------:R-:W0:Y:S01]  /*0010*/  S2R R0, SR_CTAID.X ;  /* 0x0000000000007919 */ /* 0x000e220000002500 */
[----:B------:R-:W1:Y:S01]  /*0020*/  LDCU UR6, c[0x0][0x380] ;  /* 0x00007000ff0677ac */ /* 0x000e620008000800 */
[----:B------:R-:W2:Y:S01]  /*0030*/  LDCU.64 UR4, c[0x0][0x358] ;  /* 0x00006b00ff0477ac */ /* 0x000ea20008000a00 */
[----:B0-----:R-:W-:-:S05]  /*0040*/  IMAD.SHL.U32 R0, R0, 0x400, RZ ;  /* 0x0000040000007824 */ /* 0x001fca00078e00ff */
[----:B-1----:R-:W-:-:S04]  /*0050*/  IADD3 R26, PT, PT, -R0, UR6, RZ ;  /* 0x00000006001a7c10 */ /* 0x002fc8000fffe1ff */
[----:B------:R-:W-:-:S13]  /*0060*/  ISETP.GT.U32.AND P0, PT, R26, 0x3ff, PT ;  /* 0x000003ff1a00780c */ /* 0x000fda0003f04070 */
[----:B--2---:R-:W-:Y:S05]  /*0070*/  @P0 BRA `(.L_x_2568) ;  /* 0x000000d400000947 */ /* 0x004fea0003800000 */
[----:B------:R-:W0:Y:S01]  /*0080*/  S2R R21, SR_TID.X ;  /* 0x0000000000157919 */ /* 0x000e220000002100 */
[----:B------:R-:W-:Y:S02]  /*0090*/  CS2R R28, SRZ ;  /* 0x00000000001c7805 */ /* 0x000fe4000001ff00 */
[----:B0-----:R-:W-:Y:S01]  /*00a0*/  ISETP.GE.U32.AND P6, PT, R21, R26, PT ;  /* 0x0000001a1500720c */ /* 0x001fe20003fc6070 */
[----:B------:R-:W-:-:S12]  /*00b0*/  IMAD.MOV.U32 R27, RZ, RZ, R21 ;  /* 0x000000ffff1b7224 */ /* 0x000fd800078e0015 */
[----:B------:R-:W-:Y:S01]  /*00c0*/  @!P6 VIADD R21, R27, 0x80 ;  /* 0x000000801b15e836 */ /* 0x000fe20000000000 */
[----:B------:R-:W0:Y:S01]  /*00d0*/  @!P6 LDC.64 R4, c[0x0][0x390] ;  /* 0x0000e400ff04eb82 */ /* 0x000e220000000a00 */
[----:B------:R-:W-:-:S03]  /*00e0*/  @!P6 IMAD.IADD R3, R0, 0x1, R27 ;  /* 0x000000010003e824 */ /* 0x000fc600078e021b */
[----:B------:R-:W-:-:S13]  /*00f0*/  ISETP.GE.U32.AND P5, PT, R21, R26, PT ;  /* 0x0000001a1500720c */ /* 0x000fda0003fa6070 */
[----:B------:R-:W-:Y:S01]  /*0100*/  @!P5 IMAD.IADD R17, R0, 0x1, R21 ;  /* 0x000000010011d824 */ /* 0x000fe200078e0215 */
[----:B------:R-:W1:Y:S01]  /*0110*/  @!P5 LDC.64 R6, c[0x0][0x390] ;  /* 0x0000e400ff06db82 */ /* 0x000e620000000a00 */
[----:B------:R-:W-:-:S05]  /*0120*/  @!P5 VIADD R21, R21, 0x80 ;  /* 0x000000801515d836 */ /* 0x000fca0000000000 */
[----:B------:R-:W-:Y:S01]  /*0130*/  ISETP.GE.U32.AND P4, PT, R21, R26, PT ;  /* 0x0000001a1500720c */ /* 0x000fe20003f86070 */
[----:B0-----:R-:W-:-:S05]  /*0140*/  @!P6 IMAD.WIDE.U32 R4, R3, 0x8, R4 ;  /* 0x000000080304e825 */ /* 0x001fca00078e0004 */
[----:B------:R0:W5:Y:S07]  /*0150*/  @!P6 LDG.E.64 R28, desc[UR4][R4.64] ;  /* 0x00000004041ce981 */ /* 0x00016e000c1e1b00 */
[----:B------:R-:W-:Y:S01]  /*0160*/  @!P4 IMAD.IADD R23, R0, 0x1, R21 ;  /* 0x000000010017c824 */ /* 0x000fe200078e0215 */
[----:B------:R-:W2:Y:S01]  /*0170*/  @!P4 LDC.64 R8, c[0x0][0x390] ;  /* 0x0000e400ff08cb82 */ /* 0x000ea20000000a00 */
[----:B------:R-:W-:-:S05]  /*0180*/  @!P4 VIADD R21, R21, 0x80 ;  /* 0x000000801515c836 */ /* 0x000fca0000000000 */
[----:B------:R-:W-:-:S13]  /*0190*/  ISETP.GE.U32.AND P3, PT, R21, R26, PT ;  /* 0x0000001a1500720c */ /* 0x000fda0003f66070 */
[----:B------:R-:W-:Y:S01]  /*01a0*/  @!P3 IMAD.IADD R31, R0, 0x1, R21 ;  /* 0x00000001001fb824 */ /* 0x000fe200078e0215 */
[----:B------:R-:W-:Y:S01]  /*01b0*/  @!P3 IADD3 R21, PT, PT, R21, 0x80, RZ ;  /* 0x000000801515b810 */ /* 0x000fe20007ffe0ff */
[----:B------:R-:W3:Y:S03]  /*01c0*/  @!P3 LDC.64 R10, c[0x0][0x390] ;  /* 0x0000e400ff0abb82 */ /* 0x000ee60000000a00 */
[----:B------:R-:W-:-:S13]  /*01d0*/  ISETP.GE.U32.AND P2, PT, R21, R26, PT ;  /* 0x0000001a1500720c */ /* 0x000fda0003f46070 */
[----:B------:R-:W-:Y:S01]  /*01e0*/  @!P2 IMAD.IADD R33, R0, 0x1, R21 ;  /* 0x000000010021a824 */ /* 0x000fe200078e0215 */
[----:B------:R-:W4:Y:S01]  /*01f0*/  @!P2 LDC.64 R12, c[0x0][0x390] ;  /* 0x0000e400ff0cab82 */ /* 0x000f220000000a00 */
[----:B------:R-:W-:-:S05]  /*0200*/  @!P2 VIADD R21, R21, 0x80 ;  /* 0x000000801515a836 */ /* 0x000fca0000000000 */
[----:B------:R-:W-:-:S13]  /*0210*/  ISETP.GE.U32.AND P1, PT, R21, R26, PT ;  /* 0x0000001a1500720c */ /* 0x000fda0003f26070 */
[----:B------:R-:W-:Y:S01]  /*0220*/  @!P1 IMAD.IADD R35, R0, 0x1, R21 ;  /* 0x0000000100239824 */ /* 0x000fe200078e0215 */
[----:B------:R-:W0:Y:S01]  /*0230*/  @!P1 LDC.64 R14, c[0x0][0x390] ;  /* 0x0000e400ff0e9b82 */ /* 0x000e220000000a00 */
[----:B------:R-:W-:-:S05]  /*0240*/  @!P1 VIADD R21, R21, 0x80 ;  /* 0x0000008015159836 */ /* 0x000fca0000000000 */
[----:B------:R-:W-:-:S13]  /*0250*/  ISETP.GE.U32.AND P0, PT, R21, R26, PT ;  /* 0x0000001a1500720c */ /* 0x000fda0003f06070 */
[----:B------:R-:W-:Y:S01]  /*0260*/  @!P0 IMAD.IADD R37, R0, 0x1, R21 ;  /* 0x0000000100258824 */ /* 0x000fe200078e0215 */
[----:B------:R-:W3:Y:S01]  /*0270*/  @!P0 LDC.64 R18, c[0x0][0x390] ;  /* 0x0000e400ff128b82 */ /* 0x000ee20000000a00 */
[----:B------:R-:W-:-:S05]  /*0280*/  @!P0 VIADD R21, R21, 0x80 ;  /* 0x0000008015158836 */ /* 0x000fca0000000000 */
[----:B------:R-:W-:-:S13]  /*0290*/  ISETP.GE.U32.AND P6, PT, R21, R26, PT ;  /* 0x0000001a1500720c */ /* 0x000fda0003fc6070 */
[----:B------:R-:W4:Y:S01]  /*02a0*/  @!P6 LDC.64 R2, c[0x0][0x390] ;  /* 0x0000e400ff02eb82 */ /* 0x000f220000000a00 */
[----:B------:R-:W-:Y:S01]  /*02b0*/  @!P6 IADD3 R21, PT, PT, R0, R21, RZ ;  /* 0x000000150015e210 */ /* 0x000fe20007ffe0ff */
[----:B-1----:R-:W-:Y:S01]  /*02c0*/  @!P5 IMAD.WIDE.U32 R6, R17, 0x8, R6 ;  /* 0x000000081106d825 */ /* 0x002fe200078e0006 */
[----:B------:R-:W-:Y:S02]  /*02d0*/  CS2R R24, SRZ ;  /* 0x0000000000187805 */ /* 0x000fe4000001ff00 */
[----:B------:R-:W-:Y:S01]  /*02e0*/  CS2R R16, SRZ ;  /* 0x0000000000107805 */ /* 0x000fe2000001ff00 */
[----:B--2---:R-:W-:Y:S01]  /*02f0*/  @!P4 IMAD.WIDE.U32 R8, R23, 0x8, R8 ;  /* 0x000000081708c825 */ /* 0x004fe200078e0008 */
[----:B------:R-:W-:Y:S02]  /*0300*/  CS2R R22, SRZ ;  /* 0x0000000000167805 */ /* 0x000fe4000001ff00 */
[----:B------:R1:W5:Y:S01]  /*0310*/  @!P5 LDG.E.64 R24, desc[UR4][R6.64] ;  /* 0x000000040618d981 */ /* 0x000362000c1e1b00 */
[----:B0-----:R-:W-:Y:S01]  /*0320*/  @!P1 IMAD.WIDE.U32 R14, R35, 0x8, R14 ;  /* 0x00000008230e9825 */ /* 0x001fe200078e000e */
[----:B------:R-:W-:-:S02]  /*0330*/  CS2R R34, SRZ ;  /* 0x0000000000227805 */ /* 0x000fc4000001ff00 */
[----:B------:R1:W5:Y:S01]  /*0340*/  @!P4 LDG.E.64 R16, desc[UR4][R8.64] ;  /* 0x000000040810c981 */ /* 0x000362000c1e1b00 */
[----:B---3--:R-:W-:Y:S01]  /*0350*/  @!P0 IMAD.WIDE.U32 R4, R37, 0x8, R18 ;  /* 0x0000000825048825 */ /* 0x008fe200078e0012 */
[----:B------:R-:W-:Y:S02]  /*0360*/  CS2R R18, SRZ ;  /* 0x0000000000127805 */ /* 0x000fe4000001ff00 */
[----:B------:R1:W5:Y:S01]  /*0370*/  @!P1 LDG.E.64 R22, desc[UR4][R14.64] ;  /* 0x000000040e169981 */ /* 0x000362000c1e1b00 */
[----:B------:R-:W-:-:S04]  /*0380*/  @!P3 IMAD.WIDE.U32 R10, R31, 0x8, R10 ;  /* 0x000000081f0ab825 */ /* 0x000fc800078e000a */
[----:B----4-:R-:W-:Y:S01]  /*0390*/  @!P2 IMAD.WIDE.U32 R12, R33, 0x8, R12 ;  /* 0x00000008210ca825 */ /* 0x010fe200078e000c */
[----:B------:R1:W5:Y:S03]  /*03a0*/  @!P3 LDG.E.64 R18, desc[UR4][R10.64] ;  /* 0x000000040a12b981 */ /* 0x000366000c1e1b00 */
[----:B------:R-:W-:Y:S01]  /*03b0*/  @!P6 IMAD.WIDE.U32 R2, R21, 0x8, R2 ;  /* 0x000000081502e825 */ /* 0x000fe200078e0002 */
[----:B------:R-:W-:-:S04]  /*03c0*/  CS2R R20, SRZ ;  /* 0x0000000000147805 */ /* 0x000fc8000001ff00 */
[----:B------:R1:W5:Y:S04]  /*03d0*/  @!P6 LDG.E.64 R34, desc[UR4][R2.64] ;  /* 0x000000040222e981 */ /* 0x000368000c1e1b00 */
[----:B------:R1:W5:Y:S01]  /*03e0*/  @!P2 LDG.E.64 R20, desc[UR4][R12.64] ;  /* 0x000000040c14a981 */ /* 0x000362000c1e1b00 */
[----:B------:R-:W-:-:S06]  /*03f0*/  CS2R R32, SRZ ;  /* 0x0000000000207805 */ /* 0x000fcc000001ff00 */
[----:B------:R1:W5:Y:S01]  /*0400*/  @!P0 LDG.E.64 R32, desc[UR4][R4.64] ;  /* 0x0000000404208981 */ /* 0x000362000c1e1b00 */
[----:B------:R-:W-:Y:S01]  /*0410*/  ISETP.GE.U32.AND P0, PT, R27, R26, PT ;  /* 0x0000001a1b00720c */ /* 0x000fe20003f06070 */
[----:B------:R-:W-:-:S12]  /*0420*/  BSSY.RECONVERGENT B1, `(.L_x_2569) ;  /* 0x0000195000017945 */ /* 0x000fd80003800200 */
[----:B-1----:R-:W-:Y:S05]  /*0430*/  @P0 BRA `(.L_x_2570) ;  /* 0x00000018004c0947 */ /* 0x002fea0003800000 */
[----:B-----5:R-:W0:Y:S01]  /*0440*/  DFMA R2, R28, R28, 1 ;  /* 0x3ff000001c02742b */ /* 0x020e22000000001c */
        /* <DEDUP_REMOVED lines=117> */
[----:B------:R-:W-:Y:S01]  /*0ba0*/  MOV R4, R12 ;  /* 0x0000000c00047202 */ /* 0x000fe20000000f00 */
[----:B------:R-:W-:Y:S01]  /*0bb0*/  IMAD.MOV.U32 R7, RZ, RZ, R9 ;  /* 0x000000ffff077224 */ /* 0x000fe200078e0009 */
[----:B------:R-:W-:Y:S01]  /*0bc0*/  MOV R2, 0xbf0 ;  /* 0x00000bf000027802 */ /* 0x000fe20000000f00 */
[----:B------:R-:W-:-:S07]  /*0bd0*/  IMAD.MOV.U32 R3, RZ, RZ, R13 ;  /* 0x000000ffff037224 */ /* 0x000fce00078e000d */
[----:B------:R-:W-:Y:S05]  /*0be0*/  CALL.REL.NOINC `($__internal_4_$__cuda_sm20_div_rn_f64_full) ;  /* 0x0000019000c47944 */ /* 0x000fea0003c00000 */
[----:B------:R-:W-:-:S07]  /*0bf0*/  IMAD.MOV.U32 R5, RZ, RZ, R3 ;  /* 0x000000ffff057224 */ /* 0x000fce00078e0003 */
.L_x_2574:
[----:B------:R-:W-:Y:S05]  /*0c00*/  BSYNC.RECONVERGENT B3 ;  /* 0x0000000000037941 */ /* 0x000fea0003800200 */
.L_x_2573:
        /* <DEDUP_REMOVED lines=78> */
.L_x_2572:
        /* <DEDUP_REMOVED lines=8> */
[----:B0-----:R-:W-:Y:S02]  /*1170*/  @!P0 IMAD.MOV.U32 R13, RZ, RZ, R3 ;  /* 0x000000ffff0d8224 */ /* 0x001fe400078e0003 */
[----:B------:R-:W-:-:S03]  /*1180*/  @!P0 IMAD.MOV.U32 R12, RZ, RZ, R2 ;  /* 0x000000ffff0c8224 */ /* 0x000fc600078e0002 */
[----:B------:R-:W-:-:S04]  /*1190*/  IADD3 R4, PT, PT, R13, -0x1, RZ ;  /* 0xffffffff0d047810 */ /* 0x000fc80007ffe0ff */
[----:B------:R-:W-:Y:S01]  /*11a0*/  ISETP.GT.U32.AND P1, PT, R4, 0x7feffffe, PT ;  /* 0x7feffffe0400780c */ /* 0x000fe20003f24070 */
[----:B------:R-:W-:Y:S02]  /*11b0*/  IMAD.MOV.U32 R4, RZ, RZ, -0x3ff ;  /* 0xfffffc01ff047424 */ /* 0x000fe400078e00ff */
[----:B------:R-:W-:-:S10]  /*11c0*/  @!P0 IMAD.MOV.U32 R4, RZ, RZ, -0x435 ;  /* 0xfffffbcbff048424 */ /* 0x000fd400078e00ff */
[----:B------:R-:W-:Y:S05]  /*11d0*/  @P1 BRA `(.L_x_2576) ;  /* 0x0000000800ac1947 */ /* 0x000fea0003800000 */
[----:B------:R-:W-:Y:S01]  /*11e0*/  LOP3.LUT R2, R13, 0xfffff, RZ, 0xc0, !PT ;  /* 0x000fffff0d027812 */ /* 0x000fe200078ec0ff */
[----:B------:R-:W-:Y:S01]  /*11f0*/  UMOV UR6, 0x80000000 ;  /* 0x8000000000067882 */ /* 0x000fe20000000000 */
[----:B------:R-:W-:Y:S02]  /*1200*/  UMOV UR7, 0x43300000 ;  /* 0x4330000000077882 */ /* 0x000fe40000000000 */
[----:B------:R-:W-:Y:S01]  /*1210*/  LOP3.LUT R3, R2, 0x3ff00000, RZ, 0xfc, !PT ;  /* 0x3ff0000002037812 */ /* 0x000fe200078efcff */
[----:B------:R-:W-:Y:S02]  /*1220*/  IMAD.MOV.U32 R2, RZ, RZ, R12 ;  /* 0x000000ffff027224 */ /* 0x000fe400078e000c */
[----:B------:R-:W-:Y:S01]  /*1230*/  IMAD.MOV.U32 R12, RZ, RZ, RZ ;  /* 0x000000ffff0c7224 */ /* 0x000fe200078e00ff */
[----:B------:R-:W-:-:S13]  /*1240*/  ISETP.GE.U32.AND P0, PT, R3, 0x3ff6a09f, PT ;  /* 0x3ff6a09f0300780c */ /* 0x000fda0003f06070 */
[----:B------:R-:W-:-:S04]  /*1250*/  @P0 VIADD R5, R3, 0xfff00000 ;  /* 0xfff0000003050836 */ /* 0x000fc80000000000 */
[----:B------:R-:W-:-:S06]  /*1260*/  @P0 IMAD.MOV.U32 R3, RZ, RZ, R5 ;  /* 0x000000ffff030224 */ /* 0x000fcc00078e0005 */
[----:B------:R-:W-:-:S15]  /*1270*/  DADD R10, R2, -1 ;  /* 0xbff00000020a7429 */ /* 0x000fde0000000000 */
[----:B------:R-:W-:-:S15]  /*1280*/  NOP ;  /* 0x0000000000007918 */ /* 0x000fde0000000000 */
[----:B------:R-:W-:-:S15]  /*1290*/  NOP ;  /* 0x0000000000007918 */ /* 0x000fde0000000000 */
[----:B------:R-:W-:-:S15]  /*12a0*/  NOP ;  /* 0x0000000000007918 */ /* 0x000fde0000000000 */
[----:B------:R-:W-:-:S04]  /*12b0*/  NOP ;  /* 0x0000000000007918 */ /* 0x000fc80000000000 */
[----:B------:R0:W1:Y:S02]  /*12c0*/  DADD R30, R2, 1 ;  /* 0x3ff00000021e7429 */ /* 0x0000640000000000 */
[----:B0-----:R-:W-:Y:S02]  /*12d0*/  LEA.HI R2, R13, R4, RZ, 0xc ;  /* 0x000000040d027211 */ /* 0x001fe400078f60ff */
[----:B-1----:R-:W0:Y:S01]  /*12e0*/  MUFU.RCP64H R13, R31 ;  /* 0x0000001f000d7308 */ /* 0x002e220000001800 */
[----:B------:R-:W-:Y:S02]  /*12f0*/  MOV R3, 0x43300000 ;  /* 0x4330000000037802 */ /* 0x000fe40000000f00 */
[----:B------:R-:W-:-:S05]  /*1300*/  @P0 VIADD R2, R2, 0x1 ;  /* 0x0000000102020836 */ /* 0x000fca0000000000 */
[----:B------:R-:W-:-:S15]  /*1310*/  LOP3.LUT R2, R2, 0x80000000, RZ, 0x3c, !PT ;  /* 0x8000000002027812 */ /* 0x000fde00078e3cff */
[----:B------:R-:W-:-:S15]  /*1320*/  NOP ;  /* 0x0000000000007918 */ /* 0x000fde0000000000 */
[----:B------:R-:W-:-:S15]  /*1330*/  NOP ;  /* 0x0000000000007918 */ /* 0x000fde0000000000 */
[----:B------:R-:W-:-:S07]  /*1340*/  NOP ;  /* 0x0000000000007918 */ /* 0x000fce0000000000 */
        /* <DEDUP_REMOVED lines=148> */
.L_x_2576:
[----:B------:R-:W-:Y:S01]  /*1c90*/  IMAD.MOV.U32 R4, RZ, RZ, 0x0 ;  /* 0x00000000ff047424 */ /* 0x000fe200078e00ff */
[----:B------:R-:W-:Y:S01]  /*1ca0*/  LOP3.LUT P0, RZ, R3, 0x7fffffff, RZ, 0xc0, !PT ;  /* 0x7fffffff03ff7812 */ /* 0x000fe2000780c0ff */
[----:B------:R-:W-:-:S06]  /*1cb0*/  IMAD.MOV.U32 R5, RZ, RZ, 0x7ff00000 ;  /* 0x7ff00000ff057424 */ /* 0x000fcc00078e00ff */
[----:B------:R-:W0:Y:S02]  /*1cc0*/  DFMA R2, R2, R4, +INF ;  /* 0x7ff000000202742b */ /* 0x000e240000000004 */
[----:B0-----:R-:W-:Y:S02]  /*1cd0*/  FSEL R8, R2, RZ, P0 ;  /* 0x000000ff02087208 */ /* 0x001fe40000000000 */
[----:B------:R-:W-:-:S07]  /*1ce0*/  FSEL R9, R3, -QNAN , P0 ;  /* 0xfff0000003097808 */ /* 0x000fce0000000000 */
.L_x_2575:
[----:B------:R-:W-:Y:S05]  /*1cf0*/  BSYNC.RECONVERGENT B2 ;  /* 0x0000000000027941 */ /* 0x000fea0003800200 */
.L_x_2571:
[----:B------:R-:W-:Y:S01]  /*1d00*/  ISETP.GT.U32.AND P0, PT, R15, 0x43dfffff, PT ;  /* 0x43dfffff0f00780c */ /* 0x000fe20003f04070 */
[----:B------:R-:W-:Y:S01]  /*1d10*/  UMOV UR6, 0xfefa39ef ;  /* 0xfefa39ef00067882 */ /* 0x000fe20000000000 */
[----:B------:R-:W-:Y:S02]  /*1d20*/  UMOV UR7, 0x3fe62e42 ;  /* 0x3fe62e4200077882 */ /* 0x000fe40000000000 */
[----:B------:R-:W0:Y:S02]  /*1d30*/  DADD R30, R8, UR6 ;  /* 0x00000006081e7e29 */ /* 0x000e240008000000 */
[----:B0-----:R-:W-:Y:S02]  /*1d40*/  FSEL R3, R31, R9, P0 ;  /* 0x000000091f037208 */ /* 0x001fe40000000000 */
[----:B------:R-:W-:Y:S02]  /*1d50*/  FSEL R30, R30, R8, P0 ;  /* 0x000000081e1e7208 */ /* 0x000fe40000000000 */
[----:B------:R-:W-:-:S07]  /*1d60*/  LOP3.LUT R31, R3, 0x80000000, R29, 0xb8, !PT ;  /* 0x80000000031f7812 */ /* 0x000fce00078eb81d */
.L_x_2570:
[----:B------:R-:W-:Y:S05]  /*1d70*/  BSYNC.RECONVERGENT B1 ;  /* 0x0000000000017941 */ /* 0x000fea0003800200 */
.L_x_2569:
[----:B-----5:R-:W-:Y:S01]  /*1d80*/  VIADD R29, R27, 0x80 ;  /* 0x000000801b1d7836 */ /* 0x020fe20000000000 */
[----:B------:R-:W-:Y:S04]  /*1d90*/  BSSY.RECONVERGENT B1, `(.L_x_2577) ;  /* 0x0000196000017945 */ /* 0x000fe80003800200 */
[----:B------:R-:W-:-:S13]  /*1da0*/  ISETP.GE.U32.AND P0, PT, R29, R26, PT ;  /* 0x0000001a1d00720c */ /* 0x000fda0003f06070 */
[----:B------:R-:W-:Y:S05]  /*1db0*/  @P0 BRA `(.L_x_2578) ;  /* 0x00000018004c0947 */ /* 0x000fea0003800000 */
[----:B------:R-:W0:Y:S01]  /*1dc0*/  DFMA R2, R24, R24, 1 ;  /* 0x3ff000001802742b */ /* 0x000e220000000018 */
        /* <DEDUP_REMOVED lines=262> */
.L_x_2580:
        /* <DEDUP_REMOVED lines=54> */
.L_x_2583:
[----:B------:R-:W-:Y:S05]  /*3190*/  BSYNC.RECONVERGENT B3 ;  /* 0x0000000000037941 */ /* 0x000fea0003800200 */
.L_x_2582:
        /* <DEDUP_REMOVED lines=77> */
.L_x_2581:
[----:B------:R-:W-:Y:S05]  /*3670*/  BSYNC.RECONVERGENT B2 ;  /* 0x0000000000027941 */ /* 0x000fea0003800200 */
.L_x_2579:
[----:B------:R-:W-:Y:S01]  /*3680*/  ISETP.GT.U32.AND P0, PT, R15, 0x43dfffff, PT ;  /* 0x43dfffff0f00780c */ /* 0x000fe20003f04070 */
[----:B------:R-:W-:Y:S01]  /*3690*/  UMOV UR6, 0xfefa39ef ;  /* 0xfefa39ef00067882 */ /* 0x000fe20000000000 */
[----:B------:R-:W-:Y:S02]  /*36a0*/  UMOV UR7, 0x3fe62e42 ;  /* 0x3fe62e4200077882 */ /* 0x000fe40000000000 */
[----:B-1----:R-:W1:Y:S02]  /*36b0*/  DADD R2, R4, UR6 ;  /* 0x0000000604027e29 */ /* 0x002e640008000000 */
[----:B-1----:R-:W-:Y:S02]  /*36c0*/  FSEL R3, R3, R5, P0 ;  /* 0x0000000503037208 */ /* 0x002fe40000000000 */
[----:B------:R-:W-:Y:S02]  /*36d0*/  FSEL R24, R2, R4, P0 ;  /* 0x0000000402187208 */ /* 0x000fe40000000000 */
[----:B------:R-:W-:-:S07]  /*36e0*/  LOP3.LUT R25, R3, 0x80000000, R25, 0xb8, !PT ;  /* 0x8000000003197812 */ /* 0x000fce00078eb819 */
.L_x_2578:
[----:B------:R-:W-:Y:S05]  /*36f0*/  BSYNC.RECONVERGENT B1 ;  /* 0x0000000000017941 */ /* 0x000fea0003800200 */
.L_x_2577:
[----:B------:R-:W-:Y:S01]  /*3700*/  VIADD R3, R27, 0x100 ;  /* 0x000001001b037836 */ /* 0x000fe20000000000 */
[----:B------:R-:W-:Y:S04]  /*3710*/  BSSY.RECONVERGENT B1, `(.L_x_2584) ;  /* 0x0000198000017945 */ /* 0x000fe80003800200 */
[----:B------:R-:W-:-:S13]  /*3720*/  ISETP.GE.U32.AND P0, PT, R3, R26, PT ;  /* 0x0000001a0300720c */ /* 0x000fda0003f06070 */
[----:B------:R-:W-:Y:S05]  /*3730*/  @P0 BRA `(.L_x_2585) ;  /* 0x0000001800540947 */ /* 0x000fea0003800000 */
[----:B------:R-:W1:Y:S01]  /*3740*/  DFMA R2, R16, R16, 1 ;  /* 0x3ff000001002742b */ /* 0x000e620000000010 */
[----:B------:R-:W-:Y:S01]  /*3750*/  IMAD.MOV.U32 R4, RZ, RZ, RZ ;  /* 0x000000ffff047224 */ /* 0x000fe200078e00ff */
[----:B-1----:R-:W1:Y:S01]  /*3760*/  MUFU.RSQ64H R5, R3 ;  /* 0x0000000300057308 */ /* 0x002e620000001c00 */
        /* <DEDUP_REMOVED lines=60> */
[----:B-1----:R-:W0:Y:S02]  /*3b30*/  DFMA R2, R14, R2, R14 ;  /* 0x000000020e02722b */ /* 0x002e24000000000e */
        /* <DEDUP_REMOVED lines=32> */
[----:B------:R-:W-:Y:S01]  /*3d40*/  UMOV UR6, 0x80000000 ;  /* 0x8000000000067882 */ /* 0x000fe20000000000 */
[----:B------:R-:W-:Y:S01]  /*3d50*/  UMOV UR7, 0x43300000 ;  /* 0x4330000000077882 */ /* 0x000fe20000000000 */
[----:B------:R-:W-:Y:S01]  /*3d60*/  LOP3.LUT R3, R2, 0x3ff00000, RZ, 0xfc, !PT ;  /* 0x3ff0000002037812 */ /* 0x000fe200078efcff */
[----:B------:R-:W-:-:S03]  /*3d70*/  IMAD.MOV.U32 R2, RZ, RZ, R7 ;  /* 0x000000ffff027224 */ /* 0x000fc600078e0007 */
[----:B------:R-:W-:-:S13]  /*3d80*/  ISETP.GE.U32.AND P0, PT, R3, 0x3ff6a09f, PT ;  /* 0x3ff6a09f0300780c */ /* 0x000fda0003f06070 */
        /* <DEDUP_REMOVED lines=9> */
[----:B-1----:R-:W-:Y:S02]  /*3e20*/  LEA.HI R2, R6, R9, RZ, 0xc ;  /* 0x0000000906027211 */ /* 0x002fe400078f60ff */
[----:B------:R-:W-:-:S03]  /*3e30*/  MOV R3, 0x43300000 ;  /* 0x4330000000037802 */ /* 0x000fc60000000f00 */
        /* <DEDUP_REMOVED lines=153> */
.L_x_2587:
        /* <DEDUP_REMOVED lines=54> */
.L_x_2590:
[----:B------:R-:W-:Y:S05]  /*4b30*/  BSYNC.RECONVERGENT B3 ;  /* 0x0000000000037941 */ /* 0x000fea0003800200 */
.L_x_2589:
        /* <DEDUP_REMOVED lines=77> */
.L_x_2588:
[----:B------:R-:W-:Y:S05]  /*5010*/  BSYNC.RECONVERGENT B2 ;  /* 0x0000000000027941 */ /* 0x000fea0003800200 */
.L_x_2586:
[----:B------:R-:W-:Y:S01]  /*5020*/  ISETP.GT.U32.AND P0, PT, R15, 0x43dfffff, PT ;  /* 0x43dfffff0f00780c */ /* 0x000fe20003f04070 */
[----:B------:R-:W-:Y:S01]  /*5030*/  UMOV UR6, 0xfefa39ef ;  /* 0xfefa39ef00067882 */ /* 0x000fe20000000000 */
[----:B------:R-:W-:Y:S02]  /*5040*/  UMOV UR7, 0x3fe62e42 ;  /* 0x3fe62e4200077882 */ /* 0x000fe40000000000 */
[----:B-1----:R-:W1:Y:S02]  /*5050*/  DADD R2, R12, UR6 ;  /* 0x000000060c027e29 */ /* 0x002e640008000000 */
[----:B-1----:R-:W-:Y:S02]  /*5060*/  FSEL R3, R3, R13, P0 ;  /* 0x0000000d03037208 */ /* 0x002fe40000000000 */
[----:B------:R-:W-:Y:S02]  /*5070*/  FSEL R12, R2, R12, P0 ;  /* 0x0000000c020c7208 */ /* 0x000fe40000000000 */
[----:B------:R-:W-:-:S07]  /*5080*/  LOP3.LUT R13, R3, 0x80000000, R17, 0xb8, !PT ;  /* 0x80000000030d7812 */ /* 0x000fce00078eb811 */
.L_x_2585:
[----:B------:R-:W-:Y:S05]  /*5090*/  BSYNC.RECONVERGENT B1 ;  /* 0x0000000000017941 */ /* 0x000fea0003800200 */
.L_x_2584:
[----:B------:R-:W-:Y:S01]  /*50a0*/  VIADD R3, R27, 0x180 ;  /* 0x000001801b037836 */ /* 0x000fe20000000000 */
[----:B------:R-:W-:Y:S04]  /*50b0*/  BSSY.RECONVERGENT B1, `(.L_x_2591) ;  /* 0x0000198000017945 */ /* 0x000fe80003800200 */
[----:B------:R-:W-:-:S13]  /*50c0*/  ISETP.GE.U32.AND P0, PT, R3, R26, PT ;  /* 0x0000001a0300720c */ /* 0x000fda0003f06070 */
[----:B------:R-:W-:Y:S05]  /*50d0*/  @P0 BRA `(.L_x_2592) ;  /* 0x0000001800540947 */ /* 0x000fea0003800000 */
[----:B------:R-:W1:Y:S01]  /*50e0*/  DFMA R2, R18, R18, 1 ;  /* 0x3ff000001202742b */ /* 0x000e620000000012 */
[----:B------:R-:W-:Y:S01]  /*50f0*/  IMAD.MOV.U32 R4, RZ, RZ, RZ ;  /* 0x000000ffff047224 */ /* 0x000fe200078e00ff */
[----:B-1----:R-:W1:Y:S01]  /*5100*/  MUFU.RSQ64H R5, R3 ;  /* 0x0000000300057308 */ /* 0x002e620000001c00 */
[----:B0-----:R-:W-:Y:S01]  /*5110*/  IMAD.MOV.U32 R8, RZ, RZ, 0x0 ;  /* 0x00000000ff087424 */ /* 0x001fe200078e00ff */
        /* <DEDUP_REMOVED lines=261> */
.L_x_2594:
        /* <DEDUP_REMOVED lines=54> */
.L_x_2597:
[----:B------:R-:W-:Y:S05]  /*64d0*/  BSYNC.RECONVERGENT B3 ;  /* 0x0000000000037941 */ /* 0x000fea0003800200 */
.L_x_2596:
        /* <DEDUP_REMOVED lines=77> */
.L_x_2595:
[----:B------:R-:W-:Y:S05]  /*69b0*/  BSYNC.RECONVERGENT B2 ;  /* 0x0000000000027941 */ /* 0x000fea0003800200 */
.L_x_2593:
[----:B------:R-:W-:Y:S01]  /*69c0*/  ISETP.GT.U32.AND P0, PT, R17, 0x43dfffff, PT ;  /* 0x43dfffff1100780c */ /* 0x000fe20003f04070 */
[----:B------:R-:W-:Y:S01]  /*69d0*/  UMOV UR6, 0xfefa39ef ;  /* 0xfefa39ef00067882 */ /* 0x000fe20000000000 */
[----:B------:R-:W-:Y:S02]  /*69e0*/  UMOV UR7, 0x3fe62e42 ;  /* 0x3fe62e4200077882 */ /* 0x000fe40000000000 */
[----:B-1----:R-:W1:Y:S02]  /*69f0*/  DADD R2, R14, UR6 ;  /* 0x000000060e027e29 */ /* 0x002e640008000000 */
[----:B-1----:R-:W-:Y:S02]  /*6a00*/  FSEL R3, R3, R15, P0 ;  /* 0x0000000f03037208 */ /* 0x002fe40000000000 */
[----:B------:R-:W-:Y:S02]  /*6a10*/  FSEL R14, R2, R14, P0 ;  /* 0x0000000e020e7208 */ /* 0x000fe40000000000 */
[----:B------:R-:W-:-:S07]  /*6a20*/  LOP3.LUT R15, R3, 0x80000000, R19, 0xb8, !PT ;  /* 0x80000000030f7812 */ /* 0x000fce00078eb813 */
.L_x_2592:
[----:B------:R-:W-:Y:S05]  /*6a30*/  BSYNC.RECONVERGENT B1 ;  /* 0x0000000000017941 */ /* 0x000fea0003800200 */
.L_x_2591:
        /* <DEDUP_REMOVED lines=269> */
.L_x_2601:
        /* <DEDUP_REMOVED lines=54> */
.L_x_2604:
[----:B------:R-:W-:Y:S05]  /*7e70*/  BSYNC.RECONVERGENT B3 ;  /* 0x0000000000037941 */ /* 0x000fea0003800200 */
.L_x_2603:
        /* <DEDUP_REMOVED lines=77> */
.L_x_2602:
[----:B------:R-:W-:Y:S05]  /*8350*/  BSYNC.RECONVERGENT B2 ;  /* 0x0000000000027941 */ /* 0x000fea0003800200 */
.L_x_2600:
[----:B------:R-:W-:Y:S01]  /*8360*/  ISETP.GT.U32.AND P0, PT, R19, 0x43dfffff, PT ;  /* 0x43dfffff1300780c */ /* 0x000fe20003f04070 */
[----:B------:R-:W-:Y:S01]  /*8370*/  UMOV UR6, 0xfefa39ef ;  /* 0xfefa39ef00067882 */ /* 0x000fe20000000000 */
[----:B------:R-:W-:Y:S02]  /*8380*/  UMOV UR7, 0x3fe62e42 ;  /* 0x3fe62e4200077882 */ /* 0x000fe40000000000 */
[----:B-1----:R-:W1:Y:S02]  /*8390*/  DADD R2, R16, UR6 ;  /* 0x0000000610027e29 */ /* 0x002e640008000000 */
[----:B-1----:R-:W-:Y:S02]  /*83a0*/  FSEL R3, R3, R17, P0 ;  /* 0x0000001103037208 */ /* 0x002fe40000000000 */
[----:B------:R-:W-:Y:S02]  /*83b0*/  FSEL R16, R2, R16, P0 ;  /* 0x0000001002107208 */ /* 0x000fe40000000000 */
[----:B------:R-:W-:-:S07]  /*83c0*/  LOP3.LUT R17, R3, 0x80000000, R21, 0xb8, !PT ;  /* 0x8000000003117812 */ /* 0x000fce00078eb815 */
.L_x_2599:
[----:B------:R-:W-:Y:S05]  /*83d0*/  BSYNC.RECONVERGENT B1 ;  /* 0x0000000000017941 */ /* 0x000fea0003800200 */
.L_x_2598:
        /* <DEDUP_REMOVED lines=269> */
.L_x_2608:
        /* <DEDUP_REMOVED lines=54> */
.L_x_2611:
[----:B------:R-:W-:Y:S05]  /*9810*/  BSYNC.RECONVERGENT B3 ;  /* 0x0000000000037941 */ /* 0x000fea0003800200 */
.L_x_2610:
        /* <DEDUP_REMOVED lines=77> */
.L_x_2609:
[----:B------:R-:W-:Y:S05]  /*9cf0*/  BSYNC.RECONVERGENT B2 ;  /* 0x0000000000027941 */ /* 0x000fea0003800200 */
.L_x_2607:
[----:B------:R-:W-:Y:S01]  /*9d00*/  ISETP.GT.U32.AND P0, PT, R21, 0x43dfffff, PT ;  /* 0x43dfffff1500780c */ /* 0x000fe20003f04070 */
[----:B------:R-:W-:Y:S01]  /*9d10*/  UMOV UR6, 0xfefa39ef ;  /* 0xfefa39ef00067882 */ /* 0x000fe20000000000 */
[----:B------:R-:W-:Y:S02]  /*9d20*/  UMOV UR7, 0x3fe62e42 ;  /* 0x3fe62e4200077882 */ /* 0x000fe40000000000 */
[----:B-1----:R-:W1:Y:S02]  /*9d30*/  DADD R2, R18, UR6 ;  /* 0x0000000612027e29 */ /* 0x002e640008000000 */
[----:B-1----:R-:W-:Y:S02]  /*9d40*/  FSEL R3, R3, R19, P0 ;  /* 0x0000001303037208 */ /* 0x002fe40000000000 */
[----:B------:R-:W-:Y:S02]  /*9d50*/  FSEL R18, R2, R18, P0 ;  /* 0x0000001202127208 */ /* 0x000fe40000000000 */
[----:B------:R-:W-:-:S07]  /*9d60*/  LOP3.LUT R19, R3, 0x80000000, R23, 0xb8, !PT ;  /* 0x8000000003137812 */ /* 0x000fce00078eb817 */
.L_x_2606:
[----:B------:R-:W-:Y:S05]  /*9d70*/  BSYNC.RECONVERGENT B1 ;  /* 0x0000000000017941 */ /* 0x000fea0003800200 */
.L_x_2605:
        /* <DEDUP_REMOVED lines=269> */
.L_x_2615:
        /* <DEDUP_REMOVED lines=54> */
.L_x_2618:
[----:B------:R-:W-:Y:S05]  /*b1b0*/  BSYNC.RECONVERGENT B3 ;  /* 0x0000000000037941 */ /* 0x000fea0003800200 */
.L_x_2617:
        /* <DEDUP_REMOVED lines=77> */
.L_x_2616:
[----:B------:R-:W-:Y:S05]  /*b690*/  BSYNC.RECONVERGENT B2 ;  /* 0x0000000000027941 */ /* 0x000fea0003800200 */
.L_x_2614:
[----:B------:R-:W-:Y:S01]  /*b6a0*/  ISETP.GT.U32.AND P0, PT, R23, 0x43dfffff, PT ;  /* 0x43dfffff1700780c */ /* 0x000fe20003f04070 */
[----:B------:R-:W-:Y:S01]  /*b6b0*/  UMOV UR6, 0xfefa39ef ;  /* 0xfefa39ef00067882 */ /* 0x000fe20000000000 */
[----:B------:R-:W-:Y:S02]  /*b6c0*/  UMOV UR7, 0x3fe62e42 ;  /* 0x3fe62e4200077882 */ /* 0x000fe40000000000 */
[----:B-1----:R-:W1:Y:S02]  /*b6d0*/  DADD R2, R20, UR6 ;  /* 0x0000000614027e29 */ /* 0x002e640008000000 */
[----:B-1----:R-:W-:Y:S02]  /*b6e0*/  FSEL R3, R3, R21, P0 ;  /* 0x0000001503037208 */ /* 0x002fe40000000000 */
[----:B------:R-:W-:Y:S02]  /*b6f0*/  FSEL R20, R2, R20, P0 ;  /* 0x0000001402147208 */ /* 0x000fe40000000000 */
[----:B------:R-:W-:-:S07]  /*b700*/  LOP3.LUT R21, R3, 0x80000000, R33, 0xb8, !PT ;  /* 0x8000000003157812 */ /* 0x000fce00078eb821 */
.L_x_2613:
[----:B------:R-:W-:Y:S05]  /*b710*/  BSYNC.RECONVERGENT B1 ;  /* 0x0000000000017941 */ /* 0x000fea0003800200 */
.L_x_2612:
        /* <DEDUP_REMOVED lines=83> */
[----:B0-----:R-:W-:Y:S01]  /*bc50*/  @!P0 IMAD.MOV.U32 R23, RZ, RZ, R3 ;  /* 0x000000ffff178224 */ /* 0x001fe200078e0003 */
[----:B------:R-:W-:-:S03]  /*bc60*/  @!P0 MOV R22, R2 ;  /* 0x0000000200168202 */ /* 0x000fc60000000f00 */
        /* <DEDUP_REMOVED lines=26> */
[----:B0-----:R-:W-:Y:S01]  /*be10*/  LEA.HI R2, R23, R6, RZ, 0xc ;  /* 0x0000000617027211 */ /* 0x001fe200078f60ff */
[----:B------:R-:W-:Y:S01]  /*be20*/  IMAD.MOV.U32 R3, RZ, RZ, 0x43300000 ;  /* 0x43300000ff037424 */ /* 0x000fe200078e00ff */
[----:B-1----:R-:W0:Y:S03]  /*be30*/  MUFU.RCP64H R23, R37 ;  /* 0x0000002500177308 */ /* 0x002e260000001800 */
[----:B------:R-:W-:-:S05]  /*be40*/  @P0 VIADD R2, R2, 0x1 ;  /* 0x0000000102020836 */ /* 0x000fca0000000000 */
[----:B------:R-:W-:-:S15]  /*be50*/  LOP3.LUT R2, R2, 0x80000000, RZ, 0x3c, !PT ;  /* 0x8000000002027812 */ /* 0x000fde00078e3cff */
[----:B------:R-:W-:-:S15]  /*be60*/  NOP ;  /* 0x0000000000007918 */ /* 0x000fde0000000000 */
[----:B------:R-:W-:-:S15]  /*be70*/  NOP ;  /* 0x0000000000007918 */ /* 0x000fde0000000000 */
[----:B------:R-:W-:-:S07]  /*be80*/  NOP ;  /* 0x0000000000007918 */ /* 0x000fce0000000000 */
        /* <DEDUP_REMOVED lines=149> */
.L_x_2622:
        /* <DEDUP_REMOVED lines=50> */
[----:B------:R-:W-:Y:S02]  /*cb00*/  IMAD.MOV.U32 R4, RZ, RZ, R22 ;  /* 0x000000ffff047224 */ /* 0x000fe400078e0016 */
[----:B------:R-:W-:-:S07]  /*cb10*/  IMAD.MOV.U32 R3, RZ, RZ, R23 ;  /* 0x000000ffff037224 */ /* 0x000fce00078e0017 */
[----:B------:R-:W-:Y:S05]  /*cb20*/  CALL.REL.NOINC `($__internal_4_$__cuda_sm20_div_rn_f64_full) ;  /* 0x000000d000f47944 */ /* 0x000fea0003c00000 */
[----:B------:R-:W-:-:S07]  /*cb30*/  IMAD.MOV.U32 R5, RZ, RZ, R3 ;  /* 0x000000ffff057224 */ /* 0x000fce00078e0003 */
.L_x_2625:
[----:B------:R-:W-:Y:S05]  /*cb40*/  BSYNC.RECONVERGENT B3 ;  /* 0x0000000000037941 */ /* 0x000fea0003800200 */
.L_x_2624:
        /* <DEDUP_REMOVED lines=77> */
.L_x_2623:
[----:B------:R-:W-:Y:S05]  /*d020*/  BSYNC.RECONVERGENT B2 ;  /* 0x0000000000027941 */ /* 0x000fea0003800200 */
.L_x_2621:
[----:B------:R-:W-:Y:S01]  /*d030*/  ISETP.GT.U32.AND P0, PT, R33, 0x43dfffff, PT ;  /* 0x43dfffff2100780c */ /* 0x000fe20003f04070 */
[----:B------:R-:W-:Y:S01]  /*d040*/  UMOV UR6, 0xfefa39ef ;  /* 0xfefa39ef00067882 */ /* 0x000fe20000000000 */
[----:B------:R-:W-:Y:S02]  /*d050*/  UMOV UR7, 0x3fe62e42 ;  /* 0x3fe62e4200077882 */ /* 0x000fe40000000000 */
[----:B-1----:R-:W1:Y:S02]  /*d060*/  DADD R2, R4, UR6 ;  /* 0x0000000604027e29 */ /* 0x002e640008000000 */
[----:B-1----:R-:W-:Y:S02]  /*d070*/  FSEL R3, R3, R5, P0 ;  /* 0x0000000503037208 */ /* 0x002fe40000000000 */
[----:B------:R-:W-:Y:S02]  /*d080*/  FSEL R2, R2, R4, P0 ;  /* 0x0000000402027208 */ /* 0x000fe40000000000 */
[----:B------:R-:W-:-:S07]  /*d090*/  LOP3.LUT R3, R3, 0x80000000, R35, 0xb8, !PT ;  /* 0x8000000003037812 */ /* 0x000fce00078eb823 */
.L_x_2620:
[----:B------:R-:W-:Y:S05]  /*d0a0*/  BSYNC.RECONVERGENT B1 ;  /* 0x0000000000017941 */ /* 0x000fea0003800200 */
.L_x_2619:
[----:B------:R-:W-:Y:S01]  /*d0b0*/  ISETP.GE.U32.AND P0, PT, R27, R26, PT ;  /* 0x0000001a1b00720c */ /* 0x000fe20003f06070 */
[----:B------:R-:W-:Y:S04]  /*d0c0*/  BSSY.RECONVERGENT B0, `(.L_x_2626) ;  /* 0x0000033000007945 */ /* 0x000fe80003800200 */
[----:B------:R-:W-:Y:S08]  /*d0d0*/  BSSY.RELIABLE B1, `(.L_x_2627) ;  /* 0x000002b000017945 */ /* 0x000ff00003800100 */
[----:B------:R-:W-:Y:S05]  /*d0e0*/  @P0 BRA `(.L_x_2628) ;  /* 0x0000000000300947 */ /* 0x000fea0003800000 */
[----:B------:R-:W1:Y:S01]  /*d0f0*/  LDC.64 R4, c[0x0][0x388] ;  /* 0x0000e200ff047b82 */ /* 0x000e620000000a00 */
[----:B------:R-:W-:Y:S02]  /*d100*/  IMAD.IADD R7, R0, 0x1, R27 ;  /* 0x0000000100077824 */ /* 0x000fe400078e021b */
[----:B------:R-:W-:-:S05]  /*d110*/  IMAD.MOV.U32 R27, RZ, RZ, R29 ;  /* 0x000000ffff1b7224 */ /* 0x000fca00078e001d */
[----:B------:R-:W-:Y:S01]  /*d120*/  ISETP.GE.U32.AND P0, PT, R27, R26, PT ;  /* 0x0000001a1b00720c */ /* 0x000fe20003f06070 */
[----:B-1----:R-:W-:-:S05]  /*d130*/  IMAD.WIDE.U32 R4, R7, 0x8, R4 ;  /* 0x0000000807047825 */ /* 0x002fca00078e0004 */
[----:B------:R1:W-:Y:S07]  /*d140*/  STG.E.64 desc[UR4][R4.64], R30 ;  /* 0x0000001e04007986 */ /* 0x0003ee000c101b04 */
[----:B------:R-:W-:Y:S05]  /*d150*/  @P0 BRA `(.L_x_2629) ;  /* 0x0000000000300947 */ /* 0x000fea0003800000 */
[----:B-1----:R-:W1:Y:S01]  /*d160*/  LDC.64 R4, c[0x0][0x388] ;  /* 0x0000e200ff047b82 */ /* 0x002e620000000a00 */
[----:B------:R-:W-:Y:S02]  /*d170*/  IMAD.IADD R7, R0, 0x1, R27 ;  /* 0x0000000100077824 */ /* 0x000fe400078e021b */
[----:B------:R-:W-:Y:S02]  /*d180*/  VIADD R27, R27, 0x80 ;  /* 0x000000801b1b7836 */ /* 0x000fe40000000000 */
[----:B-1----:R-:W-:-:S05]  /*d190*/  IMAD.WIDE.U32 R4, R7, 0x8, R4 ;  /* 0x0000000807047825 */ /* 0x002fca00078e0004 */
[----:B------:R1:W-:Y:S02]  /*d1a0*/  STG.E.64 desc[UR4][R4.64], R24 ;  /* 0x0000001804007986 */ /* 0x0003e4000c101b04 */
.L_x_2628:
[----:B------:R-:W-:-:S13]  /*d1b0*/  ISETP.GE.U32.AND P0, PT, R27, R26, PT ;  /* 0x0000001a1b00720c */ /* 0x000fda0003f06070 */
[----:B------:R-:W-:Y:S05]  /*d1c0*/  @P0 BRA `(.L_x_2630) ;  /* 0x0000000000300947 */ /* 0x000fea0003800000 */
[----:B-1----:R-:W1:Y:S01]  /*d1d0*/  LDC.64 R4, c[0x0][0x388] ;  /* 0x0000e200ff047b82 */ /* 0x002e620000000a00 */
[----:B------:R-:W-:Y:S02]  /*d1e0*/  IMAD.IADD R7, R0, 0x1, R27 ;  /* 0x0000000100077824 */ /* 0x000fe400078e021b */
[----:B------:R-:W-:Y:S02]  /*d1f0*/  VIADD R27, R27, 0x80 ;  /* 0x000000801b1b7836 */ /* 0x000fe40000000000 */
[----:B-1----:R-:W-:-:S05]  /*d200*/  IMAD.WIDE.U32 R4, R7, 0x8, R4 ;  /* 0x0000000807047825 */ /* 0x002fca00078e0004 */
[----:B------:R2:W-:Y:S02]  /*d210*/  STG.E.64 desc[UR4][R4.64], R12 ;  /* 0x0000000c04007986 */ /* 0x0005e4000c101b04 */
.L_x_2629:
[----:B------:R-:W-:-:S13]  /*d220*/  ISETP.GE.U32.AND P0, PT, R27, R26, PT ;  /* 0x0000001a1b00720c */ /* 0x000fda0003f06070 */
[----:B------:R-:W-:Y:S05]  /*d230*/  @P0 BRA `(.L_x_2631) ;  /* 0x0000000000300947 */ /* 0x000fea0003800000 */
[----:B-12---:R-:W1:Y:S01]  /*d240*/  LDC.64 R4, c[0x0][0x388] ;  /* 0x0000e200ff047b82 */ /* 0x006e620000000a00 */
[----:B------:R-:W-:Y:S01]  /*d250*/  IADD3 R7, PT, PT, R0, R27, RZ ;  /* 0x0000001b00077210 */ /* 0x000fe20007ffe0ff */
[----:B------:R-:W-:-:S04]  /*d260*/  VIADD R27, R27, 0x80 ;  /* 0x000000801b1b7836 */ /* 0x000fc80000000000 */
[----:B-1----:R-:W-:-:S05]  /*d270*/  IMAD.WIDE.U32 R4, R7, 0x8, R4 ;  /* 0x0000000807047825 */ /* 0x002fca00078e0004 */
[----:B------:R2:W-:Y:S02]  /*d280*/  STG.E.64 desc[UR4][R4.64], R14 ;  /* 0x0000000e04007986 */ /* 0x0005e4000c101b04 */
.L_x_2630:
[----:B------:R-:W-:-:S13]  /*d290*/  ISETP.GE.U32.AND P0, PT, R27, R26, PT ;  /* 0x0000001a1b00720c */ /* 0x000fda0003f06070 */
[----:B------:R-:W-:Y:S05]  /*d2a0*/  @P0 BRA `(.L_x_2632) ;  /* 0x0000000000340947 */ /* 0x000fea0003800000 */
[----:B-12---:R-:W1:Y:S01]  /*d2b0*/  LDC.64 R4, c[0x0][0x388] ;  /* 0x0000e200ff047b82 */ /* 0x006e620000000a00 */
[----:B------:R-:W-:Y:S02]  /*d2c0*/  IMAD.IADD R7, R0, 0x1, R27 ;  /* 0x0000000100077824 */ /* 0x000fe400078e021b */
[----:B------:R-:W-:Y:S02]  /*d2d0*/  VIADD R27, R27, 0x80 ;  /* 0x000000801b1b7836 */ /* 0x000fe40000000000 */
[----:B-1----:R-:W-:-:S05]  /*d2e0*/  IMAD.WIDE.U32 R4, R7, 0x8, R4 ;  /* 0x0000000807047825 */ /* 0x002fca00078e0004 */
[----:B------:R3:W-:Y:S02]  /*d2f0*/  STG.E.64 desc[UR4][R4.64], R16 ;  /* 0x0000001004007986 */ /* 0x0007e4000c101b04 */
.L_x_2631:
[----:B------:R-:W-:-:S13]  /*d300*/  ISETP.GE.U32.AND P0, PT, R27, R26, PT ;  /* 0x0000001a1b00720c */ /* 0x000fda0003f06070 */
[----:B------:R-:W-:Y:S05]  /*d310*/  @P0 BREAK.RELIABLE B1 ;  /* 0x0000000000010942 */ /* 0x000fea0003800100 */
[----:B------:R-:W-:Y:S05]  /*d320*/  @P0 BRA `(.L_x_2633) ;  /* 0x0000000000300947 */ /* 0x000fea0003800000 */
[----:B-123--:R-:W1:Y:S01]  /*d330*/  LDC.64 R4, c[0x0][0x388] ;  /* 0x0000e200ff047b82 */ /* 0x00ee620000000a00 */
[----:B------:R-:W-:Y:S02]  /*d340*/  IMAD.IADD R7, R0, 0x1, R27 ;  /* 0x0000000100077824 */ /* 0x000fe400078e021b */
[----:B------:R-:W-:Y:S02]  /*d350*/  VIADD R27, R27, 0x80 ;  /* 0x000000801b1b7836 */ /* 0x000fe40000000000 */
[----:B-1----:R-:W-:-:S05]  /*d360*/  IMAD.WIDE.U32 R4, R7, 0x8, R4 ;  /* 0x0000000807047825 */ /* 0x002fca00078e0004 */
[----:B------:R3:W-:Y:S02]  /*d370*/  STG.E.64 desc[UR4][R4.64], R18 ;  /* 0x0000001204007986 */ /* 0x0007e4000c101b04 */
.L_x_2632:
[----:B------:R-:W-:Y:S05]  /*d380*/  BSYNC.RELIABLE B1 ;  /* 0x0000000000017941 */ /* 0x000fea0003800100 */
.L_x_2627:
[----:B------:R-:W-:-:S13]  /*d390*/  ISETP.GE.U32.AND P0, PT, R27, R26, PT ;  /* 0x0000001a1b00720c */ /* 0x000fda0003f06070 */
[----:B-123--:R-:W1:Y:S01]  /*d3a0*/  @!P0 LDC.64 R4, c[0x0][0x388] ;  /* 0x0000e200ff048b82 */ /* 0x00ee620000000a00 */
[----:B------:R-:W-:Y:S02]  /*d3b0*/  @!P0 IMAD.IADD R7, R0, 0x1, R27 ;  /* 0x0000000100078824 */ /* 0x000fe400078e021b */
[----:B------:R-:W-:Y:S02]  /*d3c0*/  @!P0 VIADD R27, R27, 0x80 ;  /* 0x000000801b1b8836 */ /* 0x000fe40000000000 */
[----:B-1----:R-:W-:-:S05]  /*d3d0*/  @!P0 IMAD.WIDE.U32 R4, R7, 0x8, R4 ;  /* 0x0000000807048825 */ /* 0x002fca00078e0004 */
[----:B------:R4:W-:Y:S02]  /*d3e0*/  @!P0 STG.E.64 desc[UR4][R4.64], R20 ;  /* 0x0000001404008986 */ /* 0x0009e4000c101b04 */
.L_x_2633:
[----:B------:R-:W-:Y:S05]  /*d3f0*/  BSYNC.RECONVERGENT B0 ;  /* 0x0000000000007941 */ /* 0x000fea0003800200 */
.L_x_2626:
[----:B------:R-:W-:Y:S05]  /*d400*/  WARPSYNC.ALL ;  /* 0x0000000000007948 */ /* 0x000fea0003800000 */
[----:B------:R-:W-:-:S13]  /*d410*/  ISETP.GE.U32.AND P0, PT, R27, R26, PT ;  /* 0x0000001a1b00720c */ /* 0x000fda0003f06070 */
[----:B------:R-:W-:Y:S05]  /*d420*/  @P0 EXIT ;  /* 0x000000000000094d */ /* 0x000fea0003800000 */
[----:B-1234-:R-:W1:Y:S01]  /*d430*/  LDC.64 R4, c[0x0][0x388] ;  /* 0x0000e200ff047b82 */ /* 0x01ee620000000a00 */
[----:B------:R-:W-:-:S05]  /*d440*/  IADD3 R27, PT, PT, R0, R27, RZ ;  /* 0x0000001b001b7210 */ /* 0x000fca0007ffe0ff */
[----:B-1----:R-:W-:-:S05]  /*d450*/  IMAD.WIDE.U32 R4, R27, 0x8, R4 ;  /* 0x000000081b047825 */ /* 0x002fca00078e0004 */
[----:B------:R-:W-:Y:S01]  /*d460*/  STG.E.64 desc[UR4][R4.64], R2 ;  /* 0x0000000204007986 */ /* 0x000fe2000c101b04 */
[----:B------:R-:W-:Y:S05]  /*d470*/  EXIT ;  /* 0x000000000000794d */ /* 0x000fea0003800000 */
.L_x_2568:
[----:B------:R-:W0:Y:S01]  /*d480*/  S2R R28, SR_TID.X ;  /* 0x00000000001c7919 */ /* 0x000e220000002100 */
[----:B------:R-:W1:Y:S02]  /*d490*/  LDC.64 R2, c[0x0][0x390] ;  /* 0x0000e400ff027b82 */ /* 0x000e640000000a00 */
[----:B-1----:R-:W-:-:S04]  /*d4a0*/  IMAD.WIDE.U32 R2, R0, 0x8, R2 ;  /* 0x0000000800027825 */ /* 0x002fc800078e0002 */
[----:B0-----:R-:W-:-:S05]  /*d4b0*/  IMAD.WIDE.U32 R2, R28, 0x10, R2 ;  /* 0x000000101c027825 */ /* 0x001fca00078e0002 */
[----:B------:R-:W2:Y:S01]  /*d4c0*/  LDG.E.128 R20, desc[UR4][R2.64] ;  /* 0x0000000402147981 */ /* 0x000ea2000c1e1d00 */
[----:B------:R-:W-:Y:S02]  /*d4d0*/  IMAD.MOV.U32 R6, RZ, RZ, RZ ;  /* 0x000000ffff067224 */ /* 0x000fe400078e00ff */
[----:B------:R-:W-:Y:S01]  /*d4e0*/  IMAD.MOV.U32 R10, RZ, RZ, 0x0 ;  /* 0x00000000ff0a7424 */ /* 0x000fe200078e00ff */
[----:B------:R-:W5:Y:S01]  /*d4f0*/  LDG.E.128 R24, desc[UR4][R2.64+0x800] ;  /* 0x0008000402187981 */ /* 0x000f62000c1e1d00 */
[----:B------:R-:W-:-:S03]  /*d500*/  IMAD.MOV.U32 R11, RZ, RZ, 0x3fd80000 ;  /* 0x3fd80000ff0b7424 */ /* 0x000fc600078e00ff */
[----:B------:R-:W5:Y:S04]  /*d510*/  LDG.E.128 R12, desc[UR4][R2.64+0x1000] ;  /* 0x00100004020c7981 */ /* 0x000f68000c1e1d00 */
[----:B------:R0:W5:Y:S01]  /*d520*/  LDG.E.128 R16, desc[UR4][R2.64+0x1800] ;  /* 0x0018000402107981 */ /* 0x000162000c1e1d00 */
[----:B------:R-:W-:Y:S01]  /*d530*/  BSSY.RECONVERGENT B1, `(.L_x_2634) ;  /* 0x0000188000017945 */ /* 0x000fe20003800200 */
[----:B0-----:R-:W-:Y:S01]  /*d540*/  IMAD.MOV.U32 R2, RZ, RZ, RZ ;  /* 0x000000ffff027224 */ /* 0x001fe200078e00ff */
[----:B--2---:R-:W0:Y:S01]  /*d550*/  DFMA R4, R20, R20, 1 ;  /* 0x3ff000001404742b */ /* 0x004e220000000014 */
[----:B------:R-:W-:Y:S01]  /*d560*/  LOP3.LUT R31, R21, 0x7fffffff, RZ, 0xc0, !PT ;  /* 0x7fffffff151f7812 */ /* 0x000fe200078ec0ff */
[----:B0-----:R-:W0:Y:S01]  /*d570*/  MUFU.RSQ64H R7, R5 ;  /* 0x0000000500077308 */ /* 0x001e220000001c00 */
[----:B------:R-:W-:-:S02]  /*d580*/  IMAD.MOV.U32 R30, RZ, RZ, R20 ;  /* 0x000000ffff1e7224 */ /* 0x000fc400078e0014 */
        /* <DEDUP_REMOVED lines=112> */
[----:B-----5:R-:W-:Y:S05]  /*dc90*/  CALL.REL.NOINC `($__internal_4_$__cuda_sm20_div_rn_f64_full) ;  /* 0x000000c000987944 */ /* 0x020fea0003c00000 */
[----:B------:R-:W-:-:S07]  /*dca0*/  IMAD.MOV.U32 R5, RZ, RZ, R3 ;  /* 0x000000ffff057224 */ /* 0x000fce00078e0003 */
.L_x_2637:
[----:B------:R-:W-:Y:S05]  /*dcb0*/  BSYNC.RECONVERGENT B2 ;  /* 0x0000000000027941 */ /* 0x000fea0003800200 */
.L_x_2636:
        /* <DEDUP_REMOVED lines=78> */
.L_x_2635:
        /* <DEDUP_REMOVED lines=20> */
[----:B------:R-:W-:-:S03]  /*e2e0*/  IMAD.MOV.U32 R2, RZ, RZ, R32 ;  /* 0x000000ffff027224 */ /* 0x000fc600078e0020 */
        /* <DEDUP_REMOVED lines=10> */
[----:B------:R-:W-:Y:S01]  /*e390*/  IMAD.MOV.U32 R4, RZ, RZ, RZ ;  /* 0x000000ffff047224 */ /* 0x000fe200078e00ff */
        /* <DEDUP_REMOVED lines=155> */
.L_x_2639:
[----:B------:R-:W-:Y:S01]  /*ed50*/  IMAD.MOV.U32 R4, RZ, RZ, 0x0 ;  /* 0x00000000ff047424 */ /* 0x000fe200078e00ff */
[----:B------:R-:W-:Y:S01]  /*ed60*/  LOP3.LUT P0, RZ, R3, 0x7fffffff, RZ, 0xc0, !PT ;  /* 0x7fffffff03ff7812 */ /* 0x000fe2000780c0ff */
[----:B------:R-:W-:-:S06]  /*ed70*/  IMAD.MOV.U32 R5, RZ, RZ, 0x7ff00000 ;  /* 0x7ff00000ff057424 */ /* 0x000fcc00078e00ff */
[----:B------:R-:W0:Y:S02]  /*ed80*/  DFMA R2, R2, R4, +INF ;  /* 0x7ff000000202742b */ /* 0x000e240000000004 */
[----:B0-----:R-:W-:Y:S02]  /*ed90*/  FSEL R4, R2, RZ, P0 ;  /* 0x000000ff02047208 */ /* 0x001fe40000000000 */
[----:B------:R-:W-:-:S07]  /*eda0*/  FSEL R5, R3, -QNAN , P0 ;  /* 0xfff0000003057808 */ /* 0x000fce0000000000 */
.L_x_2638:
[----:B------:R-:W-:Y:S05]  /*edb0*/  BSYNC.RECONVERGENT B1 ;  /* 0x0000000000017941 */ /* 0x000fea0003800200 */
.L_x_2634:
[----:B------:R-:W0:Y:S01]  /*edc0*/  DFMA R2, R22, R22, 1 ;  /* 0x3ff000001602742b */ /* 0x000e220000000016 */
[----:B------:R-:W-:Y:S01]  /*edd0*/  IMAD.MOV.U32 R6, RZ, RZ, RZ ;  /* 0x000000ffff067224 */ /* 0x000fe200078e00ff */
[----:B0-----:R-:W0:Y:S01]  /*ede0*/  MUFU.RSQ64H R7, R3 ;  /* 0x0000000300077308 */ /* 0x001e220000001c00 */
[----:B------:R-:W-:Y:S01]  /*edf0*/  IMAD.MOV.U32 R10, RZ, RZ, 0x0 ;  /* 0x00000000ff0a7424 */ /* 0x000fe200078e00ff */
[----:B------:R-:W-:Y:S01]  /*ee00*/  MOV R11, 0x3fd80000 ;  /* 0x3fd80000000b7802 */ /* 0x000fe20000000f00 */
[----:B------:R-:W-:Y:S01]  /*ee10*/  IMAD.MOV.U32 R32, RZ, RZ, R22 ;  /* 0x000000ffff207224 */ /* 0x000fe200078e0016 */
[----:B------:R-:W-:Y:S01]  /*ee20*/  LOP3.LUT R33, R23, 0x7fffffff, RZ, 0xc0, !PT ;  /* 0x7fffffff17217812 */ /* 0x000fe200078ec0ff */
[----:B------:R-:W-:Y:S01]  /*ee30*/  UMOV UR6, 0xfefa39ef ;  /* 0xfefa39ef00067882 */ /* 0x000fe20000000000 */
[----:B------:R-:W-:Y:S01]  /*ee40*/  ISETP.GT.U32.AND P2, PT, R31, 0x43dfffff, PT ;  /* 0x43dfffff1f00780c */ /* 0x000fe20003f44070 */
[----:B------:R-:W-:Y:S01]  /*ee50*/  UMOV UR7, 0x3fe62e42 ;  /* 0x3fe62e4200077882 */ /* 0x000fe20000000000 */
[----:B------:R-:W-:Y:S01]  /*ee60*/  ISETP.GT.U32.AND P0, PT, R33, 0x43dfffff, PT ;  /* 0x43dfffff2100780c */ /* 0x000fe20003f04070 */
[----:B------:R-:W-:-:S15]  /*ee70*/  BSSY.RECONVERGENT B1, `(.L_x_2640) ;  /* 0x0000187000017945 */ /* 0x000fde0003800200 */
[----:B------:R-:W-:-:S15]  /*ee80*/  NOP ;  /* 0x0000000000007918 */ /* 0x000fde0000000000 */
[----:B------:R-:W-:-:S15]  /*ee90*/  NOP ;  /* 0x0000000000007918 */ /* 0x000fde0000000000 */
[----:B------:R-:W-:-:S08]  /*eea0*/  NOP ;  /* 0x0000000000007918 */ /* 0x000fd00000000000 */
        /* <DEDUP_REMOVED lines=55> */
[----:B------:R-:W-:-:S15]  /*f220*/  FSETP.GT.FTZ.AND P1, PT, R31, -1.6999999284744262695, PT ;  /* 0xbfd999991f00780b */ /* 0x000fde0003f34000 */
[----:B------:R-:W-:-:S15]  /*f230*/  NOP ;  /* 0x0000000000007918 */ /* 0x000fde0000000000 */
[----:B------:R-:W-:-:S15]  /*f240*/  NOP ;  /* 0x0000000000007918 */ /* 0x000fde0000000000 */
[----:B------:R-:W-:-:S11]  /*f250*/  NOP ;  /* 0x0000000000007918 */ /* 0x000fd60000000000 */
[----:B------:R-:W0:Y:S02]  /*f260*/  DADD R2, R4, UR6 ;  /* 0x0000000604027e29 */ /* 0x000e240008000000 */
[----:B0-----:R-:W-:Y:S02]  /*f270*/  FSEL R3, R3, R5, P2 ;  /* 0x0000000503037208 */ /* 0x001fe40001000000 */
[----:B------:R-:W-:Y:S02]  /*f280*/  FSEL R20, R2, R4, P2 ;  /* 0x0000000402147208 */ /* 0x000fe40001000000 */
[----:B------:R-:W-:Y:S01]  /*f290*/  LOP3.LUT R21, R3, 0x80000000, R21, 0xb8, !PT ;  /* 0x8000000003157812 */ /* 0x000fe200078eb815 */
[----:B------:R-:W-:Y:S06]  /*f2a0*/  @P1 BRA !P3, `(.L_x_2641) ;  /* 0x0000000c00041947 */ /* 0x000fec0005800000 */
        /* <DEDUP_REMOVED lines=92> */
[----:B------:R-:W0:-:S15]  /*f870*/  DFMA R4, R2, UR6, R6 ;  /* 0x0000000602047c2b */ /* 0x000e1e0008000006 */
[----:B------:R-:W-:-:S15]  /*f880*/  NOP ;  /* 0x0000000000007918 */ /* 0x000fde0000000000 */
[----:B------:R-:W-:-:S15]  /*f890*/  NOP ;  /* 0x0000000000007918 */ /* 0x000fde0000000000 */
[----:B------:R-:W-:-:S15]  /*f8a0*/  NOP ;  /* 0x0000000000007918 */ /* 0x000fde0000000000 */
[----:B------:R-:W-:-:S04]  /*f8b0*/  NOP ;  /* 0x0000000000007918 */ /* 0x000fc80000000000 */
[----:B0-----:R-:W-:Y:S01]  /*f8c0*/  DFMA R38, R2, -UR8, R4 ;  /* 0x8000000802267c2b */ /* 0x001fe20008000004 */
[----:B------:R-:W-:Y:S01]  /*f8d0*/  UMOV UR8, 0x9f02676f ;  /* 0x9f02676f00087882 */ /* 0x000fe20000000000 */
[----:B------:R-:W-:-:S15]  /*f8e0*/  UMOV UR9, 0x3ef3b266 ;  /* 0x3ef3b26600097882 */ /* 0x000fde0000000000 */
[----:B------:R-:W-:-:S15]  /*f8f0*/  NOP ;  /* 0x0000000000007918 */ /* 0x000fde0000000000 */
[----:B------:R-:W-:-:S15]  /*f900*/  NOP ;  /* 0x0000000000007918 */ /* 0x000fde0000000000 */
[----:B------:R-:W-:-:S15]  /*f910*/  NOP ;  /* 0x0000000000007918 */ /* 0x000fde0000000000 */
[----:B------:R-:W-:-:S02]  /*f920*/  NOP ;  /* 0x0000000000007918 */ /* 0x000fc40000000000 */
[----:B------:R-:W0:Y:S01]  /*f930*/  DFMA R30, R8, R30, UR8 ;  /* 0x00000008081e7e2b */ /* 0x000e22000800001e */
        /* <DEDUP_REMOVED lines=88> */
.L_x_2641:
        /* <DEDUP_REMOVED lines=50> */
[----:B-----5:R-:W-:Y:S05]  /*101e0*/  CALL.REL.NOINC `($__internal_4_$__cuda_sm20_div_rn_f64_full) ;  /* 0x0000009c00447944 */ /* 0x020fea0003c00000 */
[----:B------:R-:W-:-:S07]  /*101f0*/  IMAD.MOV.U32 R5, RZ, RZ, R3 ;  /* 0x000000ffff057224 */ /* 0x000fce00078e0003 */
.L_x_2644:
[----:B------:R-:W-:Y:S05]  /*10200*/  BSYNC.RECONVERGENT B2 ;  /* 0x0000000000027941 */ /* 0x000fea0003800200 */
.L_x_2643:
        /* <DEDUP_REMOVED lines=77> */
.L_x_2642:
[----:B------:R-:W-:Y:S05]  /*106e0*/  BSYNC.RECONVERGENT B1 ;  /* 0x0000000000017941 */ /* 0x000fea0003800200 */
.L_x_2640:
[----:B-----5:R-:W2:Y:S01]  /*106f0*/  DFMA R2, R24, R24, 1 ;  /* 0x3ff000001802742b */ /* 0x020ea20000000018 */
[----:B------:R-:W-:Y:S01]  /*10700*/  IMAD.MOV.U32 R6, RZ, RZ, RZ ;  /* 0x000000ffff067224 */ /* 0x000fe200078e00ff */
[----:B--2---:R-:W2:Y:S01]  /*10710*/  MUFU.RSQ64H R7, R3 ;  /* 0x0000000300077308 */ /* 0x004ea20000001c00 */
[----:B------:R-:W-:Y:S01]  /*10720*/  IMAD.MOV.U32 R10, RZ, RZ, 0x0 ;  /* 0x00000000ff0a7424 */ /* 0x000fe200078e00ff */
[----:B0-----:R-:W-:Y:S01]  /*10730*/  LOP3.LUT R31, R25, 0x7fffffff, RZ, 0xc0, !PT ;  /* 0x7fffffff191f7812 */ /* 0x001fe200078ec0ff */
[----:B------:R-:W-:Y:S01]  /*10740*/  IMAD.MOV.U32 R11, RZ, RZ, 0x3fd80000 ;  /* 0x3fd80000ff0b7424 */ /* 0x000fe200078e00ff */
[----:B------:R-:W-:Y:S01]  /*10750*/  ISETP.GT.U32.AND P2, PT, R33, 0x43dfffff, PT ;  /* 0x43dfffff2100780c */ /* 0x000fe20003f44070 */
[----:B------:R-:W-:Y:S01]  /*10760*/  IMAD.MOV.U32 R30, RZ, RZ, R24 ;  /* 0x000000ffff1e7224 */ /* 0x000fe200078e0018 */
[----:B------:R-:W-:Y:S01]  /*10770*/  ISETP.GT.U32.AND P0, PT, R31, 0x43dfffff, PT ;  /* 0x43dfffff1f00780c */ /* 0x000fe20003f04070 */
[----:B------:R-:W-:Y:S01]  /*10780*/  UMOV UR6, 0xfefa39ef ;  /* 0xfefa39ef00067882 */ /* 0x000fe20000000000 */
[----:B------:R-:W-:Y:S01]  /*10790*/  UMOV UR7, 0x3fe62e42 ;  /* 0x3fe62e4200077882 */ /* 0x000fe20000000000 */
[----:B------:R-:W-:-:S15]  /*107a0*/  BSSY.RECONVERGENT B1, `(.L_x_2645) ;  /* 0x0000187000017945 */ /* 0x000fde0003800200 */
[----:B------:R-:W-:-:S15]  /*107b0*/  NOP ;  /* 0x0000000000007918 */ /* 0x000fde0000000000 */
[----:B------:R-:W-:-:S15]  /*107c0*/  NOP ;  /* 0x0000000000007918 */ /* 0x000fde0000000000 */
[----:B------:R-:W-:-:S08]  /*107d0*/  NOP ;  /* 0x0000000000007918 */ /* 0x000fd00000000000 */
[----:B--2---:R-:W0:-:S15]  /*107e0*/  DMUL R8, R6, R6 ;  /* 0x0000000606087228 */ /* 0x004e1e0000000000 */
        /* <DEDUP_REMOVED lines=58> */
[----:B-1----:R-:W0:Y:S02]  /*10b90*/  DADD R2, R4, UR6 ;  /* 0x0000000604027e29 */ /* 0x002e240008000000 */
[----:B0-----:R-:W-:Y:S02]  /*10ba0*/  FSEL R3, R3, R5, P2 ;  /* 0x0000000503037208 */ /* 0x001fe40001000000 */
[----:B------:R-:W-:Y:S02]  /*10bb0*/  FSEL R22, R2, R4, P2 ;  /* 0x0000000402167208 */ /* 0x000fe40001000000 */
[----:B------:R-:W-:Y:S01]  /*10bc0*/  LOP3.LUT R23, R3, 0x80000000, R23, 0xb8, !PT ;  /* 0x8000000003177812 */ /* 0x000fe200078eb817 */
[----:B------:R-:W-:Y:S06]  /*10bd0*/  @P1 BRA !P3, `(.L_x_2646) ;  /* 0x0000000c00041947 */ /* 0x000fec0005800000 */
        /* <DEDUP_REMOVED lines=28> */
[----:B------:R-:W-:Y:S02]  /*10da0*/  LOP3.LUT R3, R2, 0x3ff00000, RZ, 0xfc, !PT ;  /* 0x3ff0000002037812 */ /* 0x000fe400078efcff */
[----:B------:R-:W-:Y:S02]  /*10db0*/  MOV R2, R32 ;  /* 0x0000002000027202 */ /* 0x000fe40000000f00 */
        /* <DEDUP_REMOVED lines=10> */
[----:B-1----:R-:W-:Y:S01]  /*10e60*/  LEA.HI R2, R6, R7, RZ, 0xc ;  /* 0x0000000706027211 */ /* 0x002fe200078f60ff */
[----:B------:R-:W-:-:S04]  /*10e70*/  IMAD.MOV.U32 R3, RZ, RZ, 0x43300000 ;  /* 0x43300000ff037424 */ /* 0x000fc800078e00ff */
        /* <DEDUP_REMOVED lines=151> */
.L_x_2646:
        /* <DEDUP_REMOVED lines=50> */
[----:B------:R-:W-:Y:S05]  /*11b10*/  CALL.REL.NOINC `($__internal_4_$__cuda_sm20_div_rn_f64_full) ;  /* 0x0000008000f87944 */ /* 0x000fea0003c00000 */
[----:B------:R-:W-:-:S07]  /*11b20*/  IMAD.MOV.U32 R5, RZ, RZ, R3 ;  /* 0x000000ffff057224 */ /* 0x000fce00078e0003 */
.L_x_2649:
[----:B------:R-:W-:Y:S05]  /*11b30*/  BSYNC.RECONVERGENT B2 ;  /* 0x0000000000027941 */ /* 0x000fea0003800200 */
.L_x_2648:
        /* <DEDUP_REMOVED lines=77> */
.L_x_2647:
[----:B------:R-:W-:Y:S05]  /*12010*/  BSYNC.RECONVERGENT B1 ;  /* 0x0000000000017941 */ /* 0x000fea0003800200 */
.L_x_2645:
[----:B------:R-:W2:Y:S01]  /*12020*/  DFMA R2, R26, R26, 1 ;  /* 0x3ff000001a02742b */ /* 0x000ea2000000001a */
[----:B------:R-:W-:Y:S01]  /*12030*/  IMAD.MOV.U32 R6, RZ, RZ, RZ ;  /* 0x000000ffff067224 */ /* 0x000fe200078e00ff */
[----:B--2---:R-:W2:Y:S01]  /*12040*/  MUFU.RSQ64H R7, R3 ;  /* 0x0000000300077308 */ /* 0x004ea20000001c00 */
[----:B------:R-:W-:Y:S01]  /*12050*/  IMAD.MOV.U32 R10, RZ, RZ, 0x0 ;  /* 0x00000000ff0a7424 */ /* 0x000fe200078e00ff */
[----:B------:R-:W-:Y:S01]  /*12060*/  MOV R11, 0x3fd80000 ;  /* 0x3fd80000000b7802 */ /* 0x000fe20000000f00 */
[----:B0-----:R-:W-:Y:S01]  /*12070*/  IMAD.MOV.U32 R32, RZ, RZ, R26 ;  /* 0x000000ffff207224 */ /* 0x001fe200078e001a */
        /* <DEDUP_REMOVED lines=266> */
.L_x_2651:
        /* <DEDUP_REMOVED lines=52> */
.L_x_2654:
[----:B------:R-:W-:Y:S05]  /*13460*/  BSYNC.RECONVERGENT B2 ;  /* 0x0000000000027941 */ /* 0x000fea0003800200 */
.L_x_2653:
        /* <DEDUP_REMOVED lines=77> */
.L_x_2652:
[----:B------:R-:W-:Y:S05]  /*13940*/  BSYNC.RECONVERGENT B1 ;  /* 0x0000000000017941 */ /* 0x000fea0003800200 */
.L_x_2650:
[----:B------:R-:W2:Y:S01]  /*13950*/  DFMA R2, R12, R12, 1 ;  /* 0x3ff000000c02742b */ /* 0x000ea2000000000c */
        /* <DEDUP_REMOVED lines=271> */
.L_x_2656:
        /* <DEDUP_REMOVED lines=52> */
.L_x_2659:
[----:B------:R-:W-:Y:S05]  /*14d90*/  BSYNC.RECONVERGENT B2 ;  /* 0x0000000000027941 */ /* 0x000fea0003800200 */
.L_x_2658:
        /* <DEDUP_REMOVED lines=77> */
.L_x_2657:
[----:B------:R-:W-:Y:S05]  /*15270*/  BSYNC.RECONVERGENT B1 ;  /* 0x0000000000017941 */ /* 0x000fea0003800200 */
.L_x_2655:
        /* <DEDUP_REMOVED lines=272> */
.L_x_2661:
        /* <DEDUP_REMOVED lines=52> */
.L_x_2664:
[----:B------:R-:W-:Y:S05]  /*166c0*/  BSYNC.RECONVERGENT B2 ;  /* 0x0000000000027941 */ /* 0x000fea0003800200 */
.L_x_2663:
        /* <DEDUP_REMOVED lines=77> */
.L_x_2662:
[----:B------:R-:W-:Y:S05]  /*16ba0*/  BSYNC.RECONVERGENT B1 ;  /* 0x0000000000017941 */ /* 0x000fea0003800200 */
.L_x_2660:
        /* <DEDUP_REMOVED lines=272> */
.L_x_2666:
        /* <DEDUP_REMOVED lines=52> */
.L_x_2669:
[----:B------:R-:W-:Y:S05]  /*17ff0*/  BSYNC.RECONVERGENT B2 ;  /* 0x0000000000027941 */ /* 0x000fea0003800200 */
.L_x_2668:
        /* <DEDUP_REMOVED lines=77> */
.L_x_2667:
[----:B------:R-:W-:Y:S05]  /*184d0*/  BSYNC.RECONVERGENT B1 ;  /* 0x0000000000017941 */ /* 0x000fea0003800200 */
.L_x_2665:
        /* <DEDUP_REMOVED lines=272> */
.L_x_2671:
        /* <DEDUP_REMOVED lines=52> */
.L_x_2674:
[----:B------:R-:W-:Y:S05]  /*19920*/  BSYNC.RECONVERGENT B2 ;  /* 0x0000000000027941 */ /* 0x000fea0003800200 */
.L_x_2673:
        /* <DEDUP_REMOVED lines=77> */
.L_x_2672:
[----:B------:R-:W-:Y:S05]  /*19e00*/  BSYNC.RECONVERGENT B1 ;  /* 0x0000000000017941 */ /* 0x000fea0003800200 */
.L_x_2670:
[----:B------:R-:W2:Y:S01]  /*19e10*/  LDC.64 R6, c[0x0][0x388] ;  /* 0x0000e200ff067b82 */ /* 0x000ea20000000a00 */
[----:B------:R-:W-:Y:S01]  /*19e20*/  ISETP.GT.U32.AND P0, PT, R33, 0x43dfffff, PT ;  /* 0x43dfffff2100780c */ /* 0x000fe20003f04070 */
[----:B------:R-:W-:Y:S01]  /*19e30*/  UMOV UR8, 0xfefa39ef ;  /* 0xfefa39ef00087882 */ /* 0x000fe20000000000 */
[----:B------:R-:W-:Y:S02]  /*19e40*/  UMOV UR9, 0x3fe62e42 ;  /* 0x3fe62e4200097882 */ /* 0x000fe40000000000 */
[----:B-1----:R-:W1:Y:S02]  /*19e50*/  DADD R2, R4, UR8 ;  /* 0x0000000804027e29 */ /* 0x002e640008000000 */
[----:B-1----:R-:W-:Y:S02]  /*19e60*/  FSEL R3, R3, R5, P0 ;  /* 0x0000000503037208 */ /* 0x002fe40000000000 */
[----:B------:R-:W-:Y:S02]  /*19e70*/  FSEL R18, R2, R4, P0 ;  /* 0x0000000402127208 */ /* 0x000fe40000000000 */
[----:B------:R-:W-:Y:S01]  /*19e80*/  LOP3.LUT R19, R3, 0x80000000, R19, 0xb8, !PT ;  /* 0x8000000003137812 */ /* 0x000fe200078eb813 */
[----:B--2---:R-:W-:-:S04]  /*19e90*/  IMAD.WIDE.U32 R6, R0, 0x8, R6 ;  /* 0x0000000800067825 */ /* 0x004fc800078e0006 */
[----:B------:R-:W-:-:S05]  /*19ea0*/  IMAD.WIDE.U32 R6, R28, 0x10, R6 ;  /* 0x000000101c067825 */ /* 0x000fca00078e0006 */
[----:B------:R-:W-:Y:S04]  /*19eb0*/  STG.E.128 desc[UR4][R6.64], R20 ;  /* 0x0000001406007986 */ /* 0x000fe8000c101d04 */
[----:B------:R-:W-:Y:S04]  /*19ec0*/  STG.E.128 desc[UR4][R6.64+0x800], R24 ;  /* 0x0008001806007986 */ /* 0x000fe8000c101d04 */
[----:B------:R-:W-:Y:S04]  /*19ed0*/  STG.E.128 desc[UR4][R6.64+0x1000], R12 ;  /* 0x0010000c06007986 */ /* 0x000fe8000c101d04 */
[----:B------:R-:W-:Y:S01]  /*19ee0*/  STG.E.128 desc[UR4][R6.64+0x1800], R16 ;  /* 0x0018001006007986 */ /* 0x000fe2000c101d04 */
[----:B------:R-:W-:Y:S05]  /*19ef0*/  EXIT ;  /* 0x000000000000794d */ /* 0x000fea0003800000 */
        .weak           $__internal_4_$__cuda_sm20_div_rn_f64_full
        .type           $__internal_4_$__cuda_sm20_div_rn_f64_full,@function
        .size           $__internal_4_$__cuda_sm20_div_rn_f64_full,(.L_x_14756 - $__internal_4_$__cuda_sm20_div_rn_f64_full)
$__internal_4_$__cuda_sm20_div_rn_f64_full:
[----:B------:R-:W-:Y:S01]  /*19f00*/  IMAD.MOV.U32 R37, RZ, RZ, R3 ;  /* 0x000000ffff257224 */ /* 0x000fe200078e0003 */
[----:B------:R-:W-:Y:S01]  /*19f10*/  LOP3.LUT R8, R7, 0x7ff00000, RZ, 0xc0, !PT ;  /* 0x7ff0000007087812 */ /* 0x000fe200078ec0ff */
[----:B------:R-:W-:Y:S01]  /*19f20*/  IMAD.MOV.U32 R36, RZ, RZ, R4 ;  /* 0x000000ffff247224 */ /* 0x000fe200078e0004 */
[----:B------:R-:W-:Y:S01]  /*19f30*/  MOV R40, R6 ;  /* 0x0000000600287202 */ /* 0x000fe20000000f00 */
[----:B------:R-:W-:Y:S01]  /*19f40*/  IMAD.MOV.U32 R4, RZ, RZ, 0x1ca00000 ;  /* 0x1ca00000ff047424 */ /* 0x000fe200078e00ff */
[C---:B------:R-:W-:Y:S01]  /*19f50*/  FSETP.GEU.AND P1, PT, |R37|.reuse, 1.469367938527859385e-39, PT ;  /* 0x001000002500780b */ /* 0x040fe20003f2e200 */
[----:B------:R-:W-:Y:S01]  /*19f60*/  IMAD.MOV.U32 R42, RZ, RZ, 0x1 ;  /* 0x00000001ff2a7424 */ /* 0x000fe200078e00ff */
[----:B------:R-:W-:Y:S01]  /*19f70*/  LOP3.LUT R3, R37, 0x7ff00000, RZ, 0xc0, !PT ;  /* 0x7ff0000025037812 */ /* 0x000fe200078ec0ff */
[----:B------:R-:W-:Y:S03]  /*19f80*/  BSSY.RECONVERGENT B0, `(.L_x_2675) ;  /* 0x000007d000007945 */ /* 0x000fe60003800200 */
[----:B------:R-:W-:-:S04]  /*19f90*/  ISETP.GE.U32.AND P0, PT, R3, R8, PT ;  /* 0x000000080300720c */ /* 0x000fc80003f06070 */
[----:B------:R-:W-:Y:S02]  /*19fa0*/  SEL R5, R4, 0x63400000, !P0 ;  /* 0x6340000004057807 */ /* 0x000fe40004000000 */
[C---:B------:R-:W-:Y:S01]  /*19fb0*/  FSETP.GEU.AND P0, PT, |R7|.reuse, 1.469367938527859385e-39, PT ;  /* 0x001000000700780b */ /* 0x040fe20003f0e200 */
[----:B------:R-:W-:Y:S01]  /*19fc0*/  @!P1 IMAD.MOV.U32 R38, RZ, RZ, RZ ;  /* 0x000000ffff269224 */ /* 0x000fe200078e00ff */
[----:B------:R-:W-:Y:S02]  /*19fd0*/  @!P1 LOP3.LUT R10, R7, 0x7ff00000, RZ, 0xc0, !PT ;  /* 0x7ff00000070a9812 */ /* 0x000fe400078ec0ff */
[----:B------:R-:W-:Y:S02]  /*19fe0*/  LOP3.LUT R11, R5, 0x800fffff, R37, 0xf8, !PT ;  /* 0x800fffff050b7812 */ /* 0x000fe400078ef825 */
[----:B------:R-:W-:Y:S01]  /*19ff0*/  @!P1 ISETP.GE.U32.AND P2, PT, R3, R10, PT ;  /* 0x0000000a0300920c */ /* 0x000fe20003f46070 */
[----:B------:R-:W-:Y:S01]  /*1a000*/  IMAD.MOV.U32 R10, RZ, RZ, R36 ;  /* 0x000000ffff0a7224 */ /* 0x000fe200078e0024 */
[----:B------:R-:W-:-:S02]  /*1a010*/  LOP3.LUT R5, R7, 0x800fffff, RZ, 0xc0, !PT ;  /* 0x800fffff07057812 */ /* 0x000fc400078ec0ff */
[----:B------:R-:W-:Y:S02]  /*1a020*/  @!P1 SEL R9, R4, 0x63400000, !P2 ;  /* 0x6340000004099807 */ /* 0x000fe40005000000 */
[----:B------:R-:W-:Y:S01]  /*1a030*/  LOP3.LUT R41, R5, 0x3ff00000, RZ, 0xfc, !PT ;  /* 0x3ff0000005297812 */ /* 0x000fe200078efcff */
[----:B------:R-:W-:Y:S01]  /*1a040*/  IMAD.MOV.U32 R5, RZ, RZ, R3 ;  /* 0x000000ffff057224 */ /* 0x000fe200078e0003 */
[----:B------:R-:W-:-:S04]  /*1a050*/  @!P1 LOP3.LUT R9, R9, 0x80000000, R37, 0xf8, !PT ;  /* 0x8000000009099812 */ /* 0x000fc800078ef825 */
[----:B------:R-:W-:Y:S01]  /*1a060*/  @!P1 LOP3.LUT R39, R9, 0x100000, RZ, 0xfc, !PT ;  /* 0x0010000009279812 */ /* 0x000fe200078efcff */
[----:B------:R-:W0:Y:S02]  /*1a070*/  @!P0 DMUL R40, R6, 8.98846567431157953865e+307 ;  /* 0x7fe0000006288828 */ /* 0x000e240000000000 */
[----:B0-----:R-:W0:Y:S01]  /*1a080*/  MUFU.RCP64H R43, R41 ;  /* 0x00000029002b7308 */ /* 0x001e220000001800 */
[----:B------:R-:W-:-:S15]  /*1a090*/  @!P0 LOP3.LUT R8, R41, 0x7ff00000, RZ, 0xc0, !PT ;  /* 0x7ff0000029088812 */ /* 0x000fde00078ec0ff */
[----:B------:R-:W-:-:S15]  /*1a0a0*/  NOP ;  /* 0x0000000000007918 */ /* 0x000fde0000000000 */
[----:B------:R-:W-:-:S15]  /*1a0b0*/  NOP ;  /* 0x0000000000007918 */ /* 0x000fde0000000000 */
[----:B------:R-:W-:-:S15]  /*1a0c0*/  NOP ;  /* 0x0000000000007918 */ /* 0x000fde0000000000 */
[----:B------:R-:W-:-:S01]  /*1a0d0*/  NOP ;  /* 0x0000000000007918 */ /* 0x000fc20000000000 */
[----:B------:R-:W1:Y:S02]  /*1a0e0*/  @!P1 DFMA R10, R10, 2, -R38 ;  /* 0x400000000a0a982b */ /* 0x000e640000000826 */
[----:B-1----:R-:W-:-:S05]  /*1a0f0*/  @!P1 LOP3.LUT R5, R11, 0x7ff00000, RZ, 0xc0, !PT ;  /* 0x7ff000000b059812 */ /* 0x002fca00078ec0ff */
[----:B------:R-:W-:-:S05]  /*1a100*/  VIADD R9, R5, 0xffffffff ;  /* 0xffffffff05097836 */ /* 0x000fca0000000000 */
[----:B------:R-:W-:Y:S01]  /*1a110*/  ISETP.GT.U32.AND P0, PT, R9, 0x7feffffe, PT ;  /* 0x7feffffe0900780c */ /* 0x000fe20003f04070 */
[----:B------:R-:W-:-:S05]  /*1a120*/  VIADD R9, R8, 0xffffffff ;  /* 0xffffffff08097836 */ /* 0x000fca0000000000 */
[----:B------:R-:W-:-:S15]  /*1a130*/  ISETP.GT.U32.OR P0, PT, R9, 0x7feffffe, P0 ;  /* 0x7feffffe0900780c */ /* 0x000fde0000704470 */
[----:B------:R-:W-:-:S15]  /*1a140*/  NOP ;  /* 0x0000000000007918 */ /* 0x000fde0000000000 */
[----:B------:R-:W-:-:S15]  /*1a150*/  NOP ;  /* 0x0000000000007918 */ /* 0x000fde0000000000 */
[----:B------:R-:W-:-:S01]  /*1a160*/  NOP ;  /* 0x0000000000007918 */ /* 0x000fc20000000000 */
        /* <DEDUP_REMOVED lines=41> */
[----:B------:R-:W-:Y:S02]  /*1a400*/  SEL R4, R4, 0x63400000, !P0 ;  /* 0x6340000004047807 */ /* 0x000fe40004000000 */
[----:B------:R-:W-:-:S03]  /*1a410*/  MOV R8, RZ ;  /* 0x000000ff00087202 */ /* 0x000fc60000000f00 */
[----:B------:R-:W-:-:S04]  /*1a420*/  IMAD.IADD R4, R5, 0x1, -R4 ;  /* 0x0000000105047824 */ /* 0x000fc800078e0a04 */
        /* <DEDUP_REMOVED lines=23> */
[----:B------:R-:W-:Y:S02]  /*1a5a0*/  IMAD.MOV.U32 R42, RZ, RZ, R4 ;  /* 0x000000ffff2a7224 */ /* 0x000fe400078e0004 */
[----:B------:R-:W-:Y:S01]  /*1a5b0*/  IMAD.MOV.U32 R43, RZ, RZ, R5 ;  /* 0x000000ffff2b7224 */ /* 0x000fe200078e0005 */
[----:B------:R-:W-:Y:S06]  /*1a5c0*/  BRA `(.L_x_2677) ;  /* 0x0000000000607947 */ /* 0x000fec0003800000 */
.L_x_2676:
        /* <DEDUP_REMOVED lines=12> */
[----:B------:R-:W-:Y:S02]  /*1a690*/  @!P0 IMAD.MOV.U32 R42, RZ, RZ, RZ ;  /* 0x000000ffff2a8224 */ /* 0x000fe400078e00ff */
[----:B------:R-:W-:Y:S02]  /*1a6a0*/  @!P0 IMAD.MOV.U32 R43, RZ, RZ, R7 ;  /* 0x000000ffff2b8224 */ /* 0x000fe400078e0007 */
[----:B------:R-:W-:Y:S02]  /*1a6b0*/  @P0 IMAD.MOV.U32 R42, RZ, RZ, RZ ;  /* 0x000000ffff2a0224 */ /* 0x000fe400078e00ff */
[----:B------:R-:W-:Y:S01]  /*1a6c0*/  @P0 IMAD.MOV.U32 R43, RZ, RZ, R3 ;  /* 0x000000ffff2b0224 */ /* 0x000fe200078e0003 */
[----:B------:R-:W-:Y:S06]  /*1a6d0*/  BRA `(.L_x_2677) ;  /* 0x00000000001c7947 */ /* 0x000fec0003800000 */
.L_x_2679:
[----:B------:R-:W-:Y:S01]  /*1a6e0*/  LOP3.LUT R3, R7, 0x80000, RZ, 0xfc, !PT ;  /* 0x0008000007037812 */ /* 0x000fe200078efcff */
[----:B------:R-:W-:-:S04]  /*1a6f0*/  IMAD.MOV.U32 R42, RZ, RZ, R6 ;  /* 0x000000ffff2a7224 */ /* 0x000fc800078e0006 */
[----:B------:R-:W-:Y:S01]  /*1a700*/  IMAD.MOV.U32 R43, RZ, RZ, R3 ;  /* 0x000000ffff2b7224 */ /* 0x000fe200078e0003 */
[----:B------:R-:W-:Y:S06]  /*1a710*/  BRA `(.L_x_2677) ;  /* 0x00000000000c7947 */ /* 0x000fec0003800000 */
.L_x_2678:
[----:B------:R-:W-:Y:S02]  /*1a720*/  LOP3.LUT R3, R37, 0x80000, RZ, 0xfc, !PT ;  /* 0x0008000025037812 */ /* 0x000fe400078efcff */
[----:B------:R-:W-:-:S03]  /*1a730*/  MOV R42, R36 ;  /* 0x00000024002a7202 */ /* 0x000fc60000000f00 */
[----:B------:R-:W-:-:S07]  /*1a740*/  IMAD.MOV.U32 R43, RZ, RZ, R3 ;  /* 0x000000ffff2b7224 */ /* 0x000fce00078e0003 */
.L_x_2677:
[----:B------:R-:W-:Y:S05]  /*1a750*/  BSYNC.RECONVERGENT B0 ;  /* 0x0000000000007941 */ /* 0x000fea0003800200 */
.L_x_2675:
[----:B------:R-:W-:Y:S02]  /*1a760*/  IMAD.MOV.U32 R6, RZ, RZ, R2 ;  /* 0x000000ffff067224 */ /* 0x000fe400078e0002 */
[----:B------:R-:W-:Y:S02]  /*1a770*/  IMAD.MOV.U32 R7, RZ, RZ, 0x0 ;  /* 0x00000000ff077424 */ /* 0x000fe400078e00ff */
[----:B------:R-:W-:Y:S02]  /*1a780*/  IMAD.MOV.U32 R4, RZ, RZ, R42 ;  /* 0x000000ffff047224 */ /* 0x000fe400078e002a */
[----:B------:R-:W-:Y:S01]  /*1a790*/  IMAD.MOV.U32 R3, RZ, RZ, R43 ;  /* 0x000000ffff037224 */ /* 0x000fe200078e002b */
[----:B------:R-:W-:Y:S06]  /*1a7a0*/  RET.REL.NODEC R6 `(_ZN2at6native29vectorized_elementwise_kernelILi2EZZZNS0_17asinh_kernel_cudaERNS_18TensorIteratorBaseEENKUlvE0_clEvENKUlvE_clEvEUldE_St5arrayIPcLm2EEEEviT0_T1_) ;  /* 0xfffffe5806147950 */ /* 0x000fec0003c3ffff */
.L_x_2680:
        /* <DEDUP_REMOVED lines=13> */
.L_x_14756:


//--------------------- .text._ZN2at6native29vectorized_elementwise_kernelILi4EZZZNS0_17asinh_kernel_cudaERNS_18TensorIteratorBaseEENKUlvE0_clEvENKUlvE_clEvEUldE_St5arrayIPcLm2EEEEviT0_T1_ --------------------------
	.section	.text._ZN2at6native29vectorized_elementwise_kernelILi4EZZZNS0_17asinh_kernel_cudaERNS_18TensorIteratorBaseEENKUlvE0_clEvENKUlvE_clEvEUldE_St5arrayIPcLm2EEEEviT0_T1_,"ax",@progbits
	.align	128
        .global         _ZN2at6native29vectorized_elementwise_kernelILi4EZZZNS0_17asinh_kernel_cudaERNS_18TensorIteratorBaseEENKUlvE0_clEvENKUlvE_clEvEUldE_St5arrayIPcLm2EEEEviT0_T1_
        .type           _ZN2at6native29vectorized_elementwise_kernelILi4EZZZNS0_17asinh_kernel_cudaERNS_18TensorIteratorBaseEENKUlvE0_clEvENKUlvE_clEvEUldE_St5arrayIPcLm2EEEEviT0_T1_,@function
        .size           _ZN2at6native29vectorized_elementwise_kernelILi4EZZZNS0_17asinh_kernel_cudaERNS_18TensorIteratorBaseEENKUlvE0_clEvENKUlvE_clEvEUldE_St5arrayIPcLm2EEEEviT0_T1_,(.L_x_14757 - _ZN2at6native29vectorized_elementwise_kernelILi4EZZZNS0_17asinh_kernel_cudaERNS_18TensorIteratorBaseEENKUlvE0_clEvENKUlvE_clEvEUldE_St5arrayIPcLm2EEEEviT0_T1_)
        .other          _ZN2at6native29vectorized_elementwise_kernelILi4EZZZNS0_17asinh_kernel_cudaERNS_18TensorIteratorBaseEENKUlvE0_clEvENKUlvE_clEvEUldE_St5arrayIPcLm2EEEEviT0_T1_,@"STO_CUDA_ENTRY STV_DEFAULT"
_ZN2at6native29vectorized_elementwise_kernelILi4EZZZNS0_17asinh_kernel_cudaERNS_18TensorIteratorBaseEENKUlvE0_clEvENKUlvE_clEvEUldE_St5arrayIPcLm2EEEEviT0_T1_:
.text._ZN2at6native29vectorized_elementwise_kernelILi4EZZZNS0_17asinh_kernel_cudaERNS_18TensorIteratorBaseEENKUlvE0_clEvENKUlvE_clEvEUldE_St5arrayIPcLm2EEEEviT0_T1_:
        /* <DEDUP_REMOVED lines=190> */
[----:B------:R-:W-:Y:S05]  /*0be0*/  CALL.REL.NOINC `($__internal_5_$__cuda_sm20_div_rn_f64_full) ;  /* 0x0000019000b47944 */ /* 0x000fea0003c00000 */
[----:B------:R-:W-:-:S07]  /*0bf0*/  IMAD.MOV.U32 R5, RZ, RZ, R3 ;  /* 0x000000ffff057224 */ /* 0x000fce00078e0003 */
.L_x_2687:
[----:B------:R-:W-:Y:S05]  /*0c00*/  BSYNC.RECONVERGENT B3 ;  /* 0x0000000000037941 */ /* 0x000fea0003800200 */
.L_x_2686:
        /* <DEDUP_REMOVED lines=78> */
.L_x_2685:
        /* <DEDUP_REMOVED lines=186> */
.L_x_2689:
[----:B------:R-:W-:Y:S01]  /*1c90*/  IMAD.MOV.U32 R4, RZ, RZ, 0x0 ;  /* 0x00000000ff047424 */ /* 0x000fe200078e00ff */
[----:B------:R-:W-:Y:S01]  /*1ca0*/  LOP3.LUT P0, RZ, R3, 0x7fffffff, RZ, 0xc0, !PT ;  /* 0x7fffffff03ff7812 */ /* 0x000fe2000780c0ff */
[----:B------:R-:W-:-:S06]  /*1cb0*/  IMAD.MOV.U32 R5, RZ, RZ, 0x7ff00000 ;  /* 0x7ff00000ff057424 */ /* 0x000fcc00078e00ff */
[----:B------:R-:W0:Y:S02]  /*1cc0*/  DFMA R2, R2, R4, +INF ;  /* 0x7ff000000202742b */ /* 0x000e240000000004 */
[----:B0-----:R-:W-:Y:S02]  /*1cd0*/  FSEL R8, R2, RZ, P0 ;  /* 0x000000ff02087208 */ /* 0x001fe40000000000 */
[----:B------:R-:W-:-:S07]  /*1ce0*/  FSEL R9, R3, -QNAN , P0 ;  /* 0xfff0000003097808 */ /* 0x000fce0000000000 */
.L_x_2688:
[----:B------:R-:W-:Y:S05]  /*1cf0*/  BSYNC.RECONVERGENT B2 ;  /* 0x0000000000027941 */ /* 0x000fea0003800200 */
.L_x_2684:
[----:B------:R-:W-:Y:S01]  /*1d00*/  ISETP.GT.U32.AND P0, PT, R15, 0x43dfffff, PT ;  /* 0x43dfffff0f00780c */ /* 0x000fe20003f04070 */
[----:B------:R-:W-:Y:S01]  /*1d10*/  UMOV UR6, 0xfefa39ef ;  /* 0xfefa39ef00067882 */ /* 0x000fe20000000000 */
[----:B------:R-:W-:Y:S02]  /*1d20*/  UMOV UR7, 0x3fe62e42 ;  /* 0x3fe62e4200077882 */ /* 0x000fe40000000000 */
[----:B------:R-:W0:Y:S02]  /*1d30*/  DADD R30, R8, UR6 ;  /* 0x00000006081e7e29 */ /* 0x000e240008000000 */
[----:B0-----:R-:W-:Y:S02]  /*1d40*/  FSEL R3, R31, R9, P0 ;  /* 0x000000091f037208 */ /* 0x001fe40000000000 */
[----:B------:R-:W-:Y:S02]  /*1d50*/  FSEL R30, R30, R8, P0 ;  /* 0x000000081e1e7208 */ /* 0x000fe40000000000 */
[----:B------:R-:W-:-:S07]  /*1d60*/  LOP3.LUT R31, R3, 0x80000000, R29, 0xb8, !PT ;  /* 0x80000000031f7812 */ /* 0x000fce00078eb81d */
.L_x_2683:
[----:B------:R-:W-:Y:S05]  /*1d70*/  BSYNC.RECONVERGENT B1 ;  /* 0x0000000000017941 */ /* 0x000fea0003800200 */
.L_x_2682:
        /* <DEDUP_REMOVED lines=267> */
.L_x_2693:
        /* <DEDUP_REMOVED lines=54> */
.L_x_2696:
[----:B------:R-:W-:Y:S05]  /*3190*/  BSYNC.RECONVERGENT B3 ;  /* 0x0000000000037941 */ /* 0x000fea0003800200 */
.L_x_2695:
        /* <DEDUP_REMOVED lines=77> */
.L_x_2694:
[----:B------:R-:W-:Y:S05]  /*3670*/  BSYNC.RECONVERGENT B2 ;  /* 0x0000000000027941 */ /* 0x000fea0003800200 */
.L_x_2692:
[----:B------:R-:W-:Y:S01]  /*3680*/  ISETP.GT.U32.AND P0, PT, R15, 0x43dfffff, PT ;  /* 0x43dfffff0f00780c */ /* 0x000fe20003f04070 */
[----:B------:R-:W-:Y:S01]  /*3690*/  UMOV UR6, 0xfefa39ef ;  /* 0xfefa39ef00067882 */ /* 0x000fe20000000000 */
[----:B------:R-:W-:Y:S02]  /*36a0*/  UMOV UR7, 0x3fe62e42 ;  /* 0x3fe62e4200077882 */ /* 0x000fe40000000000 */
[----:B-1----:R-:W1:Y:S02]  /*36b0*/  DADD R2, R4, UR6 ;  /* 0x0000000604027e29 */ /* 0x002e640008000000 */
[----:B-1----:R-:W-:Y:S02]  /*36c0*/  FSEL R3, R3, R5, P0 ;  /* 0x0000000503037208 */ /* 0x002fe40000000000 */
[----:B------:R-:W-:Y:S02]  /*36d0*/  FSEL R24, R2, R4, P0 ;  /* 0x0000000402187208 */ /* 0x000fe40000000000 */
[----:B------:R-:W-:-:S07]  /*36e0*/  LOP3.LUT R25, R3, 0x80000000, R25, 0xb8, !PT ;  /* 0x8000000003197812 */ /* 0x000fce00078eb819 */
.L_x_2691:
[----:B------:R-:W-:Y:S05]  /*36f0*/  BSYNC.RECONVERGENT B1 ;  /* 0x0000000000017941 */ /* 0x000fea0003800200 */
.L_x_2690:
        /* <DEDUP_REMOVED lines=269> */
.L_x_2700:
        /* <DEDUP_REMOVED lines=54> */
.L_x_2703:
[----:B------:R-:W-:Y:S05]  /*4b30*/  BSYNC.RECONVERGENT B3 ;  /* 0x0000000000037941 */ /* 0x000fea0003800200 */
.L_x_2702:
        /* <DEDUP_REMOVED lines=77> */
.L_x_2701:
[----:B------:R-:W-:Y:S05]  /*5010*/  BSYNC.RECONVERGENT B2 ;  /* 0x0000000000027941 */ /* 0x000fea0003800200 */
.L_x_2699:
[----:B------:R-:W-:Y:S01]  /*5020*/  ISETP.GT.U32.AND P0, PT, R15, 0x43dfffff, PT ;  /* 0x43dfffff0f00780c */ /* 0x000fe20003f04070 */
[----:B------:R-:W-:Y:S01]  /*5030*/  UMOV UR6, 0xfefa39ef ;  /* 0xfefa39ef00067882 */ /* 0x000fe20000000000 */
[----:B------:R-:W-:Y:S02]  /*5040*/  UMOV UR7, 0x3fe62e42 ;  /* 0x3fe62e4200077882 */ /* 0x000fe40000000000 */
[----:B-1----:R-:W1:Y:S02]  /*5050*/  DADD R2, R12, UR6 ;  /* 0x000000060c027e29 */ /* 0x002e640008000000 */
[----:B-1----:R-:W-:Y:S02]  /*5060*/  FSEL R3, R3, R13, P0 ;  /* 0x0000000d03037208 */ /* 0x002fe40000000000 */
[----:B------:R-:W-:Y:S02]  /*5070*/  FSEL R12, R2, R12, P0 ;  /* 0x0000000c020c7208 */ /* 0x000fe40000000000 */
[----:B------:R-:W-:-:S07]  /*5080*/  LOP3.LUT R13, R3, 0x80000000, R17, 0xb8, !PT ;  /* 0x80000000030d7812 */ /* 0x000fce00078eb811 */
.L_x_2698:
[----:B------:R-:W-:Y:S05]  /*5090*/  BSYNC.RECONVERGENT B1 ;  /* 0x0000000000017941 */ /* 0x000fea0003800200 */
.L_x_2697:
        /* <DEDUP_REMOVED lines=269> */
.L_x_2707:
        /* <DEDUP_REMOVED lines=54> */
.L_x_2710:
[----:B------:R-:W-:Y:S05]  /*64d0*/  BSYNC.RECONVERGENT B3 ;  /* 0x0000000000037941 */ /* 0x000fea0003800200 */
.L_x_2709:
        /* <DEDUP_REMOVED lines=77> */
.L_x_2708:
[----:B------:R-:W-:Y:S05]  /*69b0*/  BSYNC.RECONVERGENT B2 ;  /* 0x0000000000027941 */ /* 0x000fea0003800200 */
.L_x_2706:
[----:B------:R-:W-:Y:S01]  /*69c0*/  ISETP.GT.U32.AND P0, PT, R17, 0x43dfffff, PT ;  /* 0x43dfffff1100780c */ /* 0x000fe20003f04070 */
[----:B------:R-:W-:Y:S01]  /*69d0*/  UMOV UR6, 0xfefa39ef ;  /* 0xfefa39ef00067882 */ /* 0x000fe20000000000 */
[----:B------:R-:W-:Y:S02]  /*69e0*/  UMOV UR7, 0x3fe62e42 ;  /* 0x3fe62e4200077882 */ /* 0x000fe40000000000 */
[----:B-1----:R-:W1:Y:S02]  /*69f0*/  DADD R2, R14, UR6 ;  /* 0x000000060e027e29 */ /* 0x002e640008000000 */
[----:B-1----:R-:W-:Y:S02]  /*6a00*/  FSEL R3, R3, R15, P0 ;  /* 0x0000000f03037208 */ /* 0x002fe40000000000 */
[----:B------:R-:W-:Y:S02]  /*6a10*/  FSEL R14, R2, R14, P0 ;  /* 0x0000000e020e7208 */ /* 0x000fe40000000000 */
[----:B------:R-:W-:-:S07]  /*6a20*/  LOP3.LUT R15, R3, 0x80000000, R19, 0xb8, !PT ;  /* 0x80000000030f7812 */ /* 0x000fce00078eb813 */
.L_x_2705:
[----:B------:R-:W-:Y:S05]  /*6a30*/  BSYNC.RECONVERGENT B1 ;  /* 0x0000000000017941 */ /* 0x000fea0003800200 */
.L_x_2704:
        /* <DEDUP_REMOVED lines=269> */
.L_x_2714:
        /* <DEDUP_REMOVED lines=54> */
.L_x_2717:
[----:B------:R-:W-:Y:S05]  /*7e70*/  BSYNC.RECONVERGENT B3 ;  /* 0x0000000000037941 */ /* 0x000fea0003800200 */
.L_x_2716:
        /* <DEDUP_REMOVED lines=77> */
.L_x_2715:
[----:B------:R-:W-:Y:S05]  /*8350*/  BSYNC.RECONVERGENT B2 ;  /* 0x0000000000027941 */ /* 0x000fea0003800200 */
.L_x_2713:
[----:B------:R-:W-:Y:S01]  /*8360*/  ISETP.GT.U32.AND P0, PT, R19, 0x43dfffff, PT ;  /* 0x43dfffff1300780c */ /* 0x000fe20003f04070 */
[----:B------:R-:W-:Y:S01]  /*8370*/  UMOV UR6, 0xfefa39ef ;  /* 0xfefa39ef00067882 */ /* 0x000fe20000000000 */
[----:B------:R-:W-:Y:S02]  /*8380*/  UMOV UR7, 0x3fe62e42 ;  /* 0x3fe62e4200077882 */ /* 0x000fe40000000000 */
[----:B-1----:R-:W1:Y:S02]  /*8390*/  DADD R2, R16, UR6 ;  /* 0x0000000610027e29 */ /* 0x002e640008000000 */
[----:B-1----:R-:W-:Y:S02]  /*83a0*/  FSEL R3, R3, R17, P0 ;  /* 0x0000001103037208 */ /* 0x002fe40000000000 */
[----:B------:R-:W-:Y:S02]  /*83b0*/  FSEL R16, R2, R16, P0 ;  /* 0x0000001002107208 */ /* 0x000fe40000000000 */
[----:B------:R-:W-:-:S07]  /*83c0*/  LOP3.LUT R17, R3, 0x80000000, R21, 0xb8, !PT ;  /* 0x8000000003117812 */ /* 0x000fce00078eb815 */
.L_x_2712:
[----:B------:R-:W-:Y:S05]  /*83d0*/  BSYNC.RECONVERGENT B1 ;  /* 0x0000000000017941 */ /* 0x000fea0003800200 */
.L_x_2711:
        /* <DEDUP_REMOVED lines=269> */
.L_x_2721:
        /* <DEDUP_REMOVED lines=54> */
.L_x_2724:
[----:B------:R-:W-:Y:S05]  /*9810*/  BSYNC.RECONVERGENT B3 ;  /* 0x0000000000037941 */ /* 0x000fea0003800200 */
.L_x_2723:
        /* <DEDUP_REMOVED lines=77> */
.L_x_2722:
[----:B------:R-:W-:Y:S05]  /*9cf0*/  BSYNC.RECONVERGENT B2 ;  /* 0x0000000000027941 */ /* 0x000fea0003800200 */
.L_x_2720:
[----:B------:R-:W-:Y:S01]  /*9d00*/  ISETP.GT.U32.AND P0, PT, R21, 0x43dfffff, PT ;  /* 0x43dfffff1500780c */ /* 0x000fe20003f04070 */
[----:B------:R-:W-:Y:S01]  /*9d10*/  UMOV UR6, 0xfefa39ef ;  /* 0xfefa39ef00067882 */ /* 0x000fe20000000000 */
[----:B------:R-:W-:Y:S02]  /*9d20*/  UMOV UR7, 0x3fe62e42 ;  /* 0x3fe62e4200077882 */ /* 0x000fe40000000000 */
[----:B-1----:R-:W1:Y:S02]  /*9d30*/  DADD R2, R18, UR6 ;  /* 0x0000000612027e29 */ /* 0x002e640008000000 */
[----:B-1----:R-:W-:Y:S02]  /*9d40*/  FSEL R3, R3, R19, P0 ;  /* 0x0000001303037208 */ /* 0x002fe40000000000 */
[----:B------:R-:W-:Y:S02]  /*9d50*/  FSEL R18, R2, R18, P0 ;  /* 0x0000001202127208 */ /* 0x000fe40000000000 */
[----:B------:R-:W-:-:S07]  /*9d60*/  LOP3.LUT R19, R3, 0x80000000, R23, 0xb8, !PT ;  /* 0x8000000003137812 */ /* 0x000fce00078eb817 */
.L_x_2719:
[----:B------:R-:W-:Y:S05]  /*9d70*/  BSYNC.RECONVERGENT B1 ;  /* 0x0000000000017941 */ /* 0x000fea0003800200 */
.L_x_2718:
        /* <DEDUP_REMOVED lines=269> */
.L_x_2728:
        /* <DEDUP_REMOVED lines=54> */
.L_x_2731:
[----:B------:R-:W-:Y:S05]  /*b1b0*/  BSYNC.RECONVERGENT B3 ;  /* 0x0000000000037941 */ /* 0x000fea0003800200 */
.L_x_2730:
        /* <DEDUP_REMOVED lines=77> */
.L_x_2729:
[----:B------:R-:W-:Y:S05]  /*b690*/  BSYNC.RECONVERGENT B2 ;  /* 0x0000000000027941 */ /* 0x000fea0003800200 */
.L_x_2727:
[----:B------:R-:W-:Y:S01]  /*b6a0*/  ISETP.GT.U32.AND P0, PT, R23, 0x43dfffff, PT ;  /* 0x43dfffff1700780c */ /* 0x000fe20003f04070 */
[----:B------:R-:W-:Y:S01]  /*b6b0*/  UMOV UR6, 0xfefa39ef ;  /* 0xfefa39ef00067882 */ /* 0x000fe20000000000 */
[----:B------:R-:W-:Y:S02]  /*b6c0*/  UMOV UR7, 0x3fe62e42 ;  /* 0x3fe62e4200077882 */ /* 0x000fe40000000000 */
[----:B-1----:R-:W1:Y:S02]  /*b6d0*/  DADD R2, R20, UR6 ;  /* 0x0000000614027e29 */ /* 0x002e640008000000 */
[----:B-1----:R-:W-:Y:S02]  /*b6e0*/  FSEL R3, R3, R21, P0 ;  /* 0x0000001503037208 */ /* 0x002fe40000000000 */
[----:B------:R-:W-:Y:S02]  /*b6f0*/  FSEL R20, R2, R20, P0 ;  /* 0x0000001402147208 */ /* 0x000fe40000000000 */
[----:B------:R-:W-:-:S07]  /*b700*/  LOP3.LUT R21, R3, 0x80000000, R33, 0xb8, !PT ;  /* 0x8000000003157812 */ /* 0x000fce00078eb821 */
.L_x_2726:
[----:B------:R-:W-:Y:S05]  /*b710*/  BSYNC.RECONVERGENT B1 ;  /* 0x0000000000017941 */ /* 0x000fea0003800200 */
.L_x_2725:
        /* <DEDUP_REMOVED lines=268> */
.L_x_2735:
        /* <DEDUP_REMOVED lines=52> */
[----:B------:R-:W-:Y:S05]  /*cb20*/  CALL.REL.NOINC `($__internal_5_$__cuda_sm20_div_rn_f64_full) ;  /* 0x000000d000e47944 */ /* 0x000fea0003c00000 */
[----:B------:R-:W-:-:S07]  /*cb30*/  IMAD.MOV.U32 R5, RZ, RZ, R3 ;  /* 0x000000ffff057224 */ /* 0x000fce00078e0003 */
.L_x_2738:
[----:B------:R-:W-:Y:S05]  /*cb40*/  BSYNC.RECONVERGENT B3 ;  /* 0x0000000000037941 */ /* 0x000fea0003800200 */
.L_x_2737:
        /* <DEDUP_REMOVED lines=77> */
.L_x_2736:
[----:B------:R-:W-:Y:S05]  /*d020*/  BSYNC.RECONVERGENT B2 ;  /* 0x0000000000027941 */ /* 0x000fea0003800200 */
.L_x_2734:
[----:B------:R-:W-:Y:S01]  /*d030*/  ISETP.GT.U32.AND P0, PT, R33, 0x43dfffff, PT ;  /* 0x43dfffff2100780c */ /* 0x000fe20003f04070 */
[----:B------:R-:W-:Y:S01]  /*d040*/  UMOV UR6, 0xfefa39ef ;  /* 0xfefa39ef00067882 */ /* 0x000fe20000000000 */
[----:B------:R-:W-:Y:S02]  /*d050*/  UMOV UR7, 0x3fe62e42 ;  /* 0x3fe62e4200077882 */ /* 0x000fe40000000000 */
[----:B-1----:R-:W1:Y:S02]  /*d060*/  DADD R2, R4, UR6 ;  /* 0x0000000604027e29 */ /* 0x002e640008000000 */
[----:B-1----:R-:W-:Y:S02]  /*d070*/  FSEL R3, R3, R5, P0 ;  /* 0x0000000503037208 */ /* 0x002fe40000000000 */
[----:B------:R-:W-:Y:S02]  /*d080*/  FSEL R2, R2, R4, P0 ;  /* 0x0000000402027208 */ /* 0x000fe40000000000 */
[----:B------:R-:W-:-:S07]  /*d090*/  LOP3.LUT R3, R3, 0x80000000, R35, 0xb8, !PT ;  /* 0x8000000003037812 */ /* 0x000fce00078eb823 */
.L_x_2733:
[----:B------:R-:W-:Y:S05]  /*d0a0*/  BSYNC.RECONVERGENT B1 ;  /* 0x0000000000017941 */ /* 0x000fea0003800200 */
.L_x_2732:
        /* <DEDUP_REMOVED lines=16> */
.L_x_2741:
[----:B------:R-:W-:-:S13]  /*d1b0*/  ISETP.GE.U32.AND P0, PT, R27, R26, PT ;  /* 0x0000001a1b00720c */ /* 0x000fda0003f06070 */
[----:B------:R-:W-:Y:S05]  /*d1c0*/  @P0 BRA `(.L_x_2743) ;  /* 0x0000000000300947 */ /* 0x000fea0003800000 */
[----:B-1----:R-:W1:Y:S01]  /*d1d0*/  LDC.64 R4, c[0x0][0x388] ;  /* 0x0000e200ff047b82 */ /* 0x002e620000000a00 */
[----:B------:R-:W-:Y:S02]  /*d1e0*/  IMAD.IADD R7, R0, 0x1, R27 ;  /* 0x0000000100077824 */ /* 0x000fe400078e021b */
[----:B------:R-:W-:Y:S02]  /*d1f0*/  VIADD R27, R27, 0x80 ;  /* 0x000000801b1b7836 */ /* 0x000fe40000000000 */
[----:B-1----:R-:W-:-:S05]  /*d200*/  IMAD.WIDE.U32 R4, R7, 0x8, R4 ;  /* 0x0000000807047825 */ /* 0x002fca00078e0004 */
[----:B------:R2:W-:Y:S02]  /*d210*/  STG.E.64 desc[UR4][R4.64], R12 ;  /* 0x0000000c04007986 */ /* 0x0005e4000c101b04 */
.L_x_2742:
[----:B------:R-:W-:-:S13]  /*d220*/  ISETP.GE.U32.AND P0, PT, R27, R26, PT ;  /* 0x0000001a1b00720c */ /* 0x000fda0003f06070 */
[----:B------:R-:W-:Y:S05]  /*d230*/  @P0 BRA `(.L_x_2744) ;  /* 0x0000000000300947 */ /* 0x000fea0003800000 */
[----:B-12---:R-:W1:Y:S01]  /*d240*/  LDC.64 R4, c[0x0][0x388] ;  /* 0x0000e200ff047b82 */ /* 0x006e620000000a00 */
[----:B------:R-:W-:Y:S01]  /*d250*/  IADD3 R7, PT, PT, R0, R27, RZ ;  /* 0x0000001b00077210 */ /* 0x000fe20007ffe0ff */
[----:B------:R-:W-:-:S04]  /*d260*/  VIADD R27, R27, 0x80 ;  /* 0x000000801b1b7836 */ /* 0x000fc80000000000 */
[----:B-1----:R-:W-:-:S05]  /*d270*/  IMAD.WIDE.U32 R4, R7, 0x8, R4 ;  /* 0x0000000807047825 */ /* 0x002fca00078e0004 */
[----:B------:R2:W-:Y:S02]  /*d280*/  STG.E.64 desc[UR4][R4.64], R14 ;  /* 0x0000000e04007986 */ /* 0x0005e4000c101b04 */
.L_x_2743:
[----:B------:R-:W-:-:S13]  /*d290*/  ISETP.GE.U32.AND P0, PT, R27, R26, PT ;  /* 0x0000001a1b00720c */ /* 0x000fda0003f06070 */
[----:B------:R-:W-:Y:S05]  /*d2a0*/  @P0 BRA `(.L_x_2745) ;  /* 0x0000000000340947 */ /* 0x000fea0003800000 */
[----:B-12---:R-:W1:Y:S01]  /*d2b0*/  LDC.64 R4, c[0x0][0x388] ;  /* 0x0000e200ff047b82 */ /* 0x006e620000000a00 */
[----:B------:R-:W-:Y:S02]  /*d2c0*/  IMAD.IADD R7, R0, 0x1, R27 ;  /* 0x0000000100077824 */ /* 0x000fe400078e021b */
[----:B------:R-:W-:Y:S02]  /*d2d0*/  VIADD R27, R27, 0x80 ;  /* 0x000000801b1b7836 */ /* 0x000fe40000000000 */
[----:B-1----:R-:W-:-:S05]  /*d2e0*/  IMAD.WIDE.U32 R4, R7, 0x8, R4 ;  /* 0x0000000807047825 */ /* 0x002fca00078e0004 */
[----:B------:R3:W-:Y:S02]  /*d2f0*/  STG.E.64 desc[UR4][R4.64], R16 ;  /* 0x0000001004007986 */ /* 0x0007e4000c101b04 */
.L_x_2744:
        /* <DEDUP_REMOVED lines=8> */
.L_x_2745:
[----:B------:R-:W-:Y:S05]  /*d380*/  BSYNC.RELIABLE B1 ;  /* 0x0000000000017941 */ /* 0x000fea0003800100 */
.L_x_2740:
[----:B------:R-:W-:-:S13]  /*d390*/  ISETP.GE.U32.AND P0, PT, R27, R26, PT ;  /* 0x0000001a1b00720c */ /* 0x000fda0003f06070 */
[----:B-123--:R-:W1:Y:S01]  /*d3a0*/  @!P0 LDC.64 R4, c[0x0][0x388] ;  /* 0x0000e200ff048b82 */ /* 0x00ee620000000a00 */
[----:B------:R-:W-:Y:S02]  /*d3b0*/  @!P0 IMAD.IADD R7, R0, 0x1, R27 ;  /* 0x0000000100078824 */ /* 0x000fe400078e021b */
[----:B------:R-:W-:Y:S02]  /*d3c0*/  @!P0 VIADD R27, R27, 0x80 ;  /* 0x000000801b1b8836 */ /* 0x000fe40000000000 */
[----:B-1----:R-:W-:-:S05]  /*d3d0*/  @!P0 IMAD.WIDE.U32 R4, R7, 0x8, R4 ;  /* 0x0000000807048825 */ /* 0x002fca00078e0004 */
[----:B------:R4:W-:Y:S02]  /*d3e0*/  @!P0 STG.E.64 desc[UR4][R4.64], R20 ;  /* 0x0000001404008986 */ /* 0x0009e4000c101b04 */
.L_x_2746:
[----:B------:R-:W-:Y:S05]  /*d3f0*/  BSYNC.RECONVERGENT B0 ;  /* 0x0000000000007941 */ /* 0x000fea0003800200 */
.L_x_2739:
        /* <DEDUP_REMOVED lines=8> */
.L_x_2681:
[----:B------:R-:W0:Y:S01]  /*d480*/  S2R R28, SR_TID.X ;  /* 0x00000000001c7919 */ /* 0x000e220000002100 */
[----:B------:R-:W1:Y:S02]  /*d490*/  LDC.64 R2, c[0x0][0x390] ;  /* 0x0000e400ff027b82 */ /* 0x000e640000000a00 */
[----:B-1----:R-:W-:-:S04]  /*d4a0*/  IMAD.WIDE.U32 R2, R0, 0x8, R2 ;  /* 0x0000000800027825 */ /* 0x002fc800078e0002 */
[----:B0-----:R-:W-:-:S05]  /*d4b0*/  IMAD.WIDE.U32 R2, R28, 0x20, R2 ;  /* 0x000000201c027825 */ /* 0x001fca00078e0002 */
[----:B------:R-:W2:Y:S01]  /*d4c0*/  LDG.E.ENL2.256 R24, R20, desc[UR4][R2.64] ;  /* 0xfe0000040214797e */ /* 0x000ea20008121918 */
[----:B------:R-:W-:Y:S02]  /*d4d0*/  IMAD.MOV.U32 R6, RZ, RZ, RZ ;  /* 0x000000ffff067224 */ /* 0x000fe400078e00ff */
[----:B------:R-:W-:Y:S01]  /*d4e0*/  IMAD.MOV.U32 R10, RZ, RZ, 0x0 ;  /* 0x00000000ff0a7424 */ /* 0x000fe200078e00ff */
[----:B------:R0:W5:Y:S01]  /*d4f0*/  LDG.E.ENL2.256 R16, R12, desc[UR4][R2.64+0x1000] ;  /* 0xfe008004020c797e */ /* 0x0001620008121910 */
[----:B------:R-:W-:Y:S01]  /*d500*/  IMAD.MOV.U32 R11, RZ, RZ, 0x3fd80000 ;  /* 0x3fd80000ff0b7424 */ /* 0x000fe200078e00ff */
        /* <DEDUP_REMOVED lines=118> */
[----:B-----5:R-:W-:Y:S05]  /*dc70*/  CALL.REL.NOINC `($__internal_5_$__cuda_sm20_div_rn_f64_full) ;  /* 0x000000c000907944 */ /* 0x020fea0003c00000 */
[----:B------:R-:W-:-:S07]  /*dc80*/  IMAD.MOV.U32 R5, RZ, RZ, R3 ;  /* 0x000000ffff057224 */ /* 0x000fce00078e0003 */
.L_x_2750:
[----:B------:R-:W-:Y:S05]  /*dc90*/  BSYNC.RECONVERGENT B2 ;  /* 0x0000000000027941 */ /* 0x000fea0003800200 */
.L_x_2749:
        /* <DEDUP_REMOVED lines=78> */
.L_x_2748:
        /* <DEDUP_REMOVED lines=187> */
.L_x_2752:
[----:B------:R-:W-:Y:S01]  /*ed30*/  IMAD.MOV.U32 R4, RZ, RZ, 0x0 ;  /* 0x00000000ff047424 */ /* 0x000fe200078e00ff */
[----:B------:R-:W-:Y:S01]  /*ed40*/  LOP3.LUT P0, RZ, R3, 0x7fffffff, RZ, 0xc0, !PT ;  /* 0x7fffffff03ff7812 */ /* 0x000fe2000780c0ff */
[----:B------:R-:W-:-:S06]  /*ed50*/  IMAD.MOV.U32 R5, RZ, RZ, 0x7ff00000 ;  /* 0x7ff00000ff057424 */ /* 0x000fcc00078e00ff */
[----:B------:R-:W0:Y:S02]  /*ed60*/  DFMA R2, R2, R4, +INF ;  /* 0x7ff000000202742b */ /* 0x000e240000000004 */
[----:B0-----:R-:W-:Y:S02]  /*ed70*/  FSEL R4, R2, RZ, P0 ;  /* 0x000000ff02047208 */ /* 0x001fe40000000000 */
[----:B------:R-:W-:-:S07]  /*ed80*/  FSEL R5, R3, -QNAN , P0 ;  /* 0xfff0000003057808 */ /* 0x000fce0000000000 */
.L_x_2751:
[----:B------:R-:W-:Y:S05]  /*ed90*/  BSYNC.RECONVERGENT B1 ;  /* 0x0000000000017941 */ /* 0x000fea0003800200 */
.L_x_2747:
        /* <DEDUP_REMOVED lines=272> */
.L_x_2754:
        /* <DEDUP_REMOVED lines=50> */
[----:B-----5:R-:W-:Y:S05]  /*101c0*/  CALL.REL.NOINC `($__internal_5_$__cuda_sm20_div_rn_f64_full) ;  /* 0x0000009c003c7944 */ /* 0x020fea0003c00000 */
[----:B------:R-:W-:-:S07]  /*101d0*/  IMAD.MOV.U32 R5, RZ, RZ, R3 ;  /* 0x000000ffff057224 */ /* 0x000fce00078e0003 */
.L_x_2757:
[----:B------:R-:W-:Y:S05]  /*101e0*/  BSYNC.RECONVERGENT B2 ;  /* 0x0000000000027941 */ /* 0x000fea0003800200 */
.L_x_2756:
        /* <DEDUP_REMOVED lines=77> */
.L_x_2755:
[----:B------:R-:W-:Y:S05]  /*106c0*/  BSYNC.RECONVERGENT B1 ;  /* 0x0000000000017941 */ /* 0x000fea0003800200 */
.L_x_2753:
        /* <DEDUP_REMOVED lines=272> */
.L_x_2759:
        /* <DEDUP_REMOVED lines=52> */
.L_x_2762:
[----:B------:R-:W-:Y:S05]  /*11b10*/  BSYNC.RECONVERGENT B2 ;  /* 0x0000000000027941 */ /* 0x000fea0003800200 */
.L_x_2761:
        /* <DEDUP_REMOVED lines=77> */
.L_x_2760:
[----:B------:R-:W-:Y:S05]  /*11ff0*/  BSYNC.RECONVERGENT B1 ;  /* 0x0000000000017941 */ /* 0x000fea0003800200 */
.L_x_2758:
        /* <DEDUP_REMOVED lines=272> */
.L_x_2764:
        /* <DEDUP_REMOVED lines=52> */
.L_x_2767:
[----:B------:R-:W-:Y:S05]  /*13440*/  BSYNC.RECONVERGENT B2 ;  /* 0x0000000000027941 */ /* 0x000fea0003800200 */
.L_x_2766:
        /* <DEDUP_REMOVED lines=77> */
.L_x_2765:
[----:B------:R-:W-:Y:S05]  /*13920*/  BSYNC.RECONVERGENT B1 ;  /* 0x0000000000017941 */ /* 0x000fea0003800200 */
.L_x_2763:
        /* <DEDUP_REMOVED lines=272> */
.L_x_2769:
        /* <DEDUP_REMOVED lines=50> */
[----:B------:R-:W-:Y:S05]  /*14d50*/  CALL.REL.NOINC `($__internal_5_$__cuda_sm20_div_rn_f64_full) ;  /* 0x0000005000587944 */ /* 0x000fea0003c00000 */
[----:B------:R-:W-:-:S07]  /*14d60*/  IMAD.MOV.U32 R5, RZ, RZ, R3 ;  /* 0x000000ffff057224 */ /* 0x000fce00078e0003 */
.L_x_2772:
[----:B------:R-:W-:Y:S05]  /*14d70*/  BSYNC.RECONVERGENT B2 ;  /* 0x0000000000027941 */ /* 0x000fea0003800200 */
.L_x_2771:
        /* <DEDUP_REMOVED lines=77> */
.L_x_2770:
[----:B------:R-:W-:Y:S05]  /*15250*/  BSYNC.RECONVERGENT B1 ;  /* 0x0000000000017941 */ /* 0x000fea0003800200 */
.L_x_2768:
        /* <DEDUP_REMOVED lines=272> */
.L_x_2774:
        /* <DEDUP_REMOVED lines=52> */
.L_x_2777:
[----:B------:R-:W-:Y:S05]  /*166a0*/  BSYNC.RECONVERGENT B2 ;  /* 0x0000000000027941 */ /* 0x000fea0003800200 */
.L_x_2776:
        /* <DEDUP_REMOVED lines=77> */
.L_x_2775:
[----:B------:R-:W-:Y:S05]  /*16b80*/  BSYNC.RECONVERGENT B1 ;  /* 0x0000000000017941 */ /* 0x000fea0003800200 */
.L_x_2773:
        /* <DEDUP_REMOVED lines=272> */
.L_x_2779:
        /* <DEDUP_REMOVED lines=52> */
.L_x_2782:
[----:B------:R-:W-:Y:S05]  /*17fd0*/  BSYNC.RECONVERGENT B2 ;  /* 0x0000000000027941 */ /* 0x000fea0003800200 */
.L_x_2781:
        /* <DEDUP_REMOVED lines=77> */
.L_x_2780:
[----:B------:R-:W-:Y:S05]  /*184b0*/  BSYNC.RECONVERGENT B1 ;  /* 0x0000000000017941 */ /* 0x000fea0003800200 */
.L_x_2778:
        /* <DEDUP_REMOVED lines=272> */
.L_x_2784:
        /* <DEDUP_REMOVED lines=52> */
.L_x_2787:
[----:B------:R-:W-:Y:S05]  /*19900*/  BSYNC.RECONVERGENT B2 ;  /* 0x0000000000027941 */ /* 0x000fea0003800200 */
.L_x_2786:
        /* <DEDUP_REMOVED lines=77> */
.L_x_2785:
[----:B------:R-:W-:Y:S05]  /*19de0*/  BSYNC.RECONVERGENT B1 ;  /* 0x0000000000017941 */ /* 0x000fea0003800200 */
.L_x_2783:
        /* <DEDUP_REMOVED lines=10> */
[----:B------:R-:W-:Y:S04]  /*19e90*/  STG.E.ENL2.256 desc[UR4][R6.64], R20, R24 ;  /* 0xf80000140618797f */ /* 0x000fe8000f121804 */
[----:B------:R-:W-:Y:S01]  /*19ea0*/  STG.E.ENL2.256 desc[UR4][R6.64+0x1000], R12, R16 ;  /* 0xf800800c0610797f */ /* 0x000fe2000f121804 */
[----:B------:R-:W-:Y:S05]  /*19eb0*/  EXIT ;  /* 0x000000000000794d */ /* 0x000fea0003800000 */
        .weak           $__internal_5_$__cuda_sm20_div_rn_f64_full
        .type           $__internal_5_$__cuda_sm20_div_rn_f64_full,@function
        .size           $__internal_5_$__cuda_sm20_div_rn_f64_full,(.L_x_14757 - $__internal_5_$__cuda_sm20_div_rn_f64_full)
$__internal_5_$__cuda_sm20_div_rn_f64_full:
        /* <DEDUP_REMOVED lines=109> */
.L_x_2789:
        /* <DEDUP_REMOVED lines=17> */
.L_x_2792:
[----:B------:R-:W-:Y:S01]  /*1a6a0*/  LOP3.LUT R3, R7, 0x80000, RZ, 0xfc, !PT ;  /* 0x0008000007037812 */ /* 0x000fe200078efcff */
[----:B------:R-:W-:-:S04]  /*1a6b0*/  IMAD.MOV.U32 R42, RZ, RZ, R6 ;  /* 0x000000ffff2a7224 */ /* 0x000fc800078e0006 */
[----:B------:R-:W-:Y:S01]  /*1a6c0*/  IMAD.MOV.U32 R43, RZ, RZ, R3 ;  /* 0x000000ffff2b7224 */ /* 0x000fe200078e0003 */
[----:B------:R-:W-:Y:S06]  /*1a6d0*/  BRA `(.L_x_2790) ;  /* 0x00000000000c7947 */ /* 0x000fec0003800000 */
.L_x_2791:
[----:B------:R-:W-:Y:S02]  /*1a6e0*/  LOP3.LUT R3, R37, 0x80000, RZ, 0xfc, !PT ;  /* 0x0008000025037812 */ /* 0x000fe400078efcff */
[----:B------:R-:W-:-:S03]  /*1a6f0*/  MOV R42, R36 ;  /* 0x00000024002a7202 */ /* 0x000fc60000000f00 */
[----:B------:R-:W-:-:S07]  /*1a700*/  IMAD.MOV.U32 R43, RZ, RZ, R3 ;  /* 0x000000ffff2b7224 */ /* 0x000fce00078e0003 */
.L_x_2790:
[----:B------:R-:W-:Y:S05]  /*1a710*/  BSYNC.RECONVERGENT B0 ;  /* 0x0000000000007941 */ /* 0x000fea0003800200 */
.L_x_2788:
[----:B------:R-:W-:Y:S02]  /*1a720*/  IMAD.MOV.U32 R6, RZ, RZ, R2 ;  /* 0x000000ffff067224 */ /* 0x000fe400078e0002 */
[----:B------:R-:W-:Y:S02]  /*1a730*/  IMAD.MOV.U32 R7, RZ, RZ, 0x0 ;  /* 0x00000000ff077424 */ /* 0x000fe400078e00ff */
[----:B------:R-:W-:Y:S02]  /*1a740*/  IMAD.MOV.U32 R4, RZ, RZ, R42 ;  /* 0x000000ffff047224 */ /* 0x000fe400078e002a */
[----:B------:R-:W-:Y:S01]  /*1a750*/  IMAD.MOV.U32 R3, RZ, RZ, R43 ;  /* 0x000000ffff037224 */ /* 0x000fe200078e002b */
[----:B------:R-:W-:Y:S06]  /*1a760*/  RET.REL.NODEC R6 `(_ZN2at6native29vectorized_elementwise_kernelILi4EZZZNS0_17asinh_kernel_cudaERNS_18TensorIteratorBaseEENKUlvE0_clEvENKUlvE_clEvEUldE_St5arrayIPcLm2EEEEviT0_T1_) ;  /* 0xfffffe5806247950 */ /* 0x000fec0003c3ffff */
.L_x_2793:
        /* <DEDUP_REMOVED lines=9> */
.L_x_14757:


//--------------------- .text._ZN2at6native29vectorized_elementwise_kernelILi8EZZZNS0_17asinh_kernel_cudaERNS_18TensorIteratorBaseEENKUlvE0_clEvENKUlvE_clEvEUldE_St5arrayIPcLm2EEEEviT0_T1_ --------------------------
	.section	.text._ZN2at6native29vectorized_elementwise_kernelILi8EZZZNS0_17asinh_kernel_cudaERNS_18TensorIteratorBaseEENKUlvE0_clEvENKUlvE_clEvEUldE_St5arrayIPcLm2EEEEviT0_T1_,"ax",@progbits
	.align	128
        .global         _ZN2at6native29vectorized_elementwise_kernelILi8EZZZNS0_17asinh_kernel_cudaERNS_18TensorIteratorBaseEENKUlvE0_clEvENKUlvE_clEvEUldE_St5arrayIPcLm2EEEEviT0_T1_
        .type           _ZN2at6native29vectorized_elementwise_kernelILi8EZZZNS0_17asinh_kernel_cudaERNS_18TensorIteratorBaseEENKUlvE0_clEvENKUlvE_clEvEUldE_St5arrayIPcLm2EEEEviT0_T1_,@function
        .size           _ZN2at6native29vectorized_elementwise_kernelILi8EZZZNS0_17asinh_kernel_cudaERNS_18TensorIteratorBaseEENKUlvE0_clEvENKUlvE_clEvEUldE_St5arrayIPcLm2EEEEviT0_T1_,(.L_x_14809 - _ZN2at6native29vectorized_elementwise_kernelILi8EZZZNS0_17asinh_kernel_cudaERNS_18TensorIteratorBaseEENKUlvE0_clEvENKUlvE_clEvEUldE_St5arrayIPcLm2EEEEviT0_T1_)
        .other          _ZN2at6native29vectorized_elementwise_kernelILi8EZZZNS0_17asinh_kernel_cudaERNS_18TensorIteratorBaseEENKUlvE0_clEvENKUlvE_clEvEUldE_St5arrayIPcLm2EEEEviT0_T1_,@"STO_CUDA_ENTRY STV_DEFAULT"
_ZN2at6native29vectorized_elementwise_kernelILi8EZZZNS0_17asinh_kernel_cudaERNS_18TensorIteratorBaseEENKUlvE0_clEvENKUlvE_clEvEUldE_St5arrayIPcLm2EEEEviT0_T1_:
.text._ZN2at6native29vectorized_elementwise_kernelILi8EZZZNS0_17asinh_kernel_cudaERNS_18TensorIteratorBaseEENKUlvE0_clEvENKUlvE_clEvEUldE_St5arrayIPcLm2EEEEviT0_T1_:
[----:B------:R-:W-:Y:S01]  /*0000*/  LDC R1, c[0x0][0x37c] ;  /* 0x0000df00ff017b82 */ /* 0x000fe20000000800 */
[----:B------:R-:W-:Y:S05]  /*0010*/  EXIT ;  /* 0x000000000000794d */ /* 0x000fea0003800000 */
.L_x_2794:
        /* <DEDUP_REMOVED lines=14> */
.L_x_14809:


//--------------------- .text._ZN2at6native18elementwise_kernelILi128ELi4EZNS0_15gpu_kernel_implIZZZNS0_17asinh_kernel_cudaERNS_18TensorIteratorBaseEENKUlvE_clEvENKUlvE1_clEvEUlN3c107complexINS7_4HalfEEEE_EEvS4_RKT_EUliE_EEviT1_ --------------------------
	.section	.text._ZN2at6native18elementwise_kernelILi128ELi4EZNS0_15gpu_kernel_implIZZZNS0_17asinh_kernel_cudaERNS_18TensorIteratorBaseEENKUlvE_clEvENKUlvE1_clEvEUlN3c107complexINS7_4HalfEEEE_EEvS4_RKT_EUliE_EEviT1_,"ax",@progbits
	.align	128
        .global         _ZN2at6native18elementwise_kernelILi128ELi4EZNS0_15gpu_kernel_implIZZZNS0_17asinh_kernel_cudaERNS_18TensorIteratorBaseEENKUlvE_clEvENKUlvE1_clEvEUlN3c107complexINS7_4HalfEEEE_EEvS4_RKT_EUliE_EEviT1_
        .type           _ZN2at6native18elementwise_kernelILi128ELi4EZNS0_15gpu_kernel_implIZZZNS0_17asinh_kernel_cudaERNS_18TensorIteratorBaseEENKUlvE_clEvENKUlvE1_clEvEUlN3c107complexINS7_4HalfEEEE_EEvS4_RKT_EUliE_EEviT1_,@function
        .size           _ZN2at6native18elementwise_kernelILi128ELi4EZNS0_15gpu_kernel_implIZZZNS0_17asinh_kernel_cudaERNS_18TensorIteratorBaseEENKUlvE_clEvENKUlvE1_clEvEUlN3c107complexINS7_4HalfEEEE_EEvS4_RKT_EUliE_EEviT1_,(.L_x_14758 - _ZN2at6native18elementwise_kernelILi128ELi4EZNS0_15gpu_kernel_implIZZZNS0_17asinh_kernel_cudaERNS_18TensorIteratorBaseEENKUlvE_clEvENKUlvE1_clEvEUlN3c107complexINS7_4HalfEEEE_EEvS4_RKT_EUliE_EEviT1_)
        .other          _ZN2at6native18elementwise_kernelILi128ELi4EZNS0_15gpu_kernel_implIZZZNS0_17asinh_kernel_cudaERNS_18TensorIteratorBaseEENKUlvE_clEvENKUlvE1_clEvEUlN3c107complexINS7_4HalfEEEE_EEvS4_RKT_EUliE_EEviT1_,@"STO_CUDA_ENTRY STV_DEFAULT"
_ZN2at6native18elementwise_kernelILi128ELi4EZNS0_15gpu_kernel_implIZZZNS0_17asinh_kernel_cudaERNS_18TensorIteratorBaseEENKUlvE_clEvENKUlvE1_clEvEUlN3c107complexINS7_4HalfEEEE_EEvS4_RKT_EUliE_EEviT1_:
.text._ZN2at6native18elementwise_kernelILi128ELi4EZNS0_15gpu_kernel_implIZZZNS0_17asinh_kernel_cudaERNS_18TensorIteratorBaseEENKUlvE_clEvENKUlvE1_clEvEUlN3c107complexINS7_4HalfEEEE_EEvS4_RKT_EUliE_EEviT1_:
        /* <DEDUP_REMOVED lines=18> */
[----:B------:R-:W-:Y:S01]  /*0120*/  HFMA2 R0, -RZ, RZ, 0, 0 ;  /* 0x00000000ff007431 */ /* 0x000fe200000001ff */
[----:B------:R-:W-:-:S07]  /*0130*/  MOV R16, RZ ;  /* 0x000000ff00107202 */ /* 0x000fce0000000f00 */
        /* <DEDUP_REMOVED lines=299> */
.L_x_2797:
[----:B------:R-:W0:Y:S01]  /*13f0*/  LDCU.64 UR6, c[0x0][0x588] ;  /* 0x0000b100ff0677ac */ /* 0x000e220008000a00 */
[----:B------:R-:W-:-:S04]  /*1400*/  UPRMT UR4, UR41, 0x9910, URZ ;  /* 0x0000991029047896 */ /* 0x000fc800080000ff */
[----:B------:R-:W-:Y:S01]  /*1410*/  UISETP.GT.AND UP0, UPT, UR4, 0x9, UPT ;  /* 0x000000090400788c */ /* 0x000fe2000bf04270 */
[----:B0-----:R-:W-:-:S04]  /*1420*/  IADD3 R2, P0, PT, R0, UR6, RZ ;  /* 0x0000000600027c10 */ /* 0x001fc8000ff1e0ff */
        /* <DEDUP_REMOVED lines=10> */
[----:B------:R0:W2:Y:S02]  /*14d0*/  LDG.E.S8 R2, desc[UR36][R2.64] ;  /* 0x0000002402027981 */ /* 0x0000a4000c1e1300 */
[----:B0-----:R-:W-:Y:S01]  /*14e0*/  PRMT R3, R3, 0x5410, RZ ;  /* 0x0000541003037816 */ /* 0x001fe200000000ff */
[----:B--2---:R-:W0:Y:S02]  /*14f0*/  I2F.S16 R0, R2 ;  /* 0x0000000200007306 */ /* 0x004e240000101400 */
[----:B0-----:R-:W-:Y:S01]  /*1500*/  F2FP.F16.F32.PACK_AB R10, RZ, R0 ;  /* 0x00000000ff0a723e */ /* 0x001fe200000000ff */
[----:B------:R-:W-:Y:S06]  /*1510*/  BRA `(.L_x_2803) ;  /* 0x0000001000347947 */ /* 0x000fec0003800000 */
.L_x_2801:
[----:B------:R0:W2:Y:S02]  /*1520*/  LDG.E.U8 R2, desc[UR36][R2.64] ;  /* 0x0000002402027981 */ /* 0x0000a4000c1e1100 */
[----:B0-----:R-:W-:Y:S02]  /*1530*/  PRMT R3, R3, 0x5410, RZ ;  /* 0x0000541003037816 */ /* 0x001fe400000000ff */
[----:B--2---:R-:W-:-:S04]  /*1540*/  I2FP.F32.U32 R10, R2 ;  /* 0x00000002000a7245 */ /* 0x004fc80000201000 */
[----:B------:R-:W-:Y:S01]  /*1550*/  F2FP.F16.F32.PACK_AB R10, RZ, R10 ;  /* 0x0000000aff0a723e */ /* 0x000fe200000000ff */
[----:B------:R-:W-:Y:S06]  /*1560*/  BRA `(.L_x_2803) ;  /* 0x0000001000207947 */ /* 0x000fec0003800000 */
.L_x_2800:
        /* <DEDUP_REMOVED lines=8> */
[----:B0-----:R-:W-:Y:S02]  /*15f0*/  PRMT R3, R3, 0x5410, RZ ;  /* 0x0000541003037816 */ /* 0x001fe400000000ff */
[----:B-1----:R-:W-:Y:S01]  /*1600*/  F2FP.F16.F32.PACK_AB R10, RZ, R10 ;  /* 0x0000000aff0a723e */ /* 0x002fe200000000ff */
[----:B------:R-:W-:Y:S06]  /*1610*/  BRA `(.L_x_2803) ;  /* 0x0000000c00f47947 */ /* 0x000fec0003800000 */
.L_x_2805:
[----:B------:R0:W2:Y:S02]  /*1620*/  LDG.E R2, desc[UR36][R2.64] ;  /* 0x0000002402027981 */ /* 0x0000a4000c1e1900 */
[----:B0-----:R-:W-:Y:S02]  /*1630*/  PRMT R3, R3, 0x5410, RZ ;  /* 0x0000541003037816 */ /* 0x001fe400000000ff */
[----:B--2---:R-:W-:-:S04]  /*1640*/  I2FP.F32.S32 R10, R2 ;  /* 0x00000002000a7245 */ /* 0x004fc80000201400 */
[----:B------:R-:W-:Y:S01]  /*1650*/  F2FP.F16.F32.PACK_AB R10, RZ, R10 ;  /* 0x0000000aff0a723e */ /* 0x000fe200000000ff */
[----:B------:R-:W-:Y:S06]  /*1660*/  BRA `(.L_x_2803) ;  /* 0x0000000c00e07947 */ /* 0x000fec0003800000 */
.L_x_2804:
[----:B------:R0:W2:Y:S02]  /*1670*/  LDG.E.U16 R2, desc[UR36][R2.64] ;  /* 0x0000002402027981 */ /* 0x0000a4000c1e1500 */
[----:B0-----:R-:W-:Y:S01]  /*1680*/  PRMT R3, R3, 0x5410, RZ ;  /* 0x0000541003037816 */ /* 0x001fe200000000ff */
[----:B--2---:R-:W0:Y:S02]  /*1690*/  I2F.S16 R10, R2 ;  /* 0x00000002000a7306 */ /* 0x004e240000101400 */
[----:B0-----:R-:W-:Y:S01]  /*16a0*/  F2FP.F16.F32.PACK_AB R10, RZ, R10 ;  /* 0x0000000aff0a723e */ /* 0x001fe200000000ff */
[----:B------:R-:W-:Y:S06]  /*16b0*/  BRA `(.L_x_2803) ;  /* 0x0000000c00cc7947 */ /* 0x000fec0003800000 */
.L_x_2799:
[----:B------:R-:W-:-:S09]  /*16c0*/  UISETP.GT.AND UP0, UPT, UR4, 0x6, UPT ;  /* 0x000000060400788c */ /* 0x000fd2000bf04270 */
[----:B------:R-:W-:Y:S05]  /*16d0*/  BRA.U UP0, `(.L_x_2806) ;  /* 0x0000000100347547 */ /* 0x000fea000b800000 */
[----:B------:R-:W-:-:S09]  /*16e0*/  UISETP.NE.AND UP0, UPT, UR4, 0x5, UPT ;  /* 0x000000050400788c */ /* 0x000fd2000bf05270 */
[----:B------:R-:W-:Y:S05]  /*16f0*/  BRA.U !UP0, `(.L_x_2807) ;  /* 0x0000000108187547 */ /* 0x000fea000b800000 */
[----:B------:R-:W-:-:S09]  /*1700*/  UISETP.NE.AND UP0, UPT, UR4, 0x6, UPT ;  /* 0x000000060400788c */ /* 0x000fd2000bf05270 */
[----:B------:R-:W-:Y:S05]  /*1710*/  BRA.U UP0, `(.L_x_2802) ;  /* 0x0000000d00147547 */ /* 0x000fea000b800000 */
[----:B------:R0:W2:Y:S02]  /*1720*/  LDG.E R10, desc[UR36][R2.64] ;  /* 0x00000024020a7981 */ /* 0x0000a4000c1e1900 */
[----:B0-----:R-:W-:Y:S02]  /*1730*/  PRMT R3, R3, 0x5410, RZ ;  /* 0x0000541003037816 */ /* 0x001fe400000000ff */
[----:B--2---:R-:W-:Y:S01]  /*1740*/  F2FP.F16.F32.PACK_AB R10, RZ, R10 ;  /* 0x0000000aff0a723e */ /* 0x004fe200000000ff */
[----:B------:R-:W-:Y:S06]  /*1750*/  BRA `(.L_x_2803) ;  /* 0x0000000c00a47947 */ /* 0x000fec0003800000 */
.L_x_2807:
[----:B------:R0:W2:Y:S02]  /*1760*/  LDG.E.U16 R10, desc[UR36][R2.64] ;  /* 0x00000024020a7981 */ /* 0x0000a4000c1e1500 */
[----:B0-----:R-:W-:Y:S01]  /*1770*/  PRMT R3, R3, 0x5410, RZ ;  /* 0x0000541003037816 */ /* 0x001fe200000000ff */
[----:B--2---:R-:W-:-:S05]  /*1780*/  HADD2.F32 R10, -RZ, R10.H0_H0 ;  /* 0x2000000aff0a7230 */ /* 0x004fca0000004100 */
[----:B------:R-:W-:Y:S01]  /*1790*/  F2FP.F16.F32.PACK_AB R10, RZ, R10 ;  /* 0x0000000aff0a723e */ /* 0x000fe200000000ff */
[----:B------:R-:W-:Y:S06]  /*17a0*/  BRA `(.L_x_2803) ;  /* 0x0000000c00907947 */ /* 0x000fec0003800000 */
.L_x_2806:
[----:B------:R-:W-:-:S09]  /*17b0*/  UISETP.NE.AND UP0, UPT, UR4, 0x7, UPT ;  /* 0x000000070400788c */ /* 0x000fd2000bf05270 */
[----:B------:R-:W-:Y:S05]  /*17c0*/  BRA.U !UP0, `(.L_x_2808) ;  /* 0x0000000108307547 */ /* 0x000fea000b800000 */
[----:B------:R-:W-:-:S09]  /*17d0*/  UISETP.NE.AND UP0, UPT, UR4, 0x8, UPT ;  /* 0x000000080400788c */ /* 0x000fd2000bf05270 */
[----:B------:R-:W-:Y:S05]  /*17e0*/  BRA.U !UP0, `(.L_x_2809) ;  /* 0x0000000108187547 */ /* 0x000fea000b800000 */
[----:B------:R-:W-:-:S09]  /*17f0*/  UISETP.NE.AND UP0, UPT, UR4, 0x9, UPT ;  /* 0x000000090400788c */ /* 0x000fd2000bf05270 */
[----:B------:R-:W-:Y:S05]  /*1800*/  BRA.U UP0, `(.L_x_2802) ;  /* 0x0000000900d87547 */ /* 0x000fea000b800000 */
[----:B------:R-:W2:Y:S02]  /*1810*/  LDG.E.64 R2, desc[UR36][R2.64] ;  /* 0x0000002402027981 */ /* 0x000ea4000c1e1b00 */
[----:B--2---:R-:W-:-:S04]  /*1820*/  F2FP.F16.F32.PACK_AB R3, R3, R2 ;  /* 0x000000020303723e */ /* 0x004fc800000000ff */
[----:B------:R-:W-:Y:S01]  /*1830*/  PRMT R10, R3, 0x7610, R10 ;  /* 0x00007610030a7816 */ /* 0x000fe2000000000a */
[----:B------:R-:W-:Y:S06]  /*1840*/  BRA `(.L_x_2803) ;  /* 0x0000000c00687947 */ /* 0x000fec0003800000 */
.L_x_2809:
[----:B------:R-:W2:Y:S02]  /*1850*/  LDG.E R2, desc[UR36][R2.64] ;  /* 0x0000002402027981 */ /* 0x000ea4000c1e1900 */
[----:B--2---:R-:W-:Y:S02]  /*1860*/  PRMT R10, R2, 0x7610, R10 ;  /* 0x00007610020a7816 */ /* 0x004fe4000000000a */
[----:B------:R-:W-:Y:S01]  /*1870*/  PRMT R3, R3, 0x7610, R2 ;  /* 0x0000761003037816 */ /* 0x000fe20000000002 */
[----:B------:R-:W-:Y:S06]  /*1880*/  BRA `(.L_x_2803) ;  /* 0x0000000c00587947 */ /* 0x000fec0003800000 */
.L_x_2808:
        /* <DEDUP_REMOVED lines=10> */
[----:B------:R-:W-:-:S04]  /*1930*/  PRMT R3, R3, 0x5410, RZ ;  /* 0x0000541003037816 */ /* 0x000fc800000000ff */
[----:B------:R-:W-:Y:S01]  /*1940*/  F2FP.F16.F32.PACK_AB R10, RZ, R10 ;  /* 0x0000000aff0a723e */ /* 0x000fe200000000ff */
[----:B------:R-:W-:Y:S06]  /*1950*/  BRA `(.L_x_2803) ;  /* 0x0000000c00247947 */ /* 0x000fec0003800000 */
.L_x_2798:
        /* <DEDUP_REMOVED lines=8> */
[----:B------:R0:W2:Y:S02]  /*19e0*/  LDG.E.U8 R2, desc[UR36][R2.64] ;  /* 0x0000002402027981 */ /* 0x0000a4000c1e1100 */
[----:B0-----:R-:W-:Y:S02]  /*19f0*/  PRMT R3, R3, 0x5410, RZ ;  /* 0x0000541003037816 */ /* 0x001fe400000000ff */
[----:B--2---:R-:W-:-:S04]  /*1a00*/  ISETP.NE.AND P0, PT, R2, RZ, PT ;  /* 0x000000ff0200720c */ /* 0x004fc80003f05270 */
[----:B------:R-:W-:-:S04]  /*1a10*/  FSEL R10, RZ, 1, !P0 ;  /* 0x3f800000ff0a7808 */ /* 0x000fc80004000000 */
[----:B------:R-:W-:Y:S01]  /*1a20*/  F2FP.F16.F32.PACK_AB R10, RZ, R10 ;  /* 0x0000000aff0a723e */ /* 0x000fe200000000ff */
[----:B------:R-:W-:Y:S06]  /*1a30*/  BRA `(.L_x_2803) ;  /* 0x0000000800ec7947 */ /* 0x000fec0003800000 */
.L_x_2812:
[----:B------:R-:W2:Y:S01]  /*1a40*/  LDG.E.128 R4, desc[UR36][R2.64] ;  /* 0x0000002402047981 */ /* 0x000ea2000c1e1d00 */
        /* <DEDUP_REMOVED lines=10> */
[----:B------:R-:W-:-:S15]  /*1af0*/  PRMT R3, R3, 0x5410, R0 ;  /* 0x0000541003037816 */ /* 0x000fde0000000000 */
[----:B------:R-:W-:-:S15]  /*1b00*/  NOP ;  /* 0x0000000000007918 */ /* 0x000fde0000000000 */
[----:B------:R-:W-:-:S15]  /*1b10*/  NOP ;  /* 0x0000000000007918 */ /* 0x000fde0000000000 */
[----:B------:R-:W-:-:S08]  /*1b20*/  NOP ;  /* 0x0000000000007918 */ /* 0x000fd00000000000 */
[----:B------:R-:W0:-:S15]  /*1b30*/  DSETP.GEU.AND P0, PT, |R4|, UR4, PT ;  /* 0x0000000404007e2a */ /* 0x000e1e000bf0e200 */
        /* <DEDUP_REMOVED lines=8> */
.L_x_2811:
[----:B------:R-:W-:-:S09]  /*1bc0*/  UISETP.NE.AND UP0, UPT, UR4, 0xf, UPT ;  /* 0x0000000f0400788c */ /* 0x000fd2000bf05270 */
[----:B------:R-:W-:Y:S05]  /*1bd0*/  BRA.U !UP0, `(.L_x_2813) ;  /* 0x00000001089c7547 */ /* 0x000fea000b800000 */
[----:B------:R-:W-:-:S09]  /*1be0*/  UISETP.NE.AND UP0, UPT, UR4, 0x17, UPT ;  /* 0x000000170400788c */ /* 0x000fd2000bf05270 */
[----:B------:R-:W-:Y:S05]  /*1bf0*/  BRA.U !UP0, `(.L_x_2814) ;  /* 0x00000001085c7547 */ /* 0x000fea000b800000 */
[----:B------:R-:W-:-:S09]  /*1c00*/  UISETP.NE.AND UP0, UPT, UR4, 0x18, UPT ;  /* 0x000000180400788c */ /* 0x000fd2000bf05270 */
[----:B------:R-:W-:Y:S05]  /*1c10*/  BRA.U UP0, `(.L_x_2802) ;  /* 0x0000000500d47547 */ /* 0x000fea000b800000 */
[----:B------:R0:W2:Y:S01]  /*1c20*/  LDG.E.U8 R0, desc[UR36][R2.64] ;  /* 0x0000002402007981 */ /* 0x0000a2000c1e1100 */
[----:B------:R-:W-:Y:S02]  /*1c30*/  MOV R6, 0x1f ;  /* 0x0000001f00067802 */ /* 0x000fe40000000f00 */
[----:B0-----:R-:W-:Y:S01]  /*1c40*/  PRMT R3, R3, 0x5410, RZ ;  /* 0x0000541003037816 */ /* 0x001fe200000000ff */
[----:B--2---:R-:W-:-:S05]  /*1c50*/  IMAD.SHL.U32 R0, R0, 0x1000000, RZ ;  /* 0x0100000000007824 */ /* 0x004fca00078e00ff */
[C---:B------:R-:W-:Y:S02]  /*1c60*/  LOP3.LUT R4, R0.reuse, 0x7f000000, RZ, 0xc0, !PT ;  /* 0x7f00000000047812 */ /* 0x040fe400078ec0ff */
[----:B------:R-:W-:Y:S02]  /*1c70*/  LOP3.LUT P0, RZ, R0, 0x7f000000, RZ, 0xc0, !PT ;  /* 0x7f00000000ff7812 */ /* 0x000fe4000780c0ff */
[----:B------:R-:W0:Y:S02]  /*1c80*/  FLO.U32 R5, R4 ;  /* 0x0000000400057300 */ /* 0x000e2400000e0000 */
[----:B0-----:R-:W-:-:S04]  /*1c90*/  IADD3 R5, PT, PT, -R5, RZ, RZ ;  /* 0x000000ff05057210 */ /* 0x001fc80007ffe1ff */
[----:B------:R-:W-:-:S05]  /*1ca0*/  VIADDMNMX.U32 R5, R5, R6, 0x4, !PT ;  /* 0x0000000405057446 */ /* 0x000fca0007800006 */
[----:B------:R-:W-:-:S05]  /*1cb0*/  VIADD R5, R5, 0xfffffffc ;  /* 0xfffffffc05057836 */ /* 0x000fca0000000000 */
[C---:B------:R-:W-:Y:S02]  /*1cc0*/  SHF.L.U32 R6, R4.reuse, R5, RZ ;  /* 0x0000000504067219 */ /* 0x040fe400000006ff */
[----:B------:R-:W-:Y:S02]  /*1cd0*/  SHF.L.U32 R7, R5, 0x17, RZ ;  /* 0x0000001705077819 */ /* 0x000fe400000006ff */
[----:B------:R-:W-:Y:S02]  /*1ce0*/  IADD3 R5, PT, PT, R4, 0x1000000, RZ ;  /* 0x0100000004057810 */ /* 0x000fe40007ffe0ff */
[----:B------:R-:W-:Y:S02]  /*1cf0*/  LEA.HI R6, R6, -R7, RZ, 0x1c ;  /* 0x8000000706067211 */ /* 0x000fe400078fe0ff */
[----:B------:R-:W-:-:S03]  /*1d00*/  SHF.R.S32.HI R5, RZ, 0x8, R5 ;  /* 0x00000008ff057819 */ /* 0x000fc60000011405 */
[----:B------:R-:W-:-:S05]  /*1d10*/  VIADD R6, R6, 0x3c000000 ;  /* 0x3c00000006067836 */ /* 0x000fca0000000000 */
[----:B------:R-:W-:-:S04]  /*1d20*/  LOP3.LUT R5, R6, 0x7f800000, R5, 0xf8, !PT ;  /* 0x7f80000006057812 */ /* 0x000fc800078ef805 */
[----:B------:R-:W-:-:S04]  /*1d30*/  SEL R5, R5, RZ, P0 ;  /* 0x000000ff05057207 */ /* 0x000fc80000000000 */
[----:B------:R-:W-:-:S04]  /*1d40*/  LOP3.LUT R5, R5, 0x80000000, R0, 0xf8, !PT ;  /* 0x8000000005057812 */ /* 0x000fc800078ef800 */
[----:B------:R-:W-:Y:S01]  /*1d50*/  F2FP.F16.F32.PACK_AB R10, RZ, R5 ;  /* 0x00000005ff0a723e */ /* 0x000fe200000000ff */
[----:B------:R-:W-:Y:S06]  /*1d60*/  BRA `(.L_x_2803) ;  /* 0x0000000800207947 */ /* 0x000fec0003800000 */
.L_x_2814:
[----:B------:R0:W2:Y:S02]  /*1d70*/  LDG.E.U8 R2, desc[UR36][R2.64] ;  /* 0x0000002402027981 */ /* 0x0000a4000c1e1100 */
[----:B0-----:R-:W-:Y:S02]  /*1d80*/  PRMT R3, R3, 0x5410, RZ ;  /* 0x0000541003037816 */ /* 0x001fe400000000ff */
[C---:B--2---:R-:W-:Y:S02]  /*1d90*/  SHF.L.U32 R4, R2.reuse, 0x19, RZ ;  /* 0x0000001902047819 */ /* 0x044fe400000006ff */
[----:B------:R-:W-:Y:S02]  /*1da0*/  SHF.L.U32 R5, R2, 0x8, RZ ;  /* 0x0000000802057819 */ /* 0x000fe400000006ff */
        /* <DEDUP_REMOVED lines=10> */
.L_x_2813:
[----:B------:R0:W2:Y:S02]  /*1e50*/  LDG.E.U16 R10, desc[UR36][R2.64] ;  /* 0x00000024020a7981 */ /* 0x0000a4000c1e1500 */
[----:B0-----:R-:W-:Y:S01]  /*1e60*/  PRMT R3, R3, 0x5410, RZ ;  /* 0x0000541003037816 */ /* 0x001fe200000000ff */
[----:B--2---:R-:W-:-:S05]  /*1e70*/  IMAD.U32 R10, R10, 0x10000, RZ ;  /* 0x000100000a0a7824 */ /* 0x004fca00078e00ff */
[----:B------:R-:W-:Y:S01]  /*1e80*/  F2FP.F16.F32.PACK_AB R10, RZ, R10 ;  /* 0x0000000aff0a723e */ /* 0x000fe200000000ff */
[----:B------:R-:W-:Y:S06]  /*1e90*/  BRA `(.L_x_2803) ;  /* 0x0000000400d47947 */ /* 0x000fec0003800000 */
.L_x_2810:
        /* <DEDUP_REMOVED lines=8> */
[----:B------:R0:W2:Y:S02]  /*1f20*/  LDG.E.U16 R10, desc[UR36][R2.64] ;  /* 0x00000024020a7981 */ /* 0x0000a4000c1e1500 */
[----:B0-----:R-:W-:Y:S02]  /*1f30*/  PRMT R3, R3, 0x5410, RZ ;  /* 0x0000541003037816 */ /* 0x001fe400000000ff */
[----:B--2---:R-:W-:-:S04]  /*1f40*/  I2FP.F32.U32 R10, R10 ;  /* 0x0000000a000a7245 */ /* 0x004fc80000201000 */
[----:B------:R-:W-:Y:S01]  /*1f50*/  F2FP.F16.F32.PACK_AB R10, RZ, R10 ;  /* 0x0000000aff0a723e */ /* 0x000fe200000000ff */
[----:B------:R-:W-:Y:S06]  /*1f60*/  BRA `(.L_x_2803) ;  /* 0x0000000400a07947 */ /* 0x000fec0003800000 */
.L_x_2817:
[----:B------:R-:W2:Y:S01]  /*1f70*/  LDG.E.U8 R3, desc[UR36][R2.64] ;  /* 0x0000002402037981 */ /* 0x000ea2000c1e1100 */
[----:B------:R-:W-:Y:S01]  /*1f80*/  BSSY.RECONVERGENT B0, `(.L_x_2818) ;  /* 0x0000018000007945 */ /* 0x000fe20003800200 */
[----:B------:R-:W-:Y:S01]  /*1f90*/  HFMA2 R10, -RZ, RZ, 0, 0 ;  /* 0x00000000ff0a7431 */ /* 0x000fe200000001ff */
        /* <DEDUP_REMOVED lines=18> */
.L_x_2821:
[----:B------:R-:W-:Y:S05]  /*20c0*/  BSYNC.RECONVERGENT B1 ;  /* 0x0000000000017941 */ /* 0x000fea0003800200 */
.L_x_2820:
[----:B------:R-:W-:Y:S02]  /*20d0*/  SHF.L.U32 R0, R0, 0x14, RZ ;  /* 0x0000001400007819 */ /* 0x000fe400000006ff */
[----:B------:R-:W-:-:S04]  /*20e0*/  LEA R2, R2, 0x3b800000, 0x17 ;  /* 0x3b80000002027811 */ /* 0x000fc800078eb8ff */
[----:B------:R-:W-:-:S07]  /*20f0*/  LOP3.LUT R10, R2, R0, R7, 0xfe, !PT ;  /* 0x00000000020a7212 */ /* 0x000fce00078efe07 */
.L_x_2819:
[----:B------:R-:W-:Y:S05]  /*2100*/  BSYNC.RECONVERGENT B0 ;  /* 0x0000000000007941 */ /* 0x000fea0003800200 */
.L_x_2818:
[----:B------:R-:W-:Y:S02]  /*2110*/  F2FP.F16.F32.PACK_AB R10, RZ, R10 ;  /* 0x0000000aff0a723e */ /* 0x000fe400000000ff */
[----:B------:R-:W-:Y:S01]  /*2120*/  PRMT R3, R3, 0x5410, RZ ;  /* 0x0000541003037816 */ /* 0x000fe200000000ff */
[----:B------:R-:W-:Y:S06]  /*2130*/  BRA `(.L_x_2803) ;  /* 0x00000004002c7947 */ /* 0x000fec0003800000 */
.L_x_2816:
        /* <DEDUP_REMOVED lines=21> */
.L_x_2825:
[----:B------:R-:W-:Y:S05]  /*2290*/  BSYNC.RECONVERGENT B1 ;  /* 0x0000000000017941 */ /* 0x000fea0003800200 */
.L_x_2824:
[----:B------:R-:W-:Y:S02]  /*22a0*/  SHF.L.U32 R0, R0, 0x15, RZ ;  /* 0x0000001500007819 */ /* 0x000fe400000006ff */
[----:B------:R-:W-:-:S04]  /*22b0*/  LEA R2, R2, 0x37800000, 0x17 ;  /* 0x3780000002027811 */ /* 0x000fc800078eb8ff */
[----:B------:R-:W-:-:S07]  /*22c0*/  LOP3.LUT R10, R2, R0, R7, 0xfe, !PT ;  /* 0x00000000020a7212 */ /* 0x000fce00078efe07 */
.L_x_2823:
[----:B------:R-:W-:Y:S05]  /*22d0*/  BSYNC.RECONVERGENT B0 ;  /* 0x0000000000007941 */ /* 0x000fea0003800200 */
.L_x_2822:
[----:B------:R-:W-:Y:S02]  /*22e0*/  F2FP.F16.F32.PACK_AB R10, RZ, R10 ;  /* 0x0000000aff0a723e */ /* 0x000fe400000000ff */
[----:B------:R-:W-:Y:S01]  /*22f0*/  PRMT R3, R3, 0x5410, RZ ;  /* 0x0000541003037816 */ /* 0x000fe200000000ff */
[----:B------:R-:W-:Y:S06]  /*2300*/  BRA `(.L_x_2803) ;  /* 0x0000000000b87947 */ /* 0x000fec0003800000 */
.L_x_2815:
[----:B------:R-:W-:-:S09]  /*2310*/  UISETP.NE.AND UP0, UPT, UR4, 0x1c, UPT ;  /* 0x0000001c0400788c */ /* 0x000fd2000bf05270 */
[----:B------:R-:W-:Y:S05]  /*2320*/  BRA.U !UP0, `(.L_x_2826) ;  /* 0x0000000108a07547 */ /* 0x000fea000b800000 */
[----:B------:R-:W-:-:S09]  /*2330*/  UISETP.NE.AND UP0, UPT, UR4, 0x1d, UPT ;  /* 0x0000001d0400788c */ /* 0x000fd2000bf05270 */
[----:B------:R-:W-:Y:S05]  /*2340*/  BRA.U !UP0, `(.L_x_2827) ;  /* 0x0000000108847547 */ /* 0x000fea000b800000 */
[----:B------:R-:W-:-:S09]  /*2350*/  UISETP.NE.AND UP0, UPT, UR4, 0x2c, UPT ;  /* 0x0000002c0400788c */ /* 0x000fd2000bf05270 */
[----:B------:R-:W-:Y:S05]  /*2360*/  BRA.U !UP0, `(.L_x_2828) ;  /* 0x00000001084c7547 */ /* 0x000fea000b800000 */
.L_x_2802:
        /* <DEDUP_REMOVED lines=10> */
[----:B---3--:R-:W-:-:S02]  /*2410*/  MOV R6, UR6 ;  /* 0x0000000600067c02 */ /* 0x008fc40008000f00 */
[----:B------:R-:W-:Y:S01]  /*2420*/  MOV R7, UR7 ;  /* 0x0000000700077c02 */ /* 0x000fe20008000f00 */
[----:B----4-:R-:W-:Y:S01]  /*2430*/  IMAD.U32 R10, RZ, RZ, UR8 ;  /* 0x00000008ff0a7e24 */ /* 0x010fe2000f8e00ff */
[----:B-1----:R-:W-:-:S07]  /*2440*/  MOV R11, UR9 ;  /* 0x00000009000b7c02 */ /* 0x002fce0008000f00 */
[----:B------:R-:W-:-:S07]  /*2450*/  LEPC R20, `(.L_x_2829) ;  /* 0x000000001014794e */ /* 0x000fce0000000000 */
[----:B--2---:R-:W-:Y:S05]  /*2460*/  CALL.ABS.NOINC R2 ;  /* 0x0000000002007343 */ /* 0x004fea0003c00000 */
.L_x_2829:
[----:B------:R-:W-:Y:S02]  /*2470*/  PRMT R10, RZ, 0x7610, R10 ;  /* 0x00007610ff0a7816 */ /* 0x000fe4000000000a */
[----:B------:R-:W-:Y:S01]  /*2480*/  PRMT R3, R3, 0x5410, RZ ;  /* 0x0000541003037816 */ /* 0x000fe200000000ff */
[----:B------:R-:W-:Y:S06]  /*2490*/  BRA `(.L_x_2803) ;  /* 0x0000000000547947 */ /* 0x000fec0003800000 */
.L_x_2828:
        /* <DEDUP_REMOVED lines=8> */
.L_x_2831:
[----:B------:R-:W-:Y:S05]  /*2520*/  BSYNC.RECONVERGENT B0 ;  /* 0x0000000000007941 */ /* 0x000fea0003800200 */
.L_x_2830:
[----:B------:R-:W-:Y:S02]  /*2530*/  PRMT R3, R3, 0x5410, RZ ;  /* 0x0000541003037816 */ /* 0x000fe400000000ff */
[----:B------:R-:W-:Y:S01]  /*2540*/  F2FP.F16.F32.PACK_AB R10, RZ, R10 ;  /* 0x0000000aff0a723e */ /* 0x000fe200000000ff */
[----:B------:R-:W-:Y:S06]  /*2550*/  BRA `(.L_x_2803) ;  /* 0x0000000000247947 */ /* 0x000fec0003800000 */
.L_x_2827:
[----:B------:R-:W2:Y:S02]  /*2560*/  LDG.E.64 R2, desc[UR36][R2.64] ;  /* 0x0000002402027981 */ /* 0x000ea4000c1e1b00 */
[----:B--2---:R0:W1:Y:S02]  /*2570*/  I2F.U64 R10, R2 ;  /* 0x00000002000a7312 */ /* 0x0040640000301000 */
[----:B0-----:R-:W-:Y:S02]  /*2580*/  PRMT R3, R3, 0x5410, RZ ;  /* 0x0000541003037816 */ /* 0x001fe400000000ff */
[----:B-1----:R-:W-:Y:S01]  /*2590*/  F2FP.F16.F32.PACK_AB R10, RZ, R10 ;  /* 0x0000000aff0a723e */ /* 0x002fe200000000ff */
[----:B------:R-:W-:Y:S06]  /*25a0*/  BRA `(.L_x_2803) ;  /* 0x0000000000107947 */ /* 0x000fec0003800000 */
.L_x_2826:
[----:B------:R0:W2:Y:S02]  /*25b0*/  LDG.E R2, desc[UR36][R2.64] ;  /* 0x0000002402027981 */ /* 0x0000a4000c1e1900 */
[----:B0-----:R-:W-:Y:S02]  /*25c0*/  PRMT R3, R3, 0x5410, RZ ;  /* 0x0000541003037816 */ /* 0x001fe400000000ff */
[----:B--2---:R-:W-:-:S04]  /*25d0*/  I2FP.F32.U32 R10, R2 ;  /* 0x00000002000a7245 */ /* 0x004fc80000201000 */
[----:B------:R-:W-:-:S07]  /*25e0*/  F2FP.F16.F32.PACK_AB R10, RZ, R10 ;  /* 0x0000000aff0a723e */ /* 0x000fce00000000ff */
.L_x_2803:
[----:B------:R-:W-:Y:S01]  /*25f0*/  HADD2.F32 R10, -RZ, R10.H0_H0 ;  /* 0x2000000aff0a7230 */ /* 0x000fe20000004100 */
[----:B------:R-:W-:Y:S01]  /*2600*/  BSSY.RECONVERGENT B2, `(.L_x_2832) ;  /* 0x0000285000027945 */ /* 0x000fe20003800200 */
[----:B------:R-:W-:-:S03]  /*2610*/  HADD2.F32 R9, -RZ, R3.H1_H1 ;  /* 0x30000003ff097230 */ /* 0x000fc60000004100 */
[C---:B------:R-:W-:Y:S01]  /*2620*/  FSETP.NAN.FTZ.AND P1, PT, |R10|.reuse, |R10|, PT ;  /* 0x4000000a0a00720b */ /* 0x040fe20003f38200 */
[----:B------:R-:W-:Y:S01]  /*2630*/  FADD.FTZ R2, |R10|, -RZ ;  /* 0x800000ff0a027221 */ /* 0x000fe20000010200 */
[C---:B------:R-:W-:Y:S01]  /*2640*/  FSETP.NAN.FTZ.AND P0, PT, |R9|.reuse, |R9|, PT ;  /* 0x400000090900720b */ /* 0x040fe20003f18200 */
[----:B------:R-:W-:-:S12]  /*2650*/  FADD.FTZ R11, |R9|, -RZ ;  /* 0x800000ff090b7221 */ /* 0x000fd80000010200 */
[----:B------:R-:W-:Y:S05]  /*2660*/  @!P0 BRA !P1, `(.L_x_2833) ;  /* 0x00000000003c8947 */ /* 0x000fea0004800000 */
[----:B------:R-:W-:-:S13]  /*2670*/  FSETP.NEU.FTZ.AND P0, PT, |R10|, +INF , PT ;  /* 0x7f8000000a00780b */ /* 0x000fda0003f1d200 */
[----:B------:R-:W-:Y:S01]  /*2680*/  @!P0 FADD.FTZ R9, R9, R9 ;  /* 0x0000000909098221 */ /* 0x000fe20000010000 */
[----:B------:R-:W-:Y:S06]  /*2690*/  @!P0 BRA `(.L_x_2834) ;  /* 0x0000002400ec8947 */ /* 0x000fec0003800000 */
[----:B------:R-:W-:-:S13]  /*26a0*/  FSETP.NEU.FTZ.AND P0, PT, R11, +INF , PT ;  /* 0x7f8000000b00780b */ /* 0x000fda0003f1d000 */
[----:B------:R-:W-:Y:S01]  /*26b0*/  @!P0 FADD.FTZ R0, R10, R10 ;  /* 0x0000000a0a008221 */ /* 0x000fe20000010000 */
[----:B------:R-:W-:-:S03]  /*26c0*/  @!P0 MOV R10, R9 ;  /* 0x00000009000a8202 */ /* 0x000fc60000000f00 */
[----:B------:R-:W-:Y:S01]  /*26d0*/  @!P0 IMAD.MOV.U32 R9, RZ, RZ, R0 ;  /* 0x000000ffff098224 */ /* 0x000fe200078e0000 */
[----:B------:R-:W-:Y:S06]  /*26e0*/  @!P0 BRA `(.L_x_2834) ;  /* 0x0000002400d88947 */ /* 0x000fec0003800000 */
[----:B------:R-:W-:-:S13]  /*26f0*/  FSETP.NEU.FTZ.AND P0, PT, R9, RZ, PT ;  /* 0x000000ff0900720b */ /* 0x000fda0003f1d000 */
[----:B------:R-:W-:Y:S01]  /*2700*/  @!P0 FADD.FTZ R10, R10, R10 ;  /* 0x0000000a0a0a8221 */ /* 0x000fe20000010000 */
[----:B------:R-:W-:-:S03]  /*2710*/  @P0 FADD.FTZ R3, RZ, R9 ;  /* 0x00000009ff030221 */ /* 0x000fc60000010000 */
[----:B------:R-:W-:-:S04]  /*2720*/  @P0 FADD.FTZ R0, RZ, R10 ;  /* 0x0000000aff000221 */ /* 0x000fc80000010000 */
[----:B------:R-:W-:-:S05]  /*2730*/  @P0 FADD.FTZ R10, R0, R3 ;  /* 0x00000003000a0221 */ /* 0x000fca0000010000 */
[----:B------:R-:W-:Y:S01]  /*2740*/  @P0 MOV R9, R10 ;  /* 0x0000000a00090202 */ /* 0x000fe20000000f00 */
[----:B------:R-:W-:Y:S06]  /*2750*/  BRA `(.L_x_2834) ;  /* 0x0000002400bc7947 */ /* 0x000fec0003800000 */
.L_x_2833:
[----:B------:R-:W-:-:S04]  /*2760*/  FMNMX.FTZ R0, |R10|, R11, !PT ;  /* 0x0000000b0a007209 */ /* 0x000fc80007810200 */
[----:B------:R-:W-:-:S13]  /*2770*/  FSETP.GT.FTZ.AND P0, PT, R0, 8388608, PT ;  /* 0x4b0000000000780b */ /* 0x000fda0003f14000 */
[----:B------:R-:W-:Y:S05]  /*2780*/  @!P0 BRA `(.L_x_2835) ;  /* 0x0000001400148947 */ /* 0x000fea0003800000 */
[----:B------:R-:W-:Y:S01]  /*2790*/  ISETP.GE.AND P0, PT, R10, RZ, PT ;  /* 0x000000ff0a00720c */ /* 0x000fe20003f06270 */
[----:B------:R-:W-:-:S12]  /*27a0*/  BSSY.RECONVERGENT B3, `(.L_x_2836) ;  /* 0x000013f000037945 */ /* 0x000fd80003800200 */
[----:B------:R-:W-:Y:S05]  /*27b0*/  @!P0 BRA `(.L_x_2837) ;  /* 0x0000000800748947 */ /* 0x000fea0003800000 */
[----:B------:R-:W-:-:S04]  /*27c0*/  FSETP.GEU.FTZ.AND P2, PT, |R10|, R11, PT ;  /* 0x0000000b0a00720b */ /* 0x000fc80003f5e200 */
[----:B------:R-:W-:Y:S02]  /*27d0*/  FSEL R13, R11, R2, !P2 ;  /* 0x000000020b0d7208 */ /* 0x000fe40005000000 */
[----:B------:R-:W-:Y:S02]  /*27e0*/  FSEL R0, R2, R11, !P2 ;  /* 0x0000000b02007208 */ /* 0x000fe40005000000 */
[----:B------:R-:W-:-:S13]  /*27f0*/  FSETP.GT.FTZ.AND P0, PT, R13, 1.70141173319264429906e+38, PT ;  /* 0x7effffff0d00780b */ /* 0x000fda0003f14000 */
[----:B------:R-:W-:Y:S05]  /*2800*/  @!P0 BRA `(.L_x_2838) ;  /* 0x0000000000e48947 */ /* 0x000fea0003800000 */
[----:B------:R-:W-:Y:S01]  /*2810*/  FMUL.FTZ R2, R10, 0.36787945032119750977 ;  /* 0x3ebc5ab20a027820 */ /* 0x000fe20000410000 */
[----:B------:R-:W-:Y:S01]  /*2820*/  FMUL.FTZ R3, R9, 0.36787945032119750977 ;  /* 0x3ebc5ab209037820 */ /* 0x000fe20000410000 */
[----:B------:R-:W0:Y:S01]  /*2830*/  MUFU.RCP R8, R13 ;  /* 0x0000000d00087308 */ /* 0x000e220000001000 */
[----:B------:R-:W-:Y:S02]  /*2840*/  HFMA2 R7, -RZ, RZ, 1.875, 0 ;  /* 0x3f800000ff077431 */ /* 0x000fe400000001ff */
[----:B------:R-:W-:Y:S01]  /*2850*/  FADD.FTZ R2, |R2|, -RZ ;  /* 0x800000ff02027221 */ /* 0x000fe20000010200 */
[----:B------:R-:W-:Y:S01]  /*2860*/  FADD.FTZ R3, |R3|, -RZ ;  /* 0x800000ff03037221 */ /* 0x000fe20000010200 */
[----:B------:R-:W-:Y:S04]  /*2870*/  BSSY.RECONVERGENT B4, `(.L_x_2839) ;  /* 0x000001c000047945 */ /* 0x000fe80003800200 */
[----:B------:R-:W-:-:S02]  /*2880*/  VIMNMX R4, PT, PT, R2, R3, !PT ;  /* 0x0000000302047248 */ /* 0x000fc40007fe0100 */
[----:B------:R-:W-:Y:S02]  /*2890*/  VIMNMX R2, PT, PT, R2, R3, PT ;  /* 0x0000000302027248 */ /* 0x000fe40003fe0100 */
[----:B------:R-:W-:Y:S02]  /*28a0*/  LOP3.LUT R5, R4, 0xfe000000, RZ, 0xc0, !PT ;  /* 0xfe00000004057812 */ /* 0x000fe400078ec0ff */
[----:B------:R-:W-:Y:S02]  /*28b0*/  FSETP.NEU.FTZ.AND P0, PT, R2, RZ, PT ;  /* 0x000000ff0200720b */ /* 0x000fe40003f1d000 */
[C---:B------:R-:W-:Y:S02]  /*28c0*/  LOP3.LUT R3, R5.reuse, 0x7e800000, RZ, 0x3c, !PT ;  /* 0x7e80000005037812 */ /* 0x040fe400078e3cff */
[----:B------:R-:W-:-:S03]  /*28d0*/  LOP3.LUT R5, R5, 0x800000, RZ, 0xfc, !PT ;  /* 0x0080000005057812 */ /* 0x000fc600078efcff */
[-C--:B------:R-:W-:Y:S01]  /*28e0*/  FMUL.FTZ R6, R2, R3.reuse ;  /* 0x0000000302067220 */ /* 0x080fe20000410000 */
[----:B------:R-:W-:-:S03]  /*28f0*/  FMUL.FTZ R3, R4, R3 ;  /* 0x0000000304037220 */ /* 0x000fc60000410000 */
[----:B------:R-:W-:-:S04]  /*2900*/  FMUL.FTZ R6, R6, R6 ;  /* 0x0000000606067220 */ /* 0x000fc80000410000 */
[----:B------:R-:W-:Y:S01]  /*2910*/  FFMA.FTZ R6, R3, R3, R6 ;  /* 0x0000000303067223 */ /* 0x000fe20000010006 */
[----:B0-----:R-:W-:-:S04]  /*2920*/  FFMA R3, -R13, R8, 1 ;  /* 0x3f8000000d037423 */ /* 0x001fc80000000108 */
[----:B------:R-:W-:Y:S01]  /*2930*/  FFMA R3, R8, R3, R8 ;  /* 0x0000000308037223 */ /* 0x000fe20000000008 */
[----:B------:R-:W0:Y:S02]  /*2940*/  MUFU.SQRT R6, R6 ;  /* 0x0000000600067308 */ /* 0x000e240000002000 */
[----:B0-----:R-:W-:Y:S01]  /*2950*/  @P0 FMUL.FTZ R4, R6, R5 ;  /* 0x0000000506040220 */ /* 0x001fe20000410000 */
[----:B------:R-:W-:Y:S01]  /*2960*/  FSETP.NEU.FTZ.AND P0, PT, R2, +INF , PT ;  /* 0x7f8000000200780b */ /* 0x000fe20003f1d000 */
[----:B------:R-:W-:-:S03]  /*2970*/  FFMA R2, R0, R3, RZ ;  /* 0x0000000300027223 */ /* 0x000fc600000000ff */
[----:B------:R-:W-:Y:S01]  /*2980*/  FSEL R4, R4, +INF , P0 ;  /* 0x7f80000004047808 */ /* 0x000fe20000000000 */
[----:B------:R-:W-:-:S04]  /*2990*/  FFMA R5, -R13, R2, R0 ;  /* 0x000000020d057223 */ /* 0x000fc80000000100 */
[----:B------:R-:W-:Y:S01]  /*29a0*/  FFMA R2, R3, R5, R2 ;  /* 0x0000000503027223 */ /* 0x000fe20000000002 */
[----:B------:R-:W0:Y:S08]  /*29b0*/  MUFU.LG2 R4, R4 ;  /* 0x0000000400047308 */ /* 0x000e300000000c00 */
[----:B------:R-:W1:Y:S01]  /*29c0*/  FCHK P0, R0, R13 ;  /* 0x0000000d00007302 */ /* 0x000e620000000000 */
[----:B0-----:R-:W-:Y:S01]  /*29d0*/  FFMA.FTZ R12, R4, 0.69314718246459960938, R7 ;  /* 0x3f317218040c7823 */ /* 0x001fe20000010007 */
[----:B-1----:R-:W-:Y:S06]  /*29e0*/  @!P0 BRA `(.L_x_2840) ;  /* 0x0000000000108947 */ /* 0x002fec0003800000 */
[----:B------:R-:W-:Y:S01]  /*29f0*/  IMAD.MOV.U32 R19, RZ, RZ, R13 ;  /* 0x000000ffff137224 */ /* 0x000fe200078e000d */
[----:B------:R-:W-:-:S07]  /*2a00*/  MOV R2, 0x2a20 ;  /* 0x00002a2000027802 */ /* 0x000fce0000000f00 */
[----:B------:R-:W-:Y:S05]  /*2a10*/  CALL.REL.NOINC `($__internal_6_$__cuda_sm3x_div_rn_ftz_f32_slowpath) ;  /* 0x0000014c00307944 */ /* 0x000fea0003c00000 */
[----:B------:R-:W-:-:S07]  /*2a20*/  MOV R2, R7 ;  /* 0x0000000700027202 */ /* 0x000fce0000000f00 */
.L_x_2840:
[----:B------:R-:W-:Y:S05]  /*2a30*/  BSYNC.RECONVERGENT B4 ;  /* 0x0000000000047941 */ /* 0x000fea0003800200 */
.L_x_2839:
[----:B------:R-:W-:Y:S02]  /*2a40*/  HFMA2 R3, -RZ, RZ, 0.89990234375, 10328 ;  /* 0x3b33710bff037431 */ /* 0x000fe400000001ff */
[----:B------:R-:W-:Y:S01]  /*2a50*/  FMUL.FTZ R0, R2, R2 ;  /* 0x0000000202007220 */ /* 0x000fe20000410000 */
[----:B------:R-:W-:Y:S01]  /*2a60*/  IMAD.MOV.U32 R5, RZ, RZ, 0x3fd774eb ;  /* 0x3fd774ebff057424 */ /* 0x000fe200078e00ff */
[C---:B------:R-:W-:Y:S01]  /*2a70*/  FSETP.NEU.FTZ.AND P1, PT, |R10|.reuse, R11, PT ;  /* 0x0000000b0a00720b */ /* 0x040fe20003f3d200 */
[----:B------:R-:W-:Y:S01]  /*2a80*/  FADD.FTZ R11, |R10|, R11 ;  /* 0x0000000b0a0b7221 */ /* 0x000fe20000010200 */
[----:B------:R-:W-:Y:S01]  /*2a90*/  FFMA.FTZ R3, R0, R3, -0.015681877732276916504 ;  /* 0xbc80774800037423 */ /* 0x000fe20000010003 */
[----:B------:R-:W-:-:S03]  /*2aa0*/  FSETP.NEU.FTZ.AND P0, PT, R13, RZ, PT ;  /* 0x000000ff0d00720b */ /* 0x000fc60003f1d000 */
[----:B------:R-:W-:-:S04]  /*2ab0*/  FFMA.FTZ R3, R0, R3, 0.042200751602649688721 ;  /* 0x3d2cdab200037423 */ /* 0x000fc80000010003 */
[----:B------:R-:W-:-:S04]  /*2ac0*/  FFMA.FTZ R3, R0, R3, -0.074792981147766113281 ;  /* 0xbd992d1000037423 */ /* 0x000fc80000010003 */
[----:B------:R-:W-:-:S04]  /*2ad0*/  FFMA.FTZ R3, R0, R3, 0.10640415549278259277 ;  /* 0x3dd9ea6c00037423 */ /* 0x000fc80000010003 */
[----:B------:R-:W-:-:S04]  /*2ae0*/  FFMA.FTZ R3, R0, R3, -0.14207722246646881104 ;  /* 0xbe117cb100037423 */ /* 0x000fc80000010003 */
[----:B------:R-:W-:-:S04]  /*2af0*/  FFMA.FTZ R3, R0, R3, 0.19993925094604492188 ;  /* 0x3e4cbce000037423 */ /* 0x000fc80000010003 */
[----:B------:R-:W-:-:S04]  /*2b00*/  FFMA.FTZ R3, R0, R3, -0.33333197236061096191 ;  /* 0xbeaaaa7d00037423 */ /* 0x000fc80000010003 */
[----:B------:R-:W-:-:S04]  /*2b10*/  FMUL.FTZ R3, R0, R3 ;  /* 0x0000000300037220 */ /* 0x000fc80000410000 */
[----:B------:R-:W-:-:S04]  /*2b20*/  FFMA.FTZ R2, R3, R2, R2 ;  /* 0x0000000203027223 */ /* 0x000fc80000010002 */
[----:B------:R-:W-:-:S05]  /*2b30*/  @!P2 FFMA.FTZ R2, R5, 0.93318945169448852539, -R2 ;  /* 0x3f6ee5810502a823 */ /* 0x000fca0000010802 */
[----:B------:R-:W-:-:S04]  /*2b40*/  FSEL R2, R2, 0.78539818525314331055, P1 ;  /* 0x3f490fdb02027808 */ /* 0x000fc80000800000 */
[----:B------:R-:W-:Y:S02]  /*2b50*/  FSEL R2, R2, RZ, P0 ;  /* 0x000000ff02027208 */ /* 0x000fe40000000000 */
[----:B------:R-:W-:Y:S02]  /*2b60*/  FSETP.NAN.FTZ.AND P0, PT, |R11|, |R11|, PT ;  /* 0x4000000b0b00720b */ /* 0x000fe40003f18200 */
[----:B------:R-:W-:-:S04]  /*2b70*/  LOP3.LUT R2, R2, 0x80000000, R9, 0xb8, !PT ;  /* 0x8000000002027812 */ /* 0x000fc800078eb809 */
[----:B------:R-:W-:Y:S01]  /*2b80*/  FSEL R2, R11, R2, P0 ;  /* 0x000000020b027208 */ /* 0x000fe20000000000 */
[----:B------:R-:W-:Y:S06]  /*2b90*/  BRA `(.L_x_2841) ;  /* 0x0000000c00fc7947 */ /* 0x000fec0003800000 */
.L_x_2838:
[----:B------:R-:W-:Y:S02]  /*2ba0*/  FSETP.GT.FTZ.AND P1, PT, R13, 2.30584300921369395200e+18, PT ;  /* 0x5e0000000d00780b */ /* 0x000fe40003f34000 */
[----:B------:R-:W-:-:S13]  /*2bb0*/  FSETP.GEU.FTZ.AND P0, PT, R0, 1.084202172485504434e-19, PT ;  /* 0x200000000000780b */ /* 0x000fda0003f1e000 */
[----:B------:R-:W-:Y:S05]  /*2bc0*/  @P0 BRA !P1, `(.L_x_2842) ;  /* 0x0000000000d00947 */ /* 0x000fea0004800000 */
[CC--:B------:R-:W-:Y:S01]  /*2bd0*/  VIMNMX R3, PT, PT, R2.reuse, R11.reuse, !PT ;  /* 0x0000000b02037248 */ /* 0x0c0fe20007fe0100 */
[----:B------:R-:W-:Y:S01]  /*2be0*/  MUFU.RCP R8, R13 ;  /* 0x0000000d00087308 */ /* 0x000fe20000001000 */
[----:B------:R-:W-:Y:S01]  /*2bf0*/  VIMNMX R2, PT, PT, R2, R11, PT ;  /* 0x0000000b02027248 */ /* 0x000fe20003fe0100 */
[----:B------:R-:W-:Y:S01]  /*2c00*/  BSSY.RECONVERGENT B4, `(.L_x_2843) ;  /* 0x000001a000047945 */ /* 0x000fe20003800200 */
[----:B------:R-:W-:Y:S02]  /*2c10*/  LOP3.LUT R4, R3, 0xfe000000, RZ, 0xc0, !PT ;  /* 0xfe00000003047812 */ /* 0x000fe400078ec0ff */
[----:B------:R-:W-:Y:S02]  /*2c20*/  FSETP.NEU.FTZ.AND P0, PT, R2, RZ, PT ;  /* 0x000000ff0200720b */ /* 0x000fe40003f1d000 */
[----:B------:R-:W-:-:S05]  /*2c30*/  LOP3.LUT R5, R4, 0x7e800000, RZ, 0x3c, !PT ;  /* 0x7e80000004057812 */ /* 0x000fca00078e3cff */
[-C--:B------:R-:W-:Y:S01]  /*2c40*/  FMUL.FTZ R6, R2, R5.reuse ;  /* 0x0000000502067220 */ /* 0x080fe20000410000 */
[----:B------:R-:W-:-:S03]  /*2c50*/  FMUL.FTZ R5, R3, R5 ;  /* 0x0000000503057220 */ /* 0x000fc60000410000 */
[----:B------:R-:W-:-:S04]  /*2c60*/  FMUL.FTZ R6, R6, R6 ;  /* 0x0000000606067220 */ /* 0x000fc80000410000 */
[----:B------:R-:W-:Y:S01]  /*2c70*/  FFMA.FTZ R6, R5, R5, R6 ;  /* 0x0000000505067223 */ /* 0x000fe20000010006 */
[----:B------:R-:W-:-:S05]  /*2c80*/  LOP3.LUT R5, R4, 0x800000, RZ, 0xfc, !PT ;  /* 0x0080000004057812 */ /* 0x000fca00078efcff */
[----:B------:R-:W0:Y:S02]  /*2c90*/  MUFU.SQRT R6, R6 ;  /* 0x0000000600067308 */ /* 0x000e240000002000 */
[----:B0-----:R-:W-:Y:S01]  /*2ca0*/  @P0 FMUL.FTZ R3, R6, R5 ;  /* 0x0000000506030220 */ /* 0x001fe20000410000 */
[----:B------:R-:W-:Y:S01]  /*2cb0*/  FSETP.NEU.FTZ.AND P0, PT, R2, +INF , PT ;  /* 0x7f8000000200780b */ /* 0x000fe20003f1d000 */
[----:B------:R-:W-:-:S03]  /*2cc0*/  FFMA R5, -R13, R8, 1 ;  /* 0x3f8000000d057423 */ /* 0x000fc60000000108 */
[----:B------:R-:W-:Y:S01]  /*2cd0*/  FSEL R3, R3, +INF , P0 ;  /* 0x7f80000003037808 */ /* 0x000fe20000000000 */
[----:B------:R-:W-:-:S04]  /*2ce0*/  FFMA R5, R8, R5, R8 ;  /* 0x0000000508057223 */ /* 0x000fc80000000008 */
[----:B------:R-:W-:Y:S01]  /*2cf0*/  FFMA R2, R0, R5, RZ ;  /* 0x0000000500027223 */ /* 0x000fe200000000ff */
[----:B------:R-:W0:Y:S03]  /*2d00*/  MUFU.LG2 R3, R3 ;  /* 0x0000000300037308 */ /* 0x000e260000000c00 */
[----:B------:R-:W-:-:S04]  /*2d10*/  FFMA R4, -R13, R2, R0 ;  /* 0x000000020d047223 */ /* 0x000fc80000000100 */
[----:B------:R-:W-:Y:S01]  /*2d20*/  FFMA R2, R5, R4, R2 ;  /* 0x0000000405027223 */ /* 0x000fe20000000002 */
[----:B------:R-:W1:Y:S01]  /*2d30*/  FCHK P0, R0, R13 ;  /* 0x0000000d00007302 */ /* 0x000e620000000000 */
[----:B0-----:R-:W-:Y:S01]  /*2d40*/  FMUL.FTZ R12, R3, 0.69314718246459960938 ;  /* 0x3f317218030c7820 */ /* 0x001fe20000410000 */
[----:B-1----:R-:W-:Y:S06]  /*2d50*/  @!P0 BRA `(.L_x_2844) ;  /* 0x0000000000108947 */ /* 0x002fec0003800000 */
[----:B------:R-:W-:Y:S02]  /*2d60*/  MOV R19, R13 ;  /* 0x0000000d00137202 */ /* 0x000fe40000000f00 */
[----:B------:R-:W-:-:S07]  /*2d70*/  MOV R2, 0x2d90 ;  /* 0x00002d9000027802 */ /* 0x000fce0000000f00 */
[----:B------:R-:W-:Y:S05]  /*2d80*/  CALL.REL.NOINC `($__internal_6_$__cuda_sm3x_div_rn_ftz_f32_slowpath) ;  /* 0x0000014800547944 */ /* 0x000fea0003c00000 */
[----:B------:R-:W-:-:S07]  /*2d90*/  MOV R2, R7 ;  /* 0x0000000700027202 */ /* 0x000fce0000000f00 */
.L_x_2844:
[----:B------:R-:W-:Y:S05]  /*2da0*/  BSYNC.RECONVERGENT B4 ;  /* 0x0000000000047941 */ /* 0x000fea0003800200 */
.L_x_2843:
[----:B------:R-:W-:Y:S02]  /*2db0*/  IMAD.MOV.U32 R3, RZ, RZ, 0x3b33710b ;  /* 0x3b33710bff037424 */ /* 0x000fe400078e00ff */
[----:B------:R-:W-:Y:S01]  /*2dc0*/  FMUL.FTZ R0, R2, R2 ;  /* 0x0000000202007220 */ /* 0x000fe20000410000 */
[----:B------:R-:W-:Y:S01]  /*2dd0*/  HFMA2 R5, -RZ, RZ, 1.9599609375, 20144 ;  /* 0x3fd774ebff057431 */ /* 0x000fe200000001ff */
        /* <DEDUP_REMOVED lines=19> */
.L_x_2842:
[----:B------:R-:W0:Y:S01]  /*2f10*/  MUFU.RCP R4, R13 ;  /* 0x0000000d00047308 */ /* 0x000e220000001000 */
[----:B------:R-:W-:Y:S01]  /*2f20*/  FMUL.FTZ R2, R0, R0 ;  /* 0x0000000000027220 */ /* 0x000fe20000410000 */
[----:B------:R-:W-:Y:S03]  /*2f30*/  BSSY.RECONVERGENT B4, `(.L_x_2845) ;  /* 0x000000f000047945 */ /* 0x000fe60003800200 */
[----:B------:R-:W-:-:S03]  /*2f40*/  FFMA.FTZ R2, R13, R13, R2 ;  /* 0x0000000d0d027223 */ /* 0x000fc60000010002 */
[----:B------:R-:W-:Y:S08]  /*2f50*/  FCHK P0, R0, R13 ;  /* 0x0000000d00007302 */ /* 0x000ff00000000000 */
[----:B------:R-:W1:Y:S01]  /*2f60*/  MUFU.LG2 R2, R2 ;  /* 0x0000000200027308 */ /* 0x000e620000000c00 */
[----:B0-----:R-:W-:-:S04]  /*2f70*/  FFMA R3, -R13, R4, 1 ;  /* 0x3f8000000d037423 */ /* 0x001fc80000000104 */
[----:B------:R-:W-:-:S04]  /*2f80*/  FFMA R3, R4, R3, R4 ;  /* 0x0000000304037223 */ /* 0x000fc80000000004 */
[----:B------:R-:W-:-:S04]  /*2f90*/  FFMA R4, R0, R3, RZ ;  /* 0x0000000300047223 */ /* 0x000fc800000000ff */
[----:B------:R-:W-:Y:S01]  /*2fa0*/  FFMA R5, -R13, R4, R0 ;  /* 0x000000040d057223 */ /* 0x000fe20000000100 */
[----:B-1----:R-:W-:-:S03]  /*2fb0*/  FMUL.FTZ.D2 R12, R2, 0.69314718246459960938 ;  /* 0x3f317218020c7820 */ /* 0x002fc60000310000 */
[----:B------:R-:W-:Y:S01]  /*2fc0*/  FFMA R3, R3, R5, R4 ;  /* 0x0000000503037223 */ /* 0x000fe20000000004 */
[----:B------:R-:W-:Y:S06]  /*2fd0*/  @!P0 BRA `(.L_x_2846) ;  /* 0x0000000000108947 */ /* 0x000fec0003800000 */
[----:B------:R-:W-:Y:S02]  /*2fe0*/  MOV R19, R13 ;  /* 0x0000000d00137202 */ /* 0x000fe40000000f00 */
[----:B------:R-:W-:-:S07]  /*2ff0*/  MOV R2, 0x3010 ;  /* 0x0000301000027802 */ /* 0x000fce0000000f00 */
[----:B------:R-:W-:Y:S05]  /*3000*/  CALL.REL.NOINC `($__internal_6_$__cuda_sm3x_div_rn_ftz_f32_slowpath) ;  /* 0x0000014400b47944 */ /* 0x000fea0003c00000 */
[----:B------:R-:W-:-:S07]  /*3010*/  IMAD.MOV.U32 R3, RZ, RZ, R7 ;  /* 0x000000ffff037224 */ /* 0x000fce00078e0007 */
.L_x_2846:
[----:B------:R-:W-:Y:S05]  /*3020*/  BSYNC.RECONVERGENT B4 ;  /* 0x0000000000047941 */ /* 0x000fea0003800200 */
.L_x_2845:
[----:B------:R-:W-:Y:S02]  /*3030*/  HFMA2 R5, -RZ, RZ, 0.89990234375, 10328 ;  /* 0x3b33710bff057431 */ /* 0x000fe400000001ff */
[----:B------:R-:W-:Y:S01]  /*3040*/  FMUL.FTZ R0, R3, R3 ;  /* 0x0000000303007220 */ /* 0x000fe20000410000 */
[C---:B------:R-:W-:Y:S01]  /*3050*/  FSETP.NEU.FTZ.AND P1, PT, |R10|.reuse, R11, PT ;  /* 0x0000000b0a00720b */ /* 0x040fe20003f3d200 */
[----:B------:R-:W-:Y:S01]  /*3060*/  FADD.FTZ R11, |R10|, R11 ;  /* 0x0000000b0a0b7221 */ /* 0x000fe20000010200 */
[----:B------:R-:W-:Y:S01]  /*3070*/  FSETP.NEU.FTZ.AND P0, PT, R13, RZ, PT ;  /* 0x000000ff0d00720b */ /* 0x000fe20003f1d000 */
[----:B------:R-:W-:-:S04]  /*3080*/  FFMA.FTZ R5, R0, R5, -0.015681877732276916504 ;  /* 0xbc80774800057423 */ /* 0x000fc80000010005 */
[----:B------:R-:W-:-:S04]  /*3090*/  FFMA.FTZ R5, R0, R5, 0.042200751602649688721 ;  /* 0x3d2cdab200057423 */ /* 0x000fc80000010005 */
[----:B------:R-:W-:-:S04]  /*30a0*/  FFMA.FTZ R5, R0, R5, -0.074792981147766113281 ;  /* 0xbd992d1000057423 */ /* 0x000fc80000010005 */
[----:B------:R-:W-:-:S04]  /*30b0*/  FFMA.FTZ R5, R0, R5, 0.10640415549278259277 ;  /* 0x3dd9ea6c00057423 */ /* 0x000fc80000010005 */
[----:B------:R-:W-:-:S04]  /*30c0*/  FFMA.FTZ R5, R0, R5, -0.14207722246646881104 ;  /* 0xbe117cb100057423 */ /* 0x000fc80000010005 */
[----:B------:R-:W-:-:S04]  /*30d0*/  FFMA.FTZ R5, R0, R5, 0.19993925094604492188 ;  /* 0x3e4cbce000057423 */ /* 0x000fc80000010005 */
[----:B------:R-:W-:-:S04]  /*30e0*/  FFMA.FTZ R5, R0, R5, -0.33333197236061096191 ;  /* 0xbeaaaa7d00057423 */ /* 0x000fc80000010005 */
[----:B------:R-:W-:Y:S01]  /*30f0*/  FMUL.FTZ R0, R0, R5 ;  /* 0x0000000500007220 */ /* 0x000fe20000410000 */
[----:B------:R-:W-:-:S03]  /*3100*/  MOV R5, 0x3fd774eb ;  /* 0x3fd774eb00057802 */ /* 0x000fc60000000f00 */
        /* <DEDUP_REMOVED lines=8> */
.L_x_2837:
[----:B------:R-:W-:Y:S01]  /*3190*/  FADD.FTZ R14, -R10, -RZ ;  /* 0x800000ff0a0e7221 */ /* 0x000fe20000010100 */
[----:B------:R-:W-:-:S03]  /*31a0*/  FADD.FTZ R11, -R9, -RZ ;  /* 0x800000ff090b7221 */ /* 0x000fc60000010100 */
[C---:B------:R-:W-:Y:S01]  /*31b0*/  FADD.FTZ R2, |R14|.reuse, -RZ ;  /* 0x800000ff0e027221 */ /* 0x040fe20000010200 */
[----:B------:R-:W-:Y:S01]  /*31c0*/  FADD.FTZ R5, |R11|, -RZ ;  /* 0x800000ff0b057221 */ /* 0x000fe20000010200 */
[----:B------:R-:W-:-:S04]  /*31d0*/  FSETP.GEU.FTZ.AND P2, PT, |R14|, |R11|, PT ;  /* 0x4000000b0e00720b */ /* 0x000fc80003f5e200 */
[----:B------:R-:W-:Y:S02]  /*31e0*/  FSEL R13, R5, R2, !P2 ;  /* 0x00000002050d7208 */ /* 0x000fe40005000000 */
[----:B------:R-:W-:Y:S02]  /*31f0*/  FSEL R0, R2, R5, !P2 ;  /* 0x0000000502007208 */ /* 0x000fe40005000000 */
[----:B------:R-:W-:-:S13]  /*3200*/  FSETP.GT.FTZ.AND P0, PT, R13, 1.70141173319264429906e+38, PT ;  /* 0x7effffff0d00780b */ /* 0x000fda0003f14000 */
[----:B------:R-:W-:Y:S05]  /*3210*/  @!P0 BRA `(.L_x_2847) ;  /* 0x0000000000e48947 */ /* 0x000fea0003800000 */
[----:B------:R-:W-:Y:S01]  /*3220*/  FMUL.FTZ R2, R14, 0.36787945032119750977 ;  /* 0x3ebc5ab20e027820 */ /* 0x000fe20000410000 */
[----:B------:R-:W-:Y:S01]  /*3230*/  FMUL.FTZ R3, R11, 0.36787945032119750977 ;  /* 0x3ebc5ab20b037820 */ /* 0x000fe20000410000 */
[----:B------:R-:W0:Y:S01]  /*3240*/  MUFU.RCP R8, R13 ;  /* 0x0000000d00087308 */ /* 0x000e220000001000 */
[----:B------:R-:W-:Y:S02]  /*3250*/  IMAD.MOV.U32 R7, RZ, RZ, 0x3f800000 ;  /* 0x3f800000ff077424 */ /* 0x000fe400078e00ff */
        /* <DEDUP_REMOVED lines=26> */
[----:B------:R-:W-:Y:S02]  /*3400*/  MOV R19, R13 ;  /* 0x0000000d00137202 */ /* 0x000fe40000000f00 */
[----:B------:R-:W-:-:S07]  /*3410*/  MOV R2, 0x3430 ;  /* 0x0000343000027802 */ /* 0x000fce0000000f00 */
[----:B------:R-:W-:Y:S05]  /*3420*/  CALL.REL.NOINC `($__internal_6_$__cuda_sm3x_div_rn_ftz_f32_slowpath) ;  /* 0x0000014000ac7944 */ /* 0x000fea0003c00000 */
[----:B------:R-:W-:-:S07]  /*3430*/  MOV R2, R7 ;  /* 0x0000000700027202 */ /* 0x000fce0000000f00 */
.L_x_2849:
[----:B------:R-:W-:Y:S05]  /*3440*/  BSYNC.RECONVERGENT B4 ;  /* 0x0000000000047941 */ /* 0x000fea0003800200 */
.L_x_2848:
[----:B------:R-:W-:Y:S02]  /*3450*/  IMAD.MOV.U32 R3, RZ, RZ, 0x3b33710b ;  /* 0x3b33710bff037424 */ /* 0x000fe400078e00ff */
[----:B------:R-:W-:Y:S01]  /*3460*/  FMUL.FTZ R0, R2, R2 ;  /* 0x0000000202007220 */ /* 0x000fe20000410000 */
[----:B------:R-:W-:Y:S01]  /*3470*/  HFMA2 R5, -RZ, RZ, 1.9599609375, 20144 ;  /* 0x3fd774ebff057431 */ /* 0x000fe200000001ff */
[----:B------:R-:W-:Y:S02]  /*3480*/  FSETP.NEU.FTZ.AND P1, PT, |R14|, |R11|, PT ;  /* 0x4000000b0e00720b */ /* 0x000fe40003f3d200 */
        /* <DEDUP_REMOVED lines=11> */
[----:B------:R-:W-:Y:S01]  /*3540*/  FSEL R0, R2, 0.78539818525314331055, P1 ;  /* 0x3f490fdb02007808 */ /* 0x000fe20000800000 */
[----:B------:R-:W-:-:S03]  /*3550*/  FADD.FTZ R2, |R14|, |R11| ;  /* 0x4000000b0e027221 */ /* 0x000fc60000010200 */
[----:B------:R-:W-:Y:S02]  /*3560*/  FSEL R0, R0, RZ, P0 ;  /* 0x000000ff00007208 */ /* 0x000fe40000000000 */
[----:B------:R-:W-:Y:S02]  /*3570*/  FSETP.NAN.FTZ.AND P0, PT, |R2|, |R2|, PT ;  /* 0x400000020200720b */ /* 0x000fe40003f18200 */
[----:B------:R-:W-:-:S04]  /*3580*/  LOP3.LUT R11, R0, 0x80000000, R11, 0xb8, !PT ;  /* 0x80000000000b7812 */ /* 0x000fc800078eb80b */
[----:B------:R-:W-:Y:S01]  /*3590*/  FSEL R2, R2, R11, P0 ;  /* 0x0000000b02027208 */ /* 0x000fe20000000000 */
[----:B------:R-:W-:Y:S06]  /*35a0*/  BRA `(.L_x_2841) ;  /* 0x0000000400787947 */ /* 0x000fec0003800000 */
.L_x_2847:
        /* <DEDUP_REMOVED lines=31> */
[----:B------:R-:W-:-:S07]  /*37a0*/  IMAD.MOV.U32 R2, RZ, RZ, R7 ;  /* 0x000000ffff027224 */ /* 0x000fce00078e0007 */
.L_x_2852:
[----:B------:R-:W-:Y:S05]  /*37b0*/  BSYNC.RECONVERGENT B4 ;  /* 0x0000000000047941 */ /* 0x000fea0003800200 */
.L_x_2851:
[----:B------:R-:W-:Y:S02]  /*37c0*/  HFMA2 R3, -RZ, RZ, 0.89990234375, 10328 ;  /* 0x3b33710bff037431 */ /* 0x000fe400000001ff */
[----:B------:R-:W-:Y:S01]  /*37d0*/  FMUL.FTZ R0, R2, R2 ;  /* 0x0000000202007220 */ /* 0x000fe20000410000 */
[----:B------:R-:W-:Y:S02]  /*37e0*/  MOV R5, 0x3fd774eb ;  /* 0x3fd774eb00057802 */ /* 0x000fe40000000f00 */
[----:B------:R-:W-:Y:S01]  /*37f0*/  FSETP.NEU.FTZ.AND P1, PT, |R14|, |R11|, PT ;  /* 0x4000000b0e00720b */ /* 0x000fe20003f3d200 */
        /* <DEDUP_REMOVED lines=9> */
[----:B------:R-:W-:Y:S01]  /*3890*/  FFMA.FTZ R2, R3, R2, R2 ;  /* 0x0000000203027223 */ /* 0x000fe20000010002 */
[----:B------:R-:W-:-:S03]  /*38a0*/  FADD.FTZ R3, |R14|, |R11| ;  /* 0x4000000b0e037221 */ /* 0x000fc60000010200 */
[----:B------:R-:W-:-:S05]  /*38b0*/  @!P2 FFMA.FTZ R2, R5, 0.93318945169448852539, -R2 ;  /* 0x3f6ee5810502a823 */ /* 0x000fca0000010802 */
[----:B------:R-:W-:-:S04]  /*38c0*/  FSEL R2, R2, 0.78539818525314331055, P1 ;  /* 0x3f490fdb02027808 */ /* 0x000fc80000800000 */
[----:B------:R-:W-:Y:S02]  /*38d0*/  FSEL R2, R2, RZ, P0 ;  /* 0x000000ff02027208 */ /* 0x000fe40000000000 */
[----:B------:R-:W-:Y:S02]  /*38e0*/  FSETP.NAN.FTZ.AND P0, PT, |R3|, |R3|, PT ;  /* 0x400000030300720b */ /* 0x000fe40003f18200 */
[----:B------:R-:W-:-:S04]  /*38f0*/  LOP3.LUT R2, R2, 0x80000000, R11, 0xb8, !PT ;  /* 0x8000000002027812 */ /* 0x000fc800078eb80b */
[----:B------:R-:W-:Y:S01]  /*3900*/  FSEL R2, R3, R2, P0 ;  /* 0x0000000203027208 */ /* 0x000fe20000000000 */
[----:B------:R-:W-:Y:S06]  /*3910*/  BRA `(.L_x_2841) ;  /* 0x00000000009c7947 */ /* 0x000fec0003800000 */
.L_x_2850:
        /* <DEDUP_REMOVED lines=13> */
[----:B------:R-:W-:Y:S01]  /*39f0*/  IMAD.MOV.U32 R19, RZ, RZ, R13 ;  /* 0x000000ffff137224 */ /* 0x000fe200078e000d */
[----:B------:R-:W-:-:S07]  /*3a00*/  MOV R2, 0x3a20 ;  /* 0x00003a2000027802 */ /* 0x000fce0000000f00 */
[----:B------:R-:W-:Y:S05]  /*3a10*/  CALL.REL.NOINC `($__internal_6_$__cuda_sm3x_div_rn_ftz_f32_slowpath) ;  /* 0x0000013c00307944 */ /* 0x000fea0003c00000 */
[----:B------:R-:W-:-:S07]  /*3a20*/  MOV R3, R7 ;  /* 0x0000000700037202 */ /* 0x000fce0000000f00 */
.L_x_2854:
[----:B------:R-:W-:Y:S05]  /*3a30*/  BSYNC.RECONVERGENT B4 ;  /* 0x0000000000047941 */ /* 0x000fea0003800200 */
.L_x_2853:
[----:B------:R-:W-:Y:S02]  /*3a40*/  HFMA2 R5, -RZ, RZ, 0.89990234375, 10328 ;  /* 0x3b33710bff057431 */ /* 0x000fe400000001ff */
[----:B------:R-:W-:Y:S01]  /*3a50*/  FMUL.FTZ R0, R3, R3 ;  /* 0x0000000303007220 */ /* 0x000fe20000410000 */
[----:B------:R-:W-:Y:S02]  /*3a60*/  FSETP.NEU.FTZ.AND P1, PT, |R14|, |R11|, PT ;  /* 0x4000000b0e00720b */ /* 0x000fe40003f3d200 */
        /* <DEDUP_REMOVED lines=9> */
[----:B------:R-:W-:-:S03]  /*3b00*/  IMAD.MOV.U32 R5, RZ, RZ, 0x3fd774eb ;  /* 0x3fd774ebff057424 */ /* 0x000fc600078e00ff */
[----:B------:R-:W-:Y:S01]  /*3b10*/  FFMA.FTZ R0, R0, R3, R3 ;  /* 0x0000000300007223 */ /* 0x000fe20000010003 */
[----:B------:R-:W-:-:S03]  /*3b20*/  FADD.FTZ R3, |R14|, |R11| ;  /* 0x4000000b0e037221 */ /* 0x000fc60000010200 */
[----:B------:R-:W-:-:S05]  /*3b30*/  @!P2 FFMA.FTZ R0, R5, 0.93318945169448852539, -R0 ;  /* 0x3f6ee5810500a823 */ /* 0x000fca0000010800 */
[----:B------:R-:W-:-:S04]  /*3b40*/  FSEL R0, R0, 0.78539818525314331055, P1 ;  /* 0x3f490fdb00007808 */ /* 0x000fc80000800000 */
[----:B------:R-:W-:Y:S02]  /*3b50*/  FSEL R0, R0, RZ, P0 ;  /* 0x000000ff00007208 */ /* 0x000fe40000000000 */
[----:B------:R-:W-:Y:S02]  /*3b60*/  FSETP.NAN.FTZ.AND P0, PT, |R3|, |R3|, PT ;  /* 0x400000030300720b */ /* 0x000fe40003f18200 */
[----:B------:R-:W-:-:S04]  /*3b70*/  LOP3.LUT R0, R0, 0x80000000, R11, 0xb8, !PT ;  /* 0x8000000000007812 */ /* 0x000fc800078eb80b */
[----:B------:R-:W-:-:S07]  /*3b80*/  FSEL R2, R3, R0, P0 ;  /* 0x0000000003027208 */ /* 0x000fce0000000000 */
.L_x_2841:
[----:B------:R-:W-:Y:S05]  /*3b90*/  BSYNC.RECONVERGENT B3 ;  /* 0x0000000000037941 */ /* 0x000fea0003800200 */
.L_x_2836:
[----:B------:R-:W-:Y:S01]  /*3ba0*/  FADD.FTZ R3, R12, 0.69314718246459960938 ;  /* 0x3f3172180c037421 */ /* 0x000fe20000010000 */
[----:B------:R-:W-:-:S04]  /*3bb0*/  LOP3.LUT R9, R2, 0x80000000, R9, 0xb8, !PT ;  /* 0x8000000002097812 */ /* 0x000fc800078eb809 */
[----:B------:R-:W-:Y:S01]  /*3bc0*/  LOP3.LUT R10, R3, 0x80000000, R10, 0xb8, !PT ;  /* 0x80000000030a7812 */ /* 0x000fe200078eb80a */
[----:B------:R-:W-:Y:S06]  /*3bd0*/  BRA `(.L_x_2834) ;  /* 0x00000010009c7947 */ /* 0x000fec0003800000 */
.L_x_2835:
[C---:B------:R-:W-:Y:S02]  /*3be0*/  FSETP.NEU.FTZ.AND P0, PT, R10.reuse, RZ, PT ;  /* 0x000000ff0a00720b */ /* 0x040fe40003f1d000 */
[----:B------:R-:W-:Y:S02]  /*3bf0*/  FSETP.NEU.FTZ.AND P3, PT, R9, RZ, PT ;  /* 0x000000ff0900720b */ /* 0x000fe40003f7d000 */
[----:B------:R-:W-:Y:S02]  /*3c00*/  FSETP.GEU.FTZ.AND P1, PT, |R10|, 0.00021143197955098003149, PT ;  /* 0x395db3d70a00780b */ /* 0x000fe40003f3e200 */
[----:B------:R-:W-:Y:S02]  /*3c10*/  FSETP.GEU.FTZ.AND P2, PT, R11, 0.00021143197955098003149, PT ;  /* 0x395db3d70b00780b */ /* 0x000fe40003f5e000 */
[----:B------:R-:W-:-:S04]  /*3c20*/  PLOP3.LUT P0, PT, P0, P3, PT, 0x2, 0x20 ;  /* 0x000000000020781c */ /* 0x000fc80000706072 */
[----:B------:R-:W-:-:S13]  /*3c30*/  PLOP3.LUT P0, PT, P0, P1, P2, 0xf1, 0x0 ;  /* 0x000000000000781c */ /* 0x000fda0000703e21 */
[----:B------:R-:W-:Y:S05]  /*3c40*/  @P0 BRA `(.L_x_2834) ;  /* 0x0000001000800947 */ /* 0x000fea0003800000 */
[C---:B------:R-:W-:Y:S01]  /*3c50*/  FADD.FTZ R0, R11.reuse, 1 ;  /* 0x3f8000000b007421 */ /* 0x040fe20000010000 */
[----:B------:R-:W-:Y:S01]  /*3c60*/  FADD.FTZ R4, |R2|, -RZ ;  /* 0x800000ff02047221 */ /* 0x000fe20000010200 */
[----:B------:R-:W-:Y:S01]  /*3c70*/  FADD.FTZ R3, R11, -1 ;  /* 0xbf8000000b037421 */ /* 0x000fe20000010000 */
[----:B------:R-:W-:Y:S01]  /*3c80*/  BSSY.RECONVERGENT B0, `(.L_x_2855) ;  /* 0x0000095000007945 */ /* 0x000fe20003800200 */
[----:B------:R-:W-:Y:S02]  /*3c90*/  FADD.FTZ R5, |R0|, -RZ ;  /* 0x800000ff00057221 */ /* 0x000fe40000010200 */
[----:B------:R-:W-:-:S03]  /*3ca0*/  FADD.FTZ R13, |R3|, -RZ ;  /* 0x800000ff030d7221 */ /* 0x000fc60000010200 */
[C---:B------:R-:W-:Y:S02]  /*3cb0*/  VIMNMX R6, PT, PT, R4.reuse, R5, !PT ;  /* 0x0000000504067248 */ /* 0x040fe40007fe0100 */
[----:B------:R-:W-:Y:S02]  /*3cc0*/  VIMNMX R14, PT, PT, R4, R13, !PT ;  /* 0x0000000d040e7248 */ /* 0x000fe40007fe0100 */
[----:B------:R-:W-:Y:S02]  /*3cd0*/  LOP3.LUT R7, R6, 0xfe000000, RZ, 0xc0, !PT ;  /* 0xfe00000006077812 */ /* 0x000fe400078ec0ff */
[----:B------:R-:W-:Y:S02]  /*3ce0*/  VIMNMX R5, PT, PT, R4, R5, PT ;  /* 0x0000000504057248 */ /* 0x000fe40003fe0100 */
[----:B------:R-:W-:Y:S02]  /*3cf0*/  LOP3.LUT R8, R7, 0x7e800000, RZ, 0x3c, !PT ;  /* 0x7e80000007087812 */ /* 0x000fe400078e3cff */
[----:B------:R-:W-:-:S02]  /*3d00*/  LOP3.LUT R15, R14, 0xfe000000, RZ, 0xc0, !PT ;  /* 0xfe0000000e0f7812 */ /* 0x000fc400078ec0ff */
[----:B------:R-:W-:Y:S01]  /*3d10*/  VIMNMX R12, PT, PT, R4, R13, PT ;  /* 0x0000000d040c7248 */ /* 0x000fe20003fe0100 */
[-C--:B------:R-:W-:Y:S01]  /*3d20*/  FMUL.FTZ R4, R5, R8.reuse ;  /* 0x0000000805047220 */ /* 0x080fe20000410000 */
[----:B------:R-:W-:Y:S01]  /*3d30*/  LOP3.LUT R19, R15, 0x7e800000, RZ, 0x3c, !PT ;  /* 0x7e8000000f137812 */ /* 0x000fe200078e3cff */
[----:B------:R-:W-:Y:S01]  /*3d40*/  FMUL.FTZ R8, R6, R8 ;  /* 0x0000000806087220 */ /* 0x000fe20000410000 */
[----:B------:R-:W-:Y:S01]  /*3d50*/  FSETP.NEU.FTZ.AND P0, PT, R5, RZ, PT ;  /* 0x000000ff0500720b */ /* 0x000fe20003f1d000 */
[----:B------:R-:W-:Y:S01]  /*3d60*/  FMUL.FTZ R13, R4, R4 ;  /* 0x00000004040d7220 */ /* 0x000fe20000410000 */
[C---:B------:R-:W-:Y:S01]  /*3d70*/  FSETP.NEU.FTZ.AND P2, PT, R12.reuse, RZ, PT ;  /* 0x000000ff0c00720b */ /* 0x040fe20003f5d000 */
[-C--:B------:R-:W-:Y:S01]  /*3d80*/  FMUL.FTZ R4, R12, R19.reuse ;  /* 0x000000130c047220 */ /* 0x080fe20000410000 */
[----:B------:R-:W-:Y:S01]  /*3d90*/  FMUL.FTZ R19, R14, R19 ;  /* 0x000000130e137220 */ /* 0x000fe20000410000 */
[----:B------:R-:W-:Y:S01]  /*3da0*/  FFMA.FTZ R13, R8, R8, R13 ;  /* 0x00000008080d7223 */ /* 0x000fe2000001000d */
[----:B------:R-:W-:Y:S01]  /*3db0*/  LOP3.LUT R8, R15, 0x800000, RZ, 0xfc, !PT ;  /* 0x008000000f087812 */ /* 0x000fe200078efcff */
[----:B------:R-:W-:Y:S01]  /*3dc0*/  FMUL.FTZ R4, R4, R4 ;  /* 0x0000000404047220 */ /* 0x000fe20000410000 */
[----:B------:R-:W-:-:S03]  /*3dd0*/  FSETP.NEU.FTZ.AND P1, PT, R5, +INF , PT ;  /* 0x7f8000000500780b */ /* 0x000fc60003f3d000 */
[----:B------:R-:W-:Y:S01]  /*3de0*/  FFMA.FTZ R19, R19, R19, R4 ;  /* 0x0000001313137223 */ /* 0x000fe20000010004 */
[----:B------:R-:W0:Y:S01]  /*3df0*/  MUFU.SQRT R13, R13 ;  /* 0x0000000d000d7308 */ /* 0x000e220000002000 */
[----:B------:R-:W-:-:S07]  /*3e00*/  LOP3.LUT R4, R7, 0x800000, RZ, 0xfc, !PT ;  /* 0x0080000007047812 */ /* 0x000fce00078efcff */
[----:B------:R-:W1:Y:S01]  /*3e10*/  MUFU.SQRT R19, R19 ;  /* 0x0000001300137308 */ /* 0x000e620000002000 */
[----:B0-----:R-:W-:Y:S01]  /*3e20*/  @P0 FMUL.FTZ R6, R13, R4 ;  /* 0x000000040d060220 */ /* 0x001fe20000410000 */
[----:B------:R-:W-:-:S04]  /*3e30*/  FSETP.NEU.FTZ.AND P0, PT, R12, +INF , PT ;  /* 0x7f8000000c00780b */ /* 0x000fc80003f1d000 */
[----:B------:R-:W-:Y:S01]  /*3e40*/  FSEL R5, R6, +INF , P1 ;  /* 0x7f80000006057808 */ /* 0x000fe20000800000 */
[----:B-1----:R-:W-:-:S05]  /*3e50*/  @P2 FMUL.FTZ R14, R19, R8 ;  /* 0x00000008130e2220 */ /* 0x002fca0000410000 */
[----:B------:R-:W-:-:S05]  /*3e60*/  FSEL R4, R14, +INF , P0 ;  /* 0x7f8000000e047808 */ /* 0x000fca0000000000 */
[----:B------:R-:W-:-:S04]  /*3e70*/  FADD.FTZ R6, R5, R4 ;  /* 0x0000000405067221 */ /* 0x000fc80000010000 */
[----:B------:R-:W-:-:S05]  /*3e80*/  FMUL.FTZ R6, R6, 0.5 ;  /* 0x3f00000006067820 */ /* 0x000fca0000410000 */
[----:B------:R-:W-:-:S04]  /*3e90*/  FMNMX.NAN R6, R6, 1, !PT ;  /* 0x3f80000006067809 */ /* 0x000fc80007820000 */
[----:B------:R-:W-:-:S13]  /*3ea0*/  FSETP.GEU.FTZ.AND P0, PT, R6, 10, PT ;  /* 0x412000000600780b */ /* 0x000fda0003f1e000 */
[----:B------:R-:W-:Y:S05]  /*3eb0*/  @P0 BRA `(.L_x_2856) ;  /* 0x0000000400b00947 */ /* 0x000fea0003800000 */
[----:B------:R-:W-:Y:S02]  /*3ec0*/  FSETP.NEU.FTZ.AND P0, PT, R11, 1, PT ;  /* 0x3f8000000b00780b */ /* 0x000fe40003f1d000 */
[----:B------:R-:W-:-:S04]  /*3ed0*/  FSETP.GEU.FTZ.AND P1, PT, |R10|, 1.1102230246251565404e-16, PT ;  /* 0x250000000a00780b */ /* 0x000fc80003f3e200 */
[----:B------:R-:W-:-:S13]  /*3ee0*/  PLOP3.LUT P0, PT, P0, P1, PT, 0xf8, 0x8f ;  /* 0x00000000008f781c */ /* 0x000fda0000703f70 */
[----:B------:R0:W1:Y:S01]  /*3ef0*/  @!P0 MUFU.SQRT R13, R2 ;  /* 0x00000002000d8308 */ /* 0x0000620000002000 */
[----:B------:R-:W-:Y:S05]  /*3f00*/  @!P0 BRA `(.L_x_2857) ;  /* 0x0000000400b08947 */ /* 0x000fea0003800000 */
[----:B------:R-:W-:-:S05]  /*3f10*/  FMUL.FTZ R7, |R3|, 1.1920928955078125e-07 ;  /* 0x3400000003077820 */ /* 0x000fca0000410200 */
[----:B------:R-:W-:-:S13]  /*3f20*/  FSETP.GE.FTZ.AND P0, PT, |R10|, R7, PT ;  /* 0x000000070a00720b */ /* 0x000fda0003f16200 */
[----:B------:R-:W-:Y:S05]  /*3f30*/  @!P0 BRA `(.L_x_2858) ;  /* 0x0000000000f08947 */ /* 0x000fea0003800000 */
[----:B------:R-:W-:Y:S01]  /*3f40*/  FADD.FTZ R15, -R11, 1 ;  /* 0x3f8000000b0f7421 */ /* 0x000fe20000010100 */
[----:B------:R-:W-:Y:S01]  /*3f50*/  FSETP.GEU.FTZ.AND P0, PT, R0, RZ, PT ;  /* 0x000000ff0000720b */ /* 0x000fe20003f1e000 */
[----:B------:R-:W-:Y:S01]  /*3f60*/  BSSY.RECONVERGENT B1, `(.L_x_2859) ;  /* 0x000000e000017945 */ /* 0x000fe20003800200 */
[----:B------:R-:W-:Y:S02]  /*3f70*/  FADD.FTZ R18, R6, 1 ;  /* 0x3f80000006127421 */ /* 0x000fe40000010000 */
[----:B------:R-:W-:-:S09]  /*3f80*/  FSETP.GEU.FTZ.AND P1, PT, R15, RZ, PT ;  /* 0x000000ff0f00720b */ /* 0x000fd20003f3e000 */
[----:B------:R-:W-:-:S04]  /*3f90*/  @!P0 FADD.FTZ R7, -R0, R5 ;  /* 0x0000000500078221 */ /* 0x000fc80000010100 */
[----:B------:R-:W-:Y:S01]  /*3fa0*/  @!P1 FADD.FTZ R8, R4, -R15 ;  /* 0x8000000f04089221 */ /* 0x000fe20000010000 */
[----:B------:R-:W-:-:S03]  /*3fb0*/  @!P0 FMUL.FTZ R7, R7, 0.5 ;  /* 0x3f00000007078820 */ /* 0x000fc60000410000 */
[----:B------:R-:W-:Y:S01]  /*3fc0*/  @!P1 FMUL.FTZ R14, R8, 0.5 ;  /* 0x3f000000080e9820 */ /* 0x000fe20000410000 */
[----:B------:R-:W-:Y:S06]  /*3fd0*/  @!P0 BRA `(.L_x_2860) ;  /* 0x0000000000188947 */ /* 0x000fec0003800000 */
[----:B------:R-:W-:-:S13]  /*3fe0*/  FSETP.NEU.FTZ.AND P0, PT, R0, RZ, PT ;  /* 0x000000ff0000720b */ /* 0x000fda0003f1d000 */
[----:B------:R-:W-:Y:S01]  /*3ff0*/  @P0 FADD.FTZ R12, R0, R5 ;  /* 0x00000005000c0221 */ /* 0x000fe20000010000 */
[C---:B------:R-:W-:Y:S01]  /*4000*/  @P0 FMUL.FTZ R8, R10.reuse, R10 ;  /* 0x0000000a0a080220 */ /* 0x040fe20000410000 */
[----:B------:R-:W-:Y:S02]  /*4010*/  @!P0 FMUL.FTZ R7, |R10|, 0.5 ;  /* 0x3f0000000a078820 */ /* 0x000fe40000410200 */
[----:B-1----:R-:W1:Y:S02]  /*4020*/  @P0 MUFU.RCP R13, R12 ;  /* 0x0000000c000d0308 */ /* 0x002e640000001000 */
[----:B-1----:R-:W-:-:S07]  /*4030*/  @P0 FMUL.FTZ.D2 R7, R8, R13 ;  /* 0x0000000d08070220 */ /* 0x002fce0000310000 */
.L_x_2860:
[----:B------:R-:W-:Y:S05]  /*4040*/  BSYNC.RECONVERGENT B1 ;  /* 0x0000000000017941 */ /* 0x000fea0003800200 */
.L_x_2859:
[----:B------:R-:W-:Y:S04]  /*4050*/  BSSY.RECONVERGENT B1, `(.L_x_2861) ;  /* 0x0000008000017945 */ /* 0x000fe80003800200 */
[----:B------:R-:W-:Y:S05]  /*4060*/  @!P1 BRA `(.L_x_2862) ;  /* 0x0000000000189947 */ /* 0x000fea0003800000 */
[----:B------:R-:W-:-:S13]  /*4070*/  FSETP.NEU.FTZ.AND P0, PT, R15, RZ, PT ;  /* 0x000000ff0f00720b */ /* 0x000fda0003f1d000 */
[----:B------:R-:W-:Y:S01]  /*4080*/  @P0 FADD.FTZ R8, R4, R15 ;  /* 0x0000000f04080221 */ /* 0x000fe20000010000 */
[C---:B-1----:R-:W-:Y:S01]  /*4090*/  @P0 FMUL.FTZ R13, R10.reuse, R10 ;  /* 0x0000000a0a0d0220 */ /* 0x042fe20000410000 */
[----:B------:R-:W-:-:S04]  /*40a0*/  @!P0 FMUL.FTZ R14, |R10|, 0.5 ;  /* 0x3f0000000a0e8820 */ /* 0x000fc80000410200 */
[----:B------:R-:W1:Y:S02]  /*40b0*/  @P0 MUFU.RCP R8, R8 ;  /* 0x0000000800080308 */ /* 0x000e640000001000 */
[----:B-1----:R-:W-:-:S07]  /*40c0*/  @P0 FMUL.FTZ.D2 R14, R13, R8 ;  /* 0x000000080d0e0220 */ /* 0x002fce0000310000 */
.L_x_2862:
[----:B------:R-:W-:Y:S05]  /*40d0*/  BSYNC.RECONVERGENT B1 ;  /* 0x0000000000017941 */ /* 0x000fea0003800200 */
.L_x_2861:
[----:B------:R-:W-:Y:S01]  /*40e0*/  FADD.FTZ R7, R14, R7 ;  /* 0x000000070e077221 */ /* 0x000fe20000010000 */
[----:B-1----:R-:W-:Y:S01]  /*40f0*/  MOV R13, 0x3f800000 ;  /* 0x3f800000000d7802 */ /* 0x002fe20000000f00 */
[----:B------:R-:W-:Y:S02]  /*4100*/  HFMA2 R15, -RZ, RZ, 1.3056640625, -1.8671875 ;  /* 0x3d39bf78ff0f7431 */ /* 0x000fe400000001ff */
[----:B------:R-:W-:-:S06]  /*4110*/  FMUL.FTZ R18, R7, R18 ;  /* 0x0000001207127220 */ /* 0x000fcc0000410000 */
[----:B------:R-:W1:Y:S02]  /*4120*/  MUFU.SQRT R18, R18 ;  /* 0x0000001200127308 */ /* 0x000e640000002000 */
[----:B-1----:R-:W-:-:S04]  /*4130*/  FADD.FTZ R14, R7, R18 ;  /* 0x00000012070e7221 */ /* 0x002fc80000010000 */
[C---:B------:R-:W-:Y:S01]  /*4140*/  FADD.FTZ.RZ R7, R14.reuse, 1 ;  /* 0x3f8000000e077421 */ /* 0x040fe2000001c000 */
[----:B------:R-:W-:-:S04]  /*4150*/  ISETP.GE.U32.AND P0, PT, R14, 0x7f800000, PT ;  /* 0x7f8000000e00780c */ /* 0x000fc80003f06070 */
[----:B------:R-:W-:-:S04]  /*4160*/  IADD3 R7, PT, PT, R7, -0x3f400000, RZ ;  /* 0xc0c0000007077810 */ /* 0x000fc80007ffe0ff */
[----:B------:R-:W-:-:S04]  /*4170*/  LOP3.LUT R7, R7, 0xff800000, RZ, 0xc0, !PT ;  /* 0xff80000007077812 */ /* 0x000fc800078ec0ff */
[----:B------:R-:W-:Y:S01]  /*4180*/  IADD3 R12, PT, PT, -R7, 0x40800000, RZ ;  /* 0x40800000070c7810 */ /* 0x000fe20007ffe1ff */
[----:B------:R-:W-:Y:S01]  /*4190*/  IMAD.IADD R8, R14, 0x1, -R7 ;  /* 0x000000010e087824 */ /* 0x000fe200078e0a07 */
[----:B------:R-:W-:-:S03]  /*41a0*/  I2FP.F32.S32 R7, R7 ;  /* 0x0000000700077245 */ /* 0x000fc60000201400 */
[----:B------:R-:W-:Y:S02]  /*41b0*/  FFMA.FTZ R13, R12, 0.25, -R13 ;  /* 0x3e8000000c0d7823 */ /* 0x000fe4000001080d */
        /* <DEDUP_REMOVED lines=13> */
[----:B------:R-:W-:Y:S06]  /*4290*/  @!P0 BRA `(.L_x_2857) ;  /* 0x0000000000cc8947 */ /* 0x000fec0003800000 */
[C---:B------:R-:W-:Y:S02]  /*42a0*/  ISETP.GT.AND P0, PT, R14.reuse, -0x40800000, PT ;  /* 0xbf8000000e00780c */ /* 0x040fe40003f04270 */
[----:B------:R-:W-:Y:S02]  /*42b0*/  MOV R7, 0x7f800000 ;  /* 0x7f80000000077802 */ /* 0x000fe40000000f00 */
[----:B------:R-:W-:-:S09]  /*42c0*/  FSETP.NEU.FTZ.AND P1, PT, R14, RZ, PT ;  /* 0x000000ff0e00720b */ /* 0x000fd20003f3d000 */
[----:B------:R-:W-:-:S05]  /*42d0*/  @P0 FFMA.FTZ R13, R14, R7, +INF ;  /* 0x7f8000000e0d0423 */ /* 0x000fca0000010007 */
[----:B------:R-:W-:Y:S01]  /*42e0*/  FSEL R13, R13, -RZ, P1 ;  /* 0x800000ff0d0d7208 */ /* 0x000fe20000800000 */
[----:B------:R-:W-:Y:S06]  /*42f0*/  BRA `(.L_x_2857) ;  /* 0x0000000000b47947 */ /* 0x000fec0003800000 */
.L_x_2858:
[----:B------:R-:W-:-:S13]  /*4300*/  FSETP.GEU.FTZ.AND P0, PT, R11, 1, PT ;  /* 0x3f8000000b00780b */ /* 0x000fda0003f1e000 */
[----:B------:R-:W-:-:S04]  /*4310*/  @!P0 FADD.FTZ R7, -R11, 1 ;  /* 0x3f8000000b078421 */ /* 0x000fc80000010100 */
[----:B------:R-:W-:-:S06]  /*4320*/  @!P0 FMUL.FTZ R7, R0, R7 ;  /* 0x0000000700078220 */ /* 0x000fcc0000410000 */
[----:B------:R-:W1:Y:S08]  /*4330*/  @!P0 MUFU.SQRT R7, R7 ;  /* 0x0000000700078308 */ /* 0x000e700000002000 */
[----:B-1----:R-:W1:Y:S02]  /*4340*/  @!P0 MUFU.RCP R13, R7 ;  /* 0x00000007000d8308 */ /* 0x002e640000001000 */
[----:B-1----:R-:W-:Y:S01]  /*4350*/  @!P0 FMUL.FTZ R13, |R10|, R13 ;  /* 0x0000000d0a0d8220 */ /* 0x002fe20000410200 */
[----:B------:R-:W-:Y:S06]  /*4360*/  @!P0 BRA `(.L_x_2857) ;  /* 0x0000000000988947 */ /* 0x000fec0003800000 */
[----:B------:R-:W-:Y:S01]  /*4370*/  FMUL.FTZ R7, R0, R3 ;  /* 0x0000000300077220 */ /* 0x000fe20000410000 */
[----:B------:R-:W-:Y:S01]  /*4380*/  MOV R14, 0x3f800000 ;  /* 0x3f800000000e7802 */ /* 0x000fe20000000f00 */
[----:B------:R-:W-:Y:S02]  /*4390*/  IMAD.MOV.U32 R19, RZ, RZ, 0x3d39bf78 ;  /* 0x3d39bf78ff137424 */ /* 0x000fe400078e00ff */
[----:B------:R-:W1:Y:S02]  /*43a0*/  MUFU.SQRT R8, R7 ;  /* 0x0000000700087308 */ /* 0x000e640000002000 */
[----:B-1----:R-:W-:-:S04]  /*43b0*/  FADD.FTZ R15, R3, R8 ;  /* 0x00000008030f7221 */ /* 0x002fc80000010000 */
[C---:B------:R-:W-:Y:S01]  /*43c0*/  FADD.FTZ.RZ R8, R15.reuse, 1 ;  /* 0x3f8000000f087421 */ /* 0x040fe2000001c000 */
[----:B------:R-:W-:-:S03]  /*43d0*/  ISETP.GE.U32.AND P0, PT, R15, 0x7f800000, PT ;  /* 0x7f8000000f00780c */ /* 0x000fc60003f06070 */
[----:B------:R-:W-:-:S05]  /*43e0*/  VIADD R8, R8, 0xc0c00000 ;  /* 0xc0c0000008087836 */ /* 0x000fca0000000000 */
[----:B------:R-:W-:-:S04]  /*43f0*/  LOP3.LUT R8, R8, 0xff800000, RZ, 0xc0, !PT ;  /* 0xff80000008087812 */ /* 0x000fc800078ec0ff */
[----:B------:R-:W-:Y:S02]  /*4400*/  IADD3 R13, PT, PT, -R8, 0x40800000, RZ ;  /* 0x40800000080d7810 */ /* 0x000fe40007ffe1ff */
[-C--:B------:R-:W-:Y:S02]  /*4410*/  IADD3 R12, PT, PT, R15, -R8.reuse, RZ ;  /* 0x800000080f0c7210 */ /* 0x080fe40007ffe0ff */
[----:B------:R-:W-:Y:S01]  /*4420*/  I2FP.F32.S32 R8, R8 ;  /* 0x0000000800087245 */ /* 0x000fe20000201400 */
[----:B------:R-:W-:-:S04]  /*4430*/  FFMA.FTZ R13, R13, 0.25, -R14 ;  /* 0x3e8000000d0d7823 */ /* 0x000fc8000001080e */
        /* <DEDUP_REMOVED lines=20> */
.L_x_2856:
[----:B------:R-:W-:-:S06]  /*4580*/  FFMA.FTZ R7, R6, R6, -1 ;  /* 0xbf80000006077423 */ /* 0x000fcc0000010006 */
[----:B------:R-:W0:Y:S02]  /*4590*/  MUFU.SQRT R7, R7 ;  /* 0x0000000700077308 */ /* 0x000e240000002000 */
[----:B0-----:R-:W-:-:S06]  /*45a0*/  FADD.FTZ R8, R6, R7 ;  /* 0x0000000706087221 */ /* 0x001fcc0000010000 */
[----:B------:R-:W0:Y:S02]  /*45b0*/  MUFU.LG2 R8, R8 ;  /* 0x0000000800087308 */ /* 0x000e240000000c00 */
[----:B0-----:R-:W-:-:S07]  /*45c0*/  FMUL.FTZ R13, R8, 0.69314718246459960938 ;  /* 0x3f317218080d7820 */ /* 0x001fce0000410000 */
.L_x_2857:
[----:B------:R-:W-:Y:S05]  /*45d0*/  BSYNC.RECONVERGENT B0 ;  /* 0x0000000000007941 */ /* 0x000fea0003800200 */
.L_x_2855:
[C---:B------:R-:W-:Y:S01]  /*45e0*/  FSETP.GEU.FTZ.AND P0, PT, R11.reuse, 4.336808689942017736e-19, PT ;  /* 0x210000000b00780b */ /* 0x040fe20003f1e000 */
[----:B------:R-:W-:Y:S04]  /*45f0*/  BSSY.RECONVERGENT B3, `(.L_x_2863) ;  /* 0x0000083000037945 */ /* 0x000fe80003800200 */
[----:B------:R-:W-:Y:S08]  /*4600*/  BSSY.RELIABLE B0, `(.L_x_2864) ;  /* 0x000003a000007945 */ /* 0x000ff00003800100 */
[----:B------:R-:W-:Y:S01]  /*4610*/  @!P0 FMUL.FTZ R11, R11, 16777216 ;  /* 0x4b8000000b0b8820 */ /* 0x000fe20000410000 */
[----:B------:R-:W-:Y:S01]  /*4620*/  @!P0 FMUL.FTZ R12, R6, 16777216 ;  /* 0x4b800000060c8820 */ /* 0x000fe20000410000 */
[----:B------:R-:W-:Y:S06]  /*4630*/  @!P0 BRA `(.L_x_2865) ;  /* 0x0000000000d88947 */ /* 0x000fec0003800000 */
[----:B------:R-:W2:Y:S02]  /*4640*/  MUFU.RCP R8, R6 ;  /* 0x0000000600087308 */ /* 0x000ea40000001000 */
[----:B--2---:R-:W-:-:S05]  /*4650*/  FMUL.FTZ R8, R11, R8 ;  /* 0x000000080b087220 */ /* 0x004fca0000410000 */
[----:B------:R-:W-:-:S13]  /*4660*/  FSETP.GT.FTZ.AND P0, PT, R8, 0.64170002937316894531, PT ;  /* 0x3f2446740800780b */ /* 0x000fda0003f14000 */
[----:B------:R-:W-:Y:S05]  /*4670*/  @!P0 BREAK.RELIABLE B0 ;  /* 0x0000000000008942 */ /* 0x000fea0003800100 */
[----:B------:R-:W-:Y:S05]  /*4680*/  @!P0 BRA `(.L_x_2866) ;  /* 0x0000000400808947 */ /* 0x000fea0003800000 */
[----:B------:R-:W-:Y:S01]  /*4690*/  FSETP.NEU.FTZ.AND P1, PT, R11, 1, PT ;  /* 0x3f8000000b00780b */ /* 0x000fe20003f3d000 */
[----:B------:R-:W-:Y:S01]  /*46a0*/  BSSY.RECONVERGENT B1, `(.L_x_2865) ;  /* 0x000002f000017945 */ /* 0x000fe20003800200 */
[----:B------:R-:W-:-:S04]  /*46b0*/  FSETP.GEU.FTZ.AND P0, PT, |R10|, 9.3132257461547851562e-10, PT ;  /* 0x308000000a00780b */ /* 0x000fc80003f1e200 */
[----:B------:R-:W-:-:S13]  /*46c0*/  PLOP3.LUT P0, PT, P1, P0, PT, 0xf8, 0x8f ;  /* 0x00000000008f781c */ /* 0x000fda0000f01f70 */
[----:B------:R-:W-:Y:S01]  /*46d0*/  @!P0 FADD.FTZ R7, R6, 1 ;  /* 0x3f80000006078421 */ /* 0x000fe20000010000 */
[----:B0-----:R-:W-:Y:S01]  /*46e0*/  @!P0 MUFU.SQRT R2, R2 ;  /* 0x0000000200028308 */ /* 0x001fe20000002000 */
[----:B------:R-:W-:Y:S02]  /*46f0*/  @!P0 MOV R11, 0x3f800000 ;  /* 0x3f800000000b8802 */ /* 0x000fe40000000f00 */
[----:B------:R-:W-:-:S06]  /*4700*/  @!P0 FMUL.FTZ R7, R7, 0.5 ;  /* 0x3f00000007078820 */ /* 0x000fcc0000410000 */
[----:B------:R-:W0:Y:S02]  /*4710*/  @!P0 MUFU.SQRT R7, R7 ;  /* 0x0000000700078308 */ /* 0x000e240000002000 */
[----:B0-----:R-:W-:Y:S01]  /*4720*/  @!P0 FMUL.FTZ R12, R2, R7 ;  /* 0x00000007020c8220 */ /* 0x001fe20000410000 */
[----:B------:R-:W-:Y:S06]  /*4730*/  @!P0 BRA `(.L_x_2867) ;  /* 0x0000000000948947 */ /* 0x000fec0003800000 */
[----:B------:R-:W-:-:S05]  /*4740*/  FMUL.FTZ R7, |R3|, 1.1920928955078125e-07 ;  /* 0x3400000003077820 */ /* 0x000fca0000410200 */
[----:B------:R-:W-:-:S13]  /*4750*/  FSETP.GE.FTZ.AND P0, PT, |R10|, R7, PT ;  /* 0x000000070a00720b */ /* 0x000fda0003f16200 */
[----:B------:R-:W-:Y:S05]  /*4760*/  @!P0 BRA `(.L_x_2868) ;  /* 0x00000000005c8947 */ /* 0x000fea0003800000 */
[----:B------:R-:W-:Y:S01]  /*4770*/  FSETP.NEU.FTZ.AND P1, PT, R0, RZ, PT ;  /* 0x000000ff0000720b */ /* 0x000fe20003f3d000 */
[----:B------:R-:W-:Y:S01]  /*4780*/  BSSY.RECONVERGENT B4, `(.L_x_2869) ;  /* 0x0000011000047945 */ /* 0x000fe20003800200 */
[----:B------:R-:W-:Y:S01]  /*4790*/  FSETP.GEU.FTZ.AND P0, PT, R3, RZ, PT ;  /* 0x000000ff0300720b */ /* 0x000fe20003f1e000 */
[----:B------:R-:W-:-:S10]  /*47a0*/  FADD.FTZ R7, R11, R6 ;  /* 0x000000060b077221 */ /* 0x000fd40000010000 */
[----:B------:R-:W-:Y:S01]  /*47b0*/  @P1 FADD.FTZ R8, R0, R5 ;  /* 0x0000000500081221 */ /* 0x000fe20000010000 */
[C---:B------:R-:W-:Y:S01]  /*47c0*/  @P1 FMUL.FTZ R5, R10.reuse, R10 ;  /* 0x0000000a0a051220 */ /* 0x040fe20000410000 */
[----:B------:R-:W-:Y:S01]  /*47d0*/  @!P0 FADD.FTZ R2, -R3, R4 ;  /* 0x0000000403028221 */ /* 0x000fe20000010100 */
[----:B------:R-:W-:-:S03]  /*47e0*/  @!P1 FMUL.FTZ R0, |R10|, 0.5 ;  /* 0x3f0000000a009820 */ /* 0x000fc60000410200 */
[----:B------:R-:W0:Y:S02]  /*47f0*/  @P1 MUFU.RCP R8, R8 ;  /* 0x0000000800081308 */ /* 0x000e240000001000 */
[----:B0-----:R-:W-:Y:S01]  /*4800*/  @P1 FMUL.FTZ.D2 R0, R5, R8 ;  /* 0x0000000805001220 */ /* 0x001fe20000310000 */
[----:B------:R-:W-:Y:S01]  /*4810*/  @!P0 FMUL.FTZ R5, R2, 0.5 ;  /* 0x3f00000002058820 */ /* 0x000fe20000410000 */
[----:B------:R-:W-:Y:S06]  /*4820*/  @!P0 BRA `(.L_x_2870) ;  /* 0x0000000000188947 */ /* 0x000fec0003800000 */
[----:B------:R-:W-:-:S13]  /*4830*/  FSETP.NEU.FTZ.AND P0, PT, R3, RZ, PT ;  /* 0x000000ff0300720b */ /* 0x000fda0003f1d000 */
[----:B------:R-:W-:Y:S01]  /*4840*/  @P0 FADD.FTZ R3, R3, R4 ;  /* 0x0000000403030221 */ /* 0x000fe20000010000 */
[C---:B------:R-:W-:Y:S01]  /*4850*/  @P0 FMUL.FTZ R2, R10.reuse, R10 ;  /* 0x0000000a0a020220 */ /* 0x040fe20000410000 */
[----:B------:R-:W-:-:S04]  /*4860*/  @!P0 FMUL.FTZ R5, |R10|, 0.5 ;  /* 0x3f0000000a058820 */ /* 0x000fc80000410200 */
[----:B------:R-:W0:Y:S02]  /*4870*/  @P0 MUFU.RCP R3, R3 ;  /* 0x0000000300030308 */ /* 0x000e240000001000 */
[----:B0-----:R-:W-:-:S07]  /*4880*/  @P0 FMUL.FTZ.D2 R5, R2, R3 ;  /* 0x0000000302050220 */ /* 0x001fce0000310000 */
.L_x_2870:
[----:B------:R-:W-:Y:S05]  /*4890*/  BSYNC.RECONVERGENT B4 ;  /* 0x0000000000047941 */ /* 0x000fea0003800200 */
.L_x_2869:
[----:B------:R-:W-:-:S04]  /*48a0*/  FADD.FTZ R0, R5, R0 ;  /* 0x0000000005007221 */ /* 0x000fc80000010000 */
[----:B------:R-:W-:-:S04]  /*48b0*/  FMUL.FTZ R0, R0, R7 ;  /* 0x0000000700007220 */ /* 0x000fc80000410000 */
[----:B------:R3:W4:Y:S01]  /*48c0*/  MUFU.SQRT R12, R0 ;  /* 0x00000000000c7308 */ /* 0x0007220000002000 */
[----:B------:R-:W-:Y:S05]  /*48d0*/  BRA `(.L_x_2867) ;  /* 0x00000000002c7947 */ /* 0x000fea0003800000 */
.L_x_2868:
[----:B------:R-:W-:-:S13]  /*48e0*/  FSETP.GT.FTZ.AND P0, PT, R11, 1, PT ;  /* 0x3f8000000b00780b */ /* 0x000fda0003f14000 */
[----:B------:R-:W-:Y:S01]  /*48f0*/  @P0 FMUL.FTZ R4, R0, R3 ;  /* 0x0000000300040220 */ /* 0x000fe20000410000 */
[----:B------:R-:W-:-:S03]  /*4900*/  @P0 FMUL.FTZ R2, |R10|, 2.81474976710656000000e+14 ;  /* 0x578000000a020820 */ /* 0x000fc60000410200 */
[----:B------:R-:W0:Y:S01]  /*4910*/  @P0 MUFU.SQRT R3, R4 ;  /* 0x0000000400030308 */ /* 0x000e220000002000 */
[C---:B------:R-:W-:Y:S01]  /*4920*/  @P0 FMUL.FTZ R2, R11.reuse, R2 ;  /* 0x000000020b020220 */ /* 0x040fe20000410000 */
[----:B------:R-:W-:-:S04]  /*4930*/  @P0 FMUL.FTZ R11, R11, 2.81474976710656000000e+14 ;  /* 0x578000000b0b0820 */ /* 0x000fc80000410000 */
[----:B------:R-:W-:-:S04]  /*4940*/  @!P0 FADD.FTZ R5, -R11, 1 ;  /* 0x3f8000000b058421 */ /* 0x000fc80000010100 */
[----:B------:R-:W-:Y:S01]  /*4950*/  @!P0 FMUL.FTZ R5, R0, R5 ;  /* 0x0000000500058220 */ /* 0x000fe20000410000 */
[----:B0-----:R-:W0:Y:S02]  /*4960*/  @P0 MUFU.RCP R3, R3 ;  /* 0x0000000300030308 */ /* 0x001e240000001000 */
[----:B0-----:R-:W-:-:S06]  /*4970*/  @P0 FMUL.FTZ R12, R2, R3 ;  /* 0x00000003020c0220 */ /* 0x001fcc0000410000 */
[----:B------:R0:W2:Y:S02]  /*4980*/  @!P0 MUFU.SQRT R12, R5 ;  /* 0x00000005000c8308 */ /* 0x0000a40000002000 */
.L_x_2867:
[----:B------:R-:W-:Y:S05]  /*4990*/  BSYNC.RECONVERGENT B1 ;  /* 0x0000000000017941 */ /* 0x000fea0003800200 */
.L_x_2865:
[----:B------:R-:W-:Y:S05]  /*49a0*/  BSYNC.RELIABLE B0 ;  /* 0x0000000000007941 */ /* 0x000fea0003800100 */
.L_x_2864:
[----:B--234-:R-:W-:Y:S01]  /*49b0*/  FADD.FTZ R0, |R12|, -RZ ;  /* 0x800000ff0c007221 */ /* 0x01cfe20000010200 */
[C---:B------:R-:W-:Y:S01]  /*49c0*/  FADD.FTZ R3, |R11|.reuse, -RZ ;  /* 0x800000ff0b037221 */ /* 0x040fe20000010200 */
[----:B------:R-:W-:Y:S01]  /*49d0*/  FSETP.GT.FTZ.AND P2, PT, |R11|, |R12|, PT ;  /* 0x4000000c0b00720b */ /* 0x000fe20003f54200 */
[----:B------:R-:W-:Y:S03]  /*49e0*/  BSSY.RECONVERGENT B4, `(.L_x_2871) ;  /* 0x000000e000047945 */ /* 0x000fe60003800200 */
[----:B------:R-:W-:Y:S02]  /*49f0*/  FSEL R19, R3, R0, P2 ;  /* 0x0000000003137208 */ /* 0x000fe40001000000 */
[----:B------:R-:W-:Y:S02]  /*4a00*/  FSEL R0, R0, R3, P2 ;  /* 0x0000000300007208 */ /* 0x000fe40001000000 */
[----:B0-----:R-:W0:Y:S08]  /*4a10*/  MUFU.RCP R2, R19 ;  /* 0x0000001300027308 */ /* 0x001e300000001000 */
[----:B------:R-:W2:Y:S01]  /*4a20*/  FCHK P0, R0, R19 ;  /* 0x0000001300007302 */ /* 0x000ea20000000000 */
[----:B0-----:R-:W-:-:S04]  /*4a30*/  FFMA R5, -R19, R2, 1 ;  /* 0x3f80000013057423 */ /* 0x001fc80000000102 */
[----:B------:R-:W-:-:S04]  /*4a40*/  FFMA R5, R2, R5, R2 ;  /* 0x0000000502057223 */ /* 0x000fc80000000002 */
[----:B------:R-:W-:-:S04]  /*4a50*/  FFMA R2, R0, R5, RZ ;  /* 0x0000000500027223 */ /* 0x000fc800000000ff */
[----:B------:R-:W-:-:S04]  /*4a60*/  FFMA R3, -R19, R2, R0 ;  /* 0x0000000213037223 */ /* 0x000fc80000000100 */
[----:B------:R-:W-:Y:S01]  /*4a70*/  FFMA R2, R5, R3, R2 ;  /* 0x0000000305027223 */ /* 0x000fe20000000002 */
[----:B--2---:R-:W-:Y:S06]  /*4a80*/  @!P0 BRA `(.L_x_2872) ;  /* 0x00000000000c8947 */ /* 0x004fec0003800000 */
[----:B------:R-:W-:-:S07]  /*4a90*/  MOV R2, 0x4ab0 ;  /* 0x00004ab000027802 */ /* 0x000fce0000000f00 */
[----:B-1----:R-:W-:Y:S05]  /*4aa0*/  CALL.REL.NOINC `($__internal_6_$__cuda_sm3x_div_rn_ftz_f32_slowpath) ;  /* 0x0000012c000c7944 */ /* 0x002fea0003c00000 */
[----:B------:R-:W-:-:S07]  /*4ab0*/  IMAD.MOV.U32 R2, RZ, RZ, R7 ;  /* 0x000000ffff027224 */ /* 0x000fce00078e0007 */
.L_x_2872:
[----:B------:R-:W-:Y:S05]  /*4ac0*/  BSYNC.RECONVERGENT B4 ;  /* 0x0000000000047941 */ /* 0x000fea0003800200 */
.L_x_2871:
[----:B------:R-:W-:Y:S02]  /*4ad0*/  HFMA2 R3, -RZ, RZ, 0.89990234375, 10328 ;  /* 0x3b33710bff037431 */ /* 0x000fe400000001ff */
[----:B------:R-:W-:Y:S01]  /*4ae0*/  FMUL.FTZ R0, R2, R2 ;  /* 0x0000000202007220 */ /* 0x000fe20000410000 */
[----:B------:R-:W-:Y:S02]  /*4af0*/  MOV R5, 0x3f6ee581 ;  /* 0x3f6ee58100057802 */ /* 0x000fe40000000f00 */
[----:B------:R-:W-:Y:S01]  /*4b00*/  ISETP.GE.AND P0, PT, R12, RZ, PT ;  /* 0x000000ff0c00720c */ /* 0x000fe20003f06270 */
[----:B------:R-:W-:Y:S01]  /*4b10*/  FFMA.FTZ R3, R0, R3, -0.015681877732276916504 ;  /* 0xbc80774800037423 */ /* 0x000fe20000010003 */
[C---:B------:R-:W-:Y:S01]  /*4b20*/  FSETP.NEU.FTZ.AND P3, PT, |R12|.reuse, |R11|, PT ;  /* 0x4000000b0c00720b */ /* 0x040fe20003f7d200 */
[----:B------:R-:W-:Y:S01]  /*4b30*/  FADD.FTZ R12, |R12|, |R11| ;  /* 0x4000000b0c0c7221 */ /* 0x000fe20000010200 */
[----:B------:R-:W-:Y:S01]  /*4b40*/  FSETP.NEU.FTZ.AND P1, PT, R19, RZ, PT ;  /* 0x000000ff1300720b */ /* 0x000fe20003f3d000 */
        /* <DEDUP_REMOVED lines=8> */
[C---:B------:R-:W-:Y:S01]  /*4bd0*/  FFMA.FTZ R3, R5.reuse, 1.6832555532455444336, -R2 ;  /* 0x3fd774eb05037823 */ /* 0x040fe20000010802 */
[----:B------:R-:W-:-:S04]  /*4be0*/  FSEL R5, R5, 1.8663789033889770508, P2 ;  /* 0x3feee58105057808 */ /* 0x000fc80001000000 */
[----:B------:R-:W-:Y:S01]  /*4bf0*/  FSEL R0, R3, R2, P2 ;  /* 0x0000000203007208 */ /* 0x000fe20001000000 */
[----:B------:R-:W-:-:S04]  /*4c00*/  @!P2 FADD.FTZ R2, -R2, -RZ ;  /* 0x800000ff0202a221 */ /* 0x000fc80000010100 */
[----:B------:R-:W-:Y:S01]  /*4c10*/  @!P0 FFMA.FTZ R0, R5, 1.6832555532455444336, R2 ;  /* 0x3fd774eb05008823 */ /* 0x000fe20000010002 */
[----:B------:R-:W-:-:S05]  /*4c20*/  IMAD.MOV.U32 R2, RZ, RZ, 0x4016cbe4 ;  /* 0x4016cbe4ff027424 */ /* 0x000fca00078e00ff */
[----:B------:R-:W-:Y:S02]  /*4c30*/  @!P3 FSEL R0, R2, 0.78539818525314331055, !P0 ;  /* 0x3f490fdb0200b808 */ /* 0x000fe40004000000 */
[----:B------:R-:W-:Y:S02]  /*4c40*/  @!P1 FSEL R0, RZ, 3.1415927410125732422, P0 ;  /* 0x40490fdbff009808 */ /* 0x000fe40000000000 */
[----:B------:R-:W-:Y:S02]  /*4c50*/  FSETP.NAN.FTZ.AND P0, PT, |R12|, |R12|, PT ;  /* 0x4000000c0c00720b */ /* 0x000fe40003f18200 */
[----:B------:R-:W-:-:S04]  /*4c60*/  LOP3.LUT R11, R0, 0x80000000, R11, 0xb8, !PT ;  /* 0x80000000000b7812 */ /* 0x000fc800078eb80b */
[----:B------:R-:W-:Y:S01]  /*4c70*/  FSEL R0, R12, R11, P0 ;  /* 0x0000000b0c007208 */ /* 0x000fe20000000000 */
[----:B------:R-:W-:Y:S06]  /*4c80*/  BRA `(.L_x_2873) ;  /* 0x0000000000647947 */ /* 0x000fec0003800000 */
.L_x_2866:
[----:B------:R-:W-:Y:S01]  /*4c90*/  HFMA2 R0, -RZ, RZ, 1.75, 0 ;  /* 0x3f000000ff007431 */ /* 0x000fe200000001ff */
[C---:B------:R-:W-:Y:S01]  /*4ca0*/  FSETP.GT.FTZ.AND P0, PT, |R8|.reuse, 0.56000000238418579102, PT ;  /* 0x3f0f5c290800780b */ /* 0x040fe20003f14200 */
[C---:B------:R-:W-:Y:S01]  /*4cb0*/  FADD.FTZ R4, |R8|.reuse, -RZ ;  /* 0x800000ff08047221 */ /* 0x040fe20000010200 */
[C---:B------:R-:W-:Y:S01]  /*4cc0*/  FSETP.NEU.FTZ.AND P1, PT, |R8|.reuse, 1, PT ;  /* 0x3f8000000800780b */ /* 0x040fe20003f3d200 */
[----:B------:R-:W-:Y:S02]  /*4cd0*/  IMAD.MOV.U32 R5, RZ, RZ, 0x3f6ee581 ;  /* 0x3f6ee581ff057424 */ /* 0x000fe400078e00ff */
[----:B------:R-:W-:-:S04]  /*4ce0*/  FFMA.FTZ R0, |R8|, -R0, 0.5 ;  /* 0x3f00000008007423 */ /* 0x000fc80000010a00 */
[----:B------:R-:W0:Y:S02]  /*4cf0*/  MUFU.RSQ R3, R0 ;  /* 0x0000000000037308 */ /* 0x000e240000001400 */
[----:B0-----:R-:W-:Y:S01]  /*4d00*/  FMUL.FTZ R2, R0, R3 ;  /* 0x0000000300027220 */ /* 0x001fe20000410000 */
[----:B------:R-:W-:-:S04]  /*4d10*/  FMUL.FTZ R3, R3, -0.5 ;  /* 0xbf00000003037820 */ /* 0x000fc80000410000 */
[----:B------:R-:W-:-:S04]  /*4d20*/  FFMA.FTZ R3, R2, R3, 0.5 ;  /* 0x3f00000002037423 */ /* 0x000fc80000010003 */
[----:B------:R-:W-:-:S05]  /*4d30*/  FFMA.FTZ R3, R2, R3, R2 ;  /* 0x0000000302037223 */ /* 0x000fca0000010002 */
[----:B------:R-:W-:Y:S02]  /*4d40*/  @P0 FSEL R4, R3, RZ, P1 ;  /* 0x000000ff03040208 */ /* 0x000fe40000800000 */
[----:B------:R-:W-:-:S03]  /*4d50*/  MOV R3, 0x3d4dd2f7 ;  /* 0x3d4dd2f700037802 */ /* 0x000fc60000000f00 */
[----:B------:R-:W-:-:S04]  /*4d60*/  FMUL.FTZ R2, R4, R4 ;  /* 0x0000000404027220 */ /* 0x000fc80000410000 */
[----:B------:R-:W-:-:S04]  /*4d70*/  FFMA.FTZ R3, R2, R3, 0.018773360177874565125 ;  /* 0x3c99ca9702037423 */ /* 0x000fc80000010003 */
[----:B------:R-:W-:-:S04]  /*4d80*/  FFMA.FTZ R3, R2, R3, 0.046769052743911743164 ;  /* 0x3d3f90e802037423 */ /* 0x000fc80000010003 */
[----:B------:R-:W-:-:S04]  /*4d90*/  FFMA.FTZ R3, R2, R3, 0.074823014438152313232 ;  /* 0x3d993ccf02037423 */ /* 0x000fc80000010003 */
[----:B------:R-:W-:-:S04]  /*4da0*/  FFMA.FTZ R3, R2, R3, 0.16667181253433227539 ;  /* 0x3e2aac0402037423 */ /* 0x000fc80000010003 */
[----:B------:R-:W-:-:S04]  /*4db0*/  FMUL.FTZ R3, R2, R3 ;  /* 0x0000000302037220 */ /* 0x000fc80000410000 */
[----:B------:R-:W-:-:S04]  /*4dc0*/  FFMA.FTZ R3, R4, R3, R4 ;  /* 0x0000000304037223 */ /* 0x000fc80000010004 */
[----:B------:R-:W-:-:S04]  /*4dd0*/  FMUL.FTZ R0, R3, -2 ;  /* 0xc000000003007820 */ /* 0x000fc80000410000 */
[----:B------:R-:W-:-:S05]  /*4de0*/  @P0 FFMA.FTZ R3, R5, 1.6832555532455444336, R0 ;  /* 0x3fd774eb05030823 */ /* 0x000fca0000010000 */
[C---:B------:R-:W-:Y:S02]  /*4df0*/  FSETP.NAN.FTZ.AND P0, PT, R3.reuse, R3, PT ;  /* 0x000000030300720b */ /* 0x040fe40003f18000 */
[----:B------:R-:W-:-:S04]  /*4e00*/  LOP3.LUT R0, R3, 0x80000000, R8, 0xb8, !PT ;  /* 0x8000000003007812 */ /* 0x000fc800078eb808 */
[----:B------:R-:W-:-:S07]  /*4e10*/  FSEL R0, R0, R3, !P0 ;  /* 0x0000000300007208 */ /* 0x000fce0004000000 */
.L_x_2873:
[----:B------:R-:W-:Y:S05]  /*4e20*/  BSYNC.RECONVERGENT B3 ;  /* 0x0000000000037941 */ /* 0x000fea0003800200 */
.L_x_2863:
[----:B-1----:R-:W-:Y:S02]  /*4e30*/  LOP3.LUT R10, R13, 0x80000000, R10, 0xb8, !PT ;  /* 0x800000000d0a7812 */ /* 0x002fe400078eb80a */
[----:B------:R-:W-:-:S07]  /*4e40*/  LOP3.LUT R9, R0, 0x80000000, R9, 0xb8, !PT ;  /* 0x8000000000097812 */ /* 0x000fce00078eb809 */
.L_x_2834:
[----:B------:R-:W-:Y:S05]  /*4e50*/  BSYNC.RECONVERGENT B2 ;  /* 0x0000000000027941 */ /* 0x000fea0003800200 */
.L_x_2832:
[----:B------:R-:W0:Y:S01]  /*4e60*/  LDCU.64 UR6, c[0x0][0x580] ;  /* 0x0000b000ff0677ac */ /* 0x000e220008000a00 */
[----:B------:R-:W-:Y:S01]  /*4e70*/  F2FP.F16.F32.PACK_AB R0, R9, R10 ;  /* 0x0000000a0900723e */ /* 0x000fe200000000ff */
        /* <DEDUP_REMOVED lines=17> */
.L_x_2877:
[----:B------:R-:W-:-:S06]  /*4f90*/  HADD2.F32 R5, -RZ, R0.H0_H0 ;  /* 0x20000000ff057230 */ /* 0x000fcc0000004100 */
[----:B------:R-:W0:Y:S02]  /*4fa0*/  F2I.S64.TRUNC R4, R5 ;  /* 0x0000000500047311 */ /* 0x000e24000020d900 */
[----:B0-----:R1:W-:Y:S01]  /*4fb0*/  STG.E.U8 desc[UR36][R2.64], R4 ;  /* 0x0000000402007986 */ /* 0x0013e2000c101124 */
[----:B------:R-:W-:Y:S05]  /*4fc0*/  BRA `(.L_x_2879) ;  /* 0x0000000c00887947 */ /* 0x000fea0003800000 */
.L_x_2876:
        /* <DEDUP_REMOVED lines=10> */
.L_x_2881:
[----:B------:R-:W-:-:S04]  /*5070*/  HADD2.F32 R0, -RZ, R0.H0_H0 ;  /* 0x20000000ff007230 */ /* 0x000fc80000004100 */
[----:B------:R-:W0:Y:S02]  /*5080*/  F2I.FTZ.TRUNC.NTZ R5, R0 ;  /* 0x0000000000057305 */ /* 0x000e24000021f100 */
[----:B0-----:R3:W-:Y:S01]  /*5090*/  STG.E desc[UR36][R2.64], R5 ;  /* 0x0000000502007986 */ /* 0x0017e2000c101924 */
[----:B------:R-:W-:Y:S05]  /*50a0*/  BRA `(.L_x_2879) ;  /* 0x0000000c00507947 */ /* 0x000fea0003800000 */
.L_x_2880:
[----:B------:R-:W-:-:S04]  /*50b0*/  HADD2.F32 R0, -RZ, R0.H0_H0 ;  /* 0x20000000ff007230 */ /* 0x000fc80000004100 */
[----:B------:R-:W0:Y:S02]  /*50c0*/  F2I.FTZ.TRUNC.NTZ R5, R0 ;  /* 0x0000000000057305 */ /* 0x000e24000021f100 */
[----:B0-----:R2:W-:Y:S01]  /*50d0*/  STG.E.U16 desc[UR36][R2.64], R5 ;  /* 0x0000000502007986 */ /* 0x0015e2000c101524 */
[----:B------:R-:W-:Y:S05]  /*50e0*/  BRA `(.L_x_2879) ;  /* 0x0000000c00407947 */ /* 0x000fea0003800000 */
.L_x_2875:
        /* <DEDUP_REMOVED lines=9> */
.L_x_2883:
[----:B------:R0:W-:Y:S01]  /*5180*/  STG.E.U16 desc[UR36][R2.64], R0 ;  /* 0x0000000002007986 */ /* 0x0001e2000c101524 */
[----:B------:R-:W-:Y:S05]  /*5190*/  BRA `(.L_x_2879) ;  /* 0x0000000c00147947 */ /* 0x000fea0003800000 */
.L_x_2882:
[----:B------:R-:W-:-:S09]  /*51a0*/  UISETP.NE.AND UP0, UPT, UR4, 0x7, UPT ;  /* 0x000000070400788c */ /* 0x000fd2000bf05270 */
[----:B------:R-:W-:Y:S05]  /*51b0*/  BRA.U !UP0, `(.L_x_2884) ;  /* 0x00000001082c7547 */ /* 0x000fea000b800000 */
[----:B------:R-:W-:-:S09]  /*51c0*/  UISETP.NE.AND UP0, UPT, UR4, 0x8, UPT ;  /* 0x000000080400788c */ /* 0x000fd2000bf05270 */
[----:B------:R-:W-:Y:S05]  /*51d0*/  BRA.U !UP0, `(.L_x_2885) ;  /* 0x0000000108187547 */ /* 0x000fea000b800000 */
[----:B------:R-:W-:-:S09]  /*51e0*/  UISETP.NE.AND UP0, UPT, UR4, 0x9, UPT ;  /* 0x000000090400788c */ /* 0x000fd2000bf05270 */
[----:B------:R-:W-:Y:S05]  /*51f0*/  BRA.U UP0, `(.L_x_2878) ;  /* 0x00000009005c7547 */ /* 0x000fea000b800000 */
[--C-:B------:R-:W-:Y:S02]  /*5200*/  HADD2.F32 R4, -RZ, R0.reuse.H0_H0 ;  /* 0x20000000ff047230 */ /* 0x100fe40000004100 */
[----:B------:R-:W-:-:S05]  /*5210*/  HADD2.F32 R5, -RZ, R0.H1_H1 ;  /* 0x30000000ff057230 */ /* 0x000fca0000004100 */
[----:B------:R0:W-:Y:S01]  /*5220*/  STG.E.64 desc[UR36][R2.64], R4 ;  /* 0x0000000402007986 */ /* 0x0001e2000c101b24 */
[----:B------:R-:W-:Y:S05]  /*5230*/  BRA `(.L_x_2879) ;  /* 0x0000000800ec7947 */ /* 0x000fea0003800000 */
.L_x_2885:
[----:B------:R-:W-:-:S05]  /*5240*/  MOV R5, R0 ;  /* 0x0000000000057202 */ /* 0x000fca0000000f00 */
[----:B------:R0:W-:Y:S01]  /*5250*/  STG.E desc[UR36][R2.64], R5 ;  /* 0x0000000502007986 */ /* 0x0001e2000c101924 */
[----:B------:R-:W-:Y:S05]  /*5260*/  BRA `(.L_x_2879) ;  /* 0x0000000800e07947 */ /* 0x000fea0003800000 */
.L_x_2884:
[----:B------:R-:W-:-:S05]  /*5270*/  HADD2.F32 R4, -RZ, R0.H0_H0 ;  /* 0x20000000ff047230 */ /* 0x000fca0000004100 */
[----:B------:R-:W-:-:S06]  /*5280*/  FMUL.FTZ R4, R4, 1 ;  /* 0x3f80000004047820 */ /* 0x000fcc0000410000 */
[----:B------:R-:W0:Y:S02]  /*5290*/  F2F.F64.F32 R4, R4 ;  /* 0x0000000400047310 */ /* 0x000e240000201800 */
[----:B0-----:R0:W-:Y:S01]  /*52a0*/  STG.E.64 desc[UR36][R2.64], R4 ;  /* 0x0000000402007986 */ /* 0x0011e2000c101b24 */
[----:B------:R-:W-:Y:S05]  /*52b0*/  BRA `(.L_x_2879) ;  /* 0x0000000800cc7947 */ /* 0x000fea0003800000 */
.L_x_2874:
        /* <DEDUP_REMOVED lines=9> */
[----:B------:R-:W-:-:S13]  /*5350*/  FSETP.NEU.FTZ.AND P0, PT, R4, RZ, PT ;  /* 0x000000ff0400720b */ /* 0x000fda0003f1d000 */
[----:B------:R-:W-:-:S05]  /*5360*/  @!P0 HADD2.F32 R0, -RZ, R0.H1_H1 ;  /* 0x30000000ff008230 */ /* 0x000fca0000004100 */
[----:B------:R-:W-:-:S04]  /*5370*/  FSETP.NEU.OR P0, PT, R0, RZ, P0 ;  /* 0x000000ff0000720b */ /* 0x000fc8000070d400 */
[----:B------:R-:W-:-:S05]  /*5380*/  SEL R5, RZ, 0x1, !P0 ;  /* 0x00000001ff057807 */ /* 0x000fca0004000000 */
[----:B------:R0:W-:Y:S01]  /*5390*/  STG.E.U8 desc[UR36][R2.64], R5 ;  /* 0x0000000502007986 */ /* 0x0001e2000c101124 */
[----:B------:R-:W-:Y:S05]  /*53a0*/  BRA `(.L_x_2879) ;  /* 0x0000000800907947 */ /* 0x000fea0003800000 */
.L_x_2888:
[--C-:B------:R-:W-:Y:S02]  /*53b0*/  HADD2.F32 R4, -RZ, R0.reuse.H0_H0 ;  /* 0x20000000ff047230 */ /* 0x100fe40000004100 */
[----:B------:R-:W-:-:S03]  /*53c0*/  HADD2.F32 R6, -RZ, R0.H1_H1 ;  /* 0x30000000ff067230 */ /* 0x000fc60000004100 */
[----:B------:R-:W-:Y:S02]  /*53d0*/  FMUL.FTZ R4, R4, 1 ;  /* 0x3f80000004047820 */ /* 0x000fe40000410000 */
[----:B------:R-:W-:-:S04]  /*53e0*/  FMUL.FTZ R6, R6, 1 ;  /* 0x3f80000006067820 */ /* 0x000fc80000410000 */
[----:B------:R-:W-:-:S15]  /*53f0*/  F2F.F64.F32 R4, R4 ;  /* 0x0000000400047310 */ /* 0x000fde0000201800 */
[----:B------:R-:W-:-:S15]  /*5400*/  NOP ;  /* 0x0000000000007918 */ /* 0x000fde0000000000 */
[----:B------:R-:W-:-:S15]  /*5410*/  NOP ;  /* 0x0000000000007918 */ /* 0x000fde0000000000 */
[----:B------:R-:W-:-:S15]  /*5420*/  NOP ;  /* 0x0000000000007918 */ /* 0x000fde0000000000 */
[----:B------:R-:W-:-:S04]  /*5430*/  NOP ;  /* 0x0000000000007918 */ /* 0x000fc80000000000 */
[----:B------:R-:W0:Y:S02]  /*5440*/  F2F.F64.F32 R6, R6 ;  /* 0x0000000600067310 */ /* 0x000e240000201800 */
[----:B0-----:R0:W-:Y:S01]  /*5450*/  STG.E.128 desc[UR36][R2.64], R4 ;  /* 0x0000000402007986 */ /* 0x0011e2000c101d24 */
[----:B------:R-:W-:Y:S05]  /*5460*/  BRA `(.L_x_2879) ;  /* 0x0000000800607947 */ /* 0x000fea0003800000 */
.L_x_2887:
        /* <DEDUP_REMOVED lines=19> */
.L_x_2892:
[----:B------:R-:W-:Y:S05]  /*55a0*/  BSYNC.RECONVERGENT B0 ;  /* 0x0000000000007941 */ /* 0x000fea0003800200 */
.L_x_2891:
[----:B------:R-:W-:-:S05]  /*55b0*/  LOP3.LUT R5, R0, 0x80, R5, 0xf8, !PT ;  /* 0x0000008000057812 */ /* 0x000fca00078ef805 */
[----:B------:R0:W-:Y:S01]  /*55c0*/  STG.E.U8 desc[UR36][R2.64], R5 ;  /* 0x0000000502007986 */ /* 0x0001e2000c101124 */
[----:B------:R-:W-:Y:S05]  /*55d0*/  BRA `(.L_x_2879) ;  /* 0x0000000800047947 */ /* 0x000fea0003800000 */
.L_x_2890:
[----:B------:R-:W-:Y:S01]  /*55e0*/  HADD2.F32 R7, -RZ, R0.H0_H0 ;  /* 0x20000000ff077230 */ /* 0x000fe20000004100 */
[----:B------:R-:W-:Y:S04]  /*55f0*/  BSSY.RECONVERGENT B0, `(.L_x_2893) ;  /* 0x000000e000007945 */ /* 0x000fe80003800200 */
[----:B------:R-:W-:Y:S02]  /*5600*/  LOP3.LUT R6, R7, 0x7fffffff, RZ, 0xc0, !PT ;  /* 0x7fffffff07067812 */ /* 0x000fe400078ec0ff */
[----:B------:R-:W-:Y:S02]  /*5610*/  SHF.R.U32.HI R5, RZ, 0x18, R7 ;  /* 0x00000018ff057819 */ /* 0x000fe40000011607 */
[----:B------:R-:W-:-:S13]  /*5620*/  ISETP.GE.U32.AND P1, PT, R6, 0x47800000, PT ;  /* 0x478000000600780c */ /* 0x000fda0003f26070 */
[----:B------:R-:W-:Y:S02]  /*5630*/  @P1 ISETP.GT.U32.AND P0, PT, R6, 0x7f800000, PT ;  /* 0x7f8000000600180c */ /* 0x000fe40003f04070 */
[----:B------:R-:W-:-:S04]  /*5640*/  @P1 MOV R0, 0x7f ;  /* 0x0000007f00001802 */ /* 0x000fc80000000f00 */
        /* <DEDUP_REMOVED lines=8> */
.L_x_2894:
[----:B------:R-:W-:Y:S05]  /*56d0*/  BSYNC.RECONVERGENT B0 ;  /* 0x0000000000007941 */ /* 0x000fea0003800200 */
.L_x_2893:
[----:B------:R-:W-:-:S05]  /*56e0*/  LOP3.LUT R5, R0, 0x80, R5, 0xf8, !PT ;  /* 0x0000008000057812 */ /* 0x000fca00078ef805 */
[----:B------:R0:W-:Y:S01]  /*56f0*/  STG.E.U8 desc[UR36][R2.64], R5 ;  /* 0x0000000502007986 */ /* 0x0001e2000c101124 */
[----:B------:R-:W-:Y:S05]  /*5700*/  BRA `(.L_x_2879) ;  /* 0x0000000400b87947 */ /* 0x000fea0003800000 */
.L_x_2889:
[----:B------:R-:W-:-:S05]  /*5710*/  HADD2.F32 R0, -RZ, R0.H0_H0 ;  /* 0x20000000ff007230 */ /* 0x000fca0000004100 */
[----:B------:R-:W-:-:S05]  /*5720*/  F2FP.BF16.F32.PACK_AB R0, RZ, R0 ;  /* 0x00000000ff00723e */ /* 0x000fca00000010ff */
[----:B------:R0:W-:Y:S01]  /*5730*/  STG.E.U16 desc[UR36][R2.64], R0 ;  /* 0x0000000002007986 */ /* 0x0001e2000c101524 */
[----:B------:R-:W-:Y:S05]  /*5740*/  BRA `(.L_x_2879) ;  /* 0x0000000400a87947 */ /* 0x000fea0003800000 */
.L_x_2886:
        /* <DEDUP_REMOVED lines=12> */
.L_x_2897:
[----:B------:R-:W-:Y:S01]  /*5810*/  HADD2.F32 R5, -RZ, R0.H0_H0 ;  /* 0x20000000ff057230 */ /* 0x000fe20000004100 */
[----:B------:R-:W-:Y:S01]  /*5820*/  BSSY.RECONVERGENT B0, `(.L_x_2898) ;  /* 0x0000014000007945 */ /* 0x000fe20003800200 */
[----:B------:R-:W-:-:S03]  /*5830*/  HFMA2 R0, -RZ, RZ, 0, 7.62939453125e-06 ;  /* 0x00000080ff007431 */ /* 0x000fc600000001ff */
        /* <DEDUP_REMOVED lines=10> */
.L_x_2900:
[----:B------:R-:W-:-:S04]  /*58e0*/  SHF.R.U32.HI R0, RZ, 0x14, R5 ;  /* 0x00000014ff007819 */ /* 0x000fc80000011605 */
[----:B------:R-:W-:-:S04]  /*58f0*/  LOP3.LUT R0, R0, 0x1, RZ, 0xc0, !PT ;  /* 0x0000000100007812 */ /* 0x000fc800078ec0ff */
[----:B------:R-:W-:-:S04]  /*5900*/  IADD3 R0, PT, PT, R5, 0x487ffff, R0 ;  /* 0x0487ffff05007810 */ /* 0x000fc80007ffe000 */
[----:B------:R-:W-:-:S04]  /*5910*/  SHF.R.U32.HI R0, RZ, 0x14, R0 ;  /* 0x00000014ff007819 */ /* 0x000fc80000011600 */
[----:B------:R-:W-:-:S07]  /*5920*/  LOP3.LUT R4, R0, 0xff, RZ, 0xc0, !PT ;  /* 0x000000ff00047812 */ /* 0x000fce00078ec0ff */
.L_x_2901:
[----:B------:R-:W-:-:S04]  /*5930*/  SHF.R.U32.HI R5, RZ, 0x18, R5 ;  /* 0x00000018ff057819 */ /* 0x000fc80000011605 */
[----:B------:R-:W-:-:S04]  /*5940*/  LOP3.LUT R4, R4, 0x80, R5, 0xf8, !PT ;  /* 0x0000008004047812 */ /* 0x000fc800078ef805 */
[----:B------:R-:W-:-:S07]  /*5950*/  PRMT R0, R4, 0x7610, R0 ;  /* 0x0000761004007816 */ /* 0x000fce0000000000 */
.L_x_2899:
[----:B------:R-:W-:Y:S05]  /*5960*/  BSYNC.RECONVERGENT B0 ;  /* 0x0000000000007941 */ /* 0x000fea0003800200 */
.L_x_2898:
[----:B------:R0:W-:Y:S01]  /*5970*/  STG.E.U8 desc[UR36][R2.64], R0 ;  /* 0x0000000002007986 */ /* 0x0001e2000c101124 */
[----:B------:R-:W-:Y:S05]  /*5980*/  BRA `(.L_x_2879) ;  /* 0x0000000400187947 */ /* 0x000fea0003800000 */
.L_x_2896:
        /* <DEDUP_REMOVED lines=13> */
.L_x_2904:
[----:B------:R-:W-:-:S04]  /*5a60*/  SHF.R.U32.HI R0, RZ, 0x15, R5 ;  /* 0x00000015ff007819 */ /* 0x000fc80000011605 */
[----:B------:R-:W-:-:S04]  /*5a70*/  LOP3.LUT R0, R0, 0x1, RZ, 0xc0, !PT ;  /* 0x0000000100007812 */ /* 0x000fc800078ec0ff */
[----:B------:R-:W-:-:S04]  /*5a80*/  IADD3 R0, PT, PT, R5, 0x88fffff, R0 ;  /* 0x088fffff05007810 */ /* 0x000fc80007ffe000 */
[----:B------:R-:W-:-:S04]  /*5a90*/  SHF.R.U32.HI R0, RZ, 0x15, R0 ;  /* 0x00000015ff007819 */ /* 0x000fc80000011600 */
[----:B------:R-:W-:-:S07]  /*5aa0*/  LOP3.LUT R4, R0, 0xff, RZ, 0xc0, !PT ;  /* 0x000000ff00047812 */ /* 0x000fce00078ec0ff */
.L_x_2905:
[----:B------:R-:W-:-:S04]  /*5ab0*/  SHF.R.U32.HI R5, RZ, 0x18, R5 ;  /* 0x00000018ff057819 */ /* 0x000fc80000011605 */
[----:B------:R-:W-:-:S04]  /*5ac0*/  LOP3.LUT R4, R4, 0x80, R5, 0xf8, !PT ;  /* 0x0000008004047812 */ /* 0x000fc800078ef805 */
[----:B------:R-:W-:-:S07]  /*5ad0*/  PRMT R0, R4, 0x7610, R0 ;  /* 0x0000761004007816 */ /* 0x000fce0000000000 */
.L_x_2903:
[----:B------:R-:W-:Y:S05]  /*5ae0*/  BSYNC.RECONVERGENT B0 ;  /* 0x0000000000007941 */ /* 0x000fea0003800200 */
.L_x_2902:
[----:B------:R0:W-:Y:S01]  /*5af0*/  STG.E.U8 desc[UR36][R2.64], R0 ;  /* 0x0000000002007986 */ /* 0x0001e2000c101124 */
[----:B------:R-:W-:Y:S05]  /*5b00*/  BRA `(.L_x_2879) ;  /* 0x0000000000b87947 */ /* 0x000fea0003800000 */
.L_x_2895:
[----:B------:R-:W-:-:S09]  /*5b10*/  UISETP.NE.AND UP0, UPT, UR4, 0x1c, UPT ;  /* 0x0000001c0400788c */ /* 0x000fd2000bf05270 */
[----:B------:R-:W-:Y:S05]  /*5b20*/  BRA.U !UP0, `(.L_x_2906) ;  /* 0x0000000108a47547 */ /* 0x000fea000b800000 */
[----:B------:R-:W-:-:S09]  /*5b30*/  UISETP.NE.AND UP0, UPT, UR4, 0x1d, UPT ;  /* 0x0000001d0400788c */ /* 0x000fd2000bf05270 */
[----:B------:R-:W-:Y:S05]  /*5b40*/  BRA.U !UP0, `(.L_x_2907) ;  /* 0x00000001088c7547 */ /* 0x000fea000b800000 */
[----:B------:R-:W-:-:S09]  /*5b50*/  UISETP.NE.AND UP0, UPT, UR4, 0x2c, UPT ;  /* 0x0000002c0400788c */ /* 0x000fd2000bf05270 */
[----:B------:R-:W-:Y:S05]  /*5b60*/  BRA.U !UP0, `(.L_x_2908) ;  /* 0x0000000108447547 */ /* 0x000fea000b800000 */
.L_x_2878:
[----:B------:R-:W-:Y:S01]  /*5b70*/  MOV R0, 0x0 ;  /* 0x0000000000007802 */ /* 0x000fe20000000f00 */
[----:B------:R-:W0:Y:S01]  /*5b80*/  LDCU.64 UR6, c[0x4][0x158] ;  /* 0x01002b00ff0677ac */ /* 0x000e220008000a00 */
[----:B------:R-:W-:Y:S01]  /*5b90*/  HFMA2 R8, -RZ, RZ, 0, 6.020069122314453125e-06 ;  /* 0x00000065ff087431 */ /* 0x000fe200000001ff */
[----:B------:R-:W-:Y:S01]  /*5ba0*/  MOV R12, 0x1 ;  /* 0x00000001000c7802 */ /* 0x000fe20000000f00 */
[----:B------:R1:W2:Y:S01]  /*5bb0*/  LDC.64 R2, c[0x4][R0] ;  /* 0x0100000000027b82 */ /* 0x0002a20000000a00 */
[----:B------:R-:W3:Y:S01]  /*5bc0*/  LDCU.64 UR8, c[0x4][0x160] ;  /* 0x01002c00ff0877ac */ /* 0x000ee20008000a00 */
[----:B------:R-:W-:Y:S01]  /*5bd0*/  IMAD.MOV.U32 R13, RZ, RZ, RZ ;  /* 0x000000ffff0d7224 */ /* 0x000fe200078e00ff */
[----:B------:R-:W4:Y:S01]  /*5be0*/  LDCU.64 UR4, c[0x4][0x30] ;  /* 0x01000600ff0477ac */ /* 0x000f220008000a00 */
[----:B0-----:R-:W-:Y:S02]  /*5bf0*/  MOV R4, UR6 ;  /* 0x0000000600047c02 */ /* 0x001fe40008000f00 */
[----:B------:R-:W-:Y:S01]  /*5c00*/  MOV R5, UR7 ;  /* 0x0000000700057c02 */ /* 0x000fe20008000f00 */
[----:B---3--:R-:W-:Y:S01]  /*5c10*/  IMAD.U32 R6, RZ, RZ, UR8 ;  /* 0x00000008ff067e24 */ /* 0x008fe2000f8e00ff */
[----:B------:R-:W-:-:S02]  /*5c20*/  MOV R7, UR9 ;  /* 0x0000000900077c02 */ /* 0x000fc40008000f00 */
[----:B----4-:R-:W-:Y:S01]  /*5c30*/  MOV R10, UR4 ;  /* 0x00000004000a7c02 */ /* 0x010fe20008000f00 */
[----:B-1----:R-:W-:-:S07]  /*5c40*/  IMAD.U32 R11, RZ, RZ, UR5 ;  /* 0x00000005ff0b7e24 */ /* 0x002fce000f8e00ff */
[----:B------:R-:W-:-:S07]  /*5c50*/  LEPC R20, `(.L_x_2909) ;  /* 0x000000001014794e */ /* 0x000fce0000000000 */
[----:B--2---:R-:W-:Y:S05]  /*5c60*/  CALL.ABS.NOINC R2 ;  /* 0x0000000002007343 */ /* 0x004fea0003c00000 */
.L_x_2909:
[----:B------:R-:W-:Y:S05]  /*5c70*/  BRA `(.L_x_2879) ;  /* 0x00000000005c7947 */ /* 0x000fea0003800000 */
.L_x_2908:
        /* <DEDUP_REMOVED lines=16> */
.L_x_2907:
[----:B------:R-:W-:-:S06]  /*5d80*/  HADD2.F32 R4, -RZ, R0.H0_H0 ;  /* 0x20000000ff047230 */ /* 0x000fcc0000004100 */
[----:B------:R-:W0:Y:S02]  /*5d90*/  F2I.U64.TRUNC R4, R4 ;  /* 0x0000000400047311 */ /* 0x000e24000020d800 */
[----:B0-----:R0:W-:Y:S01]  /*5da0*/  STG.E.64 desc[UR36][R2.64], R4 ;  /* 0x0000000402007986 */ /* 0x0011e2000c101b24 */
[----:B------:R-:W-:Y:S05]  /*5db0*/  BRA `(.L_x_2879) ;  /* 0x00000000000c7947 */ /* 0x000fea0003800000 */
.L_x_2906:
[----:B------:R-:W-:-:S04]  /*5dc0*/  HADD2.F32 R0, -RZ, R0.H0_H0 ;  /* 0x20000000ff007230 */ /* 0x000fc80000004100 */
[----:B------:R-:W0:Y:S02]  /*5dd0*/  F2I.FTZ.U32.TRUNC.NTZ R5, R0 ;  /* 0x0000000000057305 */ /* 0x000e24000021f000 */
[----:B0-----:R0:W-:Y:S02]  /*5de0*/  STG.E desc[UR36][R2.64], R5 ;  /* 0x0000000502007986 */ /* 0x0011e4000c101924 */
.L_x_2879:
[----:B------:R-:W-:-:S07]  /*5df0*/  IADD3 R17, PT, PT, R17, 0x80, RZ ;  /* 0x0000008011117810 */ /* 0x000fce0007ffe0ff */
.L_x_2796:
[----:B------:R-:W-:Y:S05]  /*5e00*/  BSYNC.RECONVERGENT B6 ;  /* 0x0000000000067941 */ /* 0x000fea0003800200 */
.L_x_2795:
        /* <DEDUP_REMOVED lines=307> */
.L_x_2912:
        /* <DEDUP_REMOVED lines=19> */
.L_x_2916:
[----:B------:R0:W2:Y:S02]  /*7270*/  LDG.E.U8 R2, desc[UR36][R2.64] ;  /* 0x0000002402027981 */ /* 0x0000a4000c1e1100 */
[----:B0-----:R-:W-:Y:S02]  /*7280*/  PRMT R3, R3, 0x5410, RZ ;  /* 0x0000541003037816 */ /* 0x001fe400000000ff */
[----:B--2---:R-:W-:-:S04]  /*7290*/  I2FP.F32.U32 R10, R2 ;  /* 0x00000002000a7245 */ /* 0x004fc80000201000 */
[----:B------:R-:W-:Y:S01]  /*72a0*/  F2FP.F16.F32.PACK_AB R10, RZ, R10 ;  /* 0x0000000aff0a723e */ /* 0x000fe200000000ff */
[----:B------:R-:W-:Y:S06]  /*72b0*/  BRA `(.L_x_2918) ;  /* 0x0000001000207947 */ /* 0x000fec0003800000 */
.L_x_2915:
        /* <DEDUP_REMOVED lines=11> */
.L_x_2920:
[----:B------:R0:W2:Y:S02]  /*7370*/  LDG.E R2, desc[UR36][R2.64] ;  /* 0x0000002402027981 */ /* 0x0000a4000c1e1900 */
[----:B0-----:R-:W-:Y:S02]  /*7380*/  PRMT R3, R3, 0x5410, RZ ;  /* 0x0000541003037816 */ /* 0x001fe400000000ff */
[----:B--2---:R-:W-:-:S04]  /*7390*/  I2FP.F32.S32 R10, R2 ;  /* 0x00000002000a7245 */ /* 0x004fc80000201400 */
[----:B------:R-:W-:Y:S01]  /*73a0*/  F2FP.F16.F32.PACK_AB R10, RZ, R10 ;  /* 0x0000000aff0a723e */ /* 0x000fe200000000ff */
[----:B------:R-:W-:Y:S06]  /*73b0*/  BRA `(.L_x_2918) ;  /* 0x0000000c00e07947 */ /* 0x000fec0003800000 */
.L_x_2919:
[----:B------:R0:W2:Y:S02]  /*73c0*/  LDG.E.U16 R2, desc[UR36][R2.64] ;  /* 0x0000002402027981 */ /* 0x0000a4000c1e1500 */
[----:B0-----:R-:W-:Y:S01]  /*73d0*/  PRMT R3, R3, 0x5410, RZ ;  /* 0x0000541003037816 */ /* 0x001fe200000000ff */
[----:B--2---:R-:W0:Y:S02]  /*73e0*/  I2F.S16 R10, R2 ;  /* 0x00000002000a7306 */ /* 0x004e240000101400 */
[----:B0-----:R-:W-:Y:S01]  /*73f0*/  F2FP.F16.F32.PACK_AB R10, RZ, R10 ;  /* 0x0000000aff0a723e */ /* 0x001fe200000000ff */
[----:B------:R-:W-:Y:S06]  /*7400*/  BRA `(.L_x_2918) ;  /* 0x0000000c00cc7947 */ /* 0x000fec0003800000 */
.L_x_2914:
        /* <DEDUP_REMOVED lines=10> */
.L_x_2922:
[----:B------:R0:W2:Y:S02]  /*74b0*/  LDG.E.U16 R10, desc[UR36][R2.64] ;  /* 0x00000024020a7981 */ /* 0x0000a4000c1e1500 */
[----:B0-----:R-:W-:Y:S01]  /*74c0*/  PRMT R3, R3, 0x5410, RZ ;  /* 0x0000541003037816 */ /* 0x001fe200000000ff */
[----:B--2---:R-:W-:-:S05]  /*74d0*/  HADD2.F32 R10, -RZ, R10.H0_H0 ;  /* 0x2000000aff0a7230 */ /* 0x004fca0000004100 */
[----:B------:R-:W-:Y:S01]  /*74e0*/  F2FP.F16.F32.PACK_AB R10, RZ, R10 ;  /* 0x0000000aff0a723e */ /* 0x000fe200000000ff */
[----:B------:R-:W-:Y:S06]  /*74f0*/  BRA `(.L_x_2918) ;  /* 0x0000000c00907947 */ /* 0x000fec0003800000 */
.L_x_2921:
        /* <DEDUP_REMOVED lines=10> */
.L_x_2924:
[----:B------:R-:W2:Y:S02]  /*75a0*/  LDG.E R2, desc[UR36][R2.64] ;  /* 0x0000002402027981 */ /* 0x000ea4000c1e1900 */
[----:B--2---:R-:W-:Y:S02]  /*75b0*/  PRMT R10, R2, 0x7610, R10 ;  /* 0x00007610020a7816 */ /* 0x004fe4000000000a */
[----:B------:R-:W-:Y:S01]  /*75c0*/  PRMT R3, R3, 0x7610, R2 ;  /* 0x0000761003037816 */ /* 0x000fe20000000002 */
[----:B------:R-:W-:Y:S06]  /*75d0*/  BRA `(.L_x_2918) ;  /* 0x0000000c00587947 */ /* 0x000fec0003800000 */
.L_x_2923:
        /* <DEDUP_REMOVED lines=13> */
.L_x_2913:
        /* <DEDUP_REMOVED lines=14> */
.L_x_2927:
        /* <DEDUP_REMOVED lines=24> */
.L_x_2926:
[----:B------:R-:W-:-:S09]  /*7910*/  UISETP.NE.AND UP0, UPT, UR4, 0xf, UPT ;  /* 0x0000000f0400788c */ /* 0x000fd2000bf05270 */
[----:B------:R-:W-:Y:S05]  /*7920*/  BRA.U !UP0, `(.L_x_2928) ;  /* 0x00000001089c7547 */ /* 0x000fea000b800000 */
[----:B------:R-:W-:-:S09]  /*7930*/  UISETP.NE.AND UP0, UPT, UR4, 0x17, UPT ;  /* 0x000000170400788c */ /* 0x000fd2000bf05270 */
[----:B------:R-:W-:Y:S05]  /*7940*/  BRA.U !UP0, `(.L_x_2929) ;  /* 0x00000001085c7547 */ /* 0x000fea000b800000 */
[----:B------:R-:W-:-:S09]  /*7950*/  UISETP.NE.AND UP0, UPT, UR4, 0x18, UPT ;  /* 0x000000180400788c */ /* 0x000fd2000bf05270 */
[----:B------:R-:W-:Y:S05]  /*7960*/  BRA.U UP0, `(.L_x_2917) ;  /* 0x0000000900047547 */ /* 0x000fea000b800000 */
[----:B------:R0:W2:Y:S01]  /*7970*/  LDG.E.U8 R0, desc[UR36][R2.64] ;  /* 0x0000002402007981 */ /* 0x0000a2000c1e1100 */
[----:B------:R-:W-:Y:S01]  /*7980*/  IMAD.MOV.U32 R6, RZ, RZ, 0x1f ;  /* 0x0000001fff067424 */ /* 0x000fe200078e00ff */
[----:B0-----:R-:W-:Y:S02]  /*7990*/  PRMT R3, R3, 0x5410, RZ ;  /* 0x0000541003037816 */ /* 0x001fe400000000ff */
[----:B--2---:R-:W-:-:S04]  /*79a0*/  SHF.L.U32 R0, R0, 0x18, RZ ;  /* 0x0000001800007819 */ /* 0x004fc800000006ff */
[C---:B------:R-:W-:Y:S02]  /*79b0*/  LOP3.LUT R4, R0.reuse, 0x7f000000, RZ, 0xc0, !PT ;  /* 0x7f00000000047812 */ /* 0x040fe400078ec0ff */
[----:B------:R-:W-:Y:S02]  /*79c0*/  LOP3.LUT P0, RZ, R0, 0x7f000000, RZ, 0xc0, !PT ;  /* 0x7f00000000ff7812 */ /* 0x000fe4000780c0ff */
[----:B------:R-:W0:Y:S02]  /*79d0*/  FLO.U32 R5, R4 ;  /* 0x0000000400057300 */ /* 0x000e2400000e0000 */
[----:B0-----:R-:W-:-:S04]  /*79e0*/  IADD3 R5, PT, PT, -R5, RZ, RZ ;  /* 0x000000ff05057210 */ /* 0x001fc80007ffe1ff */
[----:B------:R-:W-:-:S04]  /*79f0*/  VIADDMNMX.U32 R5, R5, R6, 0x4, !PT ;  /* 0x0000000405057446 */ /* 0x000fc80007800006 */
[----:B------:R-:W-:-:S04]  /*7a00*/  IADD3 R5, PT, PT, R5, -0x4, RZ ;  /* 0xfffffffc05057810 */ /* 0x000fc80007ffe0ff */
[C---:B------:R-:W-:Y:S01]  /*7a10*/  SHF.L.U32 R6, R4.reuse, R5, RZ ;  /* 0x0000000504067219 */ /* 0x040fe200000006ff */
[----:B------:R-:W-:Y:S01]  /*7a20*/  IMAD.SHL.U32 R7, R5, 0x800000, RZ ;  /* 0x0080000005077824 */ /* 0x000fe200078e00ff */
[----:B------:R-:W-:-:S04]  /*7a30*/  IADD3 R5, PT, PT, R4, 0x1000000, RZ ;  /* 0x0100000004057810 */ /* 0x000fc80007ffe0ff */
[----:B------:R-:W-:Y:S02]  /*7a40*/  LEA.HI R6, R6, -R7, RZ, 0x1c ;  /* 0x8000000706067211 */ /* 0x000fe400078fe0ff */
[----:B------:R-:W-:Y:S02]  /*7a50*/  SHF.R.S32.HI R5, RZ, 0x8, R5 ;  /* 0x00000008ff057819 */ /* 0x000fe40000011405 */
[----:B------:R-:W-:-:S04]  /*7a60*/  IADD3 R6, PT, PT, R6, 0x3c000000, RZ ;  /* 0x3c00000006067810 */ /* 0x000fc80007ffe0ff */
[----:B------:R-:W-:-:S04]  /*7a70*/  LOP3.LUT R5, R6, 0x7f800000, R5, 0xf8, !PT ;  /* 0x7f80000006057812 */ /* 0x000fc800078ef805 */
[----:B------:R-:W-:-:S04]  /*7a80*/  SEL R5, R5, RZ, P0 ;  /* 0x000000ff05057207 */ /* 0x000fc80000000000 */
[----:B------:R-:W-:-:S04]  /*7a90*/  LOP3.LUT R5, R5, 0x80000000, R0, 0xf8, !PT ;  /* 0x8000000005057812 */ /* 0x000fc800078ef800 */
[----:B------:R-:W-:Y:S01]  /*7aa0*/  F2FP.F16.F32.PACK_AB R10, RZ, R5 ;  /* 0x00000005ff0a723e */ /* 0x000fe200000000ff */
[----:B------:R-:W-:Y:S06]  /*7ab0*/  BRA `(.L_x_2918) ;  /* 0x0000000800207947 */ /* 0x000fec0003800000 */
.L_x_2929:
[----:B------:R0:W2:Y:S02]  /*7ac0*/  LDG.E.U8 R2, desc[UR36][R2.64] ;  /* 0x0000002402027981 */ /* 0x0000a4000c1e1100 */
[----:B0-----:R-:W-:Y:S01]  /*7ad0*/  PRMT R3, R3, 0x5410, RZ ;  /* 0x0000541003037816 */ /* 0x001fe200000000ff */
        /* <DEDUP_REMOVED lines=12> */
.L_x_2928:
[----:B------:R0:W2:Y:S02]  /*7ba0*/  LDG.E.U16 R10, desc[UR36][R2.64] ;  /* 0x00000024020a7981 */ /* 0x0000a4000c1e1500 */
[----:B0-----:R-:W-:Y:S02]  /*7bb0*/  PRMT R3, R3, 0x5410, RZ ;  /* 0x0000541003037816 */ /* 0x001fe400000000ff */
[----:B--2---:R-:W-:-:S04]  /*7bc0*/  SHF.L.U32 R10, R10, 0x10, RZ ;  /* 0x000000100a0a7819 */ /* 0x004fc800000006ff */
[----:B------:R-:W-:Y:S01]  /*7bd0*/  F2FP.F16.F32.PACK_AB R10, RZ, R10 ;  /* 0x0000000aff0a723e */ /* 0x000fe200000000ff */
[----:B------:R-:W-:Y:S06]  /*7be0*/  BRA `(.L_x_2918) ;  /* 0x0000000400d47947 */ /* 0x000fec0003800000 */
.L_x_2925:
        /* <DEDUP_REMOVED lines=13> */
.L_x_2932:
        /* <DEDUP_REMOVED lines=21> */
.L_x_2936:
[----:B------:R-:W-:Y:S05]  /*7e10*/  BSYNC.RECONVERGENT B1 ;  /* 0x0000000000017941 */ /* 0x000fea0003800200 */
.L_x_2935:
[----:B------:R-:W-:Y:S02]  /*7e20*/  SHF.L.U32 R0, R0, 0x14, RZ ;  /* 0x0000001400007819 */ /* 0x000fe400000006ff */
[----:B------:R-:W-:-:S04]  /*7e30*/  LEA R2, R2, 0x3b800000, 0x17 ;  /* 0x3b80000002027811 */ /* 0x000fc800078eb8ff */
[----:B------:R-:W-:-:S07]  /*7e40*/  LOP3.LUT R10, R2, R0, R7, 0xfe, !PT ;  /* 0x00000000020a7212 */ /* 0x000fce00078efe07 */
.L_x_2934:
[----:B------:R-:W-:Y:S05]  /*7e50*/  BSYNC.RECONVERGENT B0 ;  /* 0x0000000000007941 */ /* 0x000fea0003800200 */
.L_x_2933:
[----:B------:R-:W-:Y:S02]  /*7e60*/  F2FP.F16.F32.PACK_AB R10, RZ, R10 ;  /* 0x0000000aff0a723e */ /* 0x000fe400000000ff */
[----:B------:R-:W-:Y:S01]  /*7e70*/  PRMT R3, R3, 0x5410, RZ ;  /* 0x0000541003037816 */ /* 0x000fe200000000ff */
[----:B------:R-:W-:Y:S06]  /*7e80*/  BRA `(.L_x_2918) ;  /* 0x00000004002c7947 */ /* 0x000fec0003800000 */
.L_x_2931:
        /* <DEDUP_REMOVED lines=21> */
.L_x_2940:
[----:B------:R-:W-:Y:S05]  /*7fe0*/  BSYNC.RECONVERGENT B1 ;  /* 0x0000000000017941 */ /* 0x000fea0003800200 */
.L_x_2939:
[----:B------:R-:W-:Y:S01]  /*7ff0*/  IMAD.SHL.U32 R0, R0, 0x200000, RZ ;  /* 0x0020000000007824 */ /* 0x000fe200078e00ff */
[----:B------:R-:W-:-:S04]  /*8000*/  LEA R2, R2, 0x37800000, 0x17 ;  /* 0x3780000002027811 */ /* 0x000fc800078eb8ff */
[----:B------:R-:W-:-:S07]  /*8010*/  LOP3.LUT R10, R2, R0, R7, 0xfe, !PT ;  /* 0x00000000020a7212 */ /* 0x000fce00078efe07 */
.L_x_2938:
[----:B------:R-:W-:Y:S05]  /*8020*/  BSYNC.RECONVERGENT B0 ;  /* 0x0000000000007941 */ /* 0x000fea0003800200 */
.L_x_2937:
[----:B------:R-:W-:Y:S02]  /*8030*/  F2FP.F16.F32.PACK_AB R10, RZ, R10 ;  /* 0x0000000aff0a723e */ /* 0x000fe400000000ff */
[----:B------:R-:W-:Y:S01]  /*8040*/  PRMT R3, R3, 0x5410, RZ ;  /* 0x0000541003037816 */ /* 0x000fe200000000ff */
[----:B------:R-:W-:Y:S06]  /*8050*/  BRA `(.L_x_2918) ;  /* 0x0000000000b87947 */ /* 0x000fec0003800000 */
.L_x_2930:
        /* <DEDUP_REMOVED lines=8> */
[----:B------:R-:W-:Y:S02]  /*80e0*/  MOV R10, 0x400000 ;  /* 0x00400000000a7802 */ /* 0x000fe40000000f00 */
[----:B--2---:R-:W-:-:S13]  /*80f0*/  ISETP.NE.AND P0, PT, R2, RZ, PT ;  /* 0x000000ff0200720c */ /* 0x004fda0003f05270 */
[----:B------:R-:W-:Y:S05]  /*8100*/  @!P0 BRA `(.L_x_2944) ;  /* 0x00000000000c8947 */ /* 0x000fea0003800000 */
[----:B------:R-:W-:-:S13]  /*8110*/  ISETP.NE.AND P0, PT, R2, 0xff, PT ;  /* 0x000000ff0200780c */ /* 0x000fda0003f05270 */
[----:B------:R-:W-:Y:S01]  /*8120*/  @!P0 MOV R10, 0x7f800001 ;  /* 0x7f800001000a8802 */ /* 0x000fe20000000f00 */
[----:B------:R-:W-:-:S07]  /*8130*/  @P0 IMAD.SHL.U32 R10, R2, 0x800000, RZ ;  /* 0x00800000020a0824 */ /* 0x000fce00078e00ff */
.L_x_2944:
[----:B------:R-:W-:Y:S05]  /*8140*/  BSYNC.RECONVERGENT B0 ;  /* 0x0000000000007941 */ /* 0x000fea0003800200 */
.L_x_2943:
[----:B------:R-:W-:Y:S02]  /*8150*/  PRMT R3, R3, 0x5410, RZ ;  /* 0x0000541003037816 */ /* 0x000fe400000000ff */
[----:B------:R-:W-:Y:S01]  /*8160*/  F2FP.F16.F32.PACK_AB R10, RZ, R10 ;  /* 0x0000000aff0a723e */ /* 0x000fe200000000ff */
[----:B------:R-:W-:Y:S06]  /*8170*/  BRA `(.L_x_2918) ;  /* 0x0000000000707947 */ /* 0x000fec0003800000 */
.L_x_2917:
[----:B------:R-:W-:Y:S01]  /*8180*/  MOV R0, 0x0 ;  /* 0x0000000000007802 */ /* 0x000fe20000000f00 */
[----:B------:R-:W0:Y:S01]  /*8190*/  LDCU.64 UR4, c[0x4][0x158] ;  /* 0x01002b00ff0477ac */ /* 0x000e220008000a00 */
[----:B------:R-:W-:Y:S01]  /*81a0*/  HFMA2 R8, -RZ, RZ, 0, 4.64916229248046875e-06 ;  /* 0x0000004eff087431 */ /* 0x000fe200000001ff */
        /* <DEDUP_REMOVED lines=13> */
.L_x_2945:
[----:B------:R-:W-:Y:S02]  /*8280*/  PRMT R10, RZ, 0x7610, R10 ;  /* 0x00007610ff0a7816 */ /* 0x000fe4000000000a */
[----:B------:R-:W-:Y:S01]  /*8290*/  PRMT R3, R3, 0x5410, RZ ;  /* 0x0000541003037816 */ /* 0x000fe200000000ff */
[----:B------:R-:W-:Y:S06]  /*82a0*/  BRA `(.L_x_2918) ;  /* 0x0000000000247947 */ /* 0x000fec0003800000 */
.L_x_2942:
[----:B------:R-:W2:Y:S02]  /*82b0*/  LDG.E.64 R2, desc[UR36][R2.64] ;  /* 0x0000002402027981 */ /* 0x000ea4000c1e1b00 */
[----:B--2---:R0:W1:Y:S02]  /*82c0*/  I2F.U64 R10, R2 ;  /* 0x00000002000a7312 */ /* 0x0040640000301000 */
[----:B0-----:R-:W-:Y:S02]  /*82d0*/  PRMT R3, R3, 0x5410, RZ ;  /* 0x0000541003037816 */ /* 0x001fe400000000ff */
[----:B-1----:R-:W-:Y:S01]  /*82e0*/  F2FP.F16.F32.PACK_AB R10, RZ, R10 ;  /* 0x0000000aff0a723e */ /* 0x002fe200000000ff */
[----:B------:R-:W-:Y:S06]  /*82f0*/  BRA `(.L_x_2918) ;  /* 0x0000000000107947 */ /* 0x000fec0003800000 */
.L_x_2941:
[----:B------:R0:W2:Y:S02]  /*8300*/  LDG.E R2, desc[UR36][R2.64] ;  /* 0x0000002402027981 */ /* 0x0000a4000c1e1900 */
[----:B0-----:R-:W-:Y:S02]  /*8310*/  PRMT R3, R3, 0x5410, RZ ;  /* 0x0000541003037816 */ /* 0x001fe400000000ff */
[----:B--2---:R-:W-:-:S04]  /*8320*/  I2FP.F32.U32 R10, R2 ;  /* 0x00000002000a7245 */ /* 0x004fc80000201000 */
[----:B------:R-:W-:-:S07]  /*8330*/  F2FP.F16.F32.PACK_AB R10, RZ, R10 ;  /* 0x0000000aff0a723e */ /* 0x000fce00000000ff */
.L_x_2918:
        /* <DEDUP_REMOVED lines=13> */
[----:B------:R-:W-:-:S04]  /*8410*/  @!P0 MOV R10, R9 ;  /* 0x00000009000a8202 */ /* 0x000fc80000000f00 */
[----:B------:R-:W-:Y:S01]  /*8420*/  @!P0 MOV R9, R0 ;  /* 0x0000000000098202 */ /* 0x000fe20000000f00 */
[----:B------:R-:W-:Y:S06]  /*8430*/  @!P0 BRA `(.L_x_2948) ;  /* 0x0000002400f48947 */ /* 0x000fec0003800000 */
[----:B------:R-:W-:-:S13]  /*8440*/  FSETP.NEU.FTZ.AND P0, PT, R9, RZ, PT ;  /* 0x000000ff0900720b */ /* 0x000fda0003f1d000 */
[----:B------:R-:W-:Y:S01]  /*8450*/  @P0 FADD.FTZ R0, RZ, R10 ;  /* 0x0000000aff000221 */ /* 0x000fe20000010000 */
[----:B------:R-:W-:-:S04]  /*8460*/  @P0 FADD.FTZ R3, RZ, R9 ;  /* 0x00000009ff030221 */ /* 0x000fc80000010000 */
[----:B------:R-:W-:-:S04]  /*8470*/  @P0 FADD.FTZ R9, R0, R3 ;  /* 0x0000000300090221 */ /* 0x000fc80000010000 */
[----:B------:R-:W-:-:S04]  /*8480*/  @P0 IMAD.MOV.U32 R10, RZ, RZ, R9 ;  /* 0x000000ffff0a0224 */ /* 0x000fc800078e0009 */
[----:B------:R-:W-:Y:S01]  /*8490*/  @!P0 FADD.FTZ R10, R10, R10 ;  /* 0x0000000a0a0a8221 */ /* 0x000fe20000010000 */
[----:B------:R-:W-:Y:S06]  /*84a0*/  BRA `(.L_x_2948) ;  /* 0x0000002400d87947 */ /* 0x000fec0003800000 */
.L_x_2947:
[----:B------:R-:W-:-:S04]  /*84b0*/  FMNMX.FTZ R0, |R10|, R11, !PT ;  /* 0x0000000b0a007209 */ /* 0x000fc80007810200 */
[----:B------:R-:W-:-:S13]  /*84c0*/  FSETP.GT.FTZ.AND P0, PT, R0, 8388608, PT ;  /* 0x4b0000000000780b */ /* 0x000fda0003f14000 */
[----:B------:R-:W-:Y:S05]  /*84d0*/  @P0 BRA `(.L_x_2949) ;  /* 0x0000001000b40947 */ /* 0x000fea0003800000 */
        /* <DEDUP_REMOVED lines=45> */
[----:B------:R-:W-:-:S06]  /*87b0*/  @P0 FFMA.FTZ R7, R6, R6, -1 ;  /* 0xbf80000006070423 */ /* 0x000fcc0000010006 */
[----:B------:R-:W0:Y:S02]  /*87c0*/  @P0 MUFU.SQRT R7, R7 ;  /* 0x0000000700070308 */ /* 0x000e240000002000 */
[----:B0-----:R-:W-:-:S06]  /*87d0*/  @P0 FADD.FTZ R8, R6, R7 ;  /* 0x0000000706080221 */ /* 0x001fcc0000010000 */
[----:B------:R-:W0:Y:S02]  /*87e0*/  @P0 MUFU.LG2 R8, R8 ;  /* 0x0000000800080308 */ /* 0x000e240000000c00 */
[----:B0-----:R-:W-:Y:S01]  /*87f0*/  @P0 FMUL.FTZ R13, R8, 0.69314718246459960938 ;  /* 0x3f317218080d0820 */ /* 0x001fe20000410000 */
[----:B------:R-:W-:Y:S06]  /*8800*/  @P0 BRA `(.L_x_2951) ;  /* 0x0000000400b80947 */ /* 0x000fec0003800000 */
[----:B------:R-:W-:Y:S02]  /*8810*/  FSETP.NEU.FTZ.AND P1, PT, R11, 1, PT ;  /* 0x3f8000000b00780b */ /* 0x000fe40003f3d000 */
[----:B------:R-:W-:-:S13]  /*8820*/  FSETP.GEU.FTZ.AND P0, PT, |R10|, 1.1102230246251565404e-16, PT ;  /* 0x250000000a00780b */ /* 0x000fda0003f1e200 */
[----:B------:R-:W-:Y:S05]  /*8830*/  @!P0 BRA !P1, `(.L_x_2952) ;  /* 0x0000000400a88947 */ /* 0x000fea0004800000 */
[----:B------:R-:W-:-:S05]  /*8840*/  FMUL.FTZ R7, |R3|, 1.1920928955078125e-07 ;  /* 0x3400000003077820 */ /* 0x000fca0000410200 */
[----:B------:R-:W-:-:S13]  /*8850*/  FSETP.GE.FTZ.AND P0, PT, |R10|, R7, PT ;  /* 0x000000070a00720b */ /* 0x000fda0003f16200 */
[----:B------:R-:W-:Y:S05]  /*8860*/  @!P0 BRA `(.L_x_2953) ;  /* 0x0000000000f88947 */ /* 0x000fea0003800000 */
[----:B------:R-:W-:Y:S01]  /*8870*/  FSETP.GEU.FTZ.AND P0, PT, R0, RZ, PT ;  /* 0x000000ff0000720b */ /* 0x000fe20003f1e000 */
[----:B------:R-:W-:-:S12]  /*8880*/  BSSY.RECONVERGENT B1, `(.L_x_2954) ;  /* 0x000000b000017945 */ /* 0x000fd80003800200 */
[----:B------:R-:W-:Y:S05]  /*8890*/  @!P0 BRA `(.L_x_2955) ;  /* 0x00000000001c8947 */ /* 0x000fea0003800000 */
[----:B------:R-:W-:-:S13]  /*88a0*/  FSETP.NEU.FTZ.AND P0, PT, R0, RZ, PT ;  /* 0x000000ff0000720b */ /* 0x000fda0003f1d000 */
[----:B------:R-:W-:Y:S01]  /*88b0*/  @P0 FADD.FTZ R8, R0, R5 ;  /* 0x0000000500080221 */ /* 0x000fe20000010000 */
[----:B------:R-:W-:-:S05]  /*88c0*/  @P0 FMUL.FTZ R7, R10, R10 ;  /* 0x0000000a0a070220 */ /* 0x000fca0000410000 */
[----:B------:R-:W0:Y:S02]  /*88d0*/  @P0 MUFU.RCP R8, R8 ;  /* 0x0000000800080308 */ /* 0x000e240000001000 */
[----:B0-----:R-:W-:Y:S01]  /*88e0*/  @P0 FMUL.FTZ.D2 R7, R7, R8 ;  /* 0x0000000807070220 */ /* 0x001fe20000310000 */
[----:B------:R-:W-:Y:S01]  /*88f0*/  @!P0 FMUL.FTZ R7, |R10|, 0.5 ;  /* 0x3f0000000a078820 */ /* 0x000fe20000410200 */
[----:B------:R-:W-:Y:S06]  /*8900*/  BRA `(.L_x_2956) ;  /* 0x0000000000087947 */ /* 0x000fec0003800000 */
.L_x_2955:
[----:B------:R-:W-:-:S04]  /*8910*/  FADD.FTZ R7, -R0, R5 ;  /* 0x0000000500077221 */ /* 0x000fc80000010100 */
[----:B------:R-:W-:-:S07]  /*8920*/  FMUL.FTZ R7, R7, 0.5 ;  /* 0x3f00000007077820 */ /* 0x000fce0000410000 */
.L_x_2956:
[----:B------:R-:W-:Y:S05]  /*8930*/  BSYNC.RECONVERGENT B1 ;  /* 0x0000000000017941 */ /* 0x000fea0003800200 */
.L_x_2954:
[----:B------:R-:W-:Y:S01]  /*8940*/  FADD.FTZ R13, -R11, 1 ;  /* 0x3f8000000b0d7421 */ /* 0x000fe20000010100 */
[----:B------:R-:W-:Y:S04]  /*8950*/  BSSY.RECONVERGENT B1, `(.L_x_2957) ;  /* 0x000000c000017945 */ /* 0x000fe80003800200 */
[----:B------:R-:W-:-:S13]  /*8960*/  FSETP.GEU.FTZ.AND P0, PT, R13, RZ, PT ;  /* 0x000000ff0d00720b */ /* 0x000fda0003f1e000 */
        /* <DEDUP_REMOVED lines=8> */
.L_x_2958:
[----:B------:R-:W-:-:S04]  /*89f0*/  FADD.FTZ R12, R4, -R13 ;  /* 0x8000000d040c7221 */ /* 0x000fc80000010000 */
[----:B------:R-:W-:-:S07]  /*8a00*/  FMUL.FTZ R12, R12, 0.5 ;  /* 0x3f0000000c0c7820 */ /* 0x000fce0000410000 */
.L_x_2959:
[----:B------:R-:W-:Y:S05]  /*8a10*/  BSYNC.RECONVERGENT B1 ;  /* 0x0000000000017941 */ /* 0x000fea0003800200 */
.L_x_2957:
[----:B------:R-:W-:Y:S01]  /*8a20*/  FADD.FTZ R7, R12, R7 ;  /* 0x000000070c077221 */ /* 0x000fe20000010000 */
[----:B------:R-:W-:Y:S01]  /*8a30*/  FADD.FTZ R8, R6, 1 ;  /* 0x3f80000006087421 */ /* 0x000fe20000010000 */
[----:B------:R-:W-:Y:S01]  /*8a40*/  HFMA2 R14, -RZ, RZ, 1.625, 0 ;  /* 0x3e800000ff0e7431 */ /* 0x000fe200000001ff */
[----:B------:R-:W-:Y:S02]  /*8a50*/  MOV R15, 0x3d39bf78 ;  /* 0x3d39bf78000f7802 */ /* 0x000fe40000000f00 */
[----:B------:R-:W-:-:S06]  /*8a60*/  FMUL.FTZ R8, R7, R8 ;  /* 0x0000000807087220 */ /* 0x000fcc0000410000 */
[----:B------:R-:W0:Y:S02]  /*8a70*/  MUFU.SQRT R8, R8 ;  /* 0x0000000800087308 */ /* 0x000e240000002000 */
[----:B0-----:R-:W-:-:S04]  /*8a80*/  FADD.FTZ R18, R7, R8 ;  /* 0x0000000807127221 */ /* 0x001fc80000010000 */
[C---:B------:R-:W-:Y:S01]  /*8a90*/  FADD.FTZ.RZ R7, R18.reuse, 1 ;  /* 0x3f80000012077421 */ /* 0x040fe2000001c000 */
[----:B------:R-:W-:-:S04]  /*8aa0*/  ISETP.GE.U32.AND P0, PT, R18, 0x7f800000, PT ;  /* 0x7f8000001200780c */ /* 0x000fc80003f06070 */
[----:B------:R-:W-:-:S04]  /*8ab0*/  IADD3 R7, PT, PT, R7, -0x3f400000, RZ ;  /* 0xc0c0000007077810 */ /* 0x000fc80007ffe0ff */
        /* <DEDUP_REMOVED lines=25> */
.L_x_2953:
[----:B------:R-:W-:-:S13]  /*8c50*/  FSETP.GEU.FTZ.AND P0, PT, R11, 1, PT ;  /* 0x3f8000000b00780b */ /* 0x000fda0003f1e000 */
[----:B------:R-:W-:Y:S05]  /*8c60*/  @!P0 BRA `(.L_x_2960) ;  /* 0x0000000000848947 */ /* 0x000fea0003800000 */
[----:B------:R-:W-:Y:S01]  /*8c70*/  FMUL.FTZ R7, R0, R3 ;  /* 0x0000000300077220 */ /* 0x000fe20000410000 */
[----:B------:R-:W-:Y:S02]  /*8c80*/  HFMA2 R14, -RZ, RZ, 1.625, 0 ;  /* 0x3e800000ff0e7431 */ /* 0x000fe400000001ff */
[----:B------:R-:W-:Y:S01]  /*8c90*/  IMAD.MOV.U32 R19, RZ, RZ, 0x3d39bf78 ;  /* 0x3d39bf78ff137424 */ /* 0x000fe200078e00ff */
[----:B------:R-:W0:Y:S02]  /*8ca0*/  MUFU.SQRT R8, R7 ;  /* 0x0000000700087308 */ /* 0x000e240000002000 */
[----:B0-----:R-:W-:-:S04]  /*8cb0*/  FADD.FTZ R15, R3, R8 ;  /* 0x00000008030f7221 */ /* 0x001fc80000010000 */
[C---:B------:R-:W-:Y:S01]  /*8cc0*/  FADD.FTZ.RZ R8, R15.reuse, 1 ;  /* 0x3f8000000f087421 */ /* 0x040fe2000001c000 */
[----:B------:R-:W-:-:S03]  /*8cd0*/  ISETP.GE.U32.AND P0, PT, R15, 0x7f800000, PT ;  /* 0x7f8000000f00780c */ /* 0x000fc60003f06070 */
[----:B------:R-:W-:-:S05]  /*8ce0*/  VIADD R8, R8, 0xc0c00000 ;  /* 0xc0c0000008087836 */ /* 0x000fca0000000000 */
        /* <DEDUP_REMOVED lines=25> */
.L_x_2960:
[----:B------:R-:W-:-:S04]  /*8e80*/  FADD.FTZ R7, -R11, 1 ;  /* 0x3f8000000b077421 */ /* 0x000fc80000010100 */
[----:B------:R-:W-:-:S06]  /*8e90*/  FMUL.FTZ R7, R0, R7 ;  /* 0x0000000700077220 */ /* 0x000fcc0000410000 */
[----:B------:R-:W0:Y:S08]  /*8ea0*/  MUFU.SQRT R7, R7 ;  /* 0x0000000700077308 */ /* 0x000e300000002000 */
[----:B0-----:R-:W0:Y:S02]  /*8eb0*/  MUFU.RCP R13, R7 ;  /* 0x00000007000d7308 */ /* 0x001e240000001000 */
[----:B0-----:R-:W-:Y:S01]  /*8ec0*/  FMUL.FTZ R13, |R10|, R13 ;  /* 0x0000000d0a0d7220 */ /* 0x001fe20000410200 */
[----:B------:R-:W-:Y:S06]  /*8ed0*/  BRA `(.L_x_2951) ;  /* 0x0000000000047947 */ /* 0x000fec0003800000 */
.L_x_2952:
[----:B------:R0:W1:Y:S02]  /*8ee0*/  MUFU.SQRT R13, R2 ;  /* 0x00000002000d7308 */ /* 0x0000640000002000 */
.L_x_2951:
[----:B------:R-:W-:Y:S05]  /*8ef0*/  BSYNC.RECONVERGENT B0 ;  /* 0x0000000000007941 */ /* 0x000fea0003800200 */
.L_x_2950:
[----:B------:R-:W-:Y:S01]  /*8f00*/  FSETP.GEU.FTZ.AND P0, PT, R11, 4.336808689942017736e-19, PT ;  /* 0x210000000b00780b */ /* 0x000fe20003f1e000 */
[----:B------:R-:W-:Y:S04]  /*8f10*/  BSSY.RECONVERGENT B3, `(.L_x_2961) ;  /* 0x0000086000037945 */ /* 0x000fe80003800200 */
[----:B------:R-:W-:Y:S08]  /*8f20*/  BSSY.RELIABLE B0, `(.L_x_2962) ;  /* 0x0000056000007945 */ /* 0x000ff00003800100 */
[----:B------:R-:W-:Y:S05]  /*8f30*/  @!P0 BRA `(.L_x_2963) ;  /* 0x0000000400488947 */ /* 0x000fea0003800000 */
[----:B------:R-:W2:Y:S02]  /*8f40*/  MUFU.RCP R8, R6 ;  /* 0x0000000600087308 */ /* 0x000ea40000001000 */
[----:B--2---:R-:W-:-:S05]  /*8f50*/  FMUL.FTZ R8, R11, R8 ;  /* 0x000000080b087220 */ /* 0x004fca0000410000 */
[----:B------:R-:W-:-:S13]  /*8f60*/  FSETP.GT.FTZ.AND P0, PT, R8, 0.64170002937316894531, PT ;  /* 0x3f2446740800780b */ /* 0x000fda0003f14000 */
[----:B------:R-:W-:Y:S05]  /*8f70*/  @!P0 BREAK.RELIABLE B0 ;  /* 0x0000000000008942 */ /* 0x000fea0003800100 */
[----:B------:R-:W-:Y:S05]  /*8f80*/  @P0 BRA `(.L_x_2964) ;  /* 0x0000000000680947 */ /* 0x000fea0003800000 */
[----:B------:R-:W-:Y:S01]  /*8f90*/  MOV R3, 0x3f000000 ;  /* 0x3f00000000037802 */ /* 0x000fe20000000f00 */
[C---:B------:R-:W-:Y:S01]  /*8fa0*/  FADD.FTZ R4, |R8|.reuse, -RZ ;  /* 0x800000ff08047221 */ /* 0x040fe20000010200 */
[C---:B------:R-:W-:Y:S01]  /*8fb0*/  FSETP.GT.FTZ.AND P0, PT, |R8|.reuse, 0.56000000238418579102, PT ;  /* 0x3f0f5c290800780b */ /* 0x040fe20003f14200 */
[----:B------:R-:W-:Y:S01]  /*8fc0*/  HFMA2 R5, -RZ, RZ, 1.9599609375, 20144 ;  /* 0x3fd774ebff057431 */ /* 0x000fe200000001ff */
[C---:B------:R-:W-:Y:S01]  /*8fd0*/  FSETP.NEU.FTZ.AND P1, PT, |R8|.reuse, 1, PT ;  /* 0x3f8000000800780b */ /* 0x040fe20003f3d200 */
[----:B------:R-:W-:-:S04]  /*8fe0*/  FFMA.FTZ R0, |R8|, -R3, 0.5 ;  /* 0x3f00000008007423 */ /* 0x000fc80000010a03 */
[----:B------:R-:W0:Y:S02]  /*8ff0*/  MUFU.RSQ R3, R0 ;  /* 0x0000000000037308 */ /* 0x000e240000001400 */
[----:B0-----:R-:W-:Y:S01]  /*9000*/  FMUL.FTZ R2, R0, R3 ;  /* 0x0000000300027220 */ /* 0x001fe20000410000 */
[----:B------:R-:W-:-:S04]  /*9010*/  FMUL.FTZ R3, R3, -0.5 ;  /* 0xbf00000003037820 */ /* 0x000fc80000410000 */
[----:B------:R-:W-:-:S04]  /*9020*/  FFMA.FTZ R3, R2, R3, 0.5 ;  /* 0x3f00000002037423 */ /* 0x000fc80000010003 */
[----:B------:R-:W-:-:S05]  /*9030*/  FFMA.FTZ R3, R2, R3, R2 ;  /* 0x0000000302037223 */ /* 0x000fca0000010002 */
[----:B------:R-:W-:Y:S01]  /*9040*/  @P0 FSEL R4, R3, RZ, P1 ;  /* 0x000000ff03040208 */ /* 0x000fe20000800000 */
[----:B------:R-:W-:-:S04]  /*9050*/  IMAD.MOV.U32 R3, RZ, RZ, 0x3d4dd2f7 ;  /* 0x3d4dd2f7ff037424 */ /* 0x000fc800078e00ff */
        /* <DEDUP_REMOVED lines=8> */
[----:B------:R-:W-:-:S05]  /*90e0*/  @P0 FFMA.FTZ R3, R5, 0.93318945169448852539, R0 ;  /* 0x3f6ee58105030823 */ /* 0x000fca0000010000 */
[C---:B------:R-:W-:Y:S02]  /*90f0*/  FSETP.NAN.FTZ.AND P0, PT, R3.reuse, R3, PT ;  /* 0x000000030300720b */ /* 0x040fe40003f18000 */
[----:B------:R-:W-:-:S04]  /*9100*/  LOP3.LUT R0, R3, 0x80000000, R8, 0xb8, !PT ;  /* 0x8000000003007812 */ /* 0x000fc800078eb808 */
[----:B------:R-:W-:Y:S01]  /*9110*/  FSEL R0, R0, R3, !P0 ;  /* 0x0000000300007208 */ /* 0x000fe20004000000 */
[----:B------:R-:W-:Y:S06]  /*9120*/  BRA `(.L_x_2965) ;  /* 0x0000000400907947 */ /* 0x000fec0003800000 */
.L_x_2964:
[----:B------:R-:W-:Y:S01]  /*9130*/  FSETP.NEU.FTZ.AND P1, PT, R11, 1, PT ;  /* 0x3f8000000b00780b */ /* 0x000fe20003f3d000 */
[----:B------:R-:W-:Y:S01]  /*9140*/  BSSY.RECONVERGENT B1, `(.L_x_2966) ;  /* 0x0000030000017945 */ /* 0x000fe20003800200 */
[----:B------:R-:W-:-:S13]  /*9150*/  FSETP.GEU.FTZ.AND P0, PT, |R10|, 9.3132257461547851562e-10, PT ;  /* 0x308000000a00780b */ /* 0x000fda0003f1e200 */
[----:B------:R-:W-:Y:S05]  /*9160*/  @!P0 BRA !P1, `(.L_x_2967) ;  /* 0x00000000009c8947 */ /* 0x000fea0004800000 */
[----:B------:R-:W-:-:S05]  /*9170*/  FMUL.FTZ R7, |R3|, 1.1920928955078125e-07 ;  /* 0x3400000003077820 */ /* 0x000fca0000410200 */
[----:B------:R-:W-:-:S13]  /*9180*/  FSETP.GE.FTZ.AND P0, PT, |R10|, R7, PT ;  /* 0x000000070a00720b */ /* 0x000fda0003f16200 */
[----:B------:R-:W-:Y:S05]  /*9190*/  @!P0 BRA `(.L_x_2968) ;  /* 0x0000000000608947 */ /* 0x000fea0003800000 */
[----:B------:R-:W-:Y:S01]  /*91a0*/  FSETP.NEU.FTZ.AND P1, PT, R0, RZ, PT ;  /* 0x000000ff0000720b */ /* 0x000fe20003f3d000 */
[----:B------:R-:W-:Y:S01]  /*91b0*/  BSSY.RECONVERGENT B4, `(.L_x_2969) ;  /* 0x0000011000047945 */ /* 0x000fe20003800200 */
[----:B------:R-:W-:-:S11]  /*91c0*/  FSETP.GEU.FTZ.AND P0, PT, R3, RZ, PT ;  /* 0x000000ff0300720b */ /* 0x000fd60003f1e000 */
[----:B------:R-:W-:Y:S01]  /*91d0*/  @P1 FADD.FTZ R5, R0, R5 ;  /* 0x0000000500051221 */ /* 0x000fe20000010000 */
[----:B------:R-:W-:-:S05]  /*91e0*/  @P1 FMUL.FTZ R0, R10, R10 ;  /* 0x0000000a0a001220 */ /* 0x000fca0000410000 */
[----:B------:R-:W2:Y:S02]  /*91f0*/  @P1 MUFU.RCP R5, R5 ;  /* 0x0000000500051308 */ /* 0x000ea40000001000 */
[----:B--2---:R-:W-:Y:S01]  /*9200*/  @P1 FMUL.FTZ.D2 R0, R0, R5 ;  /* 0x0000000500001220 */ /* 0x004fe20000310000 */
[----:B------:R-:W-:Y:S01]  /*9210*/  @!P1 FMUL.FTZ R0, |R10|, 0.5 ;  /* 0x3f0000000a009820 */ /* 0x000fe20000410200 */
[----:B------:R-:W-:Y:S06]  /*9220*/  @!P0 BRA `(.L_x_2970) ;  /* 0x00000000001c8947 */ /* 0x000fec0003800000 */
[----:B------:R-:W-:-:S13]  /*9230*/  FSETP.NEU.FTZ.AND P0, PT, R3, RZ, PT ;  /* 0x000000ff0300720b */ /* 0x000fda0003f1d000 */
[----:B------:R-:W-:Y:S01]  /*9240*/  @P0 FADD.FTZ R3, R3, R4 ;  /* 0x0000000403030221 */ /* 0x000fe20000010000 */
[----:B0-----:R-:W-:-:S05]  /*9250*/  @P0 FMUL.FTZ R2, R10, R10 ;  /* 0x0000000a0a020220 */ /* 0x001fca0000410000 */
[----:B------:R-:W0:Y:S02]  /*9260*/  @P0 MUFU.RCP R3, R3 ;  /* 0x0000000300030308 */ /* 0x000e240000001000 */
[----:B0-----:R-:W-:Y:S01]  /*9270*/  @P0 FMUL.FTZ.D2 R5, R2, R3 ;  /* 0x0000000302050220 */ /* 0x001fe20000310000 */
[----:B------:R-:W-:Y:S01]  /*9280*/  @!P0 FMUL.FTZ R5, |R10|, 0.5 ;  /* 0x3f0000000a058820 */ /* 0x000fe20000410200 */
[----:B------:R-:W-:Y:S06]  /*9290*/  BRA `(.L_x_2971) ;  /* 0x0000000000087947 */ /* 0x000fec0003800000 */
.L_x_2970:
[----:B------:R-:W-:-:S04]  /*92a0*/  FADD.FTZ R3, -R3, R4 ;  /* 0x0000000403037221 */ /* 0x000fc80000010100 */
[----:B------:R-:W-:-:S07]  /*92b0*/  FMUL.FTZ R5, R3, 0.5 ;  /* 0x3f00000003057820 */ /* 0x000fce0000410000 */
.L_x_2971:
[----:B------:R-:W-:Y:S05]  /*92c0*/  BSYNC.RECONVERGENT B4 ;  /* 0x0000000000047941 */ /* 0x000fea0003800200 */
.L_x_2969:
[----:B------:R-:W-:Y:S01]  /*92d0*/  FADD.FTZ R0, R5, R0 ;  /* 0x0000000005007221 */ /* 0x000fe20000010000 */
[----:B------:R-:W-:-:S04]  /*92e0*/  FADD.FTZ R3, R11, R6 ;  /* 0x000000060b037221 */ /* 0x000fc80000010000 */
[----:B------:R-:W-:-:S04]  /*92f0*/  FMUL.FTZ R0, R0, R3 ;  /* 0x0000000300007220 */ /* 0x000fc80000410000 */
[----:B------:R2:W3:Y:S01]  /*9300*/  MUFU.SQRT R12, R0 ;  /* 0x00000000000c7308 */ /* 0x0004e20000002000 */
[----:B------:R-:W-:Y:S05]  /*9310*/  BRA `(.L_x_2972) ;  /* 0x0000000000487947 */ /* 0x000fea0003800000 */
.L_x_2968:
[----:B------:R-:W-:-:S13]  /*9320*/  FSETP.GT.FTZ.AND P0, PT, R11, 1, PT ;  /* 0x3f8000000b00780b */ /* 0x000fda0003f14000 */
[----:B------:R-:W-:Y:S01]  /*9330*/  @P0 FMUL.FTZ R4, R0, R3 ;  /* 0x0000000300040220 */ /* 0x000fe20000410000 */
[----:B------:R-:W-:-:S04]  /*9340*/  @!P0 FADD.FTZ R3, -R11, 1 ;  /* 0x3f8000000b038421 */ /* 0x000fc80000010100 */
[----:B0-----:R-:W-:Y:S01]  /*9350*/  @!P0 FMUL.FTZ R2, R0, R3 ;  /* 0x0000000300028220 */ /* 0x001fe20000410000 */
[----:B------:R-:W0:Y:S01]  /*9360*/  @P0 MUFU.SQRT R4, R4 ;  /* 0x0000000400040308 */ /* 0x000e220000002000 */
[----:B------:R-:W-:-:S04]  /*9370*/  @P0 FMUL.FTZ R0, |R10|, 2.81474976710656000000e+14 ;  /* 0x578000000a000820 */ /* 0x000fc80000410200 */
[C---:B------:R-:W-:Y:S01]  /*9380*/  @P0 FMUL.FTZ R0, R11.reuse, R0 ;  /* 0x000000000b000220 */ /* 0x040fe20000410000 */
[----:B------:R-:W-:Y:S02]  /*9390*/  @P0 FMUL.FTZ R11, R11, 2.81474976710656000000e+14 ;  /* 0x578000000b0b0820 */ /* 0x000fe40000410000 */
[----:B------:R-:W-:Y:S08]  /*93a0*/  @!P0 MUFU.SQRT R12, R2 ;  /* 0x00000002000c8308 */ /* 0x000ff00000002000 */
[----:B0-----:R-:W0:Y:S02]  /*93b0*/  @P0 MUFU.RCP R3, R4 ;  /* 0x0000000400030308 */ /* 0x001e240000001000 */
[----:B0-----:R-:W-:Y:S01]  /*93c0*/  @P0 FMUL.FTZ R12, R0, R3 ;  /* 0x00000003000c0220 */ /* 0x001fe20000410000 */
[----:B------:R-:W-:Y:S06]  /*93d0*/  BRA `(.L_x_2972) ;  /* 0x0000000000187947 */ /* 0x000fec0003800000 */
.L_x_2967:
[----:B------:R-:W-:Y:S01]  /*93e0*/  FADD.FTZ R0, R6, 1 ;  /* 0x3f80000006007421 */ /* 0x000fe20000010000 */
[----:B------:R-:W-:Y:S01]  /*93f0*/  MUFU.SQRT R3, R2 ;  /* 0x0000000200037308 */ /* 0x000fe20000002000 */
[----:B------:R-:W-:Y:S02]  /*9400*/  MOV R11, 0x3f800000 ;  /* 0x3f800000000b7802 */ /* 0x000fe40000000f00 */
[----:B------:R-:W-:-:S06]  /*9410*/  FMUL.FTZ R0, R0, 0.5 ;  /* 0x3f00000000007820 */ /* 0x000fcc0000410000 */
[----:B------:R-:W2:Y:S02]  /*9420*/  MUFU.SQRT R0, R0 ;  /* 0x0000000000007308 */ /* 0x000ea40000002000 */
[----:B--2---:R-:W-:-:S07]  /*9430*/  FMUL.FTZ R12, R3, R0 ;  /* 0x00000000030c7220 */ /* 0x004fce0000410000 */
.L_x_2972:
[----:B------:R-:W-:Y:S05]  /*9440*/  BSYNC.RECONVERGENT B1 ;  /* 0x0000000000017941 */ /* 0x000fea0003800200 */
.L_x_2966:
[----:B------:R-:W-:Y:S05]  /*9450*/  BRA `(.L_x_2973) ;  /* 0x0000000000087947 */ /* 0x000fea0003800000 */
.L_x_2963:
[----:B------:R-:W-:Y:S01]  /*9460*/  FMUL.FTZ R12, R6, 16777216 ;  /* 0x4b800000060c7820 */ /* 0x000fe20000410000 */
[----:B------:R-:W-:-:S07]  /*9470*/  FMUL.FTZ R11, R11, 16777216 ;  /* 0x4b8000000b0b7820 */ /* 0x000fce0000410000 */
.L_x_2973:
[----:B------:R-:W-:Y:S05]  /*9480*/  BSYNC.RELIABLE B0 ;  /* 0x0000000000007941 */ /* 0x000fea0003800100 */
.L_x_2962:
[----:B--23--:R-:W-:Y:S01]  /*9490*/  FADD.FTZ R0, |R12|, -RZ ;  /* 0x800000ff0c007221 */ /* 0x00cfe20000010200 */
        /* <DEDUP_REMOVED lines=16> */
.L_x_2975:
[----:B------:R-:W-:Y:S05]  /*95a0*/  BSYNC.RECONVERGENT B4 ;  /* 0x0000000000047941 */ /* 0x000fea0003800200 */
.L_x_2974:
        /* <DEDUP_REMOVED lines=16> */
[----:B------:R-:W-:-:S04]  /*96b0*/  FFMA.FTZ R2, R3, R2, R2 ;  /* 0x0000000203027223 */ /* 0x000fc80000010002 */
[----:B------:R-:W-:Y:S01]  /*96c0*/  FFMA.FTZ R3, R5, 0.93318945169448852539, -R2 ;  /* 0x3f6ee58105037823 */ /* 0x000fe20000010802 */
[----:B------:R-:W-:-:S04]  /*96d0*/  FSEL R5, R0, 1.8663789033889770508, P2 ;  /* 0x3feee58100057808 */ /* 0x000fc80001000000 */
[----:B------:R-:W-:Y:S01]  /*96e0*/  FSEL R0, R3, R2, P2 ;  /* 0x0000000203007208 */ /* 0x000fe20001000000 */
[----:B------:R-:W-:-:S04]  /*96f0*/  @!P2 FADD.FTZ R2, -R2, -RZ ;  /* 0x800000ff0202a221 */ /* 0x000fc80000010100 */
[----:B------:R-:W-:Y:S01]  /*9700*/  @!P0 FFMA.FTZ R0, R5, 1.6832555532455444336, R2 ;  /* 0x3fd774eb05008823 */ /* 0x000fe20000010002 */
[----:B------:R-:W-:-:S05]  /*9710*/  HFMA2 R2, -RZ, RZ, 2.04296875, -15.78125 ;  /* 0x4016cbe4ff027431 */ /* 0x000fca00000001ff */
[----:B------:R-:W-:Y:S02]  /*9720*/  @!P3 FSEL R0, R2, 0.78539818525314331055, !P0 ;  /* 0x3f490fdb0200b808 */ /* 0x000fe40004000000 */
[----:B------:R-:W-:Y:S02]  /*9730*/  @!P1 FSEL R0, RZ, 3.1415927410125732422, P0 ;  /* 0x40490fdbff009808 */ /* 0x000fe40000000000 */
[----:B------:R-:W-:Y:S02]  /*9740*/  FSETP.NAN.FTZ.AND P0, PT, |R12|, |R12|, PT ;  /* 0x4000000c0c00720b */ /* 0x000fe40003f18200 */
[----:B------:R-:W-:-:S04]  /*9750*/  LOP3.LUT R11, R0, 0x80000000, R11, 0xb8, !PT ;  /* 0x80000000000b7812 */ /* 0x000fc800078eb80b */
[----:B------:R-:W-:-:S07]  /*9760*/  FSEL R0, R12, R11, P0 ;  /* 0x0000000b0c007208 */ /* 0x000fce0000000000 */
.L_x_2965:
[----:B------:R-:W-:Y:S05]  /*9770*/  BSYNC.RECONVERGENT B3 ;  /* 0x0000000000037941 */ /* 0x000fea0003800200 */
.L_x_2961:
[----:B-1----:R-:W-:Y:S02]  /*9780*/  LOP3.LUT R10, R13, 0x80000000, R10, 0xb8, !PT ;  /* 0x800000000d0a7812 */ /* 0x002fe400078eb80a */
[----:B------:R-:W-:Y:S01]  /*9790*/  LOP3.LUT R9, R0, 0x80000000, R9, 0xb8, !PT ;  /* 0x8000000000097812 */ /* 0x000fe200078eb809 */
[----:B------:R-:W-:Y:S06]  /*97a0*/  BRA `(.L_x_2948) ;  /* 0x0000001400187947 */ /* 0x000fec0003800000 */
.L_x_2949:
[----:B------:R-:W-:Y:S01]  /*97b0*/  ISETP.GT.AND P0, PT, R10, -0x1, PT ;  /* 0xffffffff0a00780c */ /* 0x000fe20003f04270 */
[----:B------:R-:W-:-:S12]  /*97c0*/  BSSY.RECONVERGENT B3, `(.L_x_2976) ;  /* 0x0000141000037945 */ /* 0x000fd80003800200 */
[----:B------:R-:W-:Y:S05]  /*97d0*/  @P0 BRA `(.L_x_2977) ;  /* 0x0000000800880947 */ /* 0x000fea0003800000 */
        /* <DEDUP_REMOVED lines=8> */
[----:B------:R-:W-:Y:S05]  /*9860*/  @P0 BRA `(.L_x_2978) ;  /* 0x0000000400800947 */ /* 0x000fea0003800000 */
[----:B------:R-:W-:Y:S02]  /*9870*/  FSETP.GT.FTZ.AND P0, PT, R13, 2.30584300921369395200e+18, PT ;  /* 0x5e0000000d00780b */ /* 0x000fe40003f14000 */
[----:B------:R-:W-:-:S04]  /*9880*/  FSETP.GEU.FTZ.AND P1, PT, R0, 1.084202172485504434e-19, PT ;  /* 0x200000000000780b */ /* 0x000fc80003f3e000 */
[----:B------:R-:W-:-:S13]  /*9890*/  PLOP3.LUT P0, PT, P0, P1, PT, 0xf2, 0x2f ;  /* 0x00000000002f781c */ /* 0x000fda0000703e72 */
[----:B------:R-:W-:Y:S05]  /*98a0*/  @P0 BRA `(.L_x_2979) ;  /* 0x0000000000a00947 */ /* 0x000fea0003800000 */
        /* <DEDUP_REMOVED lines=17> */
.L_x_2981:
[----:B------:R-:W-:Y:S05]  /*99c0*/  BSYNC.RECONVERGENT B4 ;  /* 0x0000000000047941 */ /* 0x000fea0003800200 */
.L_x_2980:
[----:B------:R-:W-:Y:S02]  /*99d0*/  HFMA2 R5, -RZ, RZ, 0.89990234375, 10328 ;  /* 0x3b33710bff057431 */ /* 0x000fe400000001ff */
[----:B------:R-:W-:Y:S01]  /*99e0*/  FMUL.FTZ R0, R3, R3 ;  /* 0x0000000303007220 */ /* 0x000fe20000410000 */
[C---:B------:R-:W-:Y:S01]  /*99f0*/  FSETP.NEU.FTZ.AND P1, PT, |R12|.reuse, |R11|, PT ;  /* 0x4000000b0c00720b */ /* 0x040fe20003f3d200 */
[----:B------:R-:W-:Y:S01]  /*9a00*/  FADD.FTZ R12, |R12|, |R11| ;  /* 0x4000000b0c0c7221 */ /* 0x000fe20000010200 */
        /* <DEDUP_REMOVED lines=18> */
.L_x_2979:
        /* <DEDUP_REMOVED lines=25> */
[----:B------:R-:W-:Y:S01]  /*9cc0*/  IMAD.MOV.U32 R19, RZ, RZ, R13 ;  /* 0x000000ffff137224 */ /* 0x000fe200078e000d */
[----:B------:R-:W-:-:S07]  /*9cd0*/  MOV R2, 0x9cf0 ;  /* 0x00009cf000027802 */ /* 0x000fce0000000f00 */
[----:B------:R-:W-:Y:S05]  /*9ce0*/  CALL.REL.NOINC `($__internal_6_$__cuda_sm3x_div_rn_ftz_f32_slowpath) ;  /* 0x000000d8007c7944 */ /* 0x000fea0003c00000 */
[----:B------:R-:W-:-:S07]  /*9cf0*/  MOV R2, R7 ;  /* 0x0000000700027202 */ /* 0x000fce0000000f00 */
.L_x_2984:
[----:B------:R-:W-:Y:S05]  /*9d00*/  BSYNC.RECONVERGENT B4 ;  /* 0x0000000000047941 */ /* 0x000fea0003800200 */
.L_x_2983:
[----:B------:R-:W-:Y:S02]  /*9d10*/  HFMA2 R3, -RZ, RZ, 0.89990234375, 10328 ;  /* 0x3b33710bff037431 */ /* 0x000fe400000001ff */
[----:B------:R-:W-:Y:S01]  /*9d20*/  FMUL.FTZ R0, R2, R2 ;  /* 0x0000000202007220 */ /* 0x000fe20000410000 */
[----:B------:R-:W-:Y:S01]  /*9d30*/  IMAD.MOV.U32 R5, RZ, RZ, 0x3fd774eb ;  /* 0x3fd774ebff057424 */ /* 0x000fe200078e00ff */
        /* <DEDUP_REMOVED lines=19> */
.L_x_2978:
[----:B------:R-:W-:Y:S01]  /*9e70*/  FMUL.FTZ R2, R12, 0.36787945032119750977 ;  /* 0x3ebc5ab20c027820 */ /* 0x000fe20000410000 */
[----:B------:R-:W-:Y:S01]  /*9e80*/  FMUL.FTZ R3, R11, 0.36787945032119750977 ;  /* 0x3ebc5ab20b037820 */ /* 0x000fe20000410000 */
[----:B------:R-:W0:Y:S01]  /*9e90*/  MUFU.RCP R8, R13 ;  /* 0x0000000d00087308 */ /* 0x000e220000001000 */
[----:B------:R-:W-:Y:S01]  /*9ea0*/  BSSY.RECONVERGENT B4, `(.L_x_2985) ;  /* 0x000001f000047945 */ /* 0x000fe20003800200 */
[----:B------:R-:W-:Y:S01]  /*9eb0*/  FADD.FTZ R2, |R2|, -RZ ;  /* 0x800000ff02027221 */ /* 0x000fe20000010200 */
[----:B------:R-:W-:-:S05]  /*9ec0*/  FADD.FTZ R3, |R3|, -RZ ;  /* 0x800000ff03037221 */ /* 0x000fca0000010200 */
[CC--:B------:R-:W-:Y:S02]  /*9ed0*/  VIMNMX R4, PT, PT, R2.reuse, R3.reuse, !PT ;  /* 0x0000000302047248 */ /* 0x0c0fe40007fe0100 */
        /* <DEDUP_REMOVED lines=9> */
[----:B0-----:R-:W-:-:S05]  /*9f70*/  FFMA R3, -R13, R8, 1 ;  /* 0x3f8000000d037423 */ /* 0x001fca0000000108 */
[----:B------:R-:W0:Y:S02]  /*9f80*/  MUFU.SQRT R6, R6 ;  /* 0x0000000600067308 */ /* 0x000e240000002000 */
[----:B0-----:R-:W-:Y:S01]  /*9f90*/  @P0 FMUL.FTZ R4, R6, R5 ;  /* 0x0000000506040220 */ /* 0x001fe20000410000 */
[----:B------:R-:W-:Y:S01]  /*9fa0*/  FSETP.NEU.FTZ.AND P0, PT, R2, +INF , PT ;  /* 0x7f8000000200780b */ /* 0x000fe20003f1d000 */
[----:B------:R-:W-:Y:S01]  /*9fb0*/  FFMA R5, R8, R3, R8 ;  /* 0x0000000308057223 */ /* 0x000fe20000000008 */
[----:B------:R-:W-:Y:S02]  /*9fc0*/  MOV R3, 0x3f800000 ;  /* 0x3f80000000037802 */ /* 0x000fe40000000f00 */
[----:B------:R-:W-:Y:S01]  /*9fd0*/  FSEL R4, R4, +INF , P0 ;  /* 0x7f80000004047808 */ /* 0x000fe20000000000 */
[----:B------:R-:W-:-:S04]  /*9fe0*/  FFMA R2, R0, R5, RZ ;  /* 0x0000000500027223 */ /* 0x000fc800000000ff */
[----:B------:R-:W-:Y:S01]  /*9ff0*/  FFMA R6, -R13, R2, R0 ;  /* 0x000000020d067223 */ /* 0x000fe20000000100 */
[----:B------:R-:W0:Y:S03]  /*a000*/  MUFU.LG2 R4, R4 ;  /* 0x0000000400047308 */ /* 0x000e260000000c00 */
[----:B------:R-:W-:-:S05]  /*a010*/  FFMA R2, R5, R6, R2 ;  /* 0x0000000605027223 */ /* 0x000fca0000000002 */
[----:B------:R-:W1:Y:S01]  /*a020*/  FCHK P0, R0, R13 ;  /* 0x0000000d00007302 */ /* 0x000e620000000000 */
[----:B0-----:R-:W-:Y:S01]  /*a030*/  FFMA.FTZ R14, R4, 0.69314718246459960938, R3 ;  /* 0x3f317218040e7823 */ /* 0x001fe20000010003 */
[----:B-1----:R-:W-:Y:S06]  /*a040*/  @!P0 BRA `(.L_x_2986) ;  /* 0x0000000000108947 */ /* 0x002fec0003800000 */
[----:B------:R-:W-:Y:S02]  /*a050*/  MOV R19, R13 ;  /* 0x0000000d00137202 */ /* 0x000fe40000000f00 */
[----:B------:R-:W-:-:S07]  /*a060*/  MOV R2, 0xa080 ;  /* 0x0000a08000027802 */ /* 0x000fce0000000f00 */
[----:B------:R-:W-:Y:S05]  /*a070*/  CALL.REL.NOINC `($__internal_6_$__cuda_sm3x_div_rn_ftz_f32_slowpath) ;  /* 0x000000d400987944 */ /* 0x000fea0003c00000 */
[----:B------:R-:W-:-:S07]  /*a080*/  IMAD.MOV.U32 R2, RZ, RZ, R7 ;  /* 0x000000ffff027224 */ /* 0x000fce00078e0007 */
.L_x_2986:
[----:B------:R-:W-:Y:S05]  /*a090*/  BSYNC.RECONVERGENT B4 ;  /* 0x0000000000047941 */ /* 0x000fea0003800200 */
.L_x_2985:
        /* <DEDUP_REMOVED lines=22> */
.L_x_2977:
[----:B------:R-:W-:-:S04]  /*a200*/  FSETP.GEU.FTZ.AND P2, PT, |R10|, R11, PT ;  /* 0x0000000b0a00720b */ /* 0x000fc80003f5e200 */
        /* <DEDUP_REMOVED lines=25> */
.L_x_2990:
[----:B------:R-:W-:Y:S05]  /*a3a0*/  BSYNC.RECONVERGENT B4 ;  /* 0x0000000000047941 */ /* 0x000fea0003800200 */
.L_x_2989:
        /* <DEDUP_REMOVED lines=22> */
.L_x_2988:
        /* <DEDUP_REMOVED lines=29> */
.L_x_2992:
[----:B------:R-:W-:Y:S05]  /*a6e0*/  BSYNC.RECONVERGENT B4 ;  /* 0x0000000000047941 */ /* 0x000fea0003800200 */
.L_x_2991:
        /* <DEDUP_REMOVED lines=22> */
.L_x_2987:
        /* <DEDUP_REMOVED lines=30> */
[----:B------:R-:W-:Y:S01]  /*aa30*/  IMAD.MOV.U32 R19, RZ, RZ, R13 ;  /* 0x000000ffff137224 */ /* 0x000fe200078e000d */
[----:B------:R-:W-:-:S07]  /*aa40*/  MOV R2, 0xaa60 ;  /* 0x0000aa6000027802 */ /* 0x000fce0000000f00 */
[----:B------:R-:W-:Y:S05]  /*aa50*/  CALL.REL.NOINC `($__internal_6_$__cuda_sm3x_div_rn_ftz_f32_slowpath) ;  /* 0x000000cc00207944 */ /* 0x000fea0003c00000 */
[----:B------:R-:W-:-:S07]  /*aa60*/  MOV R2, R7 ;  /* 0x0000000700027202 */ /* 0x000fce0000000f00 */
.L_x_2994:
[----:B------:R-:W-:Y:S05]  /*aa70*/  BSYNC.RECONVERGENT B4 ;  /* 0x0000000000047941 */ /* 0x000fea0003800200 */
.L_x_2993:
        /* <DEDUP_REMOVED lines=20> */
[----:B------:R-:W-:-:S07]  /*abc0*/  FSEL R12, R11, R2, P0 ;  /* 0x000000020b0c7208 */ /* 0x000fce0000000000 */
.L_x_2982:
[----:B------:R-:W-:Y:S05]  /*abd0*/  BSYNC.RECONVERGENT B3 ;  /* 0x0000000000037941 */ /* 0x000fea0003800200 */
.L_x_2976:
[----:B------:R-:W-:Y:S01]  /*abe0*/  FADD.FTZ R3, R14, 0.69314718246459960938 ;  /* 0x3f3172180e037421 */ /* 0x000fe20000010000 */
[----:B------:R-:W-:-:S04]  /*abf0*/  LOP3.LUT R9, R12, 0x80000000, R9, 0xb8, !PT ;  /* 0x800000000c097812 */ /* 0x000fc800078eb809 */
[----:B------:R-:W-:-:S07]  /*ac00*/  LOP3.LUT R10, R3, 0x80000000, R10, 0xb8, !PT ;  /* 0x80000000030a7812 */ /* 0x000fce00078eb80a */
.L_x_2948:
[----:B------:R-:W-:Y:S05]  /*ac10*/  BSYNC.RECONVERGENT B2 ;  /* 0x0000000000027941 */ /* 0x000fea0003800200 */
.L_x_2946:
        /* <DEDUP_REMOVED lines=19> */
.L_x_2998:
[----:B------:R-:W-:-:S06]  /*ad50*/  HADD2.F32 R5, -RZ, R0.H0_H0 ;  /* 0x20000000ff057230 */ /* 0x000fcc0000004100 */
[----:B------:R-:W0:Y:S02]  /*ad60*/  F2I.S64.TRUNC R4, R5 ;  /* 0x0000000500047311 */ /* 0x000e24000020d900 */
[----:B0-----:R4:W-:Y:S01]  /*ad70*/  STG.E.U8 desc[UR36][R2.64], R4 ;  /* 0x0000000402007986 */ /* 0x0019e2000c101124 */
[----:B------:R-:W-:Y:S05]  /*ad80*/  BRA `(.L_x_3000) ;  /* 0x0000000c00847947 */ /* 0x000fea0003800000 */
.L_x_2997:
        /* <DEDUP_REMOVED lines=10> */
.L_x_3002:
[----:B------:R-:W-:-:S04]  /*ae30*/  HADD2.F32 R0, -RZ, R0.H0_H0 ;  /* 0x20000000ff007230 */ /* 0x000fc80000004100 */
[----:B------:R-:W0:Y:S02]  /*ae40*/  F2I.FTZ.TRUNC.NTZ R5, R0 ;  /* 0x0000000000057305 */ /* 0x000e24000021f100 */
[----:B0-----:R2:W-:Y:S01]  /*ae50*/  STG.E desc[UR36][R2.64], R5 ;  /* 0x0000000502007986 */ /* 0x0015e2000c101924 */
[----:B------:R-:W-:Y:S05]  /*ae60*/  BRA `(.L_x_3000) ;  /* 0x0000000c004c7947 */ /* 0x000fea0003800000 */
.L_x_3001:
[----:B------:R-:W-:-:S04]  /*ae70*/  HADD2.F32 R0, -RZ, R0.H0_H0 ;  /* 0x20000000ff007230 */ /* 0x000fc80000004100 */
[----:B------:R-:W0:Y:S02]  /*ae80*/  F2I.FTZ.TRUNC.NTZ R5, R0 ;  /* 0x0000000000057305 */ /* 0x000e24000021f100 */
[----:B0-----:R0:W-:Y:S01]  /*ae90*/  STG.E.U16 desc[UR36][R2.64], R5 ;  /* 0x0000000502007986 */ /* 0x0011e2000c101524 */
[----:B------:R-:W-:Y:S05]  /*aea0*/  BRA `(.L_x_3000) ;  /* 0x0000000c003c7947 */ /* 0x000fea0003800000 */
.L_x_2996:
        /* <DEDUP_REMOVED lines=9> */
.L_x_3004:
[----:B------:R0:W-:Y:S01]  /*af40*/  STG.E.U16 desc[UR36][R2.64], R0 ;  /* 0x0000000002007986 */ /* 0x0001e2000c101524 */
[----:B------:R-:W-:Y:S05]  /*af50*/  BRA `(.L_x_3000) ;  /* 0x0000000c00107947 */ /* 0x000fea0003800000 */
.L_x_3003:
        /* <DEDUP_REMOVED lines=10> */
.L_x_3006:
[----:B------:R-:W-:-:S05]  /*b000*/  MOV R5, R0 ;  /* 0x0000000000057202 */ /* 0x000fca0000000f00 */
[----:B------:R0:W-:Y:S01]  /*b010*/  STG.E desc[UR36][R2.64], R5 ;  /* 0x0000000502007986 */ /* 0x0001e2000c101924 */
[----:B------:R-:W-:Y:S05]  /*b020*/  BRA `(.L_x_3000) ;  /* 0x0000000800dc7947 */ /* 0x000fea0003800000 */
.L_x_3005:
[----:B------:R-:W-:-:S05]  /*b030*/  HADD2.F32 R4, -RZ, R0.H0_H0 ;  /* 0x20000000ff047230 */ /* 0x000fca0000004100 */
[----:B------:R-:W-:-:S06]  /*b040*/  FMUL.FTZ R4, R4, 1 ;  /* 0x3f80000004047820 */ /* 0x000fcc0000410000 */
[----:B------:R-:W0:Y:S02]  /*b050*/  F2F.F64.F32 R4, R4 ;  /* 0x0000000400047310 */ /* 0x000e240000201800 */
[----:B0-----:R0:W-:Y:S01]  /*b060*/  STG.E.64 desc[UR36][R2.64], R4 ;  /* 0x0000000402007986 */ /* 0x0011e2000c101b24 */
[----:B------:R-:W-:Y:S05]  /*b070*/  BRA `(.L_x_3000) ;  /* 0x0000000800c87947 */ /* 0x000fea0003800000 */
.L_x_2995:
        /* <DEDUP_REMOVED lines=14> */
.L_x_3010:
        /* <DEDUP_REMOVED lines=18> */
.L_x_3013:
[----:B------:R-:W-:-:S04]  /*b280*/  SHF.R.U32.HI R5, RZ, 0x18, R5 ;  /* 0x00000018ff057819 */ /* 0x000fc80000011605 */
[----:B------:R-:W-:-:S07]  /*b290*/  LOP3.LUT R0, R0, 0x80, R5, 0xf8, !PT ;  /* 0x0000008000007812 */ /* 0x000fce00078ef805 */
.L_x_3012:
[----:B------:R-:W-:Y:S05]  /*b2a0*/  BSYNC.RECONVERGENT B0 ;  /* 0x0000000000007941 */ /* 0x000fea0003800200 */
.L_x_3011:
[----:B------:R0:W-:Y:S01]  /*b2b0*/  STG.E.U8 desc[UR36][R2.64], R0 ;  /* 0x0000000002007986 */ /* 0x0001e2000c101124 */
[----:B------:R-:W-:Y:S05]  /*b2c0*/  BRA `(.L_x_3000) ;  /* 0x0000000800347947 */ /* 0x000fea0003800000 */
.L_x_3009:
        /* <DEDUP_REMOVED lines=18> */
.L_x_3016:
[----:B------:R-:W-:-:S04]  /*b3f0*/  SHF.R.U32.HI R5, RZ, 0x18, R5 ;  /* 0x00000018ff057819 */ /* 0x000fc80000011605 */
[----:B------:R-:W-:-:S07]  /*b400*/  LOP3.LUT R0, R0, 0x80, R5, 0xf8, !PT ;  /* 0x0000008000007812 */ /* 0x000fce00078ef805 */
.L_x_3015:
[----:B------:R-:W-:Y:S05]  /*b410*/  BSYNC.RECONVERGENT B0 ;  /* 0x0000000000007941 */ /* 0x000fea0003800200 */
.L_x_3014:
[----:B------:R0:W-:Y:S01]  /*b420*/  STG.E.U8 desc[UR36][R2.64], R0 ;  /* 0x0000000002007986 */ /* 0x0001e2000c101124 */
[----:B------:R-:W-:Y:S05]  /*b430*/  BRA `(.L_x_3000) ;  /* 0x0000000400d87947 */ /* 0x000fea0003800000 */
.L_x_3008:
        /* <DEDUP_REMOVED lines=22> */
.L_x_3018:
[----:B------:R-:W-:-:S06]  /*b5a0*/  HADD2.F32 R4, -RZ, R0.H0_H0 ;  /* 0x20000000ff047230 */ /* 0x000fcc0000004100 */
[----:B------:R-:W0:Y:S02]  /*b5b0*/  F2I.U64.TRUNC R4, R4 ;  /* 0x0000000400047311 */ /* 0x000e24000020d800 */
[----:B0-----:R0:W-:Y:S01]  /*b5c0*/  STG.E.64 desc[UR36][R2.64], R4 ;  /* 0x0000000402007986 */ /* 0x0011e2000c101b24 */
[----:B------:R-:W-:Y:S05]  /*b5d0*/  BRA `(.L_x_3000) ;  /* 0x0000000400707947 */ /* 0x000fea0003800000 */
.L_x_3017:
[----:B------:R-:W-:-:S04]  /*b5e0*/  HADD2.F32 R0, -RZ, R0.H0_H0 ;  /* 0x20000000ff007230 */ /* 0x000fc80000004100 */
[----:B------:R-:W0:Y:S02]  /*b5f0*/  F2I.FTZ.U32.TRUNC.NTZ R5, R0 ;  /* 0x0000000000057305 */ /* 0x000e24000021f000 */
[----:B0-----:R0:W-:Y:S01]  /*b600*/  STG.E desc[UR36][R2.64], R5 ;  /* 0x0000000502007986 */ /* 0x0011e2000c101924 */
[----:B------:R-:W-:Y:S05]  /*b610*/  BRA `(.L_x_3000) ;  /* 0x0000000400607947 */ /* 0x000fea0003800000 */
.L_x_3007:
        /* <DEDUP_REMOVED lines=13> */
.L_x_3020:
        /* <DEDUP_REMOVED lines=12> */
.L_x_3019:
[----:B------:R-:W-:-:S09]  /*b7b0*/  UISETP.NE.AND UP0, UPT, UR4, 0xf, UPT ;  /* 0x0000000f0400788c */ /* 0x000fd2000bf05270 */
[----:B------:R-:W-:Y:S05]  /*b7c0*/  BRA.U !UP0, `(.L_x_3021) ;  /* 0x0000000108e87547 */ /* 0x000fea000b800000 */
[----:B------:R-:W-:-:S09]  /*b7d0*/  UISETP.NE.AND UP0, UPT, UR4, 0x17, UPT ;  /* 0x000000170400788c */ /* 0x000fd2000bf05270 */
[----:B------:R-:W-:Y:S05]  /*b7e0*/  BRA.U !UP0, `(.L_x_3022) ;  /* 0x0000000108907547 */ /* 0x000fea000b800000 */
[----:B------:R-:W-:-:S09]  /*b7f0*/  UISETP.NE.AND UP0, UPT, UR4, 0x18, UPT ;  /* 0x000000180400788c */ /* 0x000fd2000bf05270 */
[----:B------:R-:W-:Y:S05]  /*b800*/  BRA.U !UP0, `(.L_x_3023) ;  /* 0x0000000108447547 */ /* 0x000fea000b800000 */
.L_x_2999:
        /* <DEDUP_REMOVED lines=16> */
.L_x_3024:
[----:B------:R-:W-:Y:S05]  /*b910*/  BRA `(.L_x_3000) ;  /* 0x0000000000a07947 */ /* 0x000fea0003800000 */
.L_x_3023:
[----:B------:R-:W-:Y:S01]  /*b920*/  HADD2.F32 R7, -RZ, R0.H0_H0 ;  /* 0x20000000ff077230 */ /* 0x000fe20000004100 */
[----:B------:R-:W-:Y:S01]  /*b930*/  BSSY.RECONVERGENT B0, `(.L_x_3025) ;  /* 0x000000c000007945 */ /* 0x000fe20003800200 */
[----:B------:R-:W-:-:S03]  /*b940*/  HFMA2 R0, -RZ, RZ, 0, 7.569789886474609375e-06 ;  /* 0x0000007fff007431 */ /* 0x000fc600000001ff */
        /* <DEDUP_REMOVED lines=10> */
.L_x_3026:
[----:B------:R-:W-:Y:S05]  /*b9f0*/  BSYNC.RECONVERGENT B0 ;  /* 0x0000000000007941 */ /* 0x000fea0003800200 */
.L_x_3025:
[----:B------:R-:W-:-:S05]  /*ba00*/  LOP3.LUT R5, R0, 0x80, R5, 0xf8, !PT ;  /* 0x0000008000057812 */ /* 0x000fca00078ef805 */
[----:B------:R0:W-:Y:S01]  /*ba10*/  STG.E.U8 desc[UR36][R2.64], R5 ;  /* 0x0000000502007986 */ /* 0x0001e2000c101124 */
[----:B------:R-:W-:Y:S05]  /*ba20*/  BRA `(.L_x_3000) ;  /* 0x00000000005c7947 */ /* 0x000fea0003800000 */
.L_x_3022:
        /* <DEDUP_REMOVED lines=12> */
.L_x_3028:
[----:B------:R-:W-:Y:S01]  /*baf0*/  IMAD.MOV.U32 R0, RZ, RZ, 0x7f ;  /* 0x0000007fff007424 */ /* 0x000fe200078e00ff */
[----:B------:R-:W-:-:S04]  /*bb00*/  ISETP.GT.U32.AND P0, PT, R4, 0x7f800000, PT ;  /* 0x7f8000000400780c */ /* 0x000fc80003f04070 */
[----:B------:R-:W-:-:S09]  /*bb10*/  SEL R0, R0, 0x7c, P0 ;  /* 0x0000007c00007807 */ /* 0x000fd20000000000 */
.L_x_3029:
[----:B------:R-:W-:Y:S05]  /*bb20*/  BSYNC.RECONVERGENT B0 ;  /* 0x0000000000007941 */ /* 0x000fea0003800200 */
.L_x_3027:
[----:B------:R-:W-:-:S04]  /*bb30*/  SHF.R.U32.HI R5, RZ, 0x18, R5 ;  /* 0x00000018ff057819 */ /* 0x000fc80000011605 */
[----:B------:R-:W-:-:S05]  /*bb40*/  LOP3.LUT R5, R0, 0x80, R5, 0xf8, !PT ;  /* 0x0000008000057812 */ /* 0x000fca00078ef805 */
[----:B------:R0:W-:Y:S01]  /*bb50*/  STG.E.U8 desc[UR36][R2.64], R5 ;  /* 0x0000000502007986 */ /* 0x0001e2000c101124 */
[----:B------:R-:W-:Y:S05]  /*bb60*/  BRA `(.L_x_3000) ;  /* 0x00000000000c7947 */ /* 0x000fea0003800000 */
.L_x_3021:
[----:B------:R-:W-:-:S05]  /*bb70*/  HADD2.F32 R0, -RZ, R0.H0_H0 ;  /* 0x20000000ff007230 */ /* 0x000fca0000004100 */
[----:B------:R-:W-:-:S05]  /*bb80*/  F2FP.BF16.F32.PACK_AB R0, RZ, R0 ;  /* 0x00000000ff00723e */ /* 0x000fca00000010ff */
[----:B------:R0:W-:Y:S02]  /*bb90*/  STG.E.U16 desc[UR36][R2.64], R0 ;  /* 0x0000000002007986 */ /* 0x0001e4000c101524 */
.L_x_3000:
[----:B------:R-:W-:-:S07]  /*bba0*/  IADD3 R17, PT, PT, R17, 0x80, RZ ;  /* 0x0000008011117810 */ /* 0x000fce0007ffe0ff */
.L_x_2911:
[----:B------:R-:W-:Y:S05]  /*bbb0*/  BSYNC.RECONVERGENT B6 ;  /* 0x0000000000067941 */ /* 0x000fea0003800200 */
.L_x_2910:
[----:B------:R-:W5:Y:S01]  /*bbc0*/  LDCU UR4, c[0x0][0x380] ;  /* 0x00007000ff0477ac */ /* 0x000f620008000800 */
[----:B------:R-:W-:Y:S01]  /*bbd0*/  BSSY.RECONVERGENT B6, `(.L_x_3030) ;  /* 0x00005d9000067945 */ /* 0x000fe20003800200 */
[----:B-----5:R-:W-:-:S13]  /*bbe0*/  ISETP.GE.AND P0, PT, R17, UR4, PT ;  /* 0x0000000411007c0c */ /* 0x020fda000bf06270 */
[----:B------:R-:W-:Y:S05]  /*bbf0*/  @P0 BRA `(.L_x_3031) ;  /* 0x0000005c00580947 */ /* 0x000fea0003800000 */
        /* <DEDUP_REMOVED lines=298> */
[----:B------:R-:W-:-:S04]  /*cea0*/  SHF.R.U32.HI R2, RZ, UR5, R2 ;  /* 0x00000005ff027c19 */ /* 0x000fc80008011602 */
[----:B------:R-:W-:-:S05]  /*ceb0*/  IADD3 R3, PT, PT, -R2, RZ, RZ ;  /* 0x000000ff02037210 */ /* 0x000fca0007ffe1ff */
[----:B-1----:R-:W-:-:S04]  /*cec0*/  IMAD R5, R3, UR6, R5 ;  /* 0x0000000603057c24 */ /* 0x002fc8000f8e0205 */
[C---:B--2---:R-:W-:Y:S02]  /*ced0*/  IMAD R16, R5.reuse, UR8, R16 ;  /* 0x0000000805107c24 */ /* 0x044fe4000f8e0210 */
[----:B------:R-:W-:-:S07]  /*cee0*/  IMAD R0, R5, UR9, R0 ;  /* 0x0000000905007c24 */ /* 0x000fce000f8e0200 */
.L_x_3032:
        /* <DEDUP_REMOVED lines=19> */
.L_x_3036:
[----:B------:R0:W2:Y:S02]  /*d020*/  LDG.E.U8 R2, desc[UR36][R2.64] ;  /* 0x0000002402027981 */ /* 0x0000a4000c1e1100 */
[----:B0-----:R-:W-:Y:S02]  /*d030*/  PRMT R3, R3, 0x5410, RZ ;  /* 0x0000541003037816 */ /* 0x001fe400000000ff */
[----:B--2---:R-:W-:-:S04]  /*d040*/  I2FP.F32.U32 R10, R2 ;  /* 0x00000002000a7245 */ /* 0x004fc80000201000 */
[----:B------:R-:W-:Y:S01]  /*d050*/  F2FP.F16.F32.PACK_AB R10, RZ, R10 ;  /* 0x0000000aff0a723e */ /* 0x000fe200000000ff */
[----:B------:R-:W-:Y:S06]  /*d060*/  BRA `(.L_x_3038) ;  /* 0x0000001000207947 */ /* 0x000fec0003800000 */
.L_x_3035:
        /* <DEDUP_REMOVED lines=11> */
.L_x_3040:
[----:B------:R0:W2:Y:S02]  /*d120*/  LDG.E R2, desc[UR36][R2.64] ;  /* 0x0000002402027981 */ /* 0x0000a4000c1e1900 */
[----:B0-----:R-:W-:Y:S02]  /*d130*/  PRMT R3, R3, 0x5410, RZ ;  /* 0x0000541003037816 */ /* 0x001fe400000000ff */
[----:B--2---:R-:W-:-:S04]  /*d140*/  I2FP.F32.S32 R10, R2 ;  /* 0x00000002000a7245 */ /* 0x004fc80000201400 */
[----:B------:R-:W-:Y:S01]  /*d150*/  F2FP.F16.F32.PACK_AB R10, RZ, R10 ;  /* 0x0000000aff0a723e */ /* 0x000fe200000000ff */
[----:B------:R-:W-:Y:S06]  /*d160*/  BRA `(.L_x_3038) ;  /* 0x0000000c00e07947 */ /* 0x000fec0003800000 */
.L_x_3039:
[----:B------:R0:W2:Y:S02]  /*d170*/  LDG.E.U16 R2, desc[UR36][R2.64] ;  /* 0x0000002402027981 */ /* 0x0000a4000c1e1500 */
[----:B0-----:R-:W-:Y:S01]  /*d180*/  PRMT R3, R3, 0x5410, RZ ;  /* 0x0000541003037816 */ /* 0x001fe200000000ff */
[----:B--2---:R-:W0:Y:S02]  /*d190*/  I2F.S16 R10, R2 ;  /* 0x00000002000a7306 */ /* 0x004e240000101400 */
[----:B0-----:R-:W-:Y:S01]  /*d1a0*/  F2FP.F16.F32.PACK_AB R10, RZ, R10 ;  /* 0x0000000aff0a723e */ /* 0x001fe200000000ff */
[----:B------:R-:W-:Y:S06]  /*d1b0*/  BRA `(.L_x_3038) ;  /* 0x0000000c00cc7947 */ /* 0x000fec0003800000 */
.L_x_3034:
        /* <DEDUP_REMOVED lines=10> */
.L_x_3042:
[----:B------:R0:W2:Y:S02]  /*d260*/  LDG.E.U16 R10, desc[UR36][R2.64] ;  /* 0x00000024020a7981 */ /* 0x0000a4000c1e1500 */
[----:B0-----:R-:W-:Y:S01]  /*d270*/  PRMT R3, R3, 0x5410, RZ ;  /* 0x0000541003037816 */ /* 0x001fe200000000ff */
[----:B--2---:R-:W-:-:S05]  /*d280*/  HADD2.F32 R10, -RZ, R10.H0_H0 ;  /* 0x2000000aff0a7230 */ /* 0x004fca0000004100 */
[----:B------:R-:W-:Y:S01]  /*d290*/  F2FP.F16.F32.PACK_AB R10, RZ, R10 ;  /* 0x0000000aff0a723e */ /* 0x000fe200000000ff */
[----:B------:R-:W-:Y:S06]  /*d2a0*/  BRA `(.L_x_3038) ;  /* 0x0000000c00907947 */ /* 0x000fec0003800000 */
.L_x_3041:
        /* <DEDUP_REMOVED lines=10> */
.L_x_3044:
[----:B------:R-:W2:Y:S02]  /*d350*/  LDG.E R2, desc[UR36][R2.64] ;  /* 0x0000002402027981 */ /* 0x000ea4000c1e1900 */
[----:B--2---:R-:W-:Y:S02]  /*d360*/  PRMT R10, R2, 0x7610, R10 ;  /* 0x00007610020a7816 */ /* 0x004fe4000000000a */
[----:B------:R-:W-:Y:S01]  /*d370*/  PRMT R3, R3, 0x7610, R2 ;  /* 0x0000761003037816 */ /* 0x000fe20000000002 */
[----:B------:R-:W-:Y:S06]  /*d380*/  BRA `(.L_x_3038) ;  /* 0x0000000c00587947 */ /* 0x000fec0003800000 */
.L_x_3043:
        /* <DEDUP_REMOVED lines=13> */
.L_x_3033:
        /* <DEDUP_REMOVED lines=14> */
.L_x_3047:
        /* <DEDUP_REMOVED lines=24> */
.L_x_3046:
        /* <DEDUP_REMOVED lines=8> */
[----:B0-----:R-:W-:Y:S02]  /*d740*/  PRMT R3, R3, 0x5410, RZ ;  /* 0x0000541003037816 */ /* 0x001fe400000000ff */
[----:B--2---:R-:W-:-:S04]  /*d750*/  SHF.L.U32 R0, R0, 0x18, RZ ;  /* 0x0000001800007819 */ /* 0x004fc800000006ff */
[C---:B------:R-:W-:Y:S02]  /*d760*/  LOP3.LUT R4, R0.reuse, 0x7f000000, RZ, 0xc0, !PT ;  /* 0x7f00000000047812 */ /* 0x040fe400078ec0ff */
[----:B------:R-:W-:Y:S02]  /*d770*/  LOP3.LUT P0, RZ, R0, 0x7f000000, RZ, 0xc0, !PT ;  /* 0x7f00000000ff7812 */ /* 0x000fe4000780c0ff */
[----:B------:R-:W0:Y:S02]  /*d780*/  FLO.U32 R5, R4 ;  /* 0x0000000400057300 */ /* 0x000e2400000e0000 */
[----:B0-----:R-:W-:-:S05]  /*d790*/  IMAD.MOV R5, RZ, RZ, -R5 ;  /* 0x000000ffff057224 */ /* 0x001fca00078e0a05 */
[----:B------:R-:W-:-:S04]  /*d7a0*/  VIADDMNMX.U32 R5, R5, R6, 0x4, !PT ;  /* 0x0000000405057446 */ /* 0x000fc80007800006 */
[----:B------:R-:W-:-:S04]  /*d7b0*/  IADD3 R5, PT, PT, R5, -0x4, RZ ;  /* 0xfffffffc05057810 */ /* 0x000fc80007ffe0ff */
        /* <DEDUP_REMOVED lines=11> */
.L_x_3049:
[----:B------:R0:W2:Y:S02]  /*d870*/  LDG.E.U8 R2, desc[UR36][R2.64] ;  /* 0x0000002402027981 */ /* 0x0000a4000c1e1100 */
[----:B0-----:R-:W-:Y:S02]  /*d880*/  PRMT R3, R3, 0x5410, RZ ;  /* 0x0000541003037816 */ /* 0x001fe400000000ff */
        /* <DEDUP_REMOVED lines=12> */
.L_x_3048:
[----:B------:R0:W2:Y:S02]  /*d950*/  LDG.E.U16 R10, desc[UR36][R2.64] ;  /* 0x00000024020a7981 */ /* 0x0000a4000c1e1500 */
[----:B0-----:R-:W-:Y:S02]  /*d960*/  PRMT R3, R3, 0x5410, RZ ;  /* 0x0000541003037816 */ /* 0x001fe400000000ff */
[----:B--2---:R-:W-:-:S04]  /*d970*/  SHF.L.U32 R10, R10, 0x10, RZ ;  /* 0x000000100a0a7819 */ /* 0x004fc800000006ff */
[----:B------:R-:W-:Y:S01]  /*d980*/  F2FP.F16.F32.PACK_AB R10, RZ, R10 ;  /* 0x0000000aff0a723e */ /* 0x000fe200000000ff */
[----:B------:R-:W-:Y:S06]  /*d990*/  BRA `(.L_x_3038) ;  /* 0x0000000400d47947 */ /* 0x000fec0003800000 */
.L_x_3045:
        /* <DEDUP_REMOVED lines=13> */
.L_x_3052:
        /* <DEDUP_REMOVED lines=21> */
.L_x_3056:
[----:B------:R-:W-:Y:S05]  /*dbc0*/  BSYNC.RECONVERGENT B1 ;  /* 0x0000000000017941 */ /* 0x000fea0003800200 */
.L_x_3055:
[----:B------:R-:W-:Y:S01]  /*dbd0*/  IMAD.SHL.U32 R0, R0, 0x100000, RZ ;  /* 0x0010000000007824 */ /* 0x000fe200078e00ff */
[----:B------:R-:W-:-:S04]  /*dbe0*/  LEA R2, R2, 0x3b800000, 0x17 ;  /* 0x3b80000002027811 */ /* 0x000fc800078eb8ff */
[----:B------:R-:W-:-:S07]  /*dbf0*/  LOP3.LUT R10, R2, R0, R7, 0xfe, !PT ;  /* 0x00000000020a7212 */ /* 0x000fce00078efe07 */
.L_x_3054:
[----:B------:R-:W-:Y:S05]  /*dc00*/  BSYNC.RECONVERGENT B0 ;  /* 0x0000000000007941 */ /* 0x000fea0003800200 */
.L_x_3053:
[----:B------:R-:W-:Y:S02]  /*dc10*/  F2FP.F16.F32.PACK_AB R10, RZ, R10 ;  /* 0x0000000aff0a723e */ /* 0x000fe400000000ff */
[----:B------:R-:W-:Y:S01]  /*dc20*/  PRMT R3, R3, 0x5410, RZ ;  /* 0x0000541003037816 */ /* 0x000fe200000000ff */
[----:B------:R-:W-:Y:S06]  /*dc30*/  BRA `(.L_x_3038) ;  /* 0x00000004002c7947 */ /* 0x000fec0003800000 */
.L_x_3051:
[----:B------:R-:W2:Y:S01]  /*dc40*/  LDG.E.U8 R3, desc[UR36][R2.64] ;  /* 0x0000002402037981 */ /* 0x000ea2000c1e1100 */
[----:B------:R-:W-:Y:S01]  /*dc50*/  BSSY.RECONVERGENT B0, `(.L_x_3057) ;  /* 0x0000018000007945 */ /* 0x000fe20003800200 */
[----:B------:R-:W-:Y:S02]  /*dc60*/  MOV R10, RZ ;  /* 0x000000ff000a7202 */ /* 0x000fe40000000f00 */
        /* <DEDUP_REMOVED lines=18> */
.L_x_3060:
[----:B------:R-:W-:Y:S05]  /*dd90*/  BSYNC.RECONVERGENT B1 ;  /* 0x0000000000017941 */ /* 0x000fea0003800200 */
.L_x_3059:
[----:B------:R-:W-:Y:S02]  /*dda0*/  SHF.L.U32 R0, R0, 0x15, RZ ;  /* 0x0000001500007819 */ /* 0x000fe400000006ff */
[----:B------:R-:W-:-:S04]  /*ddb0*/  LEA R2, R2, 0x37800000, 0x17 ;  /* 0x3780000002027811 */ /* 0x000fc800078eb8ff */
[----:B------:R-:W-:-:S07]  /*ddc0*/  LOP3.LUT R10, R2, R0, R7, 0xfe, !PT ;  /* 0x00000000020a7212 */ /* 0x000fce00078efe07 */
.L_x_3058:
[----:B------:R-:W-:Y:S05]  /*ddd0*/  BSYNC.RECONVERGENT B0 ;  /* 0x0000000000007941 */ /* 0x000fea0003800200 */
.L_x_3057:
[----:B------:R-:W-:Y:S02]  /*dde0*/  F2FP.F16.F32.PACK_AB R10, RZ, R10 ;  /* 0x0000000aff0a723e */ /* 0x000fe400000000ff */
[----:B------:R-:W-:Y:S01]  /*ddf0*/  PRMT R3, R3, 0x5410, RZ ;  /* 0x0000541003037816 */ /* 0x000fe200000000ff */
[----:B------:R-:W-:Y:S06]  /*de00*/  BRA `(.L_x_3038) ;  /* 0x0000000000b87947 */ /* 0x000fec0003800000 */
.L_x_3050:
        /* <DEDUP_REMOVED lines=12> */
[----:B------:R-:W-:Y:S02]  /*ded0*/  @!P0 MOV R10, 0x7f800001 ;  /* 0x7f800001000a8802 */ /* 0x000fe40000000f00 */
[----:B------:R-:W-:-:S07]  /*dee0*/  @P0 SHF.L.U32 R10, R2, 0x17, RZ ;  /* 0x00000017020a0819 */ /* 0x000fce00000006ff */
.L_x_3064:
[----:B------:R-:W-:Y:S05]  /*def0*/  BSYNC.RECONVERGENT B0 ;  /* 0x0000000000007941 */ /* 0x000fea0003800200 */
.L_x_3063:
[----:B------:R-:W-:Y:S02]  /*df00*/  PRMT R3, R3, 0x5410, RZ ;  /* 0x0000541003037816 */ /* 0x000fe400000000ff */
[----:B------:R-:W-:Y:S01]  /*df10*/  F2FP.F16.F32.PACK_AB R10, RZ, R10 ;  /* 0x0000000aff0a723e */ /* 0x000fe200000000ff */
[----:B------:R-:W-:Y:S06]  /*df20*/  BRA `(.L_x_3038) ;  /* 0x0000000000707947 */ /* 0x000fec0003800000 */
.L_x_3037:
[----:B------:R-:W-:Y:S01]  /*df30*/  MOV R0, 0x0 ;  /* 0x0000000000007802 */ /* 0x000fe20000000f00 */
[----:B------:R-:W0:Y:S01]  /*df40*/  LDCU.64 UR4, c[0x4][0x158] ;  /* 0x01002b00ff0477ac */ /* 0x000e220008000a00 */
[----:B------:R-:W-:Y:S02]  /*df50*/  HFMA2 R12, -RZ, RZ, 0, 5.9604644775390625e-08 ;  /* 0x00000001ff0c7431 */ /* 0x000fe400000001ff */
[----:B------:R-:W-:Y:S01]  /*df60*/  IMAD.MOV.U32 R8, RZ, RZ, 0x4e ;  /* 0x0000004eff087424 */ /* 0x000fe200078e00ff */
[----:B------:R1:W2:Y:S01]  /*df70*/  LDC.64 R2, c[0x4][R0] ;  /* 0x0100000000027b82 */ /* 0x0002a20000000a00 */
[----:B------:R-:W3:Y:S01]  /*df80*/  LDCU.64 UR6, c[0x4][0x160] ;  /* 0x01002c00ff0677ac */ /* 0x000ee20008000a00 */
[----:B------:R-:W-:Y:S01]  /*df90*/  MOV R13, RZ ;  /* 0x000000ff000d7202 */ /* 0x000fe20000000f00 */
[----:B------:R-:W4:Y:S01]  /*dfa0*/  LDCU.64 UR8, c[0x4][0x28] ;  /* 0x01000500ff0877ac */ /* 0x000f220008000a00 */
[----:B0-----:R-:W-:Y:S01]  /*dfb0*/  IMAD.U32 R4, RZ, RZ, UR4 ;  /* 0x00000004ff047e24 */ /* 0x001fe2000f8e00ff */
[----:B------:R-:W-:-:S02]  /*dfc0*/  MOV R5, UR5 ;  /* 0x0000000500057c02 */ /* 0x000fc40008000f00 */
[----:B---3--:R-:W-:Y:S01]  /*dfd0*/  MOV R6, UR6 ;  /* 0x0000000600067c02 */ /* 0x008fe20008000f00 */
[----:B------:R-:W-:Y:S01]  /*dfe0*/  IMAD.U32 R7, RZ, RZ, UR7 ;  /* 0x00000007ff077e24 */ /* 0x000fe2000f8e00ff */
[----:B----4-:R-:W-:Y:S02]  /*dff0*/  MOV R10, UR8 ;  /* 0x00000008000a7c02 */ /* 0x010fe40008000f00 */
[----:B-1----:R-:W-:-:S07]  /*e000*/  MOV R11, UR9 ;  /* 0x00000009000b7c02 */ /* 0x002fce0008000f00 */
[----:B------:R-:W-:-:S07]  /*e010*/  LEPC R20, `(.L_x_3065) ;  /* 0x000000001014794e */ /* 0x000fce0000000000 */
[----:B--2---:R-:W-:Y:S05]  /*e020*/  CALL.ABS.NOINC R2 ;  /* 0x0000000002007343 */ /* 0x004fea0003c00000 */
.L_x_3065:
[----:B------:R-:W-:Y:S02]  /*e030*/  PRMT R10, RZ, 0x7610, R10 ;  /* 0x00007610ff0a7816 */ /* 0x000fe4000000000a */
[----:B------:R-:W-:Y:S01]  /*e040*/  PRMT R3, R3, 0x5410, RZ ;  /* 0x0000541003037816 */ /* 0x000fe200000000ff */
[----:B------:R-:W-:Y:S06]  /*e050*/  BRA `(.L_x_3038) ;  /* 0x0000000000247947 */ /* 0x000fec0003800000 */
.L_x_3062:
[----:B------:R-:W2:Y:S02]  /*e060*/  LDG.E.64 R2, desc[UR36][R2.64] ;  /* 0x0000002402027981 */ /* 0x000ea4000c1e1b00 */
[----:B--2---:R0:W1:Y:S02]  /*e070*/  I2F.U64 R10, R2 ;  /* 0x00000002000a7312 */ /* 0x0040640000301000 */
[----:B0-----:R-:W-:Y:S02]  /*e080*/  PRMT R3, R3, 0x5410, RZ ;  /* 0x0000541003037816 */ /* 0x001fe400000000ff */
[----:B-1----:R-:W-:Y:S01]  /*e090*/  F2FP.F16.F32.PACK_AB R10, RZ, R10 ;  /* 0x0000000aff0a723e */ /* 0x002fe200000000ff */
[----:B------:R-:W-:Y:S06]  /*e0a0*/  BRA `(.L_x_3038) ;  /* 0x0000000000107947 */ /* 0x000fec0003800000 */
.L_x_3061:
[----:B------:R0:W2:Y:S02]  /*e0b0*/  LDG.E R2, desc[UR36][R2.64] ;  /* 0x0000002402027981 */ /* 0x0000a4000c1e1900 */
[----:B0-----:R-:W-:Y:S02]  /*e0c0*/  PRMT R3, R3, 0x5410, RZ ;  /* 0x0000541003037816 */ /* 0x001fe400000000ff */
[----:B--2---:R-:W-:-:S04]  /*e0d0*/  I2FP.F32.U32 R10, R2 ;  /* 0x00000002000a7245 */ /* 0x004fc80000201000 */
[----:B------:R-:W-:-:S07]  /*e0e0*/  F2FP.F16.F32.PACK_AB R10, RZ, R10 ;  /* 0x0000000aff0a723e */ /* 0x000fce00000000ff */
.L_x_3038:
        /* <DEDUP_REMOVED lines=13> */
[----:B------:R-:W-:-:S04]  /*e1c0*/  @!P0 IMAD.MOV.U32 R10, RZ, RZ, R9 ;  /* 0x000000ffff0a8224 */ /* 0x000fc800078e0009 */
[----:B------:R-:W-:Y:S01]  /*e1d0*/  @!P0 MOV R9, R0 ;  /* 0x0000000000098202 */ /* 0x000fe20000000f00 */
[----:B------:R-:W-:Y:S06]  /*e1e0*/  @!P0 BRA `(.L_x_3068) ;  /* 0x0000002400f48947 */ /* 0x000fec0003800000 */
[----:B------:R-:W-:-:S13]  /*e1f0*/  FSETP.NEU.FTZ.AND P0, PT, R9, RZ, PT ;  /* 0x000000ff0900720b */ /* 0x000fda0003f1d000 */
[----:B------:R-:W-:Y:S01]  /*e200*/  @P0 FADD.FTZ R0, RZ, R10 ;  /* 0x0000000aff000221 */ /* 0x000fe20000010000 */
[----:B------:R-:W-:-:S04]  /*e210*/  @P0 FADD.FTZ R3, RZ, R9 ;  /* 0x00000009ff030221 */ /* 0x000fc80000010000 */
[----:B------:R-:W-:-:S05]  /*e220*/  @P0 FADD.FTZ R9, R0, R3 ;  /* 0x0000000300090221 */ /* 0x000fca0000010000 */
[----:B------:R-:W-:-:S05]  /*e230*/  @P0 MOV R10, R9 ;  /* 0x00000009000a0202 */ /* 0x000fca0000000f00 */
[----:B------:R-:W-:Y:S01]  /*e240*/  @!P0 FADD.FTZ R10, R10, R10 ;  /* 0x0000000a0a0a8221 */ /* 0x000fe20000010000 */
[----:B------:R-:W-:Y:S06]  /*e250*/  BRA `(.L_x_3068) ;  /* 0x0000002400d87947 */ /* 0x000fec0003800000 */
.L_x_3067:
        /* <DEDUP_REMOVED lines=70> */
.L_x_3075:
[----:B------:R-:W-:-:S04]  /*e6c0*/  FADD.FTZ R7, -R0, R5 ;  /* 0x0000000500077221 */ /* 0x000fc80000010100 */
[----:B------:R-:W-:-:S07]  /*e6d0*/  FMUL.FTZ R7, R7, 0.5 ;  /* 0x3f00000007077820 */ /* 0x000fce0000410000 */
.L_x_3076:
[----:B------:R-:W-:Y:S05]  /*e6e0*/  BSYNC.RECONVERGENT B1 ;  /* 0x0000000000017941 */ /* 0x000fea0003800200 */
.L_x_3074:
        /* <DEDUP_REMOVED lines=11> */
.L_x_3078:
[----:B------:R-:W-:-:S04]  /*e7a0*/  FADD.FTZ R12, R4, -R13 ;  /* 0x8000000d040c7221 */ /* 0x000fc80000010000 */
[----:B------:R-:W-:-:S07]  /*e7b0*/  FMUL.FTZ R12, R12, 0.5 ;  /* 0x3f0000000c0c7820 */ /* 0x000fce0000410000 */
.L_x_3079:
[----:B------:R-:W-:Y:S05]  /*e7c0*/  BSYNC.RECONVERGENT B1 ;  /* 0x0000000000017941 */ /* 0x000fea0003800200 */
.L_x_3077:
[----:B------:R-:W-:Y:S01]  /*e7d0*/  FADD.FTZ R7, R12, R7 ;  /* 0x000000070c077221 */ /* 0x000fe20000010000 */
[----:B------:R-:W-:Y:S01]  /*e7e0*/  FADD.FTZ R8, R6, 1 ;  /* 0x3f80000006087421 */ /* 0x000fe20000010000 */
[----:B------:R-:W-:Y:S02]  /*e7f0*/  HFMA2 R18, -RZ, RZ, 1.625, 0 ;  /* 0x3e800000ff127431 */ /* 0x000fe400000001ff */
[----:B------:R-:W-:Y:S02]  /*e800*/  IMAD.MOV.U32 R15, RZ, RZ, 0x3d39bf78 ;  /* 0x3d39bf78ff0f7424 */ /* 0x000fe400078e00ff */
[----:B------:R-:W-:-:S06]  /*e810*/  FMUL.FTZ R8, R7, R8 ;  /* 0x0000000807087220 */ /* 0x000fcc0000410000 */
        /* <DEDUP_REMOVED lines=30> */
.L_x_3073:
[----:B------:R-:W-:-:S13]  /*ea00*/  FSETP.GEU.FTZ.AND P0, PT, R11, 1, PT ;  /* 0x3f8000000b00780b */ /* 0x000fda0003f1e000 */
[----:B------:R-:W-:Y:S05]  /*ea10*/  @!P0 BRA `(.L_x_3080) ;  /* 0x0000000000848947 */ /* 0x000fea0003800000 */
[----:B------:R-:W-:Y:S01]  /*ea20*/  FMUL.FTZ R7, R0, R3 ;  /* 0x0000000300077220 */ /* 0x000fe20000410000 */
[----:B------:R-:W-:Y:S01]  /*ea30*/  IMAD.MOV.U32 R14, RZ, RZ, 0x3e800000 ;  /* 0x3e800000ff0e7424 */ /* 0x000fe200078e00ff */
[----:B------:R-:W-:Y:S02]  /*ea40*/  MOV R19, 0x3d39bf78 ;  /* 0x3d39bf7800137802 */ /* 0x000fe40000000f00 */
[----:B------:R-:W0:Y:S02]  /*ea50*/  MUFU.SQRT R8, R7 ;  /* 0x0000000700087308 */ /* 0x000e240000002000 */
[----:B0-----:R-:W-:-:S04]  /*ea60*/  FADD.FTZ R15, R3, R8 ;  /* 0x00000008030f7221 */ /* 0x001fc80000010000 */
[C---:B------:R-:W-:Y:S01]  /*ea70*/  FADD.FTZ.RZ R8, R15.reuse, 1 ;  /* 0x3f8000000f087421 */ /* 0x040fe2000001c000 */
[----:B------:R-:W-:-:S04]  /*ea80*/  ISETP.GE.U32.AND P0, PT, R15, 0x7f800000, PT ;  /* 0x7f8000000f00780c */ /* 0x000fc80003f06070 */
[----:B------:R-:W-:-:S04]  /*ea90*/  IADD3 R8, PT, PT, R8, -0x3f400000, RZ ;  /* 0xc0c0000008087810 */ /* 0x000fc80007ffe0ff */
        /* <DEDUP_REMOVED lines=19> */
[C---:B------:R-:W-:Y:S01]  /*ebd0*/  ISETP.GT.AND P0, PT, R15.reuse, -0x40800000, PT ;  /* 0xbf8000000f00780c */ /* 0x040fe20003f04270 */
[----:B------:R-:W-:Y:S01]  /*ebe0*/  IMAD.MOV.U32 R8, RZ, RZ, 0x7f800000 ;  /* 0x7f800000ff087424 */ /* 0x000fe200078e00ff */
[----:B------:R-:W-:-:S11]  /*ebf0*/  FSETP.NEU.FTZ.AND P1, PT, R15, RZ, PT ;  /* 0x000000ff0f00720b */ /* 0x000fd60003f3d000 */
[----:B------:R-:W-:-:S05]  /*ec00*/  @P0 FFMA.FTZ R13, R15, R8, +INF ;  /* 0x7f8000000f0d0423 */ /* 0x000fca0000010008 */
[----:B------:R-:W-:Y:S01]  /*ec10*/  FSEL R13, R13, -RZ, P1 ;  /* 0x800000ff0d0d7208 */ /* 0x000fe20000800000 */
[----:B------:R-:W-:Y:S06]  /*ec20*/  BRA `(.L_x_3071) ;  /* 0x00000000001c7947 */ /* 0x000fec0003800000 */
.L_x_3080:
[----:B------:R-:W-:-:S04]  /*ec30*/  FADD.FTZ R7, -R11, 1 ;  /* 0x3f8000000b077421 */ /* 0x000fc80000010100 */
[----:B------:R-:W-:-:S06]  /*ec40*/  FMUL.FTZ R7, R0, R7 ;  /* 0x0000000700077220 */ /* 0x000fcc0000410000 */
[----:B------:R-:W0:Y:S08]  /*ec50*/  MUFU.SQRT R7, R7 ;  /* 0x0000000700077308 */ /* 0x000e300000002000 */
[----:B0-----:R-:W0:Y:S02]  /*ec60*/  MUFU.RCP R13, R7 ;  /* 0x00000007000d7308 */ /* 0x001e240000001000 */
[----:B0-----:R-:W-:Y:S01]  /*ec70*/  FMUL.FTZ R13, |R10|, R13 ;  /* 0x0000000d0a0d7220 */ /* 0x001fe20000410200 */
[----:B------:R-:W-:Y:S06]  /*ec80*/  BRA `(.L_x_3071) ;  /* 0x0000000000047947 */ /* 0x000fec0003800000 */
.L_x_3072:
[----:B------:R0:W1:Y:S02]  /*ec90*/  MUFU.SQRT R13, R2 ;  /* 0x00000002000d7308 */ /* 0x0000640000002000 */
.L_x_3071:
[----:B------:R-:W-:Y:S05]  /*eca0*/  BSYNC.RECONVERGENT B0 ;  /* 0x0000000000007941 */ /* 0x000fea0003800200 */
.L_x_3070:
        /* <DEDUP_REMOVED lines=35> */
.L_x_3084:
        /* <DEDUP_REMOVED lines=23> */
.L_x_3090:
[----:B------:R-:W-:-:S04]  /*f050*/  FADD.FTZ R3, -R3, R4 ;  /* 0x0000000403037221 */ /* 0x000fc80000010100 */
[----:B------:R-:W-:-:S07]  /*f060*/  FMUL.FTZ R5, R3, 0.5 ;  /* 0x3f00000003057820 */ /* 0x000fce0000410000 */
.L_x_3091:
[----:B------:R-:W-:Y:S05]  /*f070*/  BSYNC.RECONVERGENT B4 ;  /* 0x0000000000047941 */ /* 0x000fea0003800200 */
.L_x_3089:
[----:B------:R-:W-:Y:S01]  /*f080*/  FADD.FTZ R0, R5, R0 ;  /* 0x0000000005007221 */ /* 0x000fe20000010000 */
[----:B------:R-:W-:-:S04]  /*f090*/  FADD.FTZ R3, R11, R6 ;  /* 0x000000060b037221 */ /* 0x000fc80000010000 */
[----:B------:R-:W-:-:S04]  /*f0a0*/  FMUL.FTZ R0, R0, R3 ;  /* 0x0000000300007220 */ /* 0x000fc80000410000 */
[----:B------:R2:W3:Y:S01]  /*f0b0*/  MUFU.SQRT R12, R0 ;  /* 0x00000000000c7308 */ /* 0x0004e20000002000 */
[----:B------:R-:W-:Y:S05]  /*f0c0*/  BRA `(.L_x_3092) ;  /* 0x0000000000487947 */ /* 0x000fea0003800000 */
.L_x_3088:
        /* <DEDUP_REMOVED lines=12> */
.L_x_3087:
[----:B------:R-:W-:Y:S01]  /*f190*/  FADD.FTZ R0, R6, 1 ;  /* 0x3f80000006007421 */ /* 0x000fe20000010000 */
[----:B------:R-:W-:Y:S01]  /*f1a0*/  MUFU.SQRT R3, R2 ;  /* 0x0000000200037308 */ /* 0x000fe20000002000 */
[----:B------:R-:W-:Y:S02]  /*f1b0*/  HFMA2 R11, -RZ, RZ, 1.875, 0 ;  /* 0x3f800000ff0b7431 */ /* 0x000fe400000001ff */
[----:B------:R-:W-:-:S06]  /*f1c0*/  FMUL.FTZ R0, R0, 0.5 ;  /* 0x3f00000000007820 */ /* 0x000fcc0000410000 */
[----:B------:R-:W2:Y:S02]  /*f1d0*/  MUFU.SQRT R0, R0 ;  /* 0x0000000000007308 */ /* 0x000ea40000002000 */
[----:B--2---:R-:W-:-:S07]  /*f1e0*/  FMUL.FTZ R12, R3, R0 ;  /* 0x00000000030c7220 */ /* 0x004fce0000410000 */
.L_x_3092:
[----:B------:R-:W-:Y:S05]  /*f1f0*/  BSYNC.RECONVERGENT B1 ;  /* 0x0000000000017941 */ /* 0x000fea0003800200 */
.L_x_3086:
[----:B------:R-:W-:Y:S05]  /*f200*/  BRA `(.L_x_3093) ;  /* 0x0000000000087947 */ /* 0x000fea0003800000 */
.L_x_3083:
[----:B------:R-:W-:Y:S01]  /*f210*/  FMUL.FTZ R12, R6, 16777216 ;  /* 0x4b800000060c7820 */ /* 0x000fe20000410000 */
[----:B------:R-:W-:-:S07]  /*f220*/  FMUL.FTZ R11, R11, 16777216 ;  /* 0x4b8000000b0b7820 */ /* 0x000fce0000410000 */
.L_x_3093:
[----:B------:R-:W-:Y:S05]  /*f230*/  BSYNC.RELIABLE B0 ;  /* 0x0000000000007941 */ /* 0x000fea0003800100 */
.L_x_3082:
        /* <DEDUP_REMOVED lines=16> */
[----:B------:R-:W-:-:S07]  /*f340*/  MOV R2, R7 ;  /* 0x0000000700027202 */ /* 0x000fce0000000f00 */
.L_x_3095:
[----:B------:R-:W-:Y:S05]  /*f350*/  BSYNC.RECONVERGENT B4 ;  /* 0x0000000000047941 */ /* 0x000fea0003800200 */
.L_x_3094:
[----:B------:R-:W-:Y:S02]  /*f360*/  IMAD.MOV.U32 R3, RZ, RZ, 0x3b33710b ;  /* 0x3b33710bff037424 */ /* 0x000fe400078e00ff */
[----:B------:R-:W-:Y:S01]  /*f370*/  FMUL.FTZ R0, R2, R2 ;  /* 0x0000000202007220 */ /* 0x000fe20000410000 */
[----:B------:R-:W-:Y:S01]  /*f380*/  HFMA2 R5, -RZ, RZ, 1.9599609375, 20144 ;  /* 0x3fd774ebff057431 */ /* 0x000fe200000001ff */
[----:B------:R-:W-:Y:S02]  /*f390*/  ISETP.GE.AND P0, PT, R12, RZ, PT ;  /* 0x000000ff0c00720c */ /* 0x000fe40003f06270 */
        /* <DEDUP_REMOVED lines=13> */
[----:B------:R-:W-:Y:S01]  /*f470*/  FFMA.FTZ R3, R5, 0.93318945169448852539, -R2 ;  /* 0x3f6ee58105037823 */ /* 0x000fe20000010802 */
        /* <DEDUP_REMOVED lines=9> */
[----:B------:R-:W-:-:S07]  /*f510*/  FSEL R0, R12, R11, P0 ;  /* 0x0000000b0c007208 */ /* 0x000fce0000000000 */
.L_x_3085:
[----:B------:R-:W-:Y:S05]  /*f520*/  BSYNC.RECONVERGENT B3 ;  /* 0x0000000000037941 */ /* 0x000fea0003800200 */
.L_x_3081:
[----:B-1----:R-:W-:Y:S02]  /*f530*/  LOP3.LUT R10, R13, 0x80000000, R10, 0xb8, !PT ;  /* 0x800000000d0a7812 */ /* 0x002fe400078eb80a */
[----:B------:R-:W-:Y:S01]  /*f540*/  LOP3.LUT R9, R0, 0x80000000, R9, 0xb8, !PT ;  /* 0x8000000000097812 */ /* 0x000fe200078eb809 */
[----:B------:R-:W-:Y:S06]  /*f550*/  BRA `(.L_x_3068) ;  /* 0x0000001400187947 */ /* 0x000fec0003800000 */
.L_x_3069:
        /* <DEDUP_REMOVED lines=32> */
[----:B------:R-:W-:-:S07]  /*f760*/  MOV R3, R7 ;  /* 0x0000000700037202 */ /* 0x000fce0000000f00 */
.L_x_3101:
[----:B------:R-:W-:Y:S05]  /*f770*/  BSYNC.RECONVERGENT B4 ;  /* 0x0000000000047941 */ /* 0x000fea0003800200 */
.L_x_3100:
[----:B------:R-:W-:Y:S02]  /*f780*/  IMAD.MOV.U32 R5, RZ, RZ, 0x3b33710b ;  /* 0x3b33710bff057424 */ /* 0x000fe400078e00ff */
        /* <DEDUP_REMOVED lines=12> */
[----:B------:R-:W-:-:S03]  /*f850*/  HFMA2 R5, -RZ, RZ, 1.9599609375, 20144 ;  /* 0x3fd774ebff057431 */ /* 0x000fc600000001ff */
        /* <DEDUP_REMOVED lines=8> */
.L_x_3099:
        /* <DEDUP_REMOVED lines=29> */
.L_x_3104:
[----:B------:R-:W-:Y:S05]  /*fab0*/  BSYNC.RECONVERGENT B4 ;  /* 0x0000000000047941 */ /* 0x000fea0003800200 */
.L_x_3103:
        /* <DEDUP_REMOVED lines=22> */
.L_x_3098:
        /* <DEDUP_REMOVED lines=21> */
[----:B------:R-:W-:Y:S02]  /*fd70*/  IMAD.MOV.U32 R3, RZ, RZ, 0x3f800000 ;  /* 0x3f800000ff037424 */ /* 0x000fe400078e00ff */
        /* <DEDUP_REMOVED lines=11> */
[----:B------:R-:W-:-:S07]  /*fe30*/  MOV R2, R7 ;  /* 0x0000000700027202 */ /* 0x000fce0000000f00 */
.L_x_3106:
[----:B------:R-:W-:Y:S05]  /*fe40*/  BSYNC.RECONVERGENT B4 ;  /* 0x0000000000047941 */ /* 0x000fea0003800200 */
.L_x_3105:
        /* <DEDUP_REMOVED lines=22> */
.L_x_3097:
        /* <DEDUP_REMOVED lines=26> */
.L_x_3110:
[----:B------:R-:W-:Y:S05]  /*10150*/  BSYNC.RECONVERGENT B4 ;  /* 0x0000000000047941 */ /* 0x000fea0003800200 */
.L_x_3109:
        /* <DEDUP_REMOVED lines=22> */
.L_x_3108:
        /* <DEDUP_REMOVED lines=29> */
.L_x_3112:
[----:B------:R-:W-:Y:S05]  /*10490*/  BSYNC.RECONVERGENT B4 ;  /* 0x0000000000047941 */ /* 0x000fea0003800200 */
.L_x_3111:
        /* <DEDUP_REMOVED lines=22> */
.L_x_3107:
        /* <DEDUP_REMOVED lines=34> */
.L_x_3114:
[----:B------:R-:W-:Y:S05]  /*10820*/  BSYNC.RECONVERGENT B4 ;  /* 0x0000000000047941 */ /* 0x000fea0003800200 */
.L_x_3113:
[----:B------:R-:W-:Y:S02]  /*10830*/  HFMA2 R3, -RZ, RZ, 0.89990234375, 10328 ;  /* 0x3b33710bff037431 */ /* 0x000fe400000001ff */
[----:B------:R-:W-:Y:S01]  /*10840*/  FMUL.FTZ R0, R2, R2 ;  /* 0x0000000202007220 */ /* 0x000fe20000410000 */
[----:B------:R-:W-:Y:S02]  /*10850*/  MOV R5, 0x3fd774eb ;  /* 0x3fd774eb00057802 */ /* 0x000fe40000000f00 */
[----:B------:R-:W-:Y:S01]  /*10860*/  FSETP.NEU.FTZ.AND P1, PT, |R10|, R11, PT ;  /* 0x0000000b0a00720b */ /* 0x000fe20003f3d200 */
[----:B------:R-:W-:Y:S01]  /*10870*/  FFMA.FTZ R3, R0, R3, -0.015681877732276916504 ;  /* 0xbc80774800037423 */ /* 0x000fe20000010003 */
[----:B------:R-:W-:Y:S01]  /*10880*/  FSETP.NEU.FTZ.AND P0, PT, R13, RZ, PT ;  /* 0x000000ff0d00720b */ /* 0x000fe20003f1d000 */
[----:B------:R-:W-:Y:S02]  /*10890*/  FADD.FTZ R11, |R10|, R11 ;  /* 0x0000000b0a0b7221 */ /* 0x000fe40000010200 */
        /* <DEDUP_REMOVED lines=14> */
.L_x_3102:
[----:B------:R-:W-:Y:S05]  /*10980*/  BSYNC.RECONVERGENT B3 ;  /* 0x0000000000037941 */ /* 0x000fea0003800200 */
.L_x_3096:
[----:B------:R-:W-:Y:S01]  /*10990*/  FADD.FTZ R3, R14, 0.69314718246459960938 ;  /* 0x3f3172180e037421 */ /* 0x000fe20000010000 */
[----:B------:R-:W-:-:S04]  /*109a0*/  LOP3.LUT R9, R12, 0x80000000, R9, 0xb8, !PT ;  /* 0x800000000c097812 */ /* 0x000fc800078eb809 */
[----:B------:R-:W-:-:S07]  /*109b0*/  LOP3.LUT R10, R3, 0x80000000, R10, 0xb8, !PT ;  /* 0x80000000030a7812 */ /* 0x000fce00078eb80a */
.L_x_3068:
[----:B------:R-:W-:Y:S05]  /*109c0*/  BSYNC.RECONVERGENT B2 ;  /* 0x0000000000027941 */ /* 0x000fea0003800200 */
.L_x_3066:
[----:B------:R-:W0:Y:S01]  /*109d0*/  LDCU.64 UR6, c[0x0][0x580] ;  /* 0x0000b000ff0677ac */ /* 0x000e220008000a00 */
[----:B------:R-:W-:Y:S01]  /*109e0*/  F2FP.F16.F32.PACK_AB R0, R9, R10 ;  /* 0x0000000a0900723e */ /* 0x000fe200000000ff */
        /* <DEDUP_REMOVED lines=17> */
.L_x_3118:
[----:B------:R-:W-:-:S06]  /*10b00*/  HADD2.F32 R5, -RZ, R0.H0_H0 ;  /* 0x20000000ff057230 */ /* 0x000fcc0000004100 */
[----:B------:R-:W0:Y:S02]  /*10b10*/  F2I.S64.TRUNC R4, R5 ;  /* 0x0000000500047311 */ /* 0x000e24000020d900 */
[----:B0-----:R0:W-:Y:S01]  /*10b20*/  STG.E.U8 desc[UR36][R2.64], R4 ;  /* 0x0000000402007986 */ /* 0x0011e2000c101124 */
[----:B------:R-:W-:Y:S05]  /*10b30*/  BRA `(.L_x_3120) ;  /* 0x0000000c00847947 */ /* 0x000fea0003800000 */
.L_x_3117:
        /* <DEDUP_REMOVED lines=10> */
.L_x_3122:
[----:B------:R-:W-:-:S04]  /*10be0*/  HADD2.F32 R0, -RZ, R0.H0_H0 ;  /* 0x20000000ff007230 */ /* 0x000fc80000004100 */
[----:B------:R-:W0:Y:S02]  /*10bf0*/  F2I.FTZ.TRUNC.NTZ R5, R0 ;  /* 0x0000000000057305 */ /* 0x000e24000021f100 */
[----:B0-----:R0:W-:Y:S01]  /*10c00*/  STG.E desc[UR36][R2.64], R5 ;  /* 0x0000000502007986 */ /* 0x0011e2000c101924 */
[----:B------:R-:W-:Y:S05]  /*10c10*/  BRA `(.L_x_3120) ;  /* 0x0000000c004c7947 */ /* 0x000fea0003800000 */
.L_x_3121:
[----:B------:R-:W-:-:S04]  /*10c20*/  HADD2.F32 R0, -RZ, R0.H0_H0 ;  /* 0x20000000ff007230 */ /* 0x000fc80000004100 */
[----:B------:R-:W0:Y:S02]  /*10c30*/  F2I.FTZ.TRUNC.NTZ R5, R0 ;  /* 0x0000000000057305 */ /* 0x000e24000021f100 */
[----:B0-----:R0:W-:Y:S01]  /*10c40*/  STG.E.U16 desc[UR36][R2.64], R5 ;  /* 0x0000000502007986 */ /* 0x0011e2000c101524 */
[----:B------:R-:W-:Y:S05]  /*10c50*/  BRA `(.L_x_3120) ;  /* 0x0000000c003c7947 */ /* 0x000fea0003800000 */
.L_x_3116:
        /* <DEDUP_REMOVED lines=9> */
.L_x_3124:
[----:B------:R0:W-:Y:S01]  /*10cf0*/  STG.E.U16 desc[UR36][R2.64], R0 ;  /* 0x0000000002007986 */ /* 0x0001e2000c101524 */
[----:B------:R-:W-:Y:S05]  /*10d00*/  BRA `(.L_x_3120) ;  /* 0x0000000c00107947 */ /* 0x000fea0003800000 */
.L_x_3123:
        /* <DEDUP_REMOVED lines=10> */
.L_x_3126:
[----:B------:R-:W-:-:S05]  /*10db0*/  MOV R5, R0 ;  /* 0x0000000000057202 */ /* 0x000fca0000000f00 */
[----:B------:R0:W-:Y:S01]  /*10dc0*/  STG.E desc[UR36][R2.64], R5 ;  /* 0x0000000502007986 */ /* 0x0001e2000c101924 */
[----:B------:R-:W-:Y:S05]  /*10dd0*/  BRA `(.L_x_3120) ;  /* 0x0000000800dc7947 */ /* 0x000fea0003800000 */
.L_x_3125:
[----:B------:R-:W-:-:S05]  /*10de0*/  HADD2.F32 R4, -RZ, R0.H0_H0 ;  /* 0x20000000ff047230 */ /* 0x000fca0000004100 */
[----:B------:R-:W-:-:S06]  /*10df0*/  FMUL.FTZ R4, R4, 1 ;  /* 0x3f80000004047820 */ /* 0x000fcc0000410000 */
[----:B------:R-:W0:Y:S02]  /*10e00*/  F2F.F64.F32 R4, R4 ;  /* 0x0000000400047310 */ /* 0x000e240000201800 */
[----:B0-----:R0:W-:Y:S01]  /*10e10*/  STG.E.64 desc[UR36][R2.64], R4 ;  /* 0x0000000402007986 */ /* 0x0011e2000c101b24 */
[----:B------:R-:W-:Y:S05]  /*10e20*/  BRA `(.L_x_3120) ;  /* 0x0000000800c87947 */ /* 0x000fea0003800000 */
.L_x_3115:
        /* <DEDUP_REMOVED lines=14> */
.L_x_3130:
        /* <DEDUP_REMOVED lines=18> */
.L_x_3133:
[----:B------:R-:W-:-:S04]  /*11030*/  SHF.R.U32.HI R5, RZ, 0x18, R5 ;  /* 0x00000018ff057819 */ /* 0x000fc80000011605 */
[----:B------:R-:W-:-:S07]  /*11040*/  LOP3.LUT R0, R0, 0x80, R5, 0xf8, !PT ;  /* 0x0000008000007812 */ /* 0x000fce00078ef805 */
.L_x_3132:
[----:B------:R-:W-:Y:S05]  /*11050*/  BSYNC.RECONVERGENT B0 ;  /* 0x0000000000007941 */ /* 0x000fea0003800200 */
.L_x_3131:
[----:B------:R0:W-:Y:S01]  /*11060*/  STG.E.U8 desc[UR36][R2.64], R0 ;  /* 0x0000000002007986 */ /* 0x0001e2000c101124 */
[----:B------:R-:W-:Y:S05]  /*11070*/  BRA `(.L_x_3120) ;  /* 0x0000000800347947 */ /* 0x000fea0003800000 */
.L_x_3129:
        /* <DEDUP_REMOVED lines=18> */
.L_x_3136:
[----:B------:R-:W-:-:S04]  /*111a0*/  SHF.R.U32.HI R5, RZ, 0x18, R5 ;  /* 0x00000018ff057819 */ /* 0x000fc80000011605 */
[----:B------:R-:W-:-:S07]  /*111b0*/  LOP3.LUT R0, R0, 0x80, R5, 0xf8, !PT ;  /* 0x0000008000007812 */ /* 0x000fce00078ef805 */
.L_x_3135:
[----:B------:R-:W-:Y:S05]  /*111c0*/  BSYNC.RECONVERGENT B0 ;  /* 0x0000000000007941 */ /* 0x000fea0003800200 */
.L_x_3134:
[----:B------:R0:W-:Y:S01]  /*111d0*/  STG.E.U8 desc[UR36][R2.64], R0 ;  /* 0x0000000002007986 */ /* 0x0001e2000c101124 */
[----:B------:R-:W-:Y:S05]  /*111e0*/  BRA `(.L_x_3120) ;  /* 0x0000000400d87947 */ /* 0x000fea0003800000 */
.L_x_3128:
        /* <DEDUP_REMOVED lines=18> */
[----:B------:R-:W-:-:S04]  /*11310*/  @!P0 IADD3 R0, PT, PT, R6, RZ, RZ ;  /* 0x000000ff06008210 */ /* 0x000fc80007ffe0ff */
[----:B------:R-:W-:-:S05]  /*11320*/  @P2 MOV R5, R0 ;  /* 0x0000000000052202 */ /* 0x000fca0000000f00 */
[----:B------:R0:W-:Y:S01]  /*11330*/  STG.E.U8 desc[UR36][R2.64], R5 ;  /* 0x0000000502007986 */ /* 0x0001e2000c101124 */
[----:B------:R-:W-:Y:S05]  /*11340*/  BRA `(.L_x_3120) ;  /* 0x0000000400807947 */ /* 0x000fea0003800000 */
.L_x_3138:
[----:B------:R-:W-:-:S06]  /*11350*/  HADD2.F32 R4, -RZ, R0.H0_H0 ;  /* 0x20000000ff047230 */ /* 0x000fcc0000004100 */
[----:B------:R-:W0:Y:S02]  /*11360*/  F2I.U64.TRUNC R4, R4 ;  /* 0x0000000400047311 */ /* 0x000e24000020d800 */
[----:B0-----:R0:W-:Y:S01]  /*11370*/  STG.E.64 desc[UR36][R2.64], R4 ;  /* 0x0000000402007986 */ /* 0x0011e2000c101b24 */
[----:B------:R-:W-:Y:S05]  /*11380*/  BRA `(.L_x_3120) ;  /* 0x0000000400707947 */ /* 0x000fea0003800000 */
.L_x_3137:
[----:B------:R-:W-:-:S04]  /*11390*/  HADD2.F32 R0, -RZ, R0.H0_H0 ;  /* 0x20000000ff007230 */ /* 0x000fc80000004100 */
[----:B------:R-:W0:Y:S02]  /*113a0*/  F2I.FTZ.U32.TRUNC.NTZ R5, R0 ;  /* 0x0000000000057305 */ /* 0x000e24000021f000 */
[----:B0-----:R0:W-:Y:S01]  /*113b0*/  STG.E desc[UR36][R2.64], R5 ;  /* 0x0000000502007986 */ /* 0x0011e2000c101924 */
[----:B------:R-:W-:Y:S05]  /*113c0*/  BRA `(.L_x_3120) ;  /* 0x0000000400607947 */ /* 0x000fea0003800000 */
.L_x_3127:
        /* <DEDUP_REMOVED lines=13> */
.L_x_3140:
        /* <DEDUP_REMOVED lines=12> */
.L_x_3139:
[----:B------:R-:W-:-:S09]  /*11560*/  UISETP.NE.AND UP0, UPT, UR4, 0xf, UPT ;  /* 0x0000000f0400788c */ /* 0x000fd2000bf05270 */
[----:B------:R-:W-:Y:S05]  /*11570*/  BRA.U !UP0, `(.L_x_3141) ;  /* 0x0000000108e87547 */ /* 0x000fea000b800000 */
[----:B------:R-:W-:-:S09]  /*11580*/  UISETP.NE.AND UP0, UPT, UR4, 0x17, UPT ;  /* 0x000000170400788c */ /* 0x000fd2000bf05270 */
[----:B------:R-:W-:Y:S05]  /*11590*/  BRA.U !UP0, `(.L_x_3142) ;  /* 0x0000000108907547 */ /* 0x000fea000b800000 */
[----:B------:R-:W-:-:S09]  /*115a0*/  UISETP.NE.AND UP0, UPT, UR4, 0x18, UPT ;  /* 0x000000180400788c */ /* 0x000fd2000bf05270 */
[----:B------:R-:W-:Y:S05]  /*115b0*/  BRA.U !UP0, `(.L_x_3143) ;  /* 0x0000000108447547 */ /* 0x000fea000b800000 */
.L_x_3119:
        /* <DEDUP_REMOVED lines=8> */
[----:B0-----:R-:W-:Y:S01]  /*11640*/  IMAD.U32 R4, RZ, RZ, UR4 ;  /* 0x00000004ff047e24 */ /* 0x001fe2000f8e00ff */
[----:B------:R-:W-:Y:S02]  /*11650*/  MOV R5, UR5 ;  /* 0x0000000500057c02 */ /* 0x000fe40008000f00 */
[----:B---3--:R-:W-:-:S02]  /*11660*/  MOV R6, UR6 ;  /* 0x0000000600067c02 */ /* 0x008fc40008000f00 */
[----:B------:R-:W-:Y:S01]  /*11670*/  MOV R7, UR7 ;  /* 0x0000000700077c02 */ /* 0x000fe20008000f00 */
[----:B----4-:R-:W-:Y:S01]  /*11680*/  IMAD.U32 R10, RZ, RZ, UR8 ;  /* 0x00000008ff0a7e24 */ /* 0x010fe2000f8e00ff */
[----:B-1----:R-:W-:-:S07]  /*11690*/  MOV R11, UR9 ;  /* 0x00000009000b7c02 */ /* 0x002fce0008000f00 */
[----:B------:R-:W-:-:S07]  /*116a0*/  LEPC R20, `(.L_x_3144) ;  /* 0x000000001014794e */ /* 0x000fce0000000000 */
[----:B--2---:R-:W-:Y:S05]  /*116b0*/  CALL.ABS.NOINC R2 ;  /* 0x0000000002007343 */ /* 0x004fea0003c00000 */
.L_x_3144:
[----:B------:R-:W-:Y:S05]  /*116c0*/  BRA `(.L_x_3120) ;  /* 0x0000000000a07947 */ /* 0x000fea0003800000 */
.L_x_3143:
        /* <DEDUP_REMOVED lines=13> */
.L_x_3146:
[----:B------:R-:W-:Y:S05]  /*117a0*/  BSYNC.RECONVERGENT B0 ;  /* 0x0000000000007941 */ /* 0x000fea0003800200 */
.L_x_3145:
[----:B------:R-:W-:-:S05]  /*117b0*/  LOP3.LUT R5, R0, 0x80, R5, 0xf8, !PT ;  /* 0x0000008000057812 */ /* 0x000fca00078ef805 */
[----:B------:R1:W-:Y:S01]  /*117c0*/  STG.E.U8 desc[UR36][R2.64], R5 ;  /* 0x0000000502007986 */ /* 0x0003e2000c101124 */
[----:B------:R-:W-:Y:S05]  /*117d0*/  BRA `(.L_x_3120) ;  /* 0x00000000005c7947 */ /* 0x000fea0003800000 */
.L_x_3142:
        /* <DEDUP_REMOVED lines=12> */
.L_x_3148:
[----:B------:R-:W-:Y:S02]  /*118a0*/  ISETP.GT.U32.AND P0, PT, R4, 0x7f800000, PT ;  /* 0x7f8000000400780c */ /* 0x000fe40003f04070 */
[----:B------:R-:W-:-:S04]  /*118b0*/  MOV R0, 0x7f ;  /* 0x0000007f00007802 */ /* 0x000fc80000000f00 */
[----:B------:R-:W-:-:S07]  /*118c0*/  SEL R0, R0, 0x7c, P0 ;  /* 0x0000007c00007807 */ /* 0x000fce0000000000 */
.L_x_3149:
[----:B------:R-:W-:Y:S05]  /*118d0*/  BSYNC.RECONVERGENT B0 ;  /* 0x0000000000007941 */ /* 0x000fea0003800200 */
.L_x_3147:
[----:B------:R-:W-:-:S04]  /*118e0*/  SHF.R.U32.HI R5, RZ, 0x18, R5 ;  /* 0x00000018ff057819 */ /* 0x000fc80000011605 */
[----:B------:R-:W-:-:S05]  /*118f0*/  LOP3.LUT R5, R0, 0x80, R5, 0xf8, !PT ;  /* 0x0000008000057812 */ /* 0x000fca00078ef805 */
[----:B------:R2:W-:Y:S01]  /*11900*/  STG.E.U8 desc[UR36][R2.64], R5 ;  /* 0x0000000502007986 */ /* 0x0005e2000c101124 */
[----:B------:R-:W-:Y:S05]  /*11910*/  BRA `(.L_x_3120) ;  /* 0x00000000000c7947 */ /* 0x000fea0003800000 */
.L_x_3141:
[----:B------:R-:W-:-:S05]  /*11920*/  HADD2.F32 R0, -RZ, R0.H0_H0 ;  /* 0x20000000ff007230 */ /* 0x000fca0000004100 */
[----:B------:R-:W-:-:S05]  /*11930*/  F2FP.BF16.F32.PACK_AB R0, RZ, R0 ;  /* 0x00000000ff00723e */ /* 0x000fca00000010ff */
[----:B------:R0:W-:Y:S02]  /*11940*/  STG.E.U16 desc[UR36][R2.64], R0 ;  /* 0x0000000002007986 */ /* 0x0001e4000c101524 */
.L_x_3120:
[----:B------:R-:W-:-:S07]  /*11950*/  IADD3 R17, PT, PT, R17, 0x80, RZ ;  /* 0x0000008011117810 */ /* 0x000fce0007ffe0ff */
.L_x_3031:
[----:B------:R-:W-:Y:S05]  /*11960*/  BSYNC.RECONVERGENT B6 ;  /* 0x0000000000067941 */ /* 0x000fea0003800200 */
.L_x_3030:
        /* <DEDUP_REMOVED lines=306> */
.L_x_3150:
[----:B------:R-:W0:Y:S01]  /*12c90*/  LDCU.128 UR8, c[0x0][0x580] ;  /* 0x0000b000ff0877ac */ /* 0x000e220008000c00 */
[----:B------:R-:W-:-:S04]  /*12ca0*/  UPRMT UR4, UR41, 0x9910, URZ ;  /* 0x0000991029047896 */ /* 0x000fc800080000ff */
[----:B------:R-:W-:Y:S01]  /*12cb0*/  UISETP.GT.AND UP0, UPT, UR4, 0x9, UPT ;  /* 0x000000090400788c */ /* 0x000fe2000bf04270 */
[----:B0-----:R-:W-:Y:S02]  /*12cc0*/  IADD3 R16, P0, PT, R16, UR8, RZ ;  /* 0x0000000810107c10 */ /* 0x001fe4000ff1e0ff */
[----:B-1234-:R-:W-:-:S03]  /*12cd0*/  IADD3 R2, P1, PT, R0, UR10, RZ ;  /* 0x0000000a00027c10 */ /* 0x01efc6000ff3e0ff */
        /* <DEDUP_REMOVED lines=16> */
.L_x_3154:
[----:B------:R0:W2:Y:S02]  /*12de0*/  LDG.E.U8 R2, desc[UR36][R2.64] ;  /* 0x0000002402027981 */ /* 0x0000a4000c1e1100 */
[----:B0-----:R-:W-:Y:S02]  /*12df0*/  PRMT R3, R3, 0x5410, RZ ;  /* 0x0000541003037816 */ /* 0x001fe400000000ff */
[----:B--2---:R-:W-:-:S04]  /*12e00*/  I2FP.F32.U32 R10, R2 ;  /* 0x00000002000a7245 */ /* 0x004fc80000201000 */
[----:B------:R-:W-:Y:S01]  /*12e10*/  F2FP.F16.F32.PACK_AB R10, RZ, R10 ;  /* 0x0000000aff0a723e */ /* 0x000fe200000000ff */
[----:B------:R-:W-:Y:S06]  /*12e20*/  BRA `(.L_x_3156) ;  /* 0x0000001000207947 */ /* 0x000fec0003800000 */
.L_x_3153:
        /* <DEDUP_REMOVED lines=11> */
.L_x_3158:
[----:B------:R0:W2:Y:S02]  /*12ee0*/  LDG.E R2, desc[UR36][R2.64] ;  /* 0x0000002402027981 */ /* 0x0000a4000c1e1900 */
[----:B0-----:R-:W-:Y:S02]  /*12ef0*/  PRMT R3, R3, 0x5410, RZ ;  /* 0x0000541003037816 */ /* 0x001fe400000000ff */
[----:B--2---:R-:W-:-:S04]  /*12f00*/  I2FP.F32.S32 R10, R2 ;  /* 0x00000002000a7245 */ /* 0x004fc80000201400 */
[----:B------:R-:W-:Y:S01]  /*12f10*/  F2FP.F16.F32.PACK_AB R10, RZ, R10 ;  /* 0x0000000aff0a723e */ /* 0x000fe200000000ff */
[----:B------:R-:W-:Y:S06]  /*12f20*/  BRA `(.L_x_3156) ;  /* 0x0000000c00e07947 */ /* 0x000fec0003800000 */
.L_x_3157:
[----:B------:R0:W2:Y:S02]  /*12f30*/  LDG.E.U16 R2, desc[UR36][R2.64] ;  /* 0x0000002402027981 */ /* 0x0000a4000c1e1500 */
[----:B0-----:R-:W-:Y:S01]  /*12f40*/  PRMT R3, R3, 0x5410, RZ ;  /* 0x0000541003037816 */ /* 0x001fe200000000ff */
[----:B--2---:R-:W0:Y:S02]  /*12f50*/  I2F.S16 R10, R2 ;  /* 0x00000002000a7306 */ /* 0x004e240000101400 */
[----:B0-----:R-:W-:Y:S01]  /*12f60*/  F2FP.F16.F32.PACK_AB R10, RZ, R10 ;  /* 0x0000000aff0a723e */ /* 0x001fe200000000ff */
[----:B------:R-:W-:Y:S06]  /*12f70*/  BRA `(.L_x_3156) ;  /* 0x0000000c00cc7947 */ /* 0x000fec0003800000 */
.L_x_3152:
        /* <DEDUP_REMOVED lines=10> */
.L_x_3160:
[----:B------:R0:W2:Y:S02]  /*13020*/  LDG.E.U16 R10, desc[UR36][R2.64] ;  /* 0x00000024020a7981 */ /* 0x0000a4000c1e1500 */
[----:B0-----:R-:W-:Y:S01]  /*13030*/  PRMT R3, R3, 0x5410, RZ ;  /* 0x0000541003037816 */ /* 0x001fe200000000ff */
[----:B--2---:R-:W-:-:S05]  /*13040*/  HADD2.F32 R10, -RZ, R10.H0_H0 ;  /* 0x2000000aff0a7230 */ /* 0x004fca0000004100 */
[----:B------:R-:W-:Y:S01]  /*13050*/  F2FP.F16.F32.PACK_AB R10, RZ, R10 ;  /* 0x0000000aff0a723e */ /* 0x000fe200000000ff */
[----:B------:R-:W-:Y:S06]  /*13060*/  BRA `(.L_x_3156) ;  /* 0x0000000c00907947 */ /* 0x000fec0003800000 */
.L_x_3159:
        /* <DEDUP_REMOVED lines=10> */
.L_x_3162:
[----:B------:R-:W2:Y:S02]  /*13110*/  LDG.E R2, desc[UR36][R2.64] ;  /* 0x0000002402027981 */ /* 0x000ea4000c1e1900 */
[----:B--2---:R-:W-:Y:S02]  /*13120*/  PRMT R10, R2, 0x7610, R10 ;  /* 0x00007610020a7816 */ /* 0x004fe4000000000a */
[----:B------:R-:W-:Y:S01]  /*13130*/  PRMT R3, R3, 0x7610, R2 ;  /* 0x0000761003037816 */ /* 0x000fe20000000002 */
[----:B------:R-:W-:Y:S06]  /*13140*/  BRA `(.L_x_3156) ;  /* 0x0000000c00587947 */ /* 0x000fec0003800000 */
.L_x_3161:
        /* <DEDUP_REMOVED lines=13> */
.L_x_3151:
        /* <DEDUP_REMOVED lines=14> */
.L_x_3165:
        /* <DEDUP_REMOVED lines=24> */
.L_x_3164:
        /* <DEDUP_REMOVED lines=27> */
.L_x_3167:
[----:B------:R0:W2:Y:S02]  /*13630*/  LDG.E.U8 R2, desc[UR36][R2.64] ;  /* 0x0000002402027981 */ /* 0x0000a4000c1e1100 */
[----:B0-----:R-:W-:Y:S02]  /*13640*/  PRMT R3, R3, 0x5410, RZ ;  /* 0x0000541003037816 */ /* 0x001fe400000000ff */
[C---:B--2---:R-:W-:Y:S02]  /*13650*/  SHF.L.U32 R0, R2.reuse, 0x19, RZ ;  /* 0x0000001902007819 */ /* 0x044fe400000006ff */
[----:B------:R-:W-:Y:S02]  /*13660*/  SHF.L.U32 R5, R2, 0x8, RZ ;  /* 0x0000000802057819 */ /* 0x000fe400000006ff */
        /* <DEDUP_REMOVED lines=10> */
.L_x_3166:
[----:B------:R0:W2:Y:S02]  /*13710*/  LDG.E.U16 R10, desc[UR36][R2.64] ;  /* 0x00000024020a7981 */ /* 0x0000a4000c1e1500 */
[----:B0-----:R-:W-:Y:S02]  /*13720*/  PRMT R3, R3, 0x5410, RZ ;  /* 0x0000541003037816 */ /* 0x001fe400000000ff */
[----:B--2---:R-:W-:-:S04]  /*13730*/  SHF.L.U32 R10, R10, 0x10, RZ ;  /* 0x000000100a0a7819 */ /* 0x004fc800000006ff */
[----:B------:R-:W-:Y:S01]  /*13740*/  F2FP.F16.F32.PACK_AB R10, RZ, R10 ;  /* 0x0000000aff0a723e */ /* 0x000fe200000000ff */
[----:B------:R-:W-:Y:S06]  /*13750*/  BRA `(.L_x_3156) ;  /* 0x0000000400d47947 */ /* 0x000fec0003800000 */
.L_x_3163:
        /* <DEDUP_REMOVED lines=13> */
.L_x_3170:
        /* <DEDUP_REMOVED lines=21> */
.L_x_3174:
[----:B------:R-:W-:Y:S05]  /*13980*/  BSYNC.RECONVERGENT B1 ;  /* 0x0000000000017941 */ /* 0x000fea0003800200 */
.L_x_3173:
[----:B------:R-:W-:Y:S01]  /*13990*/  IMAD.SHL.U32 R0, R0, 0x100000, RZ ;  /* 0x0010000000007824 */ /* 0x000fe200078e00ff */
[----:B------:R-:W-:-:S04]  /*139a0*/  LEA R2, R2, 0x3b800000, 0x17 ;  /* 0x3b80000002027811 */ /* 0x000fc800078eb8ff */
[----:B------:R-:W-:-:S07]  /*139b0*/  LOP3.LUT R10, R2, R0, R7, 0xfe, !PT ;  /* 0x00000000020a7212 */ /* 0x000fce00078efe07 */
.L_x_3172:
[----:B------:R-:W-:Y:S05]  /*139c0*/  BSYNC.RECONVERGENT B0 ;  /* 0x0000000000007941 */ /* 0x000fea0003800200 */
.L_x_3171:
[----:B------:R-:W-:Y:S02]  /*139d0*/  F2FP.F16.F32.PACK_AB R10, RZ, R10 ;  /* 0x0000000aff0a723e */ /* 0x000fe400000000ff */
[----:B------:R-:W-:Y:S01]  /*139e0*/  PRMT R3, R3, 0x5410, RZ ;  /* 0x0000541003037816 */ /* 0x000fe200000000ff */
[----:B------:R-:W-:Y:S06]  /*139f0*/  BRA `(.L_x_3156) ;  /* 0x00000004002c7947 */ /* 0x000fec0003800000 */
.L_x_3169:
        /* <DEDUP_REMOVED lines=21> */
.L_x_3178:
[----:B------:R-:W-:Y:S05]  /*13b50*/  BSYNC.RECONVERGENT B1 ;  /* 0x0000000000017941 */ /* 0x000fea0003800200 */
.L_x_3177:
[----:B------:R-:W-:Y:S02]  /*13b60*/  SHF.L.U32 R0, R0, 0x15, RZ ;  /* 0x0000001500007819 */ /* 0x000fe400000006ff */
[----:B------:R-:W-:-:S04]  /*13b70*/  LEA R2, R2, 0x37800000, 0x17 ;  /* 0x3780000002027811 */ /* 0x000fc800078eb8ff */
[----:B------:R-:W-:-:S07]  /*13b80*/  LOP3.LUT R10, R2, R0, R7, 0xfe, !PT ;  /* 0x00000000020a7212 */ /* 0x000fce00078efe07 */
.L_x_3176:
[----:B------:R-:W-:Y:S05]  /*13b90*/  BSYNC.RECONVERGENT B0 ;  /* 0x0000000000007941 */ /* 0x000fea0003800200 */
.L_x_3175:
[----:B------:R-:W-:Y:S02]  /*13ba0*/  F2FP.F16.F32.PACK_AB R10, RZ, R10 ;  /* 0x0000000aff0a723e */ /* 0x000fe400000000ff */
[----:B------:R-:W-:Y:S01]  /*13bb0*/  PRMT R3, R3, 0x5410, RZ ;  /* 0x0000541003037816 */ /* 0x000fe200000000ff */
[----:B------:R-:W-:Y:S06]  /*13bc0*/  BRA `(.L_x_3156) ;  /* 0x0000000000b87947 */ /* 0x000fec0003800000 */
.L_x_3168:
        /* <DEDUP_REMOVED lines=14> */
.L_x_3182:
[----:B------:R-:W-:Y:S05]  /*13cb0*/  BSYNC.RECONVERGENT B0 ;  /* 0x0000000000007941 */ /* 0x000fea0003800200 */
.L_x_3181:
[----:B------:R-:W-:Y:S02]  /*13cc0*/  PRMT R3, R3, 0x5410, RZ ;  /* 0x0000541003037816 */ /* 0x000fe400000000ff */
[----:B------:R-:W-:Y:S01]  /*13cd0*/  F2FP.F16.F32.PACK_AB R10, RZ, R10 ;  /* 0x0000000aff0a723e */ /* 0x000fe200000000ff */
[----:B------:R-:W-:Y:S06]  /*13ce0*/  BRA `(.L_x_3156) ;  /* 0x0000000000707947 */ /* 0x000fec0003800000 */
.L_x_3155:
        /* <DEDUP_REMOVED lines=8> */
[----:B0-----:R-:W-:Y:S02]  /*13d70*/  MOV R4, UR4 ;  /* 0x0000000400047c02 */ /* 0x001fe40008000f00 */
[----:B------:R-:W-:-:S02]  /*13d80*/  MOV R5, UR5 ;  /* 0x0000000500057c02 */ /* 0x000fc40008000f00 */
[----:B---3--:R-:W-:Y:S01]  /*13d90*/  MOV R6, UR6 ;  /* 0x0000000600067c02 */ /* 0x008fe20008000f00 */
[----:B------:R-:W-:Y:S01]  /*13da0*/  IMAD.U32 R7, RZ, RZ, UR7 ;  /* 0x00000007ff077e24 */ /* 0x000fe2000f8e00ff */
[----:B----4-:R-:W-:Y:S02]  /*13db0*/  MOV R10, UR8 ;  /* 0x00000008000a7c02 */ /* 0x010fe40008000f00 */
[----:B-1----:R-:W-:-:S07]  /*13dc0*/  MOV R11, UR9 ;  /* 0x00000009000b7c02 */ /* 0x002fce0008000f00 */
[----:B------:R-:W-:-:S07]  /*13dd0*/  LEPC R20, `(.L_x_3183) ;  /* 0x000000001014794e */ /* 0x000fce0000000000 */
[----:B--2---:R-:W-:Y:S05]  /*13de0*/  CALL.ABS.NOINC R2 ;  /* 0x0000000002007343 */ /* 0x004fea0003c00000 */
.L_x_3183:
[----:B------:R-:W-:Y:S02]  /*13df0*/  PRMT R10, RZ, 0x7610, R10 ;  /* 0x00007610ff0a7816 */ /* 0x000fe4000000000a */
[----:B------:R-:W-:Y:S01]  /*13e00*/  PRMT R3, R3, 0x5410, RZ ;  /* 0x0000541003037816 */ /* 0x000fe200000000ff */
[----:B------:R-:W-:Y:S06]  /*13e10*/  BRA `(.L_x_3156) ;  /* 0x0000000000247947 */ /* 0x000fec0003800000 */
.L_x_3180:
[----:B------:R-:W2:Y:S02]  /*13e20*/  LDG.E.64 R2, desc[UR36][R2.64] ;  /* 0x0000002402027981 */ /* 0x000ea4000c1e1b00 */
[----:B--2---:R0:W1:Y:S02]  /*13e30*/  I2F.U64 R10, R2 ;  /* 0x00000002000a7312 */ /* 0x0040640000301000 */
[----:B0-----:R-:W-:Y:S02]  /*13e40*/  PRMT R3, R3, 0x5410, RZ ;  /* 0x0000541003037816 */ /* 0x001fe400000000ff */
[----:B-1----:R-:W-:Y:S01]  /*13e50*/  F2FP.F16.F32.PACK_AB R10, RZ, R10 ;  /* 0x0000000aff0a723e */ /* 0x002fe200000000ff */
[----:B------:R-:W-:Y:S06]  /*13e60*/  BRA `(.L_x_3156) ;  /* 0x0000000000107947 */ /* 0x000fec0003800000 */
.L_x_3179:
[----:B------:R0:W2:Y:S02]  /*13e70*/  LDG.E R2, desc[UR36][R2.64] ;  /* 0x0000002402027981 */ /* 0x0000a4000c1e1900 */
[----:B0-----:R-:W-:Y:S02]  /*13e80*/  PRMT R3, R3, 0x5410, RZ ;  /* 0x0000541003037816 */ /* 0x001fe400000000ff */
[----:B--2---:R-:W-:-:S04]  /*13e90*/  I2FP.F32.U32 R10, R2 ;  /* 0x00000002000a7245 */ /* 0x004fc80000201000 */
[----:B------:R-:W-:-:S07]  /*13ea0*/  F2FP.F16.F32.PACK_AB R10, RZ, R10 ;  /* 0x0000000aff0a723e */ /* 0x000fce00000000ff */
.L_x_3156:
        /* <DEDUP_REMOVED lines=23> */
.L_x_3185:
        /* <DEDUP_REMOVED lines=70> */
.L_x_3193:
[----:B------:R-:W-:-:S04]  /*14480*/  FADD.FTZ R7, -R0, R5 ;  /* 0x0000000500077221 */ /* 0x000fc80000010100 */
[----:B------:R-:W-:-:S07]  /*14490*/  FMUL.FTZ R7, R7, 0.5 ;  /* 0x3f00000007077820 */ /* 0x000fce0000410000 */
.L_x_3194:
[----:B------:R-:W-:Y:S05]  /*144a0*/  BSYNC.RECONVERGENT B1 ;  /* 0x0000000000017941 */ /* 0x000fea0003800200 */
.L_x_3192:
        /* <DEDUP_REMOVED lines=11> */
.L_x_3196:
[----:B------:R-:W-:-:S04]  /*14560*/  FADD.FTZ R12, R4, -R13 ;  /* 0x8000000d040c7221 */ /* 0x000fc80000010000 */
[----:B------:R-:W-:-:S07]  /*14570*/  FMUL.FTZ R12, R12, 0.5 ;  /* 0x3f0000000c0c7820 */ /* 0x000fce0000410000 */
.L_x_3197:
[----:B------:R-:W-:Y:S05]  /*14580*/  BSYNC.RECONVERGENT B1 ;  /* 0x0000000000017941 */ /* 0x000fea0003800200 */
.L_x_3195:
        /* <DEDUP_REMOVED lines=35> */
.L_x_3191:
[----:B------:R-:W-:-:S13]  /*147c0*/  FSETP.GEU.FTZ.AND P0, PT, R11, 1, PT ;  /* 0x3f8000000b00780b */ /* 0x000fda0003f1e000 */
[----:B------:R-:W-:Y:S05]  /*147d0*/  @!P0 BRA `(.L_x_3198) ;  /* 0x0000000000848947 */ /* 0x000fea0003800000 */
[----:B------:R-:W-:Y:S01]  /*147e0*/  FMUL.FTZ R7, R0, R3 ;  /* 0x0000000300077220 */ /* 0x000fe20000410000 */
[----:B------:R-:W-:Y:S01]  /*147f0*/  MOV R14, 0x3e800000 ;  /* 0x3e800000000e7802 */ /* 0x000fe20000000f00 */
[----:B------:R-:W-:Y:S02]  /*14800*/  HFMA2 R19, -RZ, RZ, 1.3056640625, -1.8671875 ;  /* 0x3d39bf78ff137431 */ /* 0x000fe400000001ff */
        /* <DEDUP_REMOVED lines=30> */
.L_x_3198:
[----:B------:R-:W-:-:S04]  /*149f0*/  FADD.FTZ R7, -R11, 1 ;  /* 0x3f8000000b077421 */ /* 0x000fc80000010100 */
[----:B------:R-:W-:-:S06]  /*14a00*/  FMUL.FTZ R7, R0, R7 ;  /* 0x0000000700077220 */ /* 0x000fcc0000410000 */
[----:B------:R-:W0:Y:S08]  /*14a10*/  MUFU.SQRT R7, R7 ;  /* 0x0000000700077308 */ /* 0x000e300000002000 */
[----:B0-----:R-:W0:Y:S02]  /*14a20*/  MUFU.RCP R13, R7 ;  /* 0x00000007000d7308 */ /* 0x001e240000001000 */
[----:B0-----:R-:W-:Y:S01]  /*14a30*/  FMUL.FTZ R13, |R10|, R13 ;  /* 0x0000000d0a0d7220 */ /* 0x001fe20000410200 */
[----:B------:R-:W-:Y:S06]  /*14a40*/  BRA `(.L_x_3189) ;  /* 0x0000000000047947 */ /* 0x000fec0003800000 */
.L_x_3190:
[----:B------:R0:W1:Y:S02]  /*14a50*/  MUFU.SQRT R13, R2 ;  /* 0x00000002000d7308 */ /* 0x0000640000002000 */
.L_x_3189:
[----:B------:R-:W-:Y:S05]  /*14a60*/  BSYNC.RECONVERGENT B0 ;  /* 0x0000000000007941 */ /* 0x000fea0003800200 */
.L_x_3188:
        /* <DEDUP_REMOVED lines=35> */
.L_x_3202:
        /* <DEDUP_REMOVED lines=23> */
.L_x_3208:
[----:B------:R-:W-:-:S04]  /*14e10*/  FADD.FTZ R3, -R3, R4 ;  /* 0x0000000403037221 */ /* 0x000fc80000010100 */
[----:B------:R-:W-:-:S07]  /*14e20*/  FMUL.FTZ R5, R3, 0.5 ;  /* 0x3f00000003057820 */ /* 0x000fce0000410000 */
.L_x_3209:
[----:B------:R-:W-:Y:S05]  /*14e30*/  BSYNC.RECONVERGENT B4 ;  /* 0x0000000000047941 */ /* 0x000fea0003800200 */
.L_x_3207:
[----:B------:R-:W-:Y:S01]  /*14e40*/  FADD.FTZ R0, R5, R0 ;  /* 0x0000000005007221 */ /* 0x000fe20000010000 */
[----:B------:R-:W-:-:S04]  /*14e50*/  FADD.FTZ R3, R11, R6 ;  /* 0x000000060b037221 */ /* 0x000fc80000010000 */
[----:B------:R-:W-:-:S04]  /*14e60*/  FMUL.FTZ R0, R0, R3 ;  /* 0x0000000300007220 */ /* 0x000fc80000410000 */
[----:B------:R2:W3:Y:S01]  /*14e70*/  MUFU.SQRT R12, R0 ;  /* 0x00000000000c7308 */ /* 0x0004e20000002000 */
[----:B------:R-:W-:Y:S05]  /*14e80*/  BRA `(.L_x_3210) ;  /* 0x0000000000487947 */ /* 0x000fea0003800000 */
.L_x_3206:
        /* <DEDUP_REMOVED lines=12> */
.L_x_3205:
[----:B------:R-:W-:Y:S01]  /*14f50*/  FADD.FTZ R0, R6, 1 ;  /* 0x3f80000006007421 */ /* 0x000fe20000010000 */
[----:B------:R-:W-:Y:S01]  /*14f60*/  MUFU.SQRT R3, R2 ;  /* 0x0000000200037308 */ /* 0x000fe20000002000 */
[----:B------:R-:W-:Y:S02]  /*14f70*/  MOV R11, 0x3f800000 ;  /* 0x3f800000000b7802 */ /* 0x000fe40000000f00 */
[----:B------:R-:W-:-:S06]  /*14f80*/  FMUL.FTZ R0, R0, 0.5 ;  /* 0x3f00000000007820 */ /* 0x000fcc0000410000 */
[----:B------:R-:W2:Y:S02]  /*14f90*/  MUFU.SQRT R0, R0 ;  /* 0x0000000000007308 */ /* 0x000ea40000002000 */
[----:B--2---:R-:W-:-:S07]  /*14fa0*/  FMUL.FTZ R12, R3, R0 ;  /* 0x00000000030c7220 */ /* 0x004fce0000410000 */
.L_x_3210:
[----:B------:R-:W-:Y:S05]  /*14fb0*/  BSYNC.RECONVERGENT B1 ;  /* 0x0000000000017941 */ /* 0x000fea0003800200 */
.L_x_3204:
[----:B------:R-:W-:Y:S05]  /*14fc0*/  BRA `(.L_x_3211) ;  /* 0x0000000000087947 */ /* 0x000fea0003800000 */
.L_x_3201:
[----:B------:R-:W-:Y:S01]  /*14fd0*/  FMUL.FTZ R12, R6, 16777216 ;  /* 0x4b800000060c7820 */ /* 0x000fe20000410000 */
[----:B------:R-:W-:-:S07]  /*14fe0*/  FMUL.FTZ R11, R11, 16777216 ;  /* 0x4b8000000b0b7820 */ /* 0x000fce0000410000 */
.L_x_3211:
[----:B------:R-:W-:Y:S05]  /*14ff0*/  BSYNC.RELIABLE B0 ;  /* 0x0000000000007941 */ /* 0x000fea0003800100 */
.L_x_3200:
        /* <DEDUP_REMOVED lines=17> */
.L_x_3213:
[----:B------:R-:W-:Y:S05]  /*15110*/  BSYNC.RECONVERGENT B4 ;  /* 0x0000000000047941 */ /* 0x000fea0003800200 */
.L_x_3212:
        /* <DEDUP_REMOVED lines=28> */
.L_x_3203:
[----:B------:R-:W-:Y:S05]  /*152e0*/  BSYNC.RECONVERGENT B3 ;  /* 0x0000000000037941 */ /* 0x000fea0003800200 */
.L_x_3199:
[----:B-1----:R-:W-:Y:S02]  /*152f0*/  LOP3.LUT R10, R13, 0x80000000, R10, 0xb8, !PT ;  /* 0x800000000d0a7812 */ /* 0x002fe400078eb80a */
[----:B------:R-:W-:Y:S01]  /*15300*/  LOP3.LUT R9, R0, 0x80000000, R9, 0xb8, !PT ;  /* 0x8000000000097812 */ /* 0x000fe200078eb809 */
[----:B------:R-:W-:Y:S06]  /*15310*/  BRA `(.L_x_3186) ;  /* 0x0000001400187947 */ /* 0x000fec0003800000 */
.L_x_3187:
        /* <DEDUP_REMOVED lines=33> */
.L_x_3219:
[----:B------:R-:W-:Y:S05]  /*15530*/  BSYNC.RECONVERGENT B4 ;  /* 0x0000000000047941 */ /* 0x000fea0003800200 */
.L_x_3218:
        /* <DEDUP_REMOVED lines=22> */
.L_x_3217:
        /* <DEDUP_REMOVED lines=29> */
.L_x_3222:
[----:B------:R-:W-:Y:S05]  /*15870*/  BSYNC.RECONVERGENT B4 ;  /* 0x0000000000047941 */ /* 0x000fea0003800200 */
.L_x_3221:
        /* <DEDUP_REMOVED lines=22> */
.L_x_3216:
        /* <DEDUP_REMOVED lines=34> */
.L_x_3224:
[----:B------:R-:W-:Y:S05]  /*15c00*/  BSYNC.RECONVERGENT B4 ;  /* 0x0000000000047941 */ /* 0x000fea0003800200 */
.L_x_3223:
        /* <DEDUP_REMOVED lines=22> */
.L_x_3215:
        /* <DEDUP_REMOVED lines=26> */
.L_x_3228:
[----:B------:R-:W-:Y:S05]  /*15f10*/  BSYNC.RECONVERGENT B4 ;  /* 0x0000000000047941 */ /* 0x000fea0003800200 */
.L_x_3227:
        /* <DEDUP_REMOVED lines=22> */
.L_x_3226:
        /* <DEDUP_REMOVED lines=29> */
.L_x_3230:
[----:B------:R-:W-:Y:S05]  /*16250*/  BSYNC.RECONVERGENT B4 ;  /* 0x0000000000047941 */ /* 0x000fea0003800200 */
.L_x_3229:
        /* <DEDUP_REMOVED lines=22> */
.L_x_3225:
        /* <DEDUP_REMOVED lines=34> */
.L_x_3232:
[----:B------:R-:W-:Y:S05]  /*165e0*/  BSYNC.RECONVERGENT B4 ;  /* 0x0000000000047941 */ /* 0x000fea0003800200 */
.L_x_3231:
        /* <DEDUP_REMOVED lines=21> */
.L_x_3220:
[----:B------:R-:W-:Y:S05]  /*16740*/  BSYNC.RECONVERGENT B3 ;  /* 0x0000000000037941 */ /* 0x000fea0003800200 */
.L_x_3214:
[----:B------:R-:W-:Y:S01]  /*16750*/  FADD.FTZ R3, R14, 0.69314718246459960938 ;  /* 0x3f3172180e037421 */ /* 0x000fe20000010000 */
[----:B------:R-:W-:-:S04]  /*16760*/  LOP3.LUT R9, R12, 0x80000000, R9, 0xb8, !PT ;  /* 0x800000000c097812 */ /* 0x000fc800078eb809 */
[----:B------:R-:W-:-:S07]  /*16770*/  LOP3.LUT R10, R3, 0x80000000, R10, 0xb8, !PT ;  /* 0x80000000030a7812 */ /* 0x000fce00078eb80a */
.L_x_3186:
[----:B------:R-:W-:Y:S05]  /*16780*/  BSYNC.RECONVERGENT B2 ;  /* 0x0000000000027941 */ /* 0x000fea0003800200 */
.L_x_3184:
[----:B------:R-:W-:Y:S01]  /*16790*/  UPRMT UR4, UR42, 0x9910, URZ ;  /* 0x000099102a047896 */ /* 0x000fe200080000ff */
[----:B------:R-:W-:-:S03]  /*167a0*/  F2FP.F16.F32.PACK_AB R3, R9, R10 ;  /* 0x0000000a0903723e */ /* 0x000fc600000000ff */
[----:B------:R-:W-:-:S09]  /*167b0*/  UISETP.GT.AND UP0, UPT, UR4, 0x9, UPT ;  /* 0x000000090400788c */ /* 0x000fd2000bf04270 */
        /* <DEDUP_REMOVED lines=13> */
.L_x_3236:
[----:B------:R-:W-:-:S06]  /*16890*/  HADD2.F32 R3, -RZ, R3.H0_H0 ;  /* 0x20000003ff037230 */ /* 0x000fcc0000004100 */
[----:B------:R-:W0:Y:S02]  /*168a0*/  F2I.S64.TRUNC R2, R3 ;  /* 0x0000000300027311 */ /* 0x000e24000020d900 */
[----:B0-----:R-:W-:Y:S01]  /*168b0*/  STG.E.U8 desc[UR36][R16.64], R2 ;  /* 0x0000000210007986 */ /* 0x001fe2000c101124 */
[----:B------:R-:W-:Y:S05]  /*168c0*/  EXIT ;  /* 0x000000000000794d */ /* 0x000fea0003800000 */
.L_x_3235:
        /* <DEDUP_REMOVED lines=10> */
.L_x_3239:
[----:B------:R-:W-:-:S06]  /*16970*/  HADD2.F32 R3, -RZ, R3.H0_H0 ;  /* 0x20000003ff037230 */ /* 0x000fcc0000004100 */
[----:B------:R-:W0:Y:S02]  /*16980*/  F2I.FTZ.TRUNC.NTZ R3, R3 ;  /* 0x0000000300037305 */ /* 0x000e24000021f100 */
[----:B0-----:R-:W-:Y:S01]  /*16990*/  STG.E desc[UR36][R16.64], R3 ;  /* 0x0000000310007986 */ /* 0x001fe2000c101924 */
[----:B------:R-:W-:Y:S05]  /*169a0*/  EXIT ;  /* 0x000000000000794d */ /* 0x000fea0003800000 */
.L_x_3238:
[----:B------:R-:W-:-:S06]  /*169b0*/  HADD2.F32 R3, -RZ, R3.H0_H0 ;  /* 0x20000003ff037230 */ /* 0x000fcc0000004100 */
[----:B------:R-:W0:Y:S02]  /*169c0*/  F2I.FTZ.TRUNC.NTZ R3, R3 ;  /* 0x0000000300037305 */ /* 0x000e24000021f100 */
[----:B0-----:R-:W-:Y:S01]  /*169d0*/  STG.E.U16 desc[UR36][R16.64], R3 ;  /* 0x0000000310007986 */ /* 0x001fe2000c101524 */
[----:B------:R-:W-:Y:S05]  /*169e0*/  EXIT ;  /* 0x000000000000794d */ /* 0x000fea0003800000 */
.L_x_3234:
        /* <DEDUP_REMOVED lines=9> */
.L_x_3241:
[----:B------:R-:W-:Y:S01]  /*16a80*/  STG.E.U16 desc[UR36][R16.64], R3 ;  /* 0x0000000310007986 */ /* 0x000fe2000c101524 */
[----:B------:R-:W-:Y:S05]  /*16a90*/  EXIT ;  /* 0x000000000000794d */ /* 0x000fea0003800000 */
.L_x_3240:
        /* <DEDUP_REMOVED lines=8> */
[----:B------:R-:W-:Y:S01]  /*16b20*/  STG.E.64 desc[UR36][R16.64], R2 ;  /* 0x0000000210007986 */ /* 0x000fe2000c101b24 */
[----:B------:R-:W-:Y:S05]  /*16b30*/  EXIT ;  /* 0x000000000000794d */ /* 0x000fea0003800000 */
.L_x_3243:
[----:B------:R-:W-:Y:S01]  /*16b40*/  STG.E desc[UR36][R16.64], R3 ;  /* 0x0000000310007986 */ /* 0x000fe2000c101924 */
[----:B------:R-:W-:Y:S05]  /*16b50*/  EXIT ;  /* 0x000000000000794d */ /* 0x000fea0003800000 */
.L_x_3242:
[----:B------:R-:W-:-:S05]  /*16b60*/  HADD2.F32 R2, -RZ, R3.H0_H0 ;  /* 0x20000003ff027230 */ /* 0x000fca0000004100 */
[----:B------:R-:W-:-:S06]  /*16b70*/  FMUL.FTZ R2, R2, 1 ;  /* 0x3f80000002027820 */ /* 0x000fcc0000410000 */
[----:B------:R-:W0:Y:S02]  /*16b80*/  F2F.F64.F32 R2, R2 ;  /* 0x0000000200027310 */ /* 0x000e240000201800 */
[----:B0-----:R-:W-:Y:S01]  /*16b90*/  STG.E.64 desc[UR36][R16.64], R2 ;  /* 0x0000000210007986 */ /* 0x001fe2000c101b24 */
[----:B------:R-:W-:Y:S05]  /*16ba0*/  EXIT ;  /* 0x000000000000794d */ /* 0x000fea0003800000 */
.L_x_3233:
        /* <DEDUP_REMOVED lines=14> */
.L_x_3247:
        /* <DEDUP_REMOVED lines=17> */
.L_x_3250:
[----:B------:R-:W-:-:S04]  /*16da0*/  SHF.R.U32.HI R3, RZ, 0x18, R3 ;  /* 0x00000018ff037819 */ /* 0x000fc80000011603 */
[----:B------:R-:W-:-:S04]  /*16db0*/  LOP3.LUT R0, R0, 0x80, R3, 0xf8, !PT ;  /* 0x0000008000007812 */ /* 0x000fc800078ef803 */
[----:B------:R-:W-:-:S07]  /*16dc0*/  PRMT R8, R0, 0x7610, R8 ;  /* 0x0000761000087816 */ /* 0x000fce0000000008 */
.L_x_3249:
[----:B------:R-:W-:Y:S05]  /*16dd0*/  BSYNC.RECONVERGENT B0 ;  /* 0x0000000000007941 */ /* 0x000fea0003800200 */
.L_x_3248:
[----:B------:R-:W-:Y:S01]  /*16de0*/  STG.E.U8 desc[UR36][R16.64], R8 ;  /* 0x0000000810007986 */ /* 0x000fe2000c101124 */
[----:B------:R-:W-:Y:S05]  /*16df0*/  EXIT ;  /* 0x000000000000794d */ /* 0x000fea0003800000 */
.L_x_3246:
        /* <DEDUP_REMOVED lines=17> */
.L_x_3253:
[----:B------:R-:W-:-:S04]  /*16f10*/  SHF.R.U32.HI R3, RZ, 0x18, R3 ;  /* 0x00000018ff037819 */ /* 0x000fc80000011603 */
[----:B------:R-:W-:-:S04]  /*16f20*/  LOP3.LUT R0, R0, 0x80, R3, 0xf8, !PT ;  /* 0x0000008000007812 */ /* 0x000fc800078ef803 */
[----:B------:R-:W-:-:S07]  /*16f30*/  PRMT R8, R0, 0x7610, R8 ;  /* 0x0000761000087816 */ /* 0x000fce0000000008 */
.L_x_3252:
[----:B------:R-:W-:Y:S05]  /*16f40*/  BSYNC.RECONVERGENT B0 ;  /* 0x0000000000007941 */ /* 0x000fea0003800200 */
.L_x_3251:
[----:B------:R-:W-:Y:S01]  /*16f50*/  STG.E.U8 desc[UR36][R16.64], R8 ;  /* 0x0000000810007986 */ /* 0x000fe2000c101124 */
[----:B------:R-:W-:Y:S05]  /*16f60*/  EXIT ;  /* 0x000000000000794d */ /* 0x000fea0003800000 */
.L_x_3245:
        /* <DEDUP_REMOVED lines=20> */
[----:B------:R-:W-:Y:S01]  /*170b0*/  STG.E.U8 desc[UR36][R16.64], R3 ;  /* 0x0000000310007986 */ /* 0x000fe2000c101124 */
[----:B------:R-:W-:Y:S05]  /*170c0*/  EXIT ;  /* 0x000000000000794d */ /* 0x000fea0003800000 */
.L_x_3255:
[----:B------:R-:W-:-:S06]  /*170d0*/  HADD2.F32 R3, -RZ, R3.H0_H0 ;  /* 0x20000003ff037230 */ /* 0x000fcc0000004100 */
[----:B------:R-:W0:Y:S02]  /*170e0*/  F2I.U64.TRUNC R2, R3 ;  /* 0x0000000300027311 */ /* 0x000e24000020d800 */
[----:B0-----:R-:W-:Y:S01]  /*170f0*/  STG.E.64 desc[UR36][R16.64], R2 ;  /* 0x0000000210007986 */ /* 0x001fe2000c101b24 */
[----:B------:R-:W-:Y:S05]  /*17100*/  EXIT ;  /* 0x000000000000794d */ /* 0x000fea0003800000 */
.L_x_3254:
[----:B------:R-:W-:-:S06]  /*17110*/  HADD2.F32 R3, -RZ, R3.H0_H0 ;  /* 0x20000003ff037230 */ /* 0x000fcc0000004100 */
[----:B------:R-:W0:Y:S02]  /*17120*/  F2I.FTZ.U32.TRUNC.NTZ R3, R3 ;  /* 0x0000000300037305 */ /* 0x000e24000021f000 */
[----:B0-----:R-:W-:Y:S01]  /*17130*/  STG.E desc[UR36][R16.64], R3 ;  /* 0x0000000310007986 */ /* 0x001fe2000c101924 */
[----:B------:R-:W-:Y:S05]  /*17140*/  EXIT ;  /* 0x000000000000794d */ /* 0x000fea0003800000 */
.L_x_3244:
        /* <DEDUP_REMOVED lines=11> */
[----:B------:R-:W-:Y:S01]  /*17200*/  STG.E.U8 desc[UR36][R16.64], R3 ;  /* 0x0000000310007986 */ /* 0x000fe2000c101124 */
[----:B------:R-:W-:Y:S05]  /*17210*/  EXIT ;  /* 0x000000000000794d */ /* 0x000fea0003800000 */
.L_x_3257:
[--C-:B------:R-:W-:Y:S02]  /*17220*/  HADD2.F32 R6, -RZ, R3.reuse.H1_H1 ;  /* 0x30000003ff067230 */ /* 0x100fe40000004100 */
[----:B------:R-:W-:-:S03]  /*17230*/  HADD2.F32 R0, -RZ, R3.H0_H0 ;  /* 0x20000003ff007230 */ /* 0x000fc60000004100 */
        /* <DEDUP_REMOVED lines=8> */
[----:B0-----:R-:W-:Y:S01]  /*172c0*/  STG.E.128 desc[UR36][R16.64], R4 ;  /* 0x0000000410007986 */ /* 0x001fe2000c101d24 */
[----:B------:R-:W-:Y:S05]  /*172d0*/  EXIT ;  /* 0x000000000000794d */ /* 0x000fea0003800000 */
.L_x_3256:
[----:B------:R-:W-:-:S09]  /*172e0*/  UISETP.NE.AND UP0, UPT, UR4, 0xf, UPT ;  /* 0x0000000f0400788c */ /* 0x000fd2000bf05270 */
[----:B------:R-:W-:Y:S05]  /*172f0*/  BRA.U !UP0, `(.L_x_3258) ;  /* 0x0000000108e87547 */ /* 0x000fea000b800000 */
[----:B------:R-:W-:-:S09]  /*17300*/  UISETP.NE.AND UP0, UPT, UR4, 0x17, UPT ;  /* 0x000000170400788c */ /* 0x000fd2000bf05270 */
[----:B------:R-:W-:Y:S05]  /*17310*/  BRA.U !UP0, `(.L_x_3259) ;  /* 0x0000000108907547 */ /* 0x000fea000b800000 */
[----:B------:R-:W-:-:S09]  /*17320*/  UISETP.NE.AND UP0, UPT, UR4, 0x18, UPT ;  /* 0x000000180400788c */ /* 0x000fd2000bf05270 */
[----:B------:R-:W-:Y:S05]  /*17330*/  BRA.U !UP0, `(.L_x_3260) ;  /* 0x0000000108447547 */ /* 0x000fea000b800000 */
.L_x_3237:
        /* <DEDUP_REMOVED lines=16> */
.L_x_3261:
[----:B------:R-:W-:Y:S05]  /*17440*/  EXIT ;  /* 0x000000000000794d */ /* 0x000fea0003800000 */
.L_x_3260:
        /* <DEDUP_REMOVED lines=13> */
.L_x_3263:
[----:B------:R-:W-:Y:S05]  /*17520*/  BSYNC.RECONVERGENT B0 ;  /* 0x0000000000007941 */ /* 0x000fea0003800200 */
.L_x_3262:
[----:B------:R-:W-:-:S05]  /*17530*/  LOP3.LUT R3, R0, 0x80, R3, 0xf8, !PT ;  /* 0x0000008000037812 */ /* 0x000fca00078ef803 */
[----:B------:R-:W-:Y:S01]  /*17540*/  STG.E.U8 desc[UR36][R16.64], R3 ;  /* 0x0000000310007986 */ /* 0x000fe2000c101124 */
[----:B------:R-:W-:Y:S05]  /*17550*/  EXIT ;  /* 0x000000000000794d */ /* 0x000fea0003800000 */
.L_x_3259:
        /* <DEDUP_REMOVED lines=12> */
.L_x_3265:
[----:B------:R-:W-:Y:S02]  /*17620*/  ISETP.GT.U32.AND P0, PT, R2, 0x7f800000, PT ;  /* 0x7f8000000200780c */ /* 0x000fe40003f04070 */
[----:B------:R-:W-:-:S04]  /*17630*/  MOV R0, 0x7f ;  /* 0x0000007f00007802 */ /* 0x000fc80000000f00 */
[----:B------:R-:W-:-:S07]  /*17640*/  SEL R0, R0, 0x7c, P0 ;  /* 0x0000007c00007807 */ /* 0x000fce0000000000 */
.L_x_3266:
[----:B------:R-:W-:Y:S05]  /*17650*/  BSYNC.RECONVERGENT B0 ;  /* 0x0000000000007941 */ /* 0x000fea0003800200 */
.L_x_3264:
[----:B------:R-:W-:-:S04]  /*17660*/  SHF.R.U32.HI R3, RZ, 0x18, R3 ;  /* 0x00000018ff037819 */ /* 0x000fc80000011603 */
[----:B------:R-:W-:-:S05]  /*17670*/  LOP3.LUT R3, R0, 0x80, R3, 0xf8, !PT ;  /* 0x0000008000037812 */ /* 0x000fca00078ef803 */
[----:B------:R-:W-:Y:S01]  /*17680*/  STG.E.U8 desc[UR36][R16.64], R3 ;  /* 0x0000000310007986 */ /* 0x000fe2000c101124 */
[----:B------:R-:W-:Y:S05]  /*17690*/  EXIT ;  /* 0x000000000000794d */ /* 0x000fea0003800000 */
.L_x_3258:
[----:B------:R-:W-:-:S05]  /*176a0*/  HADD2.F32 R0, -RZ, R3.H0_H0 ;  /* 0x20000003ff007230 */ /* 0x000fca0000004100 */
[----:B------:R-:W-:-:S05]  /*176b0*/  F2FP.BF16.F32.PACK_AB R0, RZ, R0 ;  /* 0x00000000ff00723e */ /* 0x000fca00000010ff */
[----:B------:R-:W-:Y:S01]  /*176c0*/  STG.E.U16 desc[UR36][R16.64], R0 ;  /* 0x0000000010007986 */ /* 0x000fe2000c101524 */
[----:B------:R-:W-:Y:S05]  /*176d0*/  EXIT ;  /* 0x000000000000794d */ /* 0x000fea0003800000 */
        .weak           $__internal_6_$__cuda_sm3x_div_rn_ftz_f32_slowpath
        .type           $__internal_6_$__cuda_sm3x_div_rn_ftz_f32_slowpath,@function
        .size           $__internal_6_$__cuda_sm3x_div_rn_ftz_f32_slowpath,(.L_x_14758 - $__internal_6_$__cuda_sm3x_div_rn_ftz_f32_slowpath)
$__internal_6_$__cuda_sm3x_div_rn_ftz_f32_slowpath:
[----:B------:R-:W-:Y:S01]  /*176e0*/  SHF.R.U32.HI R3, RZ, 0x17, R19 ;  /* 0x00000017ff037819 */ /* 0x000fe20000011613 */
[----:B------:R-:W-:Y:S01]  /*176f0*/  BSSY.RECONVERGENT B0, `(.L_x_3267) ;  /* 0x0000046000007945 */ /* 0x000fe20003800200 */
[----:B------:R-:W-:-:S03]  /*17700*/  SHF.R.U32.HI R4, RZ, 0x17, R0 ;  /* 0x00000017ff047819 */ /* 0x000fc60000011600 */
[----:B------:R-:W-:Y:S01]  /*17710*/  BSSY.RELIABLE B1, `(.L_x_3268) ;  /* 0x000001d000017945 */ /* 0x000fe20003800100 */
[----:B------:R-:W-:Y:S02]  /*17720*/  LOP3.LUT R3, R3, 0xff, RZ, 0xc0, !PT ;  /* 0x000000ff03037812 */ /* 0x000fe400078ec0ff */
[----:B------:R-:W-:Y:S02]  /*17730*/  LOP3.LUT R4, R4, 0xff, RZ, 0xc0, !PT ;  /* 0x000000ff04047812 */ /* 0x000fe400078ec0ff */
[----:B------:R-:W-:-:S03]  /*17740*/  IADD3 R6, PT, PT, R3, -0x1, RZ ;  /* 0xffffffff03067810 */ /* 0x000fc60007ffe0ff */
[----:B------:R-:W-:Y:S01]  /*17750*/  VIADD R5, R4, 0xffffffff ;  /* 0xffffffff04057836 */ /* 0x000fe20000000000 */
[----:B------:R-:W-:-:S04]  /*17760*/  ISETP.GT.U32.AND P0, PT, R6, 0xfd, PT ;  /* 0x000000fd0600780c */ /* 0x000fc80003f04070 */
[----:B------:R-:W-:-:S13]  /*17770*/  ISETP.GT.U32.OR P0, PT, R5, 0xfd, P0 ;  /* 0x000000fd0500780c */ /* 0x000fda0000704470 */
[----:B------:R-:W-:Y:S05]  /*17780*/  @!P0 BRA `(.L_x_3269) ;  /* 0x0000000000548947 */ /* 0x000fea0003800000 */
[----:B------:R-:W-:Y:S02]  /*17790*/  FSETP.GTU.FTZ.AND P1, PT, |R0|, +INF , PT ;  /* 0x7f8000000000780b */ /* 0x000fe40003f3c200 */
[----:B------:R-:W-:-:S04]  /*177a0*/  FSETP.GTU.FTZ.AND P0, PT, |R19|, +INF , PT ;  /* 0x7f8000001300780b */ /* 0x000fc80003f1c200 */
[----:B------:R-:W-:-:S13]  /*177b0*/  PLOP3.LUT P0, PT, P1, P0, PT, 0xf8, 0x8f ;  /* 0x00000000008f781c */ /* 0x000fda0000f01f70 */
[----:B------:R-:W-:Y:S05]  /*177c0*/  @P0 BREAK.RELIABLE B1 ;  /* 0x0000000000010942 */ /* 0x000fea0003800100 */
[----:B------:R-:W-:Y:S05]  /*177d0*/  @P0 BRA `(.L_x_3270) ;  /* 0x0000000000d80947 */ /* 0x000fea0003800000 */
[C---:B------:R-:W-:Y:S02]  /*177e0*/  FSETP.NEU.FTZ.AND P0, PT, R0.reuse, RZ, PT ;  /* 0x000000ff0000720b */ /* 0x040fe40003f1d000 */
[----:B------:R-:W-:Y:S02]  /*177f0*/  FSETP.NEU.FTZ.AND P4, PT, R19, RZ, PT ;  /* 0x000000ff1300720b */ /* 0x000fe40003f9d000 */
[----:B------:R-:W-:-:S11]  /*17800*/  FSETP.NEU.FTZ.AND P6, PT, R0, RZ, PT ;  /* 0x000000ff0000720b */ /* 0x000fd60003fdd000 */
[----:B------:R-:W-:Y:S05]  /*17810*/  @!P4 BREAK.RELIABLE !P0, B1 ;  /* 0x000000000001c942 */ /* 0x000fea0004000100 */
[----:B------:R-:W-:Y:S05]  /*17820*/  @!P4 BRA !P0, `(.L_x_3271) ;  /* 0x0000000000bcc947 */ /* 0x000fea0004000000 */
[C---:B------:R-:W-:Y:S02]  /*17830*/  FSETP.NEU.FTZ.AND P0, PT, |R0|.reuse, +INF , PT ;  /* 0x7f8000000000780b */ /* 0x040fe40003f1d200 */
[----:B------:R-:W-:Y:S02]  /*17840*/  FSETP.NEU.FTZ.AND P3, PT, |R19|, +INF , PT ;  /* 0x7f8000001300780b */ /* 0x000fe40003f7d200 */
[----:B------:R-:W-:-:S11]  /*17850*/  FSETP.NEU.FTZ.AND P5, PT, |R0|, +INF , PT ;  /* 0x7f8000000000780b */ /* 0x000fd60003fbd200 */
[----:B------:R-:W-:Y:S05]  /*17860*/  @!P3 BREAK.RELIABLE !P0, B1 ;  /* 0x000000000001b942 */ /* 0x000fea0004000100 */
[----:B------:R-:W-:Y:S05]  /*17870*/  @!P3 BRA !P0, `(.L_x_3271) ;  /* 0x0000000000a8b947 */ /* 0x000fea0004000000 */
[----:B------:R-:W-:-:S13]  /*17880*/  PLOP3.LUT P0, PT, P3, P6, PT, 0x2f, 0xf2 ;  /* 0x0000000000f2781c */ /* 0x000fda0001f0c577 */
[----:B------:R-:W-:Y:S05]  /*17890*/  @P0 BREAK.RELIABLE B1 ;  /* 0x0000000000010942 */ /* 0x000fea0003800100 */
[----:B------:R-:W-:Y:S05]  /*178a0*/  @P0 BRA `(.L_x_3272) ;  /* 0x0000000000940947 */ /* 0x000fea0003800000 */
[----:B------:R-:W-:-:S13]  /*178b0*/  PLOP3.LUT P0, PT, P5, P4, PT, 0x2f, 0xf2 ;  /* 0x0000000000f2781c */ /* 0x000fda0002f08577 */
[----:B------:R-:W-:Y:S05]  /*178c0*/  @P0 BREAK.RELIABLE B1 ;  /* 0x0000000000010942 */ /* 0x000fea0003800100 */
[----:B------:R-:W-:Y:S05]  /*178d0*/  @P0 BRA `(.L_x_3273) ;  /* 0x00000000007c0947 */ /* 0x000fea0003800000 */
.L_x_3269:
[----:B------:R-:W-:Y:S05]  /*178e0*/  BSYNC.RELIABLE B1 ;  /* 0x0000000000017941 */ /* 0x000fea0003800100 */
.L_x_3268:
[----:B------:R-:W-:Y:S01]  /*178f0*/  IADD3 R3, PT, PT, R3, -0x7f, RZ ;  /* 0xffffff8103037810 */ /* 0x000fe20007ffe0ff */
[----:B------:R-:W-:Y:S01]  /*17900*/  BSSY.RECONVERGENT B1, `(.L_x_3274) ;  /* 0x000001b000017945 */ /* 0x000fe20003800200 */
[----:B------:R-:W-:-:S03]  /*17910*/  IADD3 R4, PT, PT, R4, -0x7f, RZ ;  /* 0xffffff8104047810 */ /* 0x000fc60007ffe0ff */
[----:B------:R-:W-:Y:S01]  /*17920*/  IMAD R18, R3, -0x800000, R19 ;  /* 0xff80000003127824 */ /* 0x000fe200078e0213 */
[C---:B------:R-:W-:Y:S01]  /*17930*/  IADD3 R3, PT, PT, R4.reuse, -R3, RZ ;  /* 0x8000000304037210 */ /* 0x040fe20007ffe0ff */
[----:B------:R-:W-:Y:S02]  /*17940*/  IMAD R0, R4, -0x800000, R0 ;  /* 0xff80000004007824 */ /* 0x000fe400078e0200 */
[----:B------:R-:W0:Y:S01]  /*17950*/  MUFU.RCP R6, R18 ;  /* 0x0000001200067308 */ /* 0x000e220000001000 */
[----:B------:R-:W-:-:S04]  /*17960*/  FADD.FTZ R5, -R18, -RZ ;  /* 0x800000ff12057221 */ /* 0x000fc80000010100 */
[----:B0-----:R-:W-:-:S04]  /*17970*/  FFMA R7, R6, R5, 1 ;  /* 0x3f80000006077423 */ /* 0x001fc80000000005 */
[----:B------:R-:W-:-:S04]  /*17980*/  FFMA R7, R6, R7, R6 ;  /* 0x0000000706077223 */ /* 0x000fc80000000006 */
[----:B------:R-:W-:-:S04]  /*17990*/  FFMA R6, R0, R7, RZ ;  /* 0x0000000700067223 */ /* 0x000fc800000000ff */
[----:B------:R-:W-:-:S04]  /*179a0*/  FFMA R8, R5, R6, R0 ;  /* 0x0000000605087223 */ /* 0x000fc80000000000 */
[----:B------:R-:W-:-:S04]  /*179b0*/  FFMA R15, R7, R8, R6 ;  /* 0x00000008070f7223 */ /* 0x000fc80000000006 */
[----:B------:R-:W-:-:S04]  /*179c0*/  FFMA R0, R5, R15, R0 ;  /* 0x0000000f05007223 */ /* 0x000fc80000000000 */
[----:B------:R-:W-:-:S05]  /*179d0*/  FFMA.FTZ R7, R7, R0, R15 ;  /* 0x0000000007077223 */ /* 0x000fca000001000f */
[----:B------:R-:W-:-:S04]  /*179e0*/  SHF.R.U32.HI R0, RZ, 0x17, R7 ;  /* 0x00000017ff007819 */ /* 0x000fc80000011607 */
[----:B------:R-:W-:-:S05]  /*179f0*/  LOP3.LUT R0, R0, 0xff, RZ, 0xc0, !PT ;  /* 0x000000ff00007812 */ /* 0x000fca00078ec0ff */
[----:B------:R-:W-:-:S05]  /*17a00*/  IMAD.IADD R0, R0, 0x1, R3 ;  /* 0x0000000100007824 */ /* 0x000fca00078e0203 */
[----:B------:R-:W-:-:S04]  /*17a10*/  IADD3 R4, PT, PT, R0, -0x1, RZ ;  /* 0xffffffff00047810 */ /* 0x000fc80007ffe0ff */
[----:B------:R-:W-:-:S13]  /*17a20*/  ISETP.GE.U32.AND P0, PT, R4, 0xfe, PT ;  /* 0x000000fe0400780c */ /* 0x000fda0003f06070 */
[----:B------:R-:W-:Y:S05]  /*17a30*/  @!P0 BRA `(.L_x_3275) ;  /* 0x0000000000188947 */ /* 0x000fea0003800000 */
[----:B------:R-:W-:Y:S02]  /*17a40*/  ISETP.GT.AND P0, PT, R0, 0xfe, PT ;  /* 0x000000fe0000780c */ /* 0x000fe40003f04270 */
[----:B------:R-:W-:-:S11]  /*17a50*/  LOP3.LUT R4, R7, 0x80000000, RZ, 0xc0, !PT ;  /* 0x8000000007047812 */ /* 0x000fd600078ec0ff */
[----:B------:R-:W-:-:S04]  /*17a60*/  @!P0 ISETP.GE.AND P1, PT, R0, 0x1, PT ;  /* 0x000000010000880c */ /* 0x000fc80003f26270 */
[C---:B------:R-:W-:Y:S02]  /*17a70*/  @!P0 SEL R7, R4.reuse, R7, !P1 ;  /* 0x0000000704078207 */ /* 0x040fe40004800000 */
[----:B------:R-:W-:Y:S01]  /*17a80*/  @P0 LOP3.LUT R7, R4, 0x7f800000, RZ, 0xfc, !PT ;  /* 0x7f80000004070812 */ /* 0x000fe200078efcff */
[----:B------:R-:W-:Y:S06]  /*17a90*/  BRA `(.L_x_3276) ;  /* 0x0000000000047947 */ /* 0x000fec0003800000 */
.L_x_3275:
[----:B------:R-:W-:-:S07]  /*17aa0*/  LEA R7, R3, R7, 0x17 ;  /* 0x0000000703077211 */ /* 0x000fce00078eb8ff */
.L_x_3276:
[----:B------:R-:W-:Y:S05]  /*17ab0*/  BSYNC.RECONVERGENT B1 ;  /* 0x0000000000017941 */ /* 0x000fea0003800200 */
.L_x_3274:
[----:B------:R-:W-:Y:S05]  /*17ac0*/  BRA `(.L_x_3277) ;  /* 0x0000000000207947 */ /* 0x000fea0003800000 */
.L_x_3273:
[----:B------:R-:W-:-:S04]  /*17ad0*/  LOP3.LUT R0, R19, 0x80000000, R0, 0x48, !PT ;  /* 0x8000000013007812 */ /* 0x000fc800078e4800 */
[----:B------:R-:W-:Y:S01]  /*17ae0*/  LOP3.LUT R7, R0, 0x7f800000, RZ, 0xfc, !PT ;  /* 0x7f80000000077812 */ /* 0x000fe200078efcff */
[----:B------:R-:W-:Y:S06]  /*17af0*/  BRA `(.L_x_3277) ;  /* 0x0000000000147947 */ /* 0x000fec0003800000 */
.L_x_3272:
[----:B------:R-:W-:Y:S01]  /*17b00*/  LOP3.LUT R7, R19, 0x80000000, R0, 0x48, !PT ;  /* 0x8000000013077812 */ /* 0x000fe200078e4800 */
[----:B------:R-:W-:Y:S06]  /*17b10*/  BRA `(.L_x_3277) ;  /* 0x00000000000c7947 */ /* 0x000fec0003800000 */
.L_x_3271:
[----:B------:R-:W0:Y:S01]  /*17b20*/  MUFU.RSQ R7, -QNAN ;  /* 0xffc0000000077908 */ /* 0x000e220000001400 */
[----:B------:R-:W-:Y:S05]  /*17b30*/  BRA `(.L_x_3277) ;  /* 0x0000000000047947 */ /* 0x000fea0003800000 */
.L_x_3270:
[----:B------:R-:W-:-:S07]  /*17b40*/  FADD.FTZ R7, R0, R19 ;  /* 0x0000001300077221 */ /* 0x000fce0000010000 */
.L_x_3277:
[----:B------:R-:W-:Y:S05]  /*17b50*/  BSYNC.RECONVERGENT B0 ;  /* 0x0000000000007941 */ /* 0x000fea0003800200 */
.L_x_3267:
[----:B------:R-:W-:-:S04]  /*17b60*/  HFMA2 R3, -RZ, RZ, 0, 0 ;  /* 0x00000000ff037431 */ /* 0x000fc800000001ff */
[----:B0-----:R-:W-:Y:S05]  /*17b70*/  RET.REL.NODEC R2 `(_ZN2at6native18elementwise_kernelILi128ELi4EZNS0_15gpu_kernel_implIZZZNS0_17asinh_kernel_cudaERNS_18TensorIteratorBaseEENKUlvE_clEvENKUlvE1_clEvEUlN3c107complexINS7_4HalfEEEE_EEvS4_RKT_EUliE_EEviT1_) ;  /* 0xfffffe8402207950 */ /* 0x001fea0003c3ffff */
.L_x_3278:
        /* <DEDUP_REMOVED lines=16> */
.L_x_14758:


//--------------------- .text._ZN2at6native27unrolled_elementwise_kernelIZZZNS0_17asinh_kernel_cudaERNS_18TensorIteratorBaseEENKUlvE_clEvENKUlvE1_clEvEUlN3c107complexINS6_4HalfEEEE_St5arrayIPcLm2EELi4E23TrivialOffsetCalculatorILi1EjESF_NS0_6memory12LoadWithCastILi1EEENSG_13StoreWithCastILi1EEEEEviT_T0_T2_T3_T4_T5_ --------------------------
	.section	.text._ZN2at6native27unrolled_elementwise_kernelIZZZNS0_17asinh_kernel_cudaERNS_18TensorIteratorBaseEENKUlvE_clEvENKUlvE1_clEvEUlN3c107complexINS6_4HalfEEEE_St5arrayIPcLm2EELi4E23TrivialOffsetCalculatorILi1EjESF_NS0_6memory12LoadWithCastILi1EEENSG_13StoreWithCastILi1EEEEEviT_T0_T2_T3_T4_T5_,"ax",@progbits
	.align	128
        .global         _ZN2at6native27unrolled_elementwise_kernelIZZZNS0_17asinh_kernel_cudaERNS_18TensorIteratorBaseEENKUlvE_clEvENKUlvE1_clEvEUlN3c107complexINS6_4HalfEEEE_St5arrayIPcLm2EELi4E23TrivialOffsetCalculatorILi1EjESF_NS0_6memory12LoadWithCastILi1EEENSG_13StoreWithCastILi1EEEEEviT_T0_T2_T3_T4_T5_
        .type           _ZN2at6native27unrolled_elementwise_kernelIZZZNS0_17asinh_kernel_cudaERNS_18TensorIteratorBaseEENKUlvE_clEvENKUlvE1_clEvEUlN3c107complexINS6_4HalfEEEE_St5arrayIPcLm2EELi4E23TrivialOffsetCalculatorILi1EjESF_NS0_6memory12LoadWithCastILi1EEENSG_13StoreWithCastILi1EEEEEviT_T0_T2_T3_T4_T5_,@function
        .size           _ZN2at6native27unrolled_elementwise_kernelIZZZNS0_17asinh_kernel_cudaERNS_18TensorIteratorBaseEENKUlvE_clEvENKUlvE1_clEvEUlN3c107complexINS6_4HalfEEEE_St5arrayIPcLm2EELi4E23TrivialOffsetCalculatorILi1EjESF_NS0_6memory12LoadWithCastILi1EEENSG_13StoreWithCastILi1EEEEEviT_T0_T2_T3_T4_T5_,(.L_x_14759 - _ZN2at6native27unrolled_elementwise_kernelIZZZNS0_17asinh_kernel_cudaERNS_18TensorIteratorBaseEENKUlvE_clEvENKUlvE1_clEvEUlN3c107complexINS6_4HalfEEEE_St5arrayIPcLm2EELi4E23TrivialOffsetCalculatorILi1EjESF_NS0_6memory12LoadWithCastILi1EEENSG_13StoreWithCastILi1EEEEEviT_T0_T2_T3_T4_T5_)
        .other          _ZN2at6native27unrolled_elementwise_kernelIZZZNS0_17asinh_kernel_cudaERNS_18TensorIteratorBaseEENKUlvE_clEvENKUlvE1_clEvEUlN3c107complexINS6_4HalfEEEE_St5arrayIPcLm2EELi4E23TrivialOffsetCalculatorILi1EjESF_NS0_6memory12LoadWithCastILi1EEENSG_13StoreWithCastILi1EEEEEviT_T0_T2_T3_T4_T5_,@"STO_CUDA_ENTRY STV_DEFAULT"
_ZN2at6native27unrolled_elementwise_kernelIZZZNS0_17asinh_kernel_cudaERNS_18TensorIteratorBaseEENKUlvE_clEvENKUlvE1_clEvEUlN3c107complexINS6_4HalfEEEE_St5arrayIPcLm2EELi4E23TrivialOffsetCalculatorILi1EjESF_NS0_6memory12LoadWithCastILi1EEENSG_13StoreWithCastILi1EEEEEviT_T0_T2_T3_T4_T5_:
.text._ZN2at6native27unrolled_elementwise_kernelIZZZNS0_17asinh_kernel_cudaERNS_18TensorIteratorBaseEENKUlvE_clEvENKUlvE1_clEvEUlN3c107complexINS6_4HalfEEEE_St5arrayIPcLm2EELi4E23TrivialOffsetCalculatorILi1EjESF_NS0_6memory12LoadWithCastILi1EEENSG_13StoreWithCastILi1EEEEEviT_T0_T2_T3_T4_T5_:
[----:B------:R-:W0:Y:S01]  /*0000*/  LDC R1, c[0x0][0x37c] ;  /* 0x0000df00ff017b82 */ /* 0x000e220000000800 */
[----:B------:R-:W1:Y:S07]  /*0010*/  S2R R26, SR_CTAID.X ;  /* 0x00000000001a7919 */ /* 0x000e6e0000002500 */
[----:B------:R-:W1:Y:S01]  /*0020*/  LDC R25, c[0x0][0x380] ;  /* 0x0000e000ff197b82 */ /* 0x000e620000000800 */
[----:B------:R-:W2:Y:S01]  /*0030*/  LDCU.64 UR36, c[0x0][0x358] ;  /* 0x00006b00ff2477ac */ /* 0x000ea20008000a00 */
[----:B------:R-:W-:Y:S01]  /*0040*/  BSSY.RECONVERGENT B6, `(.L_x_3279) ;  /* 0x000012e000067945 */ /* 0x000fe20003800200 */
[----:B------:R-:W3:Y:S01]  /*0050*/  S2R R16, SR_TID.X ;  /* 0x0000000000107919 */ /* 0x000ee20000002100 */
[----:B------:R-:W-:Y:S01]  /*0060*/  PRMT R18, R18, 0x5410, RZ ;  /* 0x0000541012127816 */ /* 0x000fe200000000ff */
[----:B------:R-:W4:Y:S01]  /*0070*/  LDCU.U8 UR38, c[0x0][0x39c] ;  /* 0x00007380ff2677ac */ /* 0x000f220008000000 */
[----:B------:R-:W-:Y:S01]  /*0080*/  PRMT R19, RZ, 0x7610, R19 ;  /* 0x00007610ff137816 */ /* 0x000fe20000000013 */
        /* <DEDUP_REMOVED lines=21> */
[----:B------:R-:W2:Y:S01]  /*01e0*/  LDG.E.S8 R4, desc[UR36][R4.64] ;  /* 0x0000002404047981 */ /* 0x000ea2000c1e1300 */
[----:B------:R-:W-:Y:S01]  /*01f0*/  PRMT R18, R18, 0x5410, RZ ;  /* 0x0000541012127816 */ /* 0x000fe200000000ff */
[----:B--2---:R-:W0:Y:S02]  /*0200*/  I2F.S16 R19, R4 ;  /* 0x0000000400137306 */ /* 0x004e240000101400 */
[----:B0-----:R-:W-:Y:S01]  /*0210*/  F2FP.F16.F32.PACK_AB R19, RZ, R19 ;  /* 0x00000013ff13723e */ /* 0x001fe200000000ff */
[----:B------:R-:W-:Y:S06]  /*0220*/  BRA `(.L_x_3286) ;  /* 0x0000001000387947 */ /* 0x000fec0003800000 */
.L_x_3284:
[----:B------:R-:W2:Y:S01]  /*0230*/  LDG.E.U8 R4, desc[UR36][R4.64] ;  /* 0x0000002404047981 */ /* 0x000ea2000c1e1100 */
[----:B------:R-:W-:Y:S02]  /*0240*/  PRMT R18, R18, 0x5410, RZ ;  /* 0x0000541012127816 */ /* 0x000fe400000000ff */
[----:B--2---:R-:W-:-:S04]  /*0250*/  I2FP.F32.U32 R19, R4 ;  /* 0x0000000400137245 */ /* 0x004fc80000201000 */
[----:B------:R-:W-:Y:S01]  /*0260*/  F2FP.F16.F32.PACK_AB R19, RZ, R19 ;  /* 0x00000013ff13723e */ /* 0x000fe200000000ff */
[----:B------:R-:W-:Y:S06]  /*0270*/  BRA `(.L_x_3286) ;  /* 0x0000001000247947 */ /* 0x000fec0003800000 */
.L_x_3283:
[----:B------:R-:W-:-:S09]  /*0280*/  UISETP.NE.AND UP0, UPT, UR4, 0x2, UPT ;  /* 0x000000020400788c */ /* 0x000fd2000bf05270 */
[----:B------:R-:W-:Y:S05]  /*0290*/  BRA.U !UP0, `(.L_x_3287) ;  /* 0x0000000108387547 */ /* 0x000fea000b800000 */
[----:B------:R-:W-:-:S09]  /*02a0*/  UISETP.NE.AND UP0, UPT, UR4, 0x3, UPT ;  /* 0x000000030400788c */ /* 0x000fd2000bf05270 */
[----:B------:R-:W-:Y:S05]  /*02b0*/  BRA.U !UP0, `(.L_x_3288) ;  /* 0x00000001081c7547 */ /* 0x000fea000b800000 */
[----:B------:R-:W-:-:S09]  /*02c0*/  UISETP.NE.AND UP0, UPT, UR4, 0x4, UPT ;  /* 0x000000040400788c */ /* 0x000fd2000bf05270 */
[----:B------:R-:W-:Y:S05]  /*02d0*/  BRA.U UP0, `(.L_x_3285) ;  /* 0x0000000d006c7547 */ /* 0x000fea000b800000 */
[----:B------:R-:W2:Y:S01]  /*02e0*/  LDG.E.64 R4, desc[UR36][R4.64] ;  /* 0x0000002404047981 */ /* 0x000ea2000c1e1b00 */
[----:B------:R-:W-:Y:S01]  /*02f0*/  PRMT R18, R18, 0x5410, RZ ;  /* 0x0000541012127816 */ /* 0x000fe200000000ff */
[----:B--2---:R-:W0:Y:S02]  /*0300*/  I2F.S64 R19, R4 ;  /* 0x0000000400137312 */ /* 0x004e240000301400 */
[----:B0-----:R-:W-:Y:S01]  /*0310*/  F2FP.F16.F32.PACK_AB R19, RZ, R19 ;  /* 0x00000013ff13723e */ /* 0x001fe200000000ff */
[----:B------:R-:W-:Y:S06]  /*0320*/  BRA `(.L_x_3286) ;  /* 0x0000000c00f87947 */ /* 0x000fec0003800000 */
.L_x_3288:
[----:B------:R-:W2:Y:S01]  /*0330*/  LDG.E R4, desc[UR36][R4.64] ;  /* 0x0000002404047981 */ /* 0x000ea2000c1e1900 */
[----:B------:R-:W-:Y:S02]  /*0340*/  PRMT R18, R18, 0x5410, RZ ;  /* 0x0000541012127816 */ /* 0x000fe400000000ff */
[----:B--2---:R-:W-:-:S04]  /*0350*/  I2FP.F32.S32 R19, R4 ;  /* 0x0000000400137245 */ /* 0x004fc80000201400 */
[----:B------:R-:W-:Y:S01]  /*0360*/  F2FP.F16.F32.PACK_AB R19, RZ, R19 ;  /* 0x00000013ff13723e */ /* 0x000fe200000000ff */
[----:B------:R-:W-:Y:S06]  /*0370*/  BRA `(.L_x_3286) ;  /* 0x0000000c00e47947 */ /* 0x000fec0003800000 */
.L_x_3287:
[----:B------:R-:W2:Y:S01]  /*0380*/  LDG.E.U16 R4, desc[UR36][R4.64] ;  /* 0x0000002404047981 */ /* 0x000ea2000c1e1500 */
[----:B------:R-:W-:Y:S01]  /*0390*/  PRMT R18, R18, 0x5410, RZ ;  /* 0x0000541012127816 */ /* 0x000fe200000000ff */
[----:B--2---:R-:W0:Y:S02]  /*03a0*/  I2F.S16 R19, R4 ;  /* 0x0000000400137306 */ /* 0x004e240000101400 */
[----:B0-----:R-:W-:Y:S01]  /*03b0*/  F2FP.F16.F32.PACK_AB R19, RZ, R19 ;  /* 0x00000013ff13723e */ /* 0x001fe200000000ff */
[----:B------:R-:W-:Y:S06]  /*03c0*/  BRA `(.L_x_3286) ;  /* 0x0000000c00d07947 */ /* 0x000fec0003800000 */
.L_x_3282:
[----:B------:R-:W-:-:S09]  /*03d0*/  UISETP.GT.AND UP0, UPT, UR4, 0x6, UPT ;  /* 0x000000060400788c */ /* 0x000fd2000bf04270 */
[----:B------:R-:W-:Y:S05]  /*03e0*/  BRA.U UP0, `(.L_x_3289) ;  /* 0x0000000100347547 */ /* 0x000fea000b800000 */
[----:B------:R-:W-:-:S09]  /*03f0*/  UISETP.NE.AND UP0, UPT, UR4, 0x5, UPT ;  /* 0x000000050400788c */ /* 0x000fd2000bf05270 */
[----:B------:R-:W-:Y:S05]  /*0400*/  BRA.U !UP0, `(.L_x_3290) ;  /* 0x0000000108187547 */ /* 0x000fea000b800000 */
[----:B------:R-:W-:-:S09]  /*0410*/  UISETP.NE.AND UP0, UPT, UR4, 0x6, UPT ;  /* 0x000000060400788c */ /* 0x000fd2000bf05270 */
[----:B------:R-:W-:Y:S05]  /*0420*/  BRA.U UP0, `(.L_x_3285) ;  /* 0x0000000d00187547 */ /* 0x000fea000b800000 */
[----:B------:R-:W2:Y:S01]  /*0430*/  LDG.E R19, desc[UR36][R4.64] ;  /* 0x0000002404137981 */ /* 0x000ea2000c1e1900 */
[----:B------:R-:W-:Y:S02]  /*0440*/  PRMT R18, R18, 0x5410, RZ ;  /* 0x0000541012127816 */ /* 0x000fe400000000ff */
[----:B--2---:R-:W-:Y:S01]  /*0450*/  F2FP.F16.F32.PACK_AB R19, RZ, R19 ;  /* 0x00000013ff13723e */ /* 0x004fe200000000ff */
[----:B------:R-:W-:Y:S06]  /*0460*/  BRA `(.L_x_3286) ;  /* 0x0000000c00a87947 */ /* 0x000fec0003800000 */
.L_x_3290:
[----:B------:R-:W2:Y:S01]  /*0470*/  LDG.E.U16 R19, desc[UR36][R4.64] ;  /* 0x0000002404137981 */ /* 0x000ea2000c1e1500 */
[----:B------:R-:W-:Y:S01]  /*0480*/  PRMT R18, R18, 0x5410, RZ ;  /* 0x0000541012127816 */ /* 0x000fe200000000ff */
[----:B--2---:R-:W-:-:S05]  /*0490*/  HADD2.F32 R19, -RZ, R19.H0_H0 ;  /* 0x20000013ff137230 */ /* 0x004fca0000004100 */
[----:B------:R-:W-:Y:S01]  /*04a0*/  F2FP.F16.F32.PACK_AB R19, RZ, R19 ;  /* 0x00000013ff13723e */ /* 0x000fe200000000ff */
[----:B------:R-:W-:Y:S06]  /*04b0*/  BRA `(.L_x_3286) ;  /* 0x0000000c00947947 */ /* 0x000fec0003800000 */
.L_x_3289:
        /* <DEDUP_REMOVED lines=10> */
.L_x_3292:
[----:B------:R-:W2:Y:S02]  /*0560*/  LDG.E R4, desc[UR36][R4.64] ;  /* 0x0000002404047981 */ /* 0x000ea4000c1e1900 */
[----:B--2---:R-:W-:Y:S02]  /*0570*/  PRMT R19, R4, 0x7610, R19 ;  /* 0x0000761004137816 */ /* 0x004fe40000000013 */
[----:B------:R-:W-:Y:S01]  /*0580*/  PRMT R18, R18, 0x7610, R4 ;  /* 0x0000761012127816 */ /* 0x000fe20000000004 */
[----:B------:R-:W-:Y:S06]  /*0590*/  BRA `(.L_x_3286) ;  /* 0x0000000c005c7947 */ /* 0x000fec0003800000 */
.L_x_3291:
[----:B------:R-:W2:Y:S01]  /*05a0*/  LDG.E.64 R4, desc[UR36][R4.64] ;  /* 0x0000002404047981 */ /* 0x000ea2000c1e1b00 */
[----:B------:R-:W-:Y:S01]  /*05b0*/  UMOV UR4, 0xf0000000 ;  /* 0xf000000000047882 */ /* 0x000fe20000000000 */
[----:B------:R-:W-:Y:S01]  /*05c0*/  UMOV UR5, 0x380fffff ;  /* 0x380fffff00057882 */ /* 0x000fe20000000000 */
[----:B------:R-:W-:Y:S01]  /*05d0*/  PRMT R18, R18, 0x5410, RZ ;  /* 0x0000541012127816 */ /* 0x000fe200000000ff */
        /* <DEDUP_REMOVED lines=9> */
.L_x_3281:
        /* <DEDUP_REMOVED lines=9> */
[----:B------:R-:W-:Y:S02]  /*0700*/  PRMT R18, R18, 0x5410, RZ ;  /* 0x0000541012127816 */ /* 0x000fe400000000ff */
[----:B--2---:R-:W-:-:S04]  /*0710*/  ISETP.NE.AND P0, PT, R4, RZ, PT ;  /* 0x000000ff0400720c */ /* 0x004fc80003f05270 */
[----:B------:R-:W-:-:S04]  /*0720*/  FSEL R19, RZ, 1, !P0 ;  /* 0x3f800000ff137808 */ /* 0x000fc80004000000 */
[----:B------:R-:W-:Y:S01]  /*0730*/  F2FP.F16.F32.PACK_AB R19, RZ, R19 ;  /* 0x00000013ff13723e */ /* 0x000fe200000000ff */
[----:B------:R-:W-:Y:S06]  /*0740*/  BRA `(.L_x_3286) ;  /* 0x0000000800f07947 */ /* 0x000fec0003800000 */
.L_x_3295:
        /* <DEDUP_REMOVED lines=24> */
.L_x_3294:
        /* <DEDUP_REMOVED lines=8> */
[----:B------:R-:W-:Y:S02]  /*0950*/  PRMT R18, R18, 0x5410, RZ ;  /* 0x0000541012127816 */ /* 0x000fe400000000ff */
[----:B--2---:R-:W-:-:S04]  /*0960*/  SHF.L.U32 R0, R0, 0x18, RZ ;  /* 0x0000001800007819 */ /* 0x004fc800000006ff */
        /* <DEDUP_REMOVED lines=17> */
.L_x_3297:
[----:B------:R-:W2:Y:S01]  /*0a80*/  LDG.E.U8 R4, desc[UR36][R4.64] ;  /* 0x0000002404047981 */ /* 0x000ea2000c1e1100 */
[----:B------:R-:W-:Y:S01]  /*0a90*/  PRMT R18, R18, 0x5410, RZ ;  /* 0x0000541012127816 */ /* 0x000fe200000000ff */
        /* <DEDUP_REMOVED lines=11> */
[----:B------:R-:W-:Y:S01]  /*0b50*/  F2FP.F16.F32.PACK_AB R19, RZ, R0 ;  /* 0x00000000ff13723e */ /* 0x000fe200000000ff */
[----:B------:R-:W-:Y:S06]  /*0b60*/  BRA `(.L_x_3286) ;  /* 0x0000000400e87947 */ /* 0x000fec0003800000 */
.L_x_3296:
[----:B------:R-:W2:Y:S01]  /*0b70*/  LDG.E.U16 R19, desc[UR36][R4.64] ;  /* 0x0000002404137981 */ /* 0x000ea2000c1e1500 */
[----:B------:R-:W-:Y:S01]  /*0b80*/  PRMT R18, R18, 0x5410, RZ ;  /* 0x0000541012127816 */ /* 0x000fe200000000ff */
[----:B--2---:R-:W-:-:S05]  /*0b90*/  IMAD.U32 R19, R19, 0x10000, RZ ;  /* 0x0001000013137824 */ /* 0x004fca00078e00ff */
[----:B------:R-:W-:Y:S01]  /*0ba0*/  F2FP.F16.F32.PACK_AB R19, RZ, R19 ;  /* 0x00000013ff13723e */ /* 0x000fe200000000ff */
[----:B------:R-:W-:Y:S06]  /*0bb0*/  BRA `(.L_x_3286) ;  /* 0x0000000400d47947 */ /* 0x000fec0003800000 */
.L_x_3293:
        /* <DEDUP_REMOVED lines=8> */
[----:B------:R-:W2:Y:S01]  /*0c40*/  LDG.E.U16 R19, desc[UR36][R4.64] ;  /* 0x0000002404137981 */ /* 0x000ea2000c1e1500 */
[----:B------:R-:W-:Y:S02]  /*0c50*/  PRMT R18, R18, 0x5410, RZ ;  /* 0x0000541012127816 */ /* 0x000fe400000000ff */
[----:B--2---:R-:W-:-:S04]  /*0c60*/  I2FP.F32.U32 R19, R19 ;  /* 0x0000001300137245 */ /* 0x004fc80000201000 */
[----:B------:R-:W-:Y:S01]  /*0c70*/  F2FP.F16.F32.PACK_AB R19, RZ, R19 ;  /* 0x00000013ff13723e */ /* 0x000fe200000000ff */
[----:B------:R-:W-:Y:S06]  /*0c80*/  BRA `(.L_x_3286) ;  /* 0x0000000400a07947 */ /* 0x000fec0003800000 */
.L_x_3300:
        /* <DEDUP_REMOVED lines=21> */
.L_x_3304:
[----:B------:R-:W-:Y:S05]  /*0de0*/  BSYNC.RECONVERGENT B1 ;  /* 0x0000000000017941 */ /* 0x000fea0003800200 */
.L_x_3303:
[----:B------:R-:W-:Y:S01]  /*0df0*/  IMAD.SHL.U32 R0, R0, 0x100000, RZ ;  /* 0x0010000000007824 */ /* 0x000fe200078e00ff */
[----:B------:R-:W-:-:S04]  /*0e00*/  LEA R3, R3, 0x3b800000, 0x17 ;  /* 0x3b80000003037811 */ /* 0x000fc800078eb8ff */
[----:B------:R-:W-:-:S07]  /*0e10*/  LOP3.LUT R19, R3, R0, R19, 0xfe, !PT ;  /* 0x0000000003137212 */ /* 0x000fce00078efe13 */
.L_x_3302:
[----:B------:R-:W-:Y:S05]  /*0e20*/  BSYNC.RECONVERGENT B0 ;  /* 0x0000000000007941 */ /* 0x000fea0003800200 */
.L_x_3301:
[----:B------:R-:W-:Y:S02]  /*0e30*/  F2FP.F16.F32.PACK_AB R19, RZ, R19 ;  /* 0x00000013ff13723e */ /* 0x000fe400000000ff */
[----:B------:R-:W-:Y:S01]  /*0e40*/  PRMT R18, R18, 0x5410, RZ ;  /* 0x0000541012127816 */ /* 0x000fe200000000ff */
[----:B------:R-:W-:Y:S06]  /*0e50*/  BRA `(.L_x_3286) ;  /* 0x00000004002c7947 */ /* 0x000fec0003800000 */
.L_x_3299:
        /* <DEDUP_REMOVED lines=21> */
.L_x_3308:
[----:B------:R-:W-:Y:S05]  /*0fb0*/  BSYNC.RECONVERGENT B1 ;  /* 0x0000000000017941 */ /* 0x000fea0003800200 */
.L_x_3307:
[----:B------:R-:W-:Y:S02]  /*0fc0*/  SHF.L.U32 R0, R0, 0x15, RZ ;  /* 0x0000001500007819 */ /* 0x000fe400000006ff */
[----:B------:R-:W-:-:S04]  /*0fd0*/  LEA R3, R3, 0x37800000, 0x17 ;  /* 0x3780000003037811 */ /* 0x000fc800078eb8ff */
[----:B------:R-:W-:-:S07]  /*0fe0*/  LOP3.LUT R19, R3, R0, R19, 0xfe, !PT ;  /* 0x0000000003137212 */ /* 0x000fce00078efe13 */
.L_x_3306:
[----:B------:R-:W-:Y:S05]  /*0ff0*/  BSYNC.RECONVERGENT B0 ;  /* 0x0000000000007941 */ /* 0x000fea0003800200 */
.L_x_3305:
[----:B------:R-:W-:Y:S02]  /*1000*/  F2FP.F16.F32.PACK_AB R19, RZ, R19 ;  /* 0x00000013ff13723e */ /* 0x000fe400000000ff */
[----:B------:R-:W-:Y:S01]  /*1010*/  PRMT R18, R18, 0x5410, RZ ;  /* 0x0000541012127816 */ /* 0x000fe200000000ff */
[----:B------:R-:W-:Y:S06]  /*1020*/  BRA `(.L_x_3286) ;  /* 0x0000000000b87947 */ /* 0x000fec0003800000 */
.L_x_3298:
[----:B------:R-:W-:-:S09]  /*1030*/  UISETP.NE.AND UP0, UPT, UR4, 0x1c, UPT ;  /* 0x0000001c0400788c */ /* 0x000fd2000bf05270 */
[----:B------:R-:W-:Y:S05]  /*1040*/  BRA.U !UP0, `(.L_x_3309) ;  /* 0x0000000108a07547 */ /* 0x000fea000b800000 */
[----:B------:R-:W-:-:S09]  /*1050*/  UISETP.NE.AND UP0, UPT, UR4, 0x1d, UPT ;  /* 0x0000001d0400788c */ /* 0x000fd2000bf05270 */
[----:B------:R-:W-:Y:S05]  /*1060*/  BRA.U !UP0, `(.L_x_3310) ;  /* 0x0000000108847547 */ /* 0x000fea000b800000 */
[----:B------:R-:W-:-:S09]  /*1070*/  UISETP.NE.AND UP0, UPT, UR4, 0x2c, UPT ;  /* 0x0000002c0400788c */ /* 0x000fd2000bf05270 */
[----:B------:R-:W-:Y:S05]  /*1080*/  BRA.U !UP0, `(.L_x_3311) ;  /* 0x00000001084c7547 */ /* 0x000fea000b800000 */
.L_x_3285:
        /* <DEDUP_REMOVED lines=8> */
[----:B0-----:R-:W-:Y:S02]  /*1110*/  IMAD.U32 R4, RZ, RZ, UR4 ;  /* 0x00000004ff047e24 */ /* 0x001fe4000f8e00ff */
[----:B------:R-:W-:-:S02]  /*1120*/  IMAD.U32 R5, RZ, RZ, UR5 ;  /* 0x00000005ff057e24 */ /* 0x000fc4000f8e00ff */
[----:B-1----:R-:W-:Y:S01]  /*1130*/  IMAD.U32 R6, RZ, RZ, UR6 ;  /* 0x00000006ff067e24 */ /* 0x002fe2000f8e00ff */
[----:B------:R-:W-:Y:S01]  /*1140*/  MOV R7, UR7 ;  /* 0x0000000700077c02 */ /* 0x000fe20008000f00 */
[----:B---3--:R-:W-:Y:S02]  /*1150*/  IMAD.U32 R10, RZ, RZ, UR8 ;  /* 0x00000008ff0a7e24 */ /* 0x008fe4000f8e00ff */
[----:B------:R-:W-:-:S07]  /*1160*/  IMAD.U32 R11, RZ, RZ, UR9 ;  /* 0x00000009ff0b7e24 */ /* 0x000fce000f8e00ff */
[----:B------:R-:W-:-:S07]  /*1170*/  LEPC R20, `(.L_x_3312) ;  /* 0x000000001014794e */ /* 0x000fce0000000000 */
[----:B--2---:R-:W-:Y:S05]  /*1180*/  CALL.ABS.NOINC R14 ;  /* 0x000000000e007343 */ /* 0x004fea0003c00000 */
.L_x_3312:
[----:B------:R-:W-:Y:S02]  /*1190*/  PRMT R19, RZ, 0x7610, R19 ;  /* 0x00007610ff137816 */ /* 0x000fe40000000013 */
[----:B------:R-:W-:Y:S01]  /*11a0*/  PRMT R18, R18, 0x5410, RZ ;  /* 0x0000541012127816 */ /* 0x000fe200000000ff */
[----:B------:R-:W-:Y:S06]  /*11b0*/  BRA `(.L_x_3286) ;  /* 0x0000000000547947 */ /* 0x000fec0003800000 */
.L_x_3311:
        /* <DEDUP_REMOVED lines=8> */
.L_x_3314:
[----:B------:R-:W-:Y:S05]  /*1240*/  BSYNC.RECONVERGENT B0 ;  /* 0x0000000000007941 */ /* 0x000fea0003800200 */
.L_x_3313:
[----:B------:R-:W-:Y:S02]  /*1250*/  PRMT R18, R18, 0x5410, RZ ;  /* 0x0000541012127816 */ /* 0x000fe400000000ff */
[----:B------:R-:W-:Y:S01]  /*1260*/  F2FP.F16.F32.PACK_AB R19, RZ, R19 ;  /* 0x00000013ff13723e */ /* 0x000fe200000000ff */
[----:B------:R-:W-:Y:S06]  /*1270*/  BRA `(.L_x_3286) ;  /* 0x0000000000247947 */ /* 0x000fec0003800000 */
.L_x_3310:
[----:B------:R-:W2:Y:S01]  /*1280*/  LDG.E.64 R4, desc[UR36][R4.64] ;  /* 0x0000002404047981 */ /* 0x000ea2000c1e1b00 */
[----:B------:R-:W-:Y:S01]  /*1290*/  PRMT R18, R18, 0x5410, RZ ;  /* 0x0000541012127816 */ /* 0x000fe200000000ff */
[----:B--2---:R-:W0:Y:S02]  /*12a0*/  I2F.U64 R19, R4 ;  /* 0x0000000400137312 */ /* 0x004e240000301000 */
[----:B0-----:R-:W-:Y:S01]  /*12b0*/  F2FP.F16.F32.PACK_AB R19, RZ, R19 ;  /* 0x00000013ff13723e */ /* 0x001fe200000000ff */
[----:B------:R-:W-:Y:S06]  /*12c0*/  BRA `(.L_x_3286) ;  /* 0x0000000000107947 */ /* 0x000fec0003800000 */
.L_x_3309:
[----:B------:R-:W2:Y:S01]  /*12d0*/  LDG.E R4, desc[UR36][R4.64] ;  /* 0x0000002404047981 */ /* 0x000ea2000c1e1900 */
[----:B------:R-:W-:Y:S02]  /*12e0*/  PRMT R18, R18, 0x5410, RZ ;  /* 0x0000541012127816 */ /* 0x000fe400000000ff */
[----:B--2---:R-:W-:-:S04]  /*12f0*/  I2FP.F32.U32 R19, R4 ;  /* 0x0000000400137245 */ /* 0x004fc80000201000 */
[----:B------:R-:W-:-:S07]  /*1300*/  F2FP.F16.F32.PACK_AB R19, RZ, R19 ;  /* 0x00000013ff13723e */ /* 0x000fce00000000ff */
.L_x_3286:
[----:B------:R-:W-:-:S07]  /*1310*/  VIADD R16, R2, 0x80 ;  /* 0x0000008002107836 */ /* 0x000fce0000000000 */
.L_x_3280:
[----:B------:R-:W-:Y:S05]  /*1320*/  BSYNC.RECONVERGENT B6 ;  /* 0x0000000000067941 */ /* 0x000fea0003800200 */
.L_x_3279:
[----:B------:R-:W-:Y:S01]  /*1330*/  ISETP.GE.AND P0, PT, R16, R25, PT ;  /* 0x000000191000720c */ /* 0x000fe20003f06270 */
[----:B------:R-:W-:Y:S01]  /*1340*/  BSSY.RECONVERGENT B6, `(.L_x_3315) ;  /* 0x0000129000067945 */ /* 0x000fe20003800200 */
[----:B------:R-:W-:Y:S02]  /*1350*/  PRMT R17, R17, 0x5410, RZ ;  /* 0x0000541011117816 */ /* 0x000fe400000000ff */
[----:B------:R-:W-:-:S09]  /*1360*/  PRMT R22, RZ, 0x7610, R22 ;  /* 0x00007610ff167816 */ /* 0x000fd20000000016 */
[----:B------:R-:W-:Y:S05]  /*1370*/  @P0 BRA `(.L_x_3316) ;  /* 0x0000001000940947 */ /* 0x000fea0003800000 */
        /* <DEDUP_REMOVED lines=22> */
.L_x_3320:
[----:B------:R-:W2:Y:S01]  /*14e0*/  LDG.E.U8 R4, desc[UR36][R4.64] ;  /* 0x0000002404047981 */ /* 0x000ea2000c1e1100 */
[----:B------:R-:W-:Y:S02]  /*14f0*/  PRMT R17, R17, 0x5410, RZ ;  /* 0x0000541011117816 */ /* 0x000fe400000000ff */
[----:B--2---:R-:W-:-:S04]  /*1500*/  I2FP.F32.U32 R22, R4 ;  /* 0x0000000400167245 */ /* 0x004fc80000201000 */
[----:B------:R-:W-:Y:S01]  /*1510*/  F2FP.F16.F32.PACK_AB R22, RZ, R22 ;  /* 0x00000016ff16723e */ /* 0x000fe200000000ff */
[----:B------:R-:W-:Y:S06]  /*1520*/  BRA `(.L_x_3322) ;  /* 0x0000001000247947 */ /* 0x000fec0003800000 */
.L_x_3319:
        /* <DEDUP_REMOVED lines=11> */
.L_x_3324:
[----:B------:R-:W2:Y:S01]  /*15e0*/  LDG.E R4, desc[UR36][R4.64] ;  /* 0x0000002404047981 */ /* 0x000ea2000c1e1900 */
[----:B------:R-:W-:Y:S02]  /*15f0*/  PRMT R17, R17, 0x5410, RZ ;  /* 0x0000541011117816 */ /* 0x000fe400000000ff */
[----:B--2---:R-:W-:-:S04]  /*1600*/  I2FP.F32.S32 R22, R4 ;  /* 0x0000000400167245 */ /* 0x004fc80000201400 */
[----:B------:R-:W-:Y:S01]  /*1610*/  F2FP.F16.F32.PACK_AB R22, RZ, R22 ;  /* 0x00000016ff16723e */ /* 0x000fe200000000ff */
[----:B------:R-:W-:Y:S06]  /*1620*/  BRA `(.L_x_3322) ;  /* 0x0000000c00e47947 */ /* 0x000fec0003800000 */
.L_x_3323:
[----:B------:R-:W2:Y:S01]  /*1630*/  LDG.E.U16 R4, desc[UR36][R4.64] ;  /* 0x0000002404047981 */ /* 0x000ea2000c1e1500 */
[----:B------:R-:W-:Y:S01]  /*1640*/  PRMT R17, R17, 0x5410, RZ ;  /* 0x0000541011117816 */ /* 0x000fe200000000ff */
[----:B--2---:R-:W0:Y:S02]  /*1650*/  I2F.S16 R22, R4 ;  /* 0x0000000400167306 */ /* 0x004e240000101400 */
[----:B0-----:R-:W-:Y:S01]  /*1660*/  F2FP.F16.F32.PACK_AB R22, RZ, R22 ;  /* 0x00000016ff16723e */ /* 0x001fe200000000ff */
[----:B------:R-:W-:Y:S06]  /*1670*/  BRA `(.L_x_3322) ;  /* 0x0000000c00d07947 */ /* 0x000fec0003800000 */
.L_x_3318:
        /* <DEDUP_REMOVED lines=10> */
.L_x_3326:
[----:B------:R-:W2:Y:S01]  /*1720*/  LDG.E.U16 R22, desc[UR36][R4.64] ;  /* 0x0000002404167981 */ /* 0x000ea2000c1e1500 */
[----:B------:R-:W-:Y:S01]  /*1730*/  PRMT R17, R17, 0x5410, RZ ;  /* 0x0000541011117816 */ /* 0x000fe200000000ff */
[----:B--2---:R-:W-:-:S05]  /*1740*/  HADD2.F32 R22, -RZ, R22.H0_H0 ;  /* 0x20000016ff167230 */ /* 0x004fca0000004100 */
[----:B------:R-:W-:Y:S01]  /*1750*/  F2FP.F16.F32.PACK_AB R22, RZ, R22 ;  /* 0x00000016ff16723e */ /* 0x000fe200000000ff */
[----:B------:R-:W-:Y:S06]  /*1760*/  BRA `(.L_x_3322) ;  /* 0x0000000c00947947 */ /* 0x000fec0003800000 */
.L_x_3325:
        /* <DEDUP_REMOVED lines=10> */
.L_x_3328:
[----:B------:R-:W2:Y:S02]  /*1810*/  LDG.E R4, desc[UR36][R4.64] ;  /* 0x0000002404047981 */ /* 0x000ea4000c1e1900 */
[----:B--2---:R-:W-:Y:S02]  /*1820*/  PRMT R22, R4, 0x7610, R22 ;  /* 0x0000761004167816 */ /* 0x004fe40000000016 */
[----:B------:R-:W-:Y:S01]  /*1830*/  PRMT R17, R17, 0x7610, R4 ;  /* 0x0000761011117816 */ /* 0x000fe20000000004 */
[----:B------:R-:W-:Y:S06]  /*1840*/  BRA `(.L_x_3322) ;  /* 0x0000000c005c7947 */ /* 0x000fec0003800000 */
.L_x_3327:
        /* <DEDUP_REMOVED lines=13> */
.L_x_3317:
        /* <DEDUP_REMOVED lines=14> */
.L_x_3331:
        /* <DEDUP_REMOVED lines=24> */
.L_x_3330:
        /* <DEDUP_REMOVED lines=27> */
.L_x_3333:
[----:B------:R-:W2:Y:S01]  /*1d30*/  LDG.E.U8 R4, desc[UR36][R4.64] ;  /* 0x0000002404047981 */ /* 0x000ea2000c1e1100 */
[----:B------:R-:W-:Y:S01]  /*1d40*/  PRMT R17, R17, 0x5410, RZ ;  /* 0x0000541011117816 */ /* 0x000fe200000000ff */
        /* <DEDUP_REMOVED lines=11> */
[----:B------:R-:W-:Y:S01]  /*1e00*/  F2FP.F16.F32.PACK_AB R22, RZ, R0 ;  /* 0x00000000ff16723e */ /* 0x000fe200000000ff */
[----:B------:R-:W-:Y:S06]  /*1e10*/  BRA `(.L_x_3322) ;  /* 0x0000000400e87947 */ /* 0x000fec0003800000 */
.L_x_3332:
[----:B------:R-:W2:Y:S01]  /*1e20*/  LDG.E.U16 R22, desc[UR36][R4.64] ;  /* 0x0000002404167981 */ /* 0x000ea2000c1e1500 */
[----:B------:R-:W-:Y:S01]  /*1e30*/  PRMT R17, R17, 0x5410, RZ ;  /* 0x0000541011117816 */ /* 0x000fe200000000ff */
[----:B--2---:R-:W-:-:S05]  /*1e40*/  IMAD.U32 R22, R22, 0x10000, RZ ;  /* 0x0001000016167824 */ /* 0x004fca00078e00ff */
[----:B------:R-:W-:Y:S01]  /*1e50*/  F2FP.F16.F32.PACK_AB R22, RZ, R22 ;  /* 0x00000016ff16723e */ /* 0x000fe200000000ff */
[----:B------:R-:W-:Y:S06]  /*1e60*/  BRA `(.L_x_3322) ;  /* 0x0000000400d47947 */ /* 0x000fec0003800000 */
.L_x_3329:
        /* <DEDUP_REMOVED lines=13> */
.L_x_3336:
        /* <DEDUP_REMOVED lines=21> */
.L_x_3340:
[----:B------:R-:W-:Y:S05]  /*2090*/  BSYNC.RECONVERGENT B1 ;  /* 0x0000000000017941 */ /* 0x000fea0003800200 */
.L_x_3339:
[----:B------:R-:W-:Y:S01]  /*20a0*/  IMAD.SHL.U32 R0, R0, 0x100000, RZ ;  /* 0x0010000000007824 */ /* 0x000fe200078e00ff */
[----:B------:R-:W-:-:S04]  /*20b0*/  LEA R3, R3, 0x3b800000, 0x17 ;  /* 0x3b80000003037811 */ /* 0x000fc800078eb8ff */
[----:B------:R-:W-:-:S07]  /*20c0*/  LOP3.LUT R22, R3, R0, R7, 0xfe, !PT ;  /* 0x0000000003167212 */ /* 0x000fce00078efe07 */
.L_x_3338:
[----:B------:R-:W-:Y:S05]  /*20d0*/  BSYNC.RECONVERGENT B0 ;  /* 0x0000000000007941 */ /* 0x000fea0003800200 */
.L_x_3337:
[----:B------:R-:W-:Y:S02]  /*20e0*/  F2FP.F16.F32.PACK_AB R22, RZ, R22 ;  /* 0x00000016ff16723e */ /* 0x000fe400000000ff */
[----:B------:R-:W-:Y:S01]  /*20f0*/  PRMT R17, R17, 0x5410, RZ ;  /* 0x0000541011117816 */ /* 0x000fe200000000ff */
[----:B------:R-:W-:Y:S06]  /*2100*/  BRA `(.L_x_3322) ;  /* 0x00000004002c7947 */ /* 0x000fec0003800000 */
.L_x_3335:
        /* <DEDUP_REMOVED lines=21> */
.L_x_3344:
[----:B------:R-:W-:Y:S05]  /*2260*/  BSYNC.RECONVERGENT B1 ;  /* 0x0000000000017941 */ /* 0x000fea0003800200 */
.L_x_3343:
[----:B------:R-:W-:Y:S02]  /*2270*/  SHF.L.U32 R0, R0, 0x15, RZ ;  /* 0x0000001500007819 */ /* 0x000fe400000006ff */
[----:B------:R-:W-:-:S04]  /*2280*/  LEA R3, R3, 0x37800000, 0x17 ;  /* 0x3780000003037811 */ /* 0x000fc800078eb8ff */
[----:B------:R-:W-:-:S07]  /*2290*/  LOP3.LUT R22, R3, R0, R7, 0xfe, !PT ;  /* 0x0000000003167212 */ /* 0x000fce00078efe07 */
.L_x_3342:
[----:B------:R-:W-:Y:S05]  /*22a0*/  BSYNC.RECONVERGENT B0 ;  /* 0x0000000000007941 */ /* 0x000fea0003800200 */
.L_x_3341:
[----:B------:R-:W-:Y:S02]  /*22b0*/  F2FP.F16.F32.PACK_AB R22, RZ, R22 ;  /* 0x00000016ff16723e */ /* 0x000fe400000000ff */
[----:B------:R-:W-:Y:S01]  /*22c0*/  PRMT R17, R17, 0x5410, RZ ;  /* 0x0000541011117816 */ /* 0x000fe200000000ff */
[----:B------:R-:W-:Y:S06]  /*22d0*/  BRA `(.L_x_3322) ;  /* 0x0000000000b87947 */ /* 0x000fec0003800000 */
.L_x_3334:
        /* <DEDUP_REMOVED lines=14> */
.L_x_3348:
[----:B------:R-:W-:Y:S05]  /*23c0*/  BSYNC.RECONVERGENT B0 ;  /* 0x0000000000007941 */ /* 0x000fea0003800200 */
.L_x_3347:
[----:B------:R-:W-:Y:S02]  /*23d0*/  PRMT R17, R17, 0x5410, RZ ;  /* 0x0000541011117816 */ /* 0x000fe400000000ff */
[----:B------:R-:W-:Y:S01]  /*23e0*/  F2FP.F16.F32.PACK_AB R22, RZ, R22 ;  /* 0x00000016ff16723e */ /* 0x000fe200000000ff */
[----:B------:R-:W-:Y:S06]  /*23f0*/  BRA `(.L_x_3322) ;  /* 0x0000000000707947 */ /* 0x000fec0003800000 */
.L_x_3321:
        /* <DEDUP_REMOVED lines=8> */
[----:B0-----:R-:W-:Y:S01]  /*2480*/  MOV R4, UR4 ;  /* 0x0000000400047c02 */ /* 0x001fe20008000f00 */
[----:B------:R-:W-:-:S02]  /*2490*/  IMAD.U32 R5, RZ, RZ, UR5 ;  /* 0x00000005ff057e24 */ /* 0x000fc4000f8e00ff */
[----:B-1----:R-:W-:Y:S02]  /*24a0*/  IMAD.U32 R6, RZ, RZ, UR6 ;  /* 0x00000006ff067e24 */ /* 0x002fe4000f8e00ff */
[----:B------:R-:W-:Y:S01]  /*24b0*/  IMAD.U32 R7, RZ, RZ, UR7 ;  /* 0x00000007ff077e24 */ /* 0x000fe2000f8e00ff */
[----:B---3--:R-:W-:Y:S01]  /*24c0*/  MOV R10, UR8 ;  /* 0x00000008000a7c02 */ /* 0x008fe20008000f00 */
[----:B------:R-:W-:-:S07]  /*24d0*/  IMAD.U32 R11, RZ, RZ, UR9 ;  /* 0x00000009ff0b7e24 */ /* 0x000fce000f8e00ff */
[----:B------:R-:W-:-:S07]  /*24e0*/  LEPC R20, `(.L_x_3349) ;  /* 0x000000001014794e */ /* 0x000fce0000000000 */
[----:B--2---:R-:W-:Y:S05]  /*24f0*/  CALL.ABS.NOINC R14 ;  /* 0x000000000e007343 */ /* 0x004fea0003c00000 */
.L_x_3349:
[----:B------:R-:W-:Y:S02]  /*2500*/  PRMT R22, RZ, 0x7610, R22 ;  /* 0x00007610ff167816 */ /* 0x000fe40000000016 */
[----:B------:R-:W-:Y:S01]  /*2510*/  PRMT R17, R17, 0x5410, RZ ;  /* 0x0000541011117816 */ /* 0x000fe200000000ff */
[----:B------:R-:W-:Y:S06]  /*2520*/  BRA `(.L_x_3322) ;  /* 0x0000000000247947 */ /* 0x000fec0003800000 */
.L_x_3346:
[----:B------:R-:W2:Y:S01]  /*2530*/  LDG.E.64 R4, desc[UR36][R4.64] ;  /* 0x0000002404047981 */ /* 0x000ea2000c1e1b00 */
[----:B------:R-:W-:Y:S01]  /*2540*/  PRMT R17, R17, 0x5410, RZ ;  /* 0x0000541011117816 */ /* 0x000fe200000000ff */
[----:B--2---:R-:W0:Y:S02]  /*2550*/  I2F.U64 R22, R4 ;  /* 0x0000000400167312 */ /* 0x004e240000301000 */
[----:B0-----:R-:W-:Y:S01]  /*2560*/  F2FP.F16.F32.PACK_AB R22, RZ, R22 ;  /* 0x00000016ff16723e */ /* 0x001fe200000000ff */
[----:B------:R-:W-:Y:S06]  /*2570*/  BRA `(.L_x_3322) ;  /* 0x0000000000107947 */ /* 0x000fec0003800000 */
.L_x_3345:
[----:B------:R-:W2:Y:S01]  /*2580*/  LDG.E R4, desc[UR36][R4.64] ;  /* 0x0000002404047981 */ /* 0x000ea2000c1e1900 */
[----:B------:R-:W-:Y:S02]  /*2590*/  PRMT R17, R17, 0x5410, RZ ;  /* 0x0000541011117816 */ /* 0x000fe400000000ff */
[----:B--2---:R-:W-:-:S04]  /*25a0*/  I2FP.F32.U32 R22, R4 ;  /* 0x0000000400167245 */ /* 0x004fc80000201000 */
[----:B------:R-:W-:-:S07]  /*25b0*/  F2FP.F16.F32.PACK_AB R22, RZ, R22 ;  /* 0x00000016ff16723e */ /* 0x000fce00000000ff */
.L_x_3322:
[----:B------:R-:W-:-:S07]  /*25c0*/  VIADD R16, R16, 0x80 ;  /* 0x0000008010107836 */ /* 0x000fce0000000000 */
.L_x_3316:
[----:B------:R-:W-:Y:S05]  /*25d0*/  BSYNC.RECONVERGENT B6 ;  /* 0x0000000000067941 */ /* 0x000fea0003800200 */
.L_x_3315:
        /* <DEDUP_REMOVED lines=27> */
.L_x_3355:
[----:B------:R-:W2:Y:S01]  /*2790*/  LDG.E.U8 R4, desc[UR36][R4.64] ;  /* 0x0000002404047981 */ /* 0x000ea2000c1e1100 */
[----:B------:R-:W-:Y:S02]  /*27a0*/  PRMT R23, R23, 0x5410, RZ ;  /* 0x0000541017177816 */ /* 0x000fe400000000ff */
[----:B--2---:R-:W-:-:S04]  /*27b0*/  I2FP.F32.U32 R24, R4 ;  /* 0x0000000400187245 */ /* 0x004fc80000201000 */
[----:B------:R-:W-:Y:S01]  /*27c0*/  F2FP.F16.F32.PACK_AB R24, RZ, R24 ;  /* 0x00000018ff18723e */ /* 0x000fe200000000ff */
[----:B------:R-:W-:Y:S06]  /*27d0*/  BRA `(.L_x_3357) ;  /* 0x0000001000247947 */ /* 0x000fec0003800000 */
.L_x_3354:
        /* <DEDUP_REMOVED lines=11> */
.L_x_3359:
[----:B------:R-:W2:Y:S01]  /*2890*/  LDG.E R4, desc[UR36][R4.64] ;  /* 0x0000002404047981 */ /* 0x000ea2000c1e1900 */
[----:B------:R-:W-:Y:S02]  /*28a0*/  PRMT R23, R23, 0x5410, RZ ;  /* 0x0000541017177816 */ /* 0x000fe400000000ff */
[----:B--2---:R-:W-:-:S04]  /*28b0*/  I2FP.F32.S32 R24, R4 ;  /* 0x0000000400187245 */ /* 0x004fc80000201400 */
[----:B------:R-:W-:Y:S01]  /*28c0*/  F2FP.F16.F32.PACK_AB R24, RZ, R24 ;  /* 0x00000018ff18723e */ /* 0x000fe200000000ff */
[----:B------:R-:W-:Y:S06]  /*28d0*/  BRA `(.L_x_3357) ;  /* 0x0000000c00e47947 */ /* 0x000fec0003800000 */
.L_x_3358:
[----:B------:R-:W2:Y:S01]  /*28e0*/  LDG.E.U16 R4, desc[UR36][R4.64] ;  /* 0x0000002404047981 */ /* 0x000ea2000c1e1500 */
[----:B------:R-:W-:Y:S01]  /*28f0*/  PRMT R23, R23, 0x5410, RZ ;  /* 0x0000541017177816 */ /* 0x000fe200000000ff */
[----:B--2---:R-:W0:Y:S02]  /*2900*/  I2F.S16 R24, R4 ;  /* 0x0000000400187306 */ /* 0x004e240000101400 */
[----:B0-----:R-:W-:Y:S01]  /*2910*/  F2FP.F16.F32.PACK_AB R24, RZ, R24 ;  /* 0x00000018ff18723e */ /* 0x001fe200000000ff */
[----:B------:R-:W-:Y:S06]  /*2920*/  BRA `(.L_x_3357) ;  /* 0x0000000c00d07947 */ /* 0x000fec0003800000 */
.L_x_3353:
        /* <DEDUP_REMOVED lines=10> */
.L_x_3361:
[----:B------:R-:W2:Y:S01]  /*29d0*/  LDG.E.U16 R24, desc[UR36][R4.64] ;  /* 0x0000002404187981 */ /* 0x000ea2000c1e1500 */
[----:B------:R-:W-:Y:S01]  /*29e0*/  PRMT R23, R23, 0x5410, RZ ;  /* 0x0000541017177816 */ /* 0x000fe200000000ff */
[----:B--2---:R-:W-:-:S05]  /*29f0*/  HADD2.F32 R24, -RZ, R24.H0_H0 ;  /* 0x20000018ff187230 */ /* 0x004fca0000004100 */
[----:B------:R-:W-:Y:S01]  /*2a00*/  F2FP.F16.F32.PACK_AB R24, RZ, R24 ;  /* 0x00000018ff18723e */ /* 0x000fe200000000ff */
[----:B------:R-:W-:Y:S06]  /*2a10*/  BRA `(.L_x_3357) ;  /* 0x0000000c00947947 */ /* 0x000fec0003800000 */
.L_x_3360:
        /* <DEDUP_REMOVED lines=10> */
.L_x_3363:
[----:B------:R-:W2:Y:S02]  /*2ac0*/  LDG.E R4, desc[UR36][R4.64] ;  /* 0x0000002404047981 */ /* 0x000ea4000c1e1900 */
[----:B--2---:R-:W-:Y:S02]  /*2ad0*/  PRMT R24, R4, 0x7610, R24 ;  /* 0x0000761004187816 */ /* 0x004fe40000000018 */
[----:B------:R-:W-:Y:S01]  /*2ae0*/  PRMT R23, R23, 0x7610, R4 ;  /* 0x0000761017177816 */ /* 0x000fe20000000004 */
[----:B------:R-:W-:Y:S06]  /*2af0*/  BRA `(.L_x_3357) ;  /* 0x0000000c005c7947 */ /* 0x000fec0003800000 */
.L_x_3362:
        /* <DEDUP_REMOVED lines=13> */
.L_x_3352:
        /* <DEDUP_REMOVED lines=14> */
.L_x_3366:
        /* <DEDUP_REMOVED lines=24> */
.L_x_3365:
        /* <DEDUP_REMOVED lines=27> */
.L_x_3368:
        /* <DEDUP_REMOVED lines=15> */
.L_x_3367:
[----:B------:R-:W2:Y:S01]  /*30d0*/  LDG.E.U16 R24, desc[UR36][R4.64] ;  /* 0x0000002404187981 */ /* 0x000ea2000c1e1500 */
[----:B------:R-:W-:Y:S01]  /*30e0*/  PRMT R23, R23, 0x5410, RZ ;  /* 0x0000541017177816 */ /* 0x000fe200000000ff */
[----:B--2---:R-:W-:-:S05]  /*30f0*/  IMAD.U32 R24, R24, 0x10000, RZ ;  /* 0x0001000018187824 */ /* 0x004fca00078e00ff */
[----:B------:R-:W-:Y:S01]  /*3100*/  F2FP.F16.F32.PACK_AB R24, RZ, R24 ;  /* 0x00000018ff18723e */ /* 0x000fe200000000ff */
[----:B------:R-:W-:Y:S06]  /*3110*/  BRA `(.L_x_3357) ;  /* 0x0000000400d47947 */ /* 0x000fec0003800000 */
.L_x_3364:
        /* <DEDUP_REMOVED lines=13> */
.L_x_3371:
        /* <DEDUP_REMOVED lines=21> */
.L_x_3375:
[----:B------:R-:W-:Y:S05]  /*3340*/  BSYNC.RECONVERGENT B1 ;  /* 0x0000000000017941 */ /* 0x000fea0003800200 */
.L_x_3374:
[----:B------:R-:W-:Y:S01]  /*3350*/  IMAD.SHL.U32 R0, R0, 0x100000, RZ ;  /* 0x0010000000007824 */ /* 0x000fe200078e00ff */
[----:B------:R-:W-:-:S04]  /*3360*/  LEA R3, R3, 0x3b800000, 0x17 ;  /* 0x3b80000003037811 */ /* 0x000fc800078eb8ff */
[----:B------:R-:W-:-:S07]  /*3370*/  LOP3.LUT R24, R3, R0, R7, 0xfe, !PT ;  /* 0x0000000003187212 */ /* 0x000fce00078efe07 */
.L_x_3373:
[----:B------:R-:W-:Y:S05]  /*3380*/  BSYNC.RECONVERGENT B0 ;  /* 0x0000000000007941 */ /* 0x000fea0003800200 */
.L_x_3372:
[----:B------:R-:W-:Y:S02]  /*3390*/  F2FP.F16.F32.PACK_AB R24, RZ, R24 ;  /* 0x00000018ff18723e */ /* 0x000fe400000000ff */
[----:B------:R-:W-:Y:S01]  /*33a0*/  PRMT R23, R23, 0x5410, RZ ;  /* 0x0000541017177816 */ /* 0x000fe200000000ff */
[----:B------:R-:W-:Y:S06]  /*33b0*/  BRA `(.L_x_3357) ;  /* 0x00000004002c7947 */ /* 0x000fec0003800000 */
.L_x_3370:
        /* <DEDUP_REMOVED lines=21> */
.L_x_3379:
[----:B------:R-:W-:Y:S05]  /*3510*/  BSYNC.RECONVERGENT B1 ;  /* 0x0000000000017941 */ /* 0x000fea0003800200 */
.L_x_3378:
[----:B------:R-:W-:Y:S02]  /*3520*/  SHF.L.U32 R0, R0, 0x15, RZ ;  /* 0x0000001500007819 */ /* 0x000fe400000006ff */
[----:B------:R-:W-:-:S04]  /*3530*/  LEA R3, R3, 0x37800000, 0x17 ;  /* 0x3780000003037811 */ /* 0x000fc800078eb8ff */
[----:B------:R-:W-:-:S07]  /*3540*/  LOP3.LUT R24, R3, R0, R7, 0xfe, !PT ;  /* 0x0000000003187212 */ /* 0x000fce00078efe07 */
.L_x_3377:
[----:B------:R-:W-:Y:S05]  /*3550*/  BSYNC.RECONVERGENT B0 ;  /* 0x0000000000007941 */ /* 0x000fea0003800200 */
.L_x_3376:
[----:B------:R-:W-:Y:S02]  /*3560*/  F2FP.F16.F32.PACK_AB R24, RZ, R24 ;  /* 0x00000018ff18723e */ /* 0x000fe400000000ff */
[----:B------:R-:W-:Y:S01]  /*3570*/  PRMT R23, R23, 0x5410, RZ ;  /* 0x0000541017177816 */ /* 0x000fe200000000ff */
[----:B------:R-:W-:Y:S06]  /*3580*/  BRA `(.L_x_3357) ;  /* 0x0000000000b87947 */ /* 0x000fec0003800000 */
.L_x_3369:
        /* <DEDUP_REMOVED lines=14> */
.L_x_3383:
[----:B------:R-:W-:Y:S05]  /*3670*/  BSYNC.RECONVERGENT B0 ;  /* 0x0000000000007941 */ /* 0x000fea0003800200 */
.L_x_3382:
[----:B------:R-:W-:Y:S02]  /*3680*/  PRMT R23, R23, 0x5410, RZ ;  /* 0x0000541017177816 */ /* 0x000fe400000000ff */
[----:B------:R-:W-:Y:S01]  /*3690*/  F2FP.F16.F32.PACK_AB R24, RZ, R24 ;  /* 0x00000018ff18723e */ /* 0x000fe200000000ff */
[----:B------:R-:W-:Y:S06]  /*36a0*/  BRA `(.L_x_3357) ;  /* 0x0000000000707947 */ /* 0x000fec0003800000 */
.L_x_3356:
        /* <DEDUP_REMOVED lines=16> */
.L_x_3384:
[----:B------:R-:W-:Y:S02]  /*37b0*/  PRMT R24, RZ, 0x7610, R24 ;  /* 0x00007610ff187816 */ /* 0x000fe40000000018 */
[----:B------:R-:W-:Y:S01]  /*37c0*/  PRMT R23, R23, 0x5410, RZ ;  /* 0x0000541017177816 */ /* 0x000fe200000000ff */
[----:B------:R-:W-:Y:S06]  /*37d0*/  BRA `(.L_x_3357) ;  /* 0x0000000000247947 */ /* 0x000fec0003800000 */
.L_x_3381:
[----:B------:R-:W2:Y:S01]  /*37e0*/  LDG.E.64 R4, desc[UR36][R4.64] ;  /* 0x0000002404047981 */ /* 0x000ea2000c1e1b00 */
[----:B------:R-:W-:Y:S01]  /*37f0*/  PRMT R23, R23, 0x5410, RZ ;  /* 0x0000541017177816 */ /* 0x000fe200000000ff */
[----:B--2---:R-:W0:Y:S02]  /*3800*/  I2F.U64 R24, R4 ;  /* 0x0000000400187312 */ /* 0x004e240000301000 */
[----:B0-----:R-:W-:Y:S01]  /*3810*/  F2FP.F16.F32.PACK_AB R24, RZ, R24 ;  /* 0x00000018ff18723e */ /* 0x001fe200000000ff */
[----:B------:R-:W-:Y:S06]  /*3820*/  BRA `(.L_x_3357) ;  /* 0x0000000000107947 */ /* 0x000fec0003800000 */
.L_x_3380:
[----:B------:R-:W2:Y:S01]  /*3830*/  LDG.E R4, desc[UR36][R4.64] ;  /* 0x0000002404047981 */ /* 0x000ea2000c1e1900 */
[----:B------:R-:W-:Y:S02]  /*3840*/  PRMT R23, R23, 0x5410, RZ ;  /* 0x0000541017177816 */ /* 0x000fe400000000ff */
[----:B--2---:R-:W-:-:S04]  /*3850*/  I2FP.F32.U32 R24, R4 ;  /* 0x0000000400187245 */ /* 0x004fc80000201000 */
[----:B------:R-:W-:-:S07]  /*3860*/  F2FP.F16.F32.PACK_AB R24, RZ, R24 ;  /* 0x00000018ff18723e */ /* 0x000fce00000000ff */
.L_x_3357:
[----:B------:R-:W-:-:S07]  /*3870*/  VIADD R16, R16, 0x80 ;  /* 0x0000008010107836 */ /* 0x000fce0000000000 */
.L_x_3351:
[----:B------:R-:W-:Y:S05]  /*3880*/  BSYNC.RECONVERGENT B6 ;  /* 0x0000000000067941 */ /* 0x000fea0003800200 */
.L_x_3350:
        /* <DEDUP_REMOVED lines=27> */
.L_x_3390:
[----:B------:R-:W2:Y:S01]  /*3a40*/  LDG.E.U8 R6, desc[UR36][R6.64] ;  /* 0x0000002406067981 */ /* 0x000ea2000c1e1100 */
[----:B------:R-:W-:Y:S02]  /*3a50*/  PRMT R4, R4, 0x5410, RZ ;  /* 0x0000541004047816 */ /* 0x000fe400000000ff */
[----:B--2---:R-:W-:-:S04]  /*3a60*/  I2FP.F32.U32 R3, R6 ;  /* 0x0000000600037245 */ /* 0x004fc80000201000 */
[----:B------:R-:W-:Y:S01]  /*3a70*/  F2FP.F16.F32.PACK_AB R3, RZ, R3 ;  /* 0x00000003ff03723e */ /* 0x000fe200000000ff */
[----:B------:R-:W-:Y:S06]  /*3a80*/  BRA `(.L_x_3386) ;  /* 0x0000001000207947 */ /* 0x000fec0003800000 */
.L_x_3389:
        /* <DEDUP_REMOVED lines=11> */
.L_x_3393:
[----:B------:R-:W2:Y:S01]  /*3b40*/  LDG.E R6, desc[UR36][R6.64] ;  /* 0x0000002406067981 */ /* 0x000ea2000c1e1900 */
[----:B------:R-:W-:Y:S02]  /*3b50*/  PRMT R4, R4, 0x5410, RZ ;  /* 0x0000541004047816 */ /* 0x000fe400000000ff */
[----:B--2---:R-:W-:-:S04]  /*3b60*/  I2FP.F32.S32 R3, R6 ;  /* 0x0000000600037245 */ /* 0x004fc80000201400 */
[----:B------:R-:W-:Y:S01]  /*3b70*/  F2FP.F16.F32.PACK_AB R3, RZ, R3 ;  /* 0x00000003ff03723e */ /* 0x000fe200000000ff */
[----:B------:R-:W-:Y:S06]  /*3b80*/  BRA `(.L_x_3386) ;  /* 0x0000000c00e07947 */ /* 0x000fec0003800000 */
.L_x_3392:
[----:B------:R-:W2:Y:S01]  /*3b90*/  LDG.E.U16 R6, desc[UR36][R6.64] ;  /* 0x0000002406067981 */ /* 0x000ea2000c1e1500 */
[----:B------:R-:W-:Y:S01]  /*3ba0*/  PRMT R4, R4, 0x5410, RZ ;  /* 0x0000541004047816 */ /* 0x000fe200000000ff */
[----:B--2---:R-:W0:Y:S02]  /*3bb0*/  I2F.S16 R3, R6 ;  /* 0x0000000600037306 */ /* 0x004e240000101400 */
[----:B0-----:R-:W-:Y:S01]  /*3bc0*/  F2FP.F16.F32.PACK_AB R3, RZ, R3 ;  /* 0x00000003ff03723e */ /* 0x001fe200000000ff */
[----:B------:R-:W-:Y:S06]  /*3bd0*/  BRA `(.L_x_3386) ;  /* 0x0000000c00cc7947 */ /* 0x000fec0003800000 */
.L_x_3388:
        /* <DEDUP_REMOVED lines=10> */
.L_x_3395:
[----:B------:R-:W2:Y:S01]  /*3c80*/  LDG.E.U16 R3, desc[UR36][R6.64] ;  /* 0x0000002406037981 */ /* 0x000ea2000c1e1500 */
[----:B------:R-:W-:Y:S01]  /*3c90*/  PRMT R4, R4, 0x5410, RZ ;  /* 0x0000541004047816 */ /* 0x000fe200000000ff */
[----:B--2---:R-:W-:-:S05]  /*3ca0*/  HADD2.F32 R3, -RZ, R3.H0_H0 ;  /* 0x20000003ff037230 */ /* 0x004fca0000004100 */
[----:B------:R-:W-:Y:S01]  /*3cb0*/  F2FP.F16.F32.PACK_AB R3, RZ, R3 ;  /* 0x00000003ff03723e */ /* 0x000fe200000000ff */
[----:B------:R-:W-:Y:S06]  /*3cc0*/  BRA `(.L_x_3386) ;  /* 0x0000000c00907947 */ /* 0x000fec0003800000 */
.L_x_3394:
        /* <DEDUP_REMOVED lines=10> */
.L_x_3397:
[----:B------:R-:W2:Y:S02]  /*3d70*/  LDG.E R4, desc[UR36][R6.64] ;  /* 0x0000002406047981 */ /* 0x000ea4000c1e1900 */
[----:B--2---:R-:W-:Y:S01]  /*3d80*/  PRMT R3, R4, 0x7610, R3 ;  /* 0x0000761004037816 */ /* 0x004fe20000000003 */
[----:B------:R-:W-:Y:S06]  /*3d90*/  BRA `(.L_x_3386) ;  /* 0x0000000c005c7947 */ /* 0x000fec0003800000 */
.L_x_3396:
        /* <DEDUP_REMOVED lines=13> */
.L_x_3387:
        /* <DEDUP_REMOVED lines=14> */
.L_x_3400:
        /* <DEDUP_REMOVED lines=10> */
[----:B------:R-:W-:-:S15]  /*3ff0*/  F2FP.F16.F32.PACK_AB R0, RZ, R0 ;  /* 0x00000000ff00723e */ /* 0x000fde00000000ff */
[----:B------:R-:W-:-:S15]  /*4000*/  NOP ;  /* 0x0000000000007918 */ /* 0x000fde0000000000 */
[----:B------:R-:W-:-:S15]  /*4010*/  NOP ;  /* 0x0000000000007918 */ /* 0x000fde0000000000 */
[----:B------:R-:W-:-:S12]  /*4020*/  NOP ;  /* 0x0000000000007918 */ /* 0x000fd80000000000 */
[----:B------:R-:W0:-:S15]  /*4030*/  DSETP.GEU.AND P0, PT, |R4|, UR4, PT ;  /* 0x0000000404007e2a */ /* 0x000e1e000bf0e200 */
[----:B------:R-:W-:-:S15]  /*4040*/  NOP ;  /* 0x0000000000007918 */ /* 0x000fde0000000000 */
[----:B------:R-:W-:-:S15]  /*4050*/  NOP ;  /* 0x0000000000007918 */ /* 0x000fde0000000000 */
[----:B------:R-:W-:-:S15]  /*4060*/  NOP ;  /* 0x0000000000007918 */ /* 0x000fde0000000000 */
[----:B------:R-:W-:-:S04]  /*4070*/  NOP ;  /* 0x0000000000007918 */ /* 0x000fc80000000000 */
[----:B------:R-:W0:Y:S02]  /*4080*/  F2F.F32.F64 R3, R4 ;  /* 0x0000000400037310 */ /* 0x000e240000301000 */
[----:B0-----:R-:W-:Y:S01]  /*4090*/  @!P0 FMUL R3, R3, 1.175494350822287508e-38 ;  /* 0x0080000003038820 */ /* 0x001fe20000400000 */
[----:B------:R-:W-:-:S04]  /*40a0*/  PRMT R4, R4, 0x5410, R0 ;  /* 0x0000541004047816 */ /* 0x000fc80000000000 */
[----:B------:R-:W-:Y:S01]  /*40b0*/  F2FP.F16.F32.PACK_AB R3, RZ, R3 ;  /* 0x00000003ff03723e */ /* 0x000fe200000000ff */
[----:B------:R-:W-:Y:S06]  /*40c0*/  BRA `(.L_x_3386) ;  /* 0x0000000800907947 */ /* 0x000fec0003800000 */
.L_x_3399:
        /* <DEDUP_REMOVED lines=22> */
[C---:B------:R-:W-:Y:S02]  /*4230*/  SEL R3, R4.reuse, RZ, P0 ;  /* 0x000000ff04037207 */ /* 0x040fe40000000000 */
[----:B------:R-:W-:Y:S02]  /*4240*/  PRMT R4, R4, 0x5410, RZ ;  /* 0x0000541004047816 */ /* 0x000fe400000000ff */
[----:B------:R-:W-:-:S04]  /*4250*/  LOP3.LUT R3, R3, 0x80000000, R0, 0xf8, !PT ;  /* 0x8000000003037812 */ /* 0x000fc800078ef800 */
[----:B------:R-:W-:Y:S01]  /*4260*/  F2FP.F16.F32.PACK_AB R3, RZ, R3 ;  /* 0x00000003ff03723e */ /* 0x000fe200000000ff */
[----:B------:R-:W-:Y:S06]  /*4270*/  BRA `(.L_x_3386) ;  /* 0x0000000800247947 */ /* 0x000fec0003800000 */
.L_x_3402:
        /* <DEDUP_REMOVED lines=10> */
[----:B------:R-:W-:Y:S01]  /*4320*/  IMAD.MOV.U32 R3, RZ, RZ, R4 ;  /* 0x000000ffff037224 */ /* 0x000fe200078e0004 */
[----:B------:R-:W-:-:S04]  /*4330*/  PRMT R4, R4, 0x5410, RZ ;  /* 0x0000541004047816 */ /* 0x000fc800000000ff */
[----:B------:R-:W-:-:S04]  /*4340*/  LOP3.LUT R3, R0, 0x80000000, R3, 0xf8, !PT ;  /* 0x8000000000037812 */ /* 0x000fc800078ef803 */
[----:B------:R-:W-:Y:S01]  /*4350*/  F2FP.F16.F32.PACK_AB R3, RZ, R3 ;  /* 0x00000003ff03723e */ /* 0x000fe200000000ff */
[----:B------:R-:W-:Y:S06]  /*4360*/  BRA `(.L_x_3386) ;  /* 0x0000000400e87947 */ /* 0x000fec0003800000 */
.L_x_3401:
[----:B------:R-:W2:Y:S01]  /*4370*/  LDG.E.U16 R3, desc[UR36][R6.64] ;  /* 0x0000002406037981 */ /* 0x000ea2000c1e1500 */
[----:B------:R-:W-:Y:S01]  /*4380*/  PRMT R4, R4, 0x5410, RZ ;  /* 0x0000541004047816 */ /* 0x000fe200000000ff */
[----:B--2---:R-:W-:-:S05]  /*4390*/  IMAD.U32 R3, R3, 0x10000, RZ ;  /* 0x0001000003037824 */ /* 0x004fca00078e00ff */
[----:B------:R-:W-:Y:S01]  /*43a0*/  F2FP.F16.F32.PACK_AB R3, RZ, R3 ;  /* 0x00000003ff03723e */ /* 0x000fe200000000ff */
[----:B------:R-:W-:Y:S06]  /*43b0*/  BRA `(.L_x_3386) ;  /* 0x0000000400d47947 */ /* 0x000fec0003800000 */
.L_x_3398:
        /* <DEDUP_REMOVED lines=13> */
.L_x_3405:
        /* <DEDUP_REMOVED lines=21> */
.L_x_3409:
[----:B------:R-:W-:Y:S05]  /*45e0*/  BSYNC.RECONVERGENT B1 ;  /* 0x0000000000017941 */ /* 0x000fea0003800200 */
.L_x_3408:
[----:B------:R-:W-:Y:S01]  /*45f0*/  IMAD.SHL.U32 R0, R0, 0x100000, RZ ;  /* 0x0010000000007824 */ /* 0x000fe200078e00ff */
[----:B------:R-:W-:-:S04]  /*4600*/  LEA R3, R3, 0x3b800000, 0x17 ;  /* 0x3b80000003037811 */ /* 0x000fc800078eb8ff */
[----:B------:R-:W-:-:S07]  /*4610*/  LOP3.LUT R3, R3, R0, R7, 0xfe, !PT ;  /* 0x0000000003037212 */ /* 0x000fce00078efe07 */
.L_x_3407:
[----:B------:R-:W-:Y:S05]  /*4620*/  BSYNC.RECONVERGENT B0 ;  /* 0x0000000000007941 */ /* 0x000fea0003800200 */
.L_x_3406:
[----:B------:R-:W-:Y:S02]  /*4630*/  F2FP.F16.F32.PACK_AB R3, RZ, R3 ;  /* 0x00000003ff03723e */ /* 0x000fe400000000ff */
[----:B------:R-:W-:Y:S01]  /*4640*/  PRMT R4, R4, 0x5410, RZ ;  /* 0x0000541004047816 */ /* 0x000fe200000000ff */
[----:B------:R-:W-:Y:S06]  /*4650*/  BRA `(.L_x_3386) ;  /* 0x00000004002c7947 */ /* 0x000fec0003800000 */
.L_x_3404:
        /* <DEDUP_REMOVED lines=21> */
.L_x_3413:
[----:B------:R-:W-:Y:S05]  /*47b0*/  BSYNC.RECONVERGENT B1 ;  /* 0x0000000000017941 */ /* 0x000fea0003800200 */
.L_x_3412:
[----:B------:R-:W-:Y:S02]  /*47c0*/  SHF.L.U32 R0, R0, 0x15, RZ ;  /* 0x0000001500007819 */ /* 0x000fe400000006ff */
[----:B------:R-:W-:-:S04]  /*47d0*/  LEA R3, R3, 0x37800000, 0x17 ;  /* 0x3780000003037811 */ /* 0x000fc800078eb8ff */
[----:B------:R-:W-:-:S07]  /*47e0*/  LOP3.LUT R3, R3, R0, R7, 0xfe, !PT ;  /* 0x0000000003037212 */ /* 0x000fce00078efe07 */
.L_x_3411:
[----:B------:R-:W-:Y:S05]  /*47f0*/  BSYNC.RECONVERGENT B0 ;  /* 0x0000000000007941 */ /* 0x000fea0003800200 */
.L_x_3410:
[----:B------:R-:W-:Y:S02]  /*4800*/  F2FP.F16.F32.PACK_AB R3, RZ, R3 ;  /* 0x00000003ff03723e */ /* 0x000fe400000000ff */
[----:B------:R-:W-:Y:S01]  /*4810*/  PRMT R4, R4, 0x5410, RZ ;  /* 0x0000541004047816 */ /* 0x000fe200000000ff */
[----:B------:R-:W-:Y:S06]  /*4820*/  BRA `(.L_x_3386) ;  /* 0x0000000000b87947 */ /* 0x000fec0003800000 */
.L_x_3403:
        /* <DEDUP_REMOVED lines=14> */
.L_x_3417:
[----:B------:R-:W-:Y:S05]  /*4910*/  BSYNC.RECONVERGENT B0 ;  /* 0x0000000000007941 */ /* 0x000fea0003800200 */
.L_x_3416:
[----:B------:R-:W-:Y:S02]  /*4920*/  PRMT R4, R4, 0x5410, RZ ;  /* 0x0000541004047816 */ /* 0x000fe400000000ff */
[----:B------:R-:W-:Y:S01]  /*4930*/  F2FP.F16.F32.PACK_AB R3, RZ, R3 ;  /* 0x00000003ff03723e */ /* 0x000fe200000000ff */
[----:B------:R-:W-:Y:S06]  /*4940*/  BRA `(.L_x_3386) ;  /* 0x0000000000707947 */ /* 0x000fec0003800000 */
.L_x_3391:
        /* <DEDUP_REMOVED lines=16> */
.L_x_3418:
[----:B------:R-:W-:Y:S02]  /*4a50*/  PRMT R4, R4, 0x5410, RZ ;  /* 0x0000541004047816 */ /* 0x000fe400000000ff */
[----:B------:R-:W-:Y:S01]  /*4a60*/  PRMT R3, RZ, 0x7610, R3 ;  /* 0x00007610ff037816 */ /* 0x000fe20000000003 */
[----:B------:R-:W-:Y:S06]  /*4a70*/  BRA `(.L_x_3386) ;  /* 0x0000000000247947 */ /* 0x000fec0003800000 */
.L_x_3415:
[----:B------:R-:W2:Y:S01]  /*4a80*/  LDG.E.64 R6, desc[UR36][R6.64] ;  /* 0x0000002406067981 */ /* 0x000ea2000c1e1b00 */
[----:B------:R-:W-:Y:S01]  /*4a90*/  PRMT R4, R4, 0x5410, RZ ;  /* 0x0000541004047816 */ /* 0x000fe200000000ff */
[----:B--2---:R-:W0:Y:S02]  /*4aa0*/  I2F.U64 R3, R6 ;  /* 0x0000000600037312 */ /* 0x004e240000301000 */
[----:B0-----:R-:W-:Y:S01]  /*4ab0*/  F2FP.F16.F32.PACK_AB R3, RZ, R3 ;  /* 0x00000003ff03723e */ /* 0x001fe200000000ff */
[----:B------:R-:W-:Y:S06]  /*4ac0*/  BRA `(.L_x_3386) ;  /* 0x0000000000107947 */ /* 0x000fec0003800000 */
.L_x_3414:
[----:B------:R-:W2:Y:S01]  /*4ad0*/  LDG.E R6, desc[UR36][R6.64] ;  /* 0x0000002406067981 */ /* 0x000ea2000c1e1900 */
[----:B------:R-:W-:Y:S02]  /*4ae0*/  PRMT R4, R4, 0x5410, RZ ;  /* 0x0000541004047816 */ /* 0x000fe400000000ff */
[----:B--2---:R-:W-:-:S04]  /*4af0*/  I2FP.F32.U32 R3, R6 ;  /* 0x0000000600037245 */ /* 0x004fc80000201000 */
[----:B------:R-:W-:-:S07]  /*4b00*/  F2FP.F16.F32.PACK_AB R3, RZ, R3 ;  /* 0x00000003ff03723e */ /* 0x000fce00000000ff */
.L_x_3386:
[----:B------:R-:W-:Y:S05]  /*4b10*/  BSYNC.RECONVERGENT B6 ;  /* 0x0000000000067941 */ /* 0x000fea0003800200 */
.L_x_3385:
[----:B------:R-:W-:Y:S01]  /*4b20*/  ISETP.GE.AND P0, PT, R2, R25, PT ;  /* 0x000000190200720c */ /* 0x000fe20003f06270 */
[----:B------:R-:W-:-:S12]  /*4b30*/  BSSY.RECONVERGENT B3, `(.L_x_3419) ;  /* 0x000028c000037945 */ /* 0x000fd80003800200 */
[----:B------:R-:W-:Y:S05]  /*4b40*/  @P0 BRA `(.L_x_3420) ;  /* 0x0000002800280947 */ /* 0x000fea0003800000 */
[----:B------:R-:W-:Y:S01]  /*4b50*/  HADD2.F32 R19, -RZ, R19.H0_H0 ;  /* 0x20000013ff137230 */ /* 0x000fe20000004100 */
[----:B------:R-:W-:Y:S01]  /*4b60*/  BSSY.RECONVERGENT B2, `(.L_x_3421) ;  /* 0x0000287000027945 */ /* 0x000fe20003800200 */
[----:B------:R-:W-:-:S03]  /*4b70*/  HADD2.F32 R5, -RZ, R18.H1_H1 ;  /* 0x30000012ff057230 */ /* 0x000fc60000004100 */
[C---:B------:R-:W-:Y:S01]  /*4b80*/  FSETP.NAN.FTZ.AND P1, PT, |R19|.reuse, |R19|, PT ;  /* 0x400000131300720b */ /* 0x040fe20003f38200 */
[----:B------:R-:W-:Y:S01]  /*4b90*/  FADD.FTZ R6, |R19|, -RZ ;  /* 0x800000ff13067221 */ /* 0x000fe20000010200 */
[C---:B------:R-:W-:Y:S01]  /*4ba0*/  FSETP.NAN.FTZ.AND P0, PT, |R5|.reuse, |R5|, PT ;  /* 0x400000050500720b */ /* 0x040fe20003f18200 */
[----:B------:R-:W-:Y:S01]  /*4bb0*/  FADD.FTZ R9, |R5|, -RZ ;  /* 0x800000ff05097221 */ /* 0x000fe20000010200 */
[----:B------:R-:W-:-:S11]  /*4bc0*/  IMAD.MOV.U32 R12, RZ, RZ, R19 ;  /* 0x000000ffff0c7224 */ /* 0x000fd600078e0013 */
[----:B------:R-:W-:Y:S05]  /*4bd0*/  @!P0 BRA !P1, `(.L_x_3422) ;  /* 0x00000000003c8947 */ /* 0x000fea0004800000 */
[----:B------:R-:W-:-:S13]  /*4be0*/  FSETP.NEU.FTZ.AND P0, PT, |R19|, +INF , PT ;  /* 0x7f8000001300780b */ /* 0x000fda0003f1d200 */
[----:B------:R-:W-:Y:S01]  /*4bf0*/  @!P0 FADD.FTZ R5, R5, R5 ;  /* 0x0000000505058221 */ /* 0x000fe20000010000 */
[----:B------:R-:W-:Y:S06]  /*4c00*/  @!P0 BRA `(.L_x_3423) ;  /* 0x0000002400f08947 */ /* 0x000fec0003800000 */
[----:B------:R-:W-:-:S13]  /*4c10*/  FSETP.NEU.FTZ.AND P0, PT, R9, +INF , PT ;  /* 0x7f8000000900780b */ /* 0x000fda0003f1d000 */
[----:B------:R-:W-:Y:S01]  /*4c20*/  @!P0 FADD.FTZ R0, R12, R12 ;  /* 0x0000000c0c008221 */ /* 0x000fe20000010000 */
[----:B------:R-:W-:-:S03]  /*4c30*/  @!P0 IMAD.MOV.U32 R12, RZ, RZ, R5 ;  /* 0x000000ffff0c8224 */ /* 0x000fc600078e0005 */
        /* <DEDUP_REMOVED lines=9> */
.L_x_3422:
        /* <DEDUP_REMOVED lines=13> */
[----:B------:R-:W-:Y:S01]  /*4da0*/  MUFU.RCP R16, R11 ;  /* 0x0000000b00107308 */ /* 0x000fe20000001000 */
[----:B------:R-:W-:Y:S01]  /*4db0*/  BSSY.RECONVERGENT B5, `(.L_x_3428) ;  /* 0x000001f000057945 */ /* 0x000fe20003800200 */
[----:B------:R-:W-:Y:S01]  /*4dc0*/  FADD.FTZ R6, |R6|, -RZ ;  /* 0x800000ff06067221 */ /* 0x000fe20000010200 */
[----:B------:R-:W-:-:S05]  /*4dd0*/  FADD.FTZ R7, |R7|, -RZ ;  /* 0x800000ff07077221 */ /* 0x000fca0000010200 */
[CC--:B------:R-:W-:Y:S02]  /*4de0*/  VIMNMX R8, PT, PT, R6.reuse, R7.reuse, !PT ;  /* 0x0000000706087248 */ /* 0x0c0fe40007fe0100 */
[----:B------:R-:W-:Y:S02]  /*4df0*/  VIMNMX R6, PT, PT, R6, R7, PT ;  /* 0x0000000706067248 */ /* 0x000fe40003fe0100 */
[----:B------:R-:W-:Y:S02]  /*4e00*/  LOP3.LUT R10, R8, 0xfe000000, RZ, 0xc0, !PT ;  /* 0xfe000000080a7812 */ /* 0x000fe400078ec0ff */
[----:B------:R-:W-:Y:S02]  /*4e10*/  FSETP.NEU.FTZ.AND P0, PT, R6, RZ, PT ;  /* 0x000000ff0600720b */ /* 0x000fe40003f1d000 */
[----:B------:R-:W-:-:S05]  /*4e20*/  LOP3.LUT R7, R10, 0x7e800000, RZ, 0x3c, !PT ;  /* 0x7e8000000a077812 */ /* 0x000fca00078e3cff */
[-C--:B------:R-:W-:Y:S01]  /*4e30*/  FMUL.FTZ R13, R6, R7.reuse ;  /* 0x00000007060d7220 */ /* 0x080fe20000410000 */
[----:B------:R-:W-:-:S03]  /*4e40*/  FMUL.FTZ R7, R8, R7 ;  /* 0x0000000708077220 */ /* 0x000fc60000410000 */
[----:B------:R-:W-:Y:S01]  /*4e50*/  FMUL.FTZ R14, R13, R13 ;  /* 0x0000000d0d0e7220 */ /* 0x000fe20000410000 */
[----:B------:R-:W-:-:S03]  /*4e60*/  IMAD.MOV.U32 R13, RZ, RZ, 0x3f800000 ;  /* 0x3f800000ff0d7424 */ /* 0x000fc600078e00ff */
        /* <DEDUP_REMOVED lines=13> */
[----:B0-----:R-:W-:Y:S01]  /*4f40*/  FFMA.FTZ R10, R8, 0.69314718246459960938, R13 ;  /* 0x3f317218080a7823 */ /* 0x001fe2000001000d */
[----:B-1----:R-:W-:Y:S06]  /*4f50*/  @!P0 BRA `(.L_x_3429) ;  /* 0x0000000000108947 */ /* 0x002fec0003800000 */
[----:B------:R-:W-:Y:S01]  /*4f60*/  IMAD.MOV.U32 R7, RZ, RZ, R11 ;  /* 0x000000ffff077224 */ /* 0x000fe200078e000b */
[----:B------:R-:W-:-:S07]  /*4f70*/  MOV R6, 0x4f90 ;  /* 0x00004f9000067802 */ /* 0x000fce0000000f00 */
[----:B------:R-:W-:Y:S05]  /*4f80*/  CALL.REL.NOINC `($__internal_7_$__cuda_sm3x_div_rn_ftz_f32_slowpath) ;  /* 0x000000e0005c7944 */ /* 0x000fea0003c00000 */
[----:B------:R-:W-:-:S07]  /*4f90*/  IMAD.MOV.U32 R6, RZ, RZ, R0 ;  /* 0x000000ffff067224 */ /* 0x000fce00078e0000 */
.L_x_3429:
[----:B------:R-:W-:Y:S05]  /*4fa0*/  BSYNC.RECONVERGENT B5 ;  /* 0x0000000000057941 */ /* 0x000fea0003800200 */
.L_x_3428:
        /* <DEDUP_REMOVED lines=22> */
.L_x_3427:
[----:B------:R-:W-:Y:S02]  /*5110*/  FSETP.GT.FTZ.AND P1, PT, R11, 2.30584300921369395200e+18, PT ;  /* 0x5e0000000b00780b */ /* 0x000fe40003f34000 */
[----:B------:R-:W-:-:S13]  /*5120*/  FSETP.GEU.FTZ.AND P0, PT, R0, 1.084202172485504434e-19, PT ;  /* 0x200000000000780b */ /* 0x000fda0003f1e000 */
[----:B------:R-:W-:Y:S05]  /*5130*/  @P0 BRA !P1, `(.L_x_3431) ;  /* 0x0000000000d00947 */ /* 0x000fea0004800000 */
[CC--:B------:R-:W-:Y:S01]  /*5140*/  VIMNMX R7, PT, PT, R6.reuse, R9.reuse, !PT ;  /* 0x0000000906077248 */ /* 0x0c0fe20007fe0100 */
[----:B------:R-:W-:Y:S01]  /*5150*/  BSSY.RECONVERGENT B5, `(.L_x_3432) ;  /* 0x000001c000057945 */ /* 0x000fe20003800200 */
        /* <DEDUP_REMOVED lines=8> */
[----:B------:R-:W-:Y:S02]  /*51e0*/  FFMA.FTZ R13, R10, R10, R13 ;  /* 0x0000000a0a0d7223 */ /* 0x000fe4000001000d */
[----:B------:R-:W0:Y:S08]  /*51f0*/  MUFU.RCP R10, R11 ;  /* 0x0000000b000a7308 */ /* 0x000e300000001000 */
[----:B------:R-:W1:Y:S01]  /*5200*/  MUFU.SQRT R13, R13 ;  /* 0x0000000d000d7308 */ /* 0x000e620000002000 */
[----:B0-----:R-:W-:-:S04]  /*5210*/  FFMA R15, -R11, R10, 1 ;  /* 0x3f8000000b0f7423 */ /* 0x001fc8000000010a */
[----:B------:R-:W-:Y:S01]  /*5220*/  FFMA R15, R10, R15, R10 ;  /* 0x0000000f0a0f7223 */ /* 0x000fe2000000000a */
[----:B-1----:R-:W-:Y:S01]  /*5230*/  @P0 FMUL.FTZ R7, R13, R8 ;  /* 0x000000080d070220 */ /* 0x002fe20000410000 */
[----:B------:R-:W-:Y:S02]  /*5240*/  FSETP.NEU.FTZ.AND P0, PT, R6, +INF , PT ;  /* 0x7f8000000600780b */ /* 0x000fe40003f1d000 */
[----:B------:R-:W-:Y:S02]  /*5250*/  FFMA R6, R0, R15, RZ ;  /* 0x0000000f00067223 */ /* 0x000fe400000000ff */
[----:B------:R-:W-:Y:S02]  /*5260*/  FSEL R7, R7, +INF , P0 ;  /* 0x7f80000007077808 */ /* 0x000fe40000000000 */
[----:B------:R-:W-:-:S04]  /*5270*/  FFMA R8, -R11, R6, R0 ;  /* 0x000000060b087223 */ /* 0x000fc80000000100 */
[----:B------:R-:W-:Y:S01]  /*5280*/  FFMA R6, R15, R8, R6 ;  /* 0x000000080f067223 */ /* 0x000fe20000000006 */
[----:B------:R-:W0:Y:S08]  /*5290*/  MUFU.LG2 R7, R7 ;  /* 0x0000000700077308 */ /* 0x000e300000000c00 */
[----:B------:R-:W1:Y:S01]  /*52a0*/  FCHK P0, R0, R11 ;  /* 0x0000000b00007302 */ /* 0x000e620000000000 */
[----:B0-----:R-:W-:Y:S01]  /*52b0*/  FMUL.FTZ R10, R7, 0.69314718246459960938 ;  /* 0x3f317218070a7820 */ /* 0x001fe20000410000 */
[----:B-1----:R-:W-:Y:S06]  /*52c0*/  @!P0 BRA `(.L_x_3433) ;  /* 0x0000000000108947 */ /* 0x002fec0003800000 */
[----:B------:R-:W-:Y:S01]  /*52d0*/  IMAD.MOV.U32 R7, RZ, RZ, R11 ;  /* 0x000000ffff077224 */ /* 0x000fe200078e000b */
[----:B------:R-:W-:-:S07]  /*52e0*/  MOV R6, 0x5300 ;  /* 0x0000530000067802 */ /* 0x000fce0000000f00 */
[----:B------:R-:W-:Y:S05]  /*52f0*/  CALL.REL.NOINC `($__internal_7_$__cuda_sm3x_div_rn_ftz_f32_slowpath) ;  /* 0x000000dc00807944 */ /* 0x000fea0003c00000 */
[----:B------:R-:W-:-:S07]  /*5300*/  IMAD.MOV.U32 R6, RZ, RZ, R0 ;  /* 0x000000ffff067224 */ /* 0x000fce00078e0000 */
.L_x_3433:
[----:B------:R-:W-:Y:S05]  /*5310*/  BSYNC.RECONVERGENT B5 ;  /* 0x0000000000057941 */ /* 0x000fea0003800200 */
.L_x_3432:
[----:B------:R-:W-:Y:S01]  /*5320*/  MOV R7, 0x3b33710b ;  /* 0x3b33710b00077802 */ /* 0x000fe20000000f00 */
        /* <DEDUP_REMOVED lines=21> */
.L_x_3431:
        /* <DEDUP_REMOVED lines=15> */
[----:B------:R-:W-:Y:S05]  /*5570*/  CALL.REL.NOINC `($__internal_7_$__cuda_sm3x_div_rn_ftz_f32_slowpath) ;  /* 0x000000d800e07944 */ /* 0x000fea0003c00000 */
[----:B------:R-:W-:-:S07]  /*5580*/  MOV R7, R0 ;  /* 0x0000000000077202 */ /* 0x000fce0000000f00 */
.L_x_3435:
[----:B------:R-:W-:Y:S05]  /*5590*/  BSYNC.RECONVERGENT B5 ;  /* 0x0000000000057941 */ /* 0x000fea0003800200 */
.L_x_3434:
[----:B------:R-:W-:Y:S02]  /*55a0*/  IMAD.MOV.U32 R13, RZ, RZ, 0x3b33710b ;  /* 0x3b33710bff0d7424 */ /* 0x000fe400078e00ff */
        /* <DEDUP_REMOVED lines=21> */
.L_x_3426:
[----:B------:R-:W-:Y:S01]  /*5700*/  FADD.FTZ R11, -R12, -RZ ;  /* 0x800000ff0c0b7221 */ /* 0x000fe20000010100 */
[----:B------:R-:W-:-:S03]  /*5710*/  FADD.FTZ R9, -R5, -RZ ;  /* 0x800000ff05097221 */ /* 0x000fc60000010100 */
[----:B------:R-:W-:Y:S01]  /*5720*/  FADD.FTZ R6, |R11|, -RZ ;  /* 0x800000ff0b067221 */ /* 0x000fe20000010200 */
        /* <DEDUP_REMOVED lines=8> */
[----:B------:R-:W-:Y:S01]  /*57b0*/  MUFU.RCP R16, R13 ;  /* 0x0000000d00107308 */ /* 0x000fe20000001000 */
        /* <DEDUP_REMOVED lines=31> */
.L_x_3438:
[----:B------:R-:W-:Y:S05]  /*59b0*/  BSYNC.RECONVERGENT B5 ;  /* 0x0000000000057941 */ /* 0x000fea0003800200 */
.L_x_3437:
[----:B------:R-:W-:Y:S01]  /*59c0*/  MOV R7, 0x3b33710b ;  /* 0x3b33710b00077802 */ /* 0x000fe20000000f00 */
        /* <DEDUP_REMOVED lines=21> */
.L_x_3436:
        /* <DEDUP_REMOVED lines=31> */
[----:B------:R-:W-:-:S07]  /*5d10*/  MOV R6, R0 ;  /* 0x0000000000067202 */ /* 0x000fce0000000f00 */
.L_x_3441:
[----:B------:R-:W-:Y:S05]  /*5d20*/  BSYNC.RECONVERGENT B5 ;  /* 0x0000000000057941 */ /* 0x000fea0003800200 */
.L_x_3440:
[----:B------:R-:W-:Y:S02]  /*5d30*/  IMAD.MOV.U32 R7, RZ, RZ, 0x3b33710b ;  /* 0x3b33710bff077424 */ /* 0x000fe400078e00ff */
[----:B------:R-:W-:Y:S01]  /*5d40*/  FMUL.FTZ R0, R6, R6 ;  /* 0x0000000606007220 */ /* 0x000fe20000410000 */
[----:B------:R-:W-:Y:S01]  /*5d50*/  IMAD.MOV.U32 R15, RZ, RZ, 0x3fd774eb ;  /* 0x3fd774ebff0f7424 */ /* 0x000fe200078e00ff */
[C---:B------:R-:W-:Y:S01]  /*5d60*/  FSETP.NEU.FTZ.AND P1, PT, |R11|.reuse, |R9|, PT ;  /* 0x400000090b00720b */ /* 0x040fe20003f3d200 */
[----:B------:R-:W-:Y:S01]  /*5d70*/  FADD.FTZ R11, |R11|, |R9| ;  /* 0x400000090b0b7221 */ /* 0x000fe20000010200 */
        /* <DEDUP_REMOVED lines=17> */
.L_x_3439:
        /* <DEDUP_REMOVED lines=15> */
[----:B------:R-:W-:Y:S05]  /*5f80*/  CALL.REL.NOINC `($__internal_7_$__cuda_sm3x_div_rn_ftz_f32_slowpath) ;  /* 0x000000d0005c7944 */ /* 0x000fea0003c00000 */
[----:B------:R-:W-:-:S07]  /*5f90*/  IMAD.MOV.U32 R7, RZ, RZ, R0 ;  /* 0x000000ffff077224 */ /* 0x000fce00078e0000 */
.L_x_3443:
[----:B------:R-:W-:Y:S05]  /*5fa0*/  BSYNC.RECONVERGENT B5 ;  /* 0x0000000000057941 */ /* 0x000fea0003800200 */
.L_x_3442:
        /* <DEDUP_REMOVED lines=20> */
[----:B------:R-:W-:-:S07]  /*60f0*/  FSEL R6, R11, R0, P0 ;  /* 0x000000000b067208 */ /* 0x000fce0000000000 */
.L_x_3430:
[----:B------:R-:W-:Y:S05]  /*6100*/  BSYNC.RECONVERGENT B4 ;  /* 0x0000000000047941 */ /* 0x000fea0003800200 */
.L_x_3425:
[----:B------:R-:W-:Y:S01]  /*6110*/  FADD.FTZ R7, R10, 0.69314718246459960938 ;  /* 0x3f3172180a077421 */ /* 0x000fe20000010000 */
[----:B------:R-:W-:-:S04]  /*6120*/  LOP3.LUT R5, R6, 0x80000000, R5, 0xb8, !PT ;  /* 0x8000000006057812 */ /* 0x000fc800078eb805 */
[----:B------:R-:W-:Y:S01]  /*6130*/  LOP3.LUT R12, R7, 0x80000000, R12, 0xb8, !PT ;  /* 0x80000000070c7812 */ /* 0x000fe200078eb80c */
[----:B------:R-:W-:Y:S06]  /*6140*/  BRA `(.L_x_3423) ;  /* 0x0000001000a07947 */ /* 0x000fec0003800000 */
.L_x_3424:
[----:B------:R-:W-:Y:S02]  /*6150*/  FSETP.NEU.FTZ.AND P0, PT, R12, RZ, PT ;  /* 0x000000ff0c00720b */ /* 0x000fe40003f1d000 */
        /* <DEDUP_REMOVED lines=30> */
[----:B------:R-:W-:-:S02]  /*6340*/  LOP3.LUT R14, R14, 0x800000, RZ, 0xfc, !PT ;  /* 0x008000000e0e7812 */ /* 0x000fc400078efcff */
[----:B------:R-:W-:Y:S01]  /*6350*/  FSETP.NEU.FTZ.AND P1, PT, R11, +INF , PT ;  /* 0x7f8000000b00780b */ /* 0x000fe20003f3d000 */
[----:B------:R-:W-:Y:S01]  /*6360*/  FFMA.FTZ R27, R20, R20, R27 ;  /* 0x00000014141b7223 */ /* 0x000fe2000001001b */
[----:B------:R-:W0:Y:S08]  /*6370*/  MUFU.SQRT R21, R21 ;  /* 0x0000001500157308 */ /* 0x000e300000002000 */
        /* <DEDUP_REMOVED lines=24> */
[----:B-1----:R-:W-:-:S04]  /*6500*/  @!P0 FADD.FTZ R11, -R0, R13 ;  /* 0x0000000d000b8221 */ /* 0x002fc80000010100 */
[----:B------:R-:W-:Y:S01]  /*6510*/  @!P1 FADD.FTZ R15, R8, -R21 ;  /* 0x80000015080f9221 */ /* 0x000fe20000010000 */
[----:B------:R-:W-:-:S03]  /*6520*/  @!P0 FMUL.FTZ R11, R11, 0.5 ;  /* 0x3f0000000b0b8820 */ /* 0x000fc60000410000 */
[----:B------:R-:W-:Y:S01]  /*6530*/  @!P1 FMUL.FTZ R18, R15, 0.5 ;  /* 0x3f0000000f129820 */ /* 0x000fe20000410000 */
[----:B------:R-:W-:Y:S06]  /*6540*/  @!P0 BRA `(.L_x_3449) ;  /* 0x0000000000188947 */ /* 0x000fec0003800000 */
[----:B------:R-:W-:-:S13]  /*6550*/  FSETP.NEU.FTZ.AND P0, PT, R0, RZ, PT ;  /* 0x000000ff0000720b */ /* 0x000fda0003f1d000 */
[----:B------:R-:W-:Y:S01]  /*6560*/  @P0 FADD.FTZ R16, R0, R13 ;  /* 0x0000000d00100221 */ /* 0x000fe20000010000 */
[C---:B------:R-:W-:Y:S01]  /*6570*/  @P0 FMUL.FTZ R15, R19.reuse, R19 ;  /* 0x00000013130f0220 */ /* 0x040fe20000410000 */
[----:B------:R-:W-:-:S04]  /*6580*/  @!P0 FMUL.FTZ R11, |R19|, 0.5 ;  /* 0x3f000000130b8820 */ /* 0x000fc80000410200 */
[----:B------:R-:W1:Y:S02]  /*6590*/  @P0 MUFU.RCP R16, R16 ;  /* 0x0000001000100308 */ /* 0x000e640000001000 */
[----:B-1----:R-:W-:-:S07]  /*65a0*/  @P0 FMUL.FTZ.D2 R11, R15, R16 ;  /* 0x000000100f0b0220 */ /* 0x002fce0000310000 */
.L_x_3449:
[----:B------:R-:W-:Y:S05]  /*65b0*/  BSYNC.RECONVERGENT B1 ;  /* 0x0000000000017941 */ /* 0x000fea0003800200 */
.L_x_3448:
[----:B------:R-:W-:Y:S04]  /*65c0*/  BSSY.RECONVERGENT B1, `(.L_x_3450) ;  /* 0x0000008000017945 */ /* 0x000fe80003800200 */
[----:B------:R-:W-:Y:S05]  /*65d0*/  @!P1 BRA `(.L_x_3451) ;  /* 0x0000000000189947 */ /* 0x000fea0003800000 */
[----:B------:R-:W-:-:S13]  /*65e0*/  FSETP.NEU.FTZ.AND P0, PT, R21, RZ, PT ;  /* 0x000000ff1500720b */ /* 0x000fda0003f1d000 */
[----:B------:R-:W-:Y:S01]  /*65f0*/  @P0 FADD.FTZ R15, R8, R21 ;  /* 0x00000015080f0221 */ /* 0x000fe20000010000 */
[C---:B------:R-:W-:Y:S01]  /*6600*/  @P0 FMUL.FTZ R16, R19.reuse, R19 ;  /* 0x0000001313100220 */ /* 0x040fe20000410000 */
[----:B------:R-:W-:-:S04]  /*6610*/  @!P0 FMUL.FTZ R18, |R19|, 0.5 ;  /* 0x3f00000013128820 */ /* 0x000fc80000410200 */
[----:B------:R-:W1:Y:S02]  /*6620*/  @P0 MUFU.RCP R15, R15 ;  /* 0x0000000f000f0308 */ /* 0x000e640000001000 */
[----:B-1----:R-:W-:-:S07]  /*6630*/  @P0 FMUL.FTZ.D2 R18, R16, R15 ;  /* 0x0000000f10120220 */ /* 0x002fce0000310000 */
.L_x_3451:
[----:B------:R-:W-:Y:S05]  /*6640*/  BSYNC.RECONVERGENT B1 ;  /* 0x0000000000017941 */ /* 0x000fea0003800200 */
.L_x_3450:
[----:B------:R-:W-:Y:S01]  /*6650*/  FADD.FTZ R11, R18, R11 ;  /* 0x0000000b120b7221 */ /* 0x000fe20000010000 */
[----:B------:R-:W-:Y:S02]  /*6660*/  IMAD.MOV.U32 R21, RZ, RZ, 0x3f800000 ;  /* 0x3f800000ff157424 */ /* 0x000fe400078e00ff */
[----:B------:R-:W-:Y:S02]  /*6670*/  IMAD.MOV.U32 R20, RZ, RZ, 0x3d39bf78 ;  /* 0x3d39bf78ff147424 */ /* 0x000fe400078e00ff */
[----:B------:R-:W-:-:S04]  /*6680*/  FMUL.FTZ R16, R11, R10 ;  /* 0x0000000a0b107220 */ /* 0x000fc80000410000 */
        /* <DEDUP_REMOVED lines=30> */
.L_x_3447:
[----:B------:R-:W-:-:S13]  /*6870*/  FSETP.GEU.FTZ.AND P0, PT, R9, 1, PT ;  /* 0x3f8000000900780b */ /* 0x000fda0003f1e000 */
[----:B-1----:R-:W-:-:S04]  /*6880*/  @!P0 FADD.FTZ R11, -R9, 1 ;  /* 0x3f800000090b8421 */ /* 0x002fc80000010100 */
[----:B------:R-:W-:-:S06]  /*6890*/  @!P0 FMUL.FTZ R10, R0, R11 ;  /* 0x0000000b000a8220 */ /* 0x000fcc0000410000 */
[----:B------:R-:W1:Y:S08]  /*68a0*/  @!P0 MUFU.SQRT R10, R10 ;  /* 0x0000000a000a8308 */ /* 0x000e700000002000 */
[----:B-1----:R-:W1:Y:S02]  /*68b0*/  @!P0 MUFU.RCP R16, R10 ;  /* 0x0000000a00108308 */ /* 0x002e640000001000 */
[----:B-1----:R-:W-:Y:S01]  /*68c0*/  @!P0 FMUL.FTZ R11, |R19|, R16 ;  /* 0x00000010130b8220 */ /* 0x002fe20000410200 */
[----:B------:R-:W-:Y:S06]  /*68d0*/  @!P0 BRA `(.L_x_3446) ;  /* 0x0000000000988947 */ /* 0x000fec0003800000 */
[----:B------:R-:W-:Y:S01]  /*68e0*/  FMUL.FTZ R16, R0, R7 ;  /* 0x0000000700107220 */ /* 0x000fe20000410000 */
[----:B------:R-:W-:Y:S01]  /*68f0*/  IMAD.MOV.U32 R21, RZ, RZ, 0x3f800000 ;  /* 0x3f800000ff157424 */ /* 0x000fe200078e00ff */
[----:B------:R-:W-:Y:S02]  /*6900*/  MOV R20, 0x3d39bf78 ;  /* 0x3d39bf7800147802 */ /* 0x000fe40000000f00 */
        /* <DEDUP_REMOVED lines=30> */
.L_x_3445:
[----:B------:R-:W-:-:S04]  /*6af0*/  FFMA.FTZ R10, R14, R14, -1 ;  /* 0xbf8000000e0a7423 */ /* 0x000fc8000001000e */
[----:B------:R-:W0:Y:S02]  /*6b00*/  MUFU.SQRT R11, R10 ;  /* 0x0000000a000b7308 */ /* 0x000e240000002000 */
[----:B0-----:R-:W-:-:S06]  /*6b10*/  FADD.FTZ R15, R14, R11 ;  /* 0x0000000b0e0f7221 */ /* 0x001fcc0000010000 */
[----:B------:R-:W0:Y:S02]  /*6b20*/  MUFU.LG2 R15, R15 ;  /* 0x0000000f000f7308 */ /* 0x000e240000000c00 */
[----:B0-----:R-:W-:-:S07]  /*6b30*/  FMUL.FTZ R11, R15, 0.69314718246459960938 ;  /* 0x3f3172180f0b7820 */ /* 0x001fce0000410000 */
.L_x_3446:
[----:B------:R-:W-:Y:S05]  /*6b40*/  BSYNC.RECONVERGENT B0 ;  /* 0x0000000000007941 */ /* 0x000fea0003800200 */
.L_x_3444:
        /* <DEDUP_REMOVED lines=17> */
[----:B------:R-:W-:Y:S02]  /*6c60*/  @!P0 IMAD.MOV.U32 R9, RZ, RZ, 0x3f800000 ;  /* 0x3f800000ff098424 */ /* 0x000fe400078e00ff */
        /* <DEDUP_REMOVED lines=12> */
[----:B------:R-:W-:Y:S01]  /*6d30*/  @P1 FMUL.FTZ R10, R19, R19 ;  /* 0x00000013130a1220 */ /* 0x000fe20000410000 */
[----:B------:R-:W-:Y:S01]  /*6d40*/  @!P0 FADD.FTZ R6, -R7, R8 ;  /* 0x0000000807068221 */ /* 0x000fe20000010100 */
[----:B------:R-:W-:Y:S01]  /*6d50*/  @!P1 FMUL.FTZ R0, |R19|, 0.5 ;  /* 0x3f00000013009820 */ /* 0x000fe20000410200 */
        /* <DEDUP_REMOVED lines=10> */
.L_x_3459:
[----:B------:R-:W-:Y:S05]  /*6e00*/  BSYNC.RECONVERGENT B5 ;  /* 0x0000000000057941 */ /* 0x000fea0003800200 */
.L_x_3458:
[----:B------:R-:W-:-:S04]  /*6e10*/  FADD.FTZ R0, R13, R0 ;  /* 0x000000000d007221 */ /* 0x000fc80000010000 */
[----:B------:R-:W-:-:S04]  /*6e20*/  FMUL.FTZ R0, R0, R15 ;  /* 0x0000000f00007220 */ /* 0x000fc80000410000 */
[----:B------:R0:W2:Y:S01]  /*6e30*/  MUFU.SQRT R10, R0 ;  /* 0x00000000000a7308 */ /* 0x0000a20000002000 */
[----:B------:R-:W-:Y:S05]  /*6e40*/  BRA `(.L_x_3456) ;  /* 0x00000000002c7947 */ /* 0x000fea0003800000 */
.L_x_3457:
        /* <DEDUP_REMOVED lines=10> */
[----:B------:R3:W4:Y:S02]  /*6ef0*/  @!P0 MUFU.SQRT R10, R13 ;  /* 0x0000000d000a8308 */ /* 0x0007240000002000 */
.L_x_3456:
[----:B------:R-:W-:Y:S05]  /*6f00*/  BSYNC.RECONVERGENT B1 ;  /* 0x0000000000017941 */ /* 0x000fea0003800200 */
.L_x_3454:
[----:B------:R-:W-:Y:S05]  /*6f10*/  BSYNC.RELIABLE B0 ;  /* 0x0000000000007941 */ /* 0x000fea0003800100 */
.L_x_3453:
[----:B0-2-4-:R-:W-:Y:S01]  /*6f20*/  FADD.FTZ R0, |R10|, -RZ ;  /* 0x800000ff0a007221 */ /* 0x015fe20000010200 */
[C---:B------:R-:W-:Y:S01]  /*6f30*/  FADD.FTZ R7, |R9|.reuse, -RZ ;  /* 0x800000ff09077221 */ /* 0x040fe20000010200 */
[----:B------:R-:W-:Y:S01]  /*6f40*/  FSETP.GT.FTZ.AND P2, PT, |R9|, |R10|, PT ;  /* 0x4000000a0900720b */ /* 0x000fe20003f54200 */
[----:B------:R-:W-:Y:S03]  /*6f50*/  BSSY.RECONVERGENT B5, `(.L_x_3460) ;  /* 0x000000f000057945 */ /* 0x000fe60003800200 */
[----:B---3--:R-:W-:Y:S02]  /*6f60*/  FSEL R13, R7, R0, P2 ;  /* 0x00000000070d7208 */ /* 0x008fe40001000000 */
[----:B------:R-:W-:Y:S02]  /*6f70*/  FSEL R0, R0, R7, P2 ;  /* 0x0000000700007208 */ /* 0x000fe40001000000 */
[----:B------:R-:W0:Y:S08]  /*6f80*/  MUFU.RCP R6, R13 ;  /* 0x0000000d00067308 */ /* 0x000e300000001000 */
[----:B------:R-:W2:Y:S01]  /*6f90*/  FCHK P0, R0, R13 ;  /* 0x0000000d00007302 */ /* 0x000ea20000000000 */
[----:B0-----:R-:W-:-:S04]  /*6fa0*/  FFMA R15, -R13, R6, 1 ;  /* 0x3f8000000d0f7423 */ /* 0x001fc80000000106 */
[----:B------:R-:W-:-:S04]  /*6fb0*/  FFMA R15, R6, R15, R6 ;  /* 0x0000000f060f7223 */ /* 0x000fc80000000006 */
[----:B------:R-:W-:-:S04]  /*6fc0*/  FFMA R6, R0, R15, RZ ;  /* 0x0000000f00067223 */ /* 0x000fc800000000ff */
[----:B------:R-:W-:-:S04]  /*6fd0*/  FFMA R7, -R13, R6, R0 ;  /* 0x000000060d077223 */ /* 0x000fc80000000100 */
[----:B------:R-:W-:Y:S01]  /*6fe0*/  FFMA R6, R15, R7, R6 ;  /* 0x000000070f067223 */ /* 0x000fe20000000006 */
[----:B--2---:R-:W-:Y:S06]  /*6ff0*/  @!P0 BRA `(.L_x_3461) ;  /* 0x0000000000108947 */ /* 0x004fec0003800000 */
[----:B------:R-:W-:Y:S02]  /*7000*/  MOV R7, R13 ;  /* 0x0000000d00077202 */ /* 0x000fe40000000f00 */
[----:B------:R-:W-:-:S07]  /*7010*/  MOV R6, 0x7030 ;  /* 0x0000703000067802 */ /* 0x000fce0000000f00 */
[----:B-1----:R-:W-:Y:S05]  /*7020*/  CALL.REL.NOINC `($__internal_7_$__cuda_sm3x_div_rn_ftz_f32_slowpath) ;  /* 0x000000c000347944 */ /* 0x002fea0003c00000 */
[----:B------:R-:W-:-:S07]  /*7030*/  IMAD.MOV.U32 R6, RZ, RZ, R0 ;  /* 0x000000ffff067224 */ /* 0x000fce00078e0000 */
.L_x_3461:
[----:B------:R-:W-:Y:S05]  /*7040*/  BSYNC.RECONVERGENT B5 ;  /* 0x0000000000057941 */ /* 0x000fea0003800200 */
.L_x_3460:
[----:B------:R-:W-:Y:S02]  /*7050*/  IMAD.MOV.U32 R7, RZ, RZ, 0x3b33710b ;  /* 0x3b33710bff077424 */ /* 0x000fe400078e00ff */
[----:B------:R-:W-:Y:S01]  /*7060*/  FMUL.FTZ R0, R6, R6 ;  /* 0x0000000606007220 */ /* 0x000fe20000410000 */
[----:B------:R-:W-:Y:S01]  /*7070*/  HFMA2 R15, -RZ, RZ, 1.857421875, -1409 ;  /* 0x3f6ee581ff0f7431 */ /* 0x000fe200000001ff */
[----:B------:R-:W-:Y:S02]  /*7080*/  ISETP.GE.AND P0, PT, R10, RZ, PT ;  /* 0x000000ff0a00720c */ /* 0x000fe40003f06270 */
[----:B------:R-:W-:Y:S01]  /*7090*/  FFMA.FTZ R7, R0, R7, -0.015681877732276916504 ;  /* 0xbc80774800077423 */ /* 0x000fe20000010007 */
[C---:B------:R-:W-:Y:S01]  /*70a0*/  FSETP.NEU.FTZ.AND P3, PT, |R10|.reuse, |R9|, PT ;  /* 0x400000090a00720b */ /* 0x040fe20003f7d200 */
[----:B------:R-:W-:Y:S01]  /*70b0*/  FADD.FTZ R10, |R10|, |R9| ;  /* 0x400000090a0a7221 */ /* 0x000fe20000010200 */
[----:B------:R-:W-:Y:S01]  /*70c0*/  FSETP.NEU.FTZ.AND P1, PT, R13, RZ, PT ;  /* 0x000000ff0d00720b */ /* 0x000fe20003f3d000 */
[----:B------:R-:W-:Y:S01]  /*70d0*/  FFMA.FTZ R7, R0, R7, 0.042200751602649688721 ;  /* 0x3d2cdab200077423 */ /* 0x000fe20000010007 */
[----:B------:R-:W-:-:S03]  /*70e0*/  FSEL R13, R15, 1.8663789033889770508, P2 ;  /* 0x3feee5810f0d7808 */ /* 0x000fc60001000000 */
[----:B------:R-:W-:-:S04]  /*70f0*/  FFMA.FTZ R7, R0, R7, -0.074792981147766113281 ;  /* 0xbd992d1000077423 */ /* 0x000fc80000010007 */
[----:B------:R-:W-:-:S04]  /*7100*/  FFMA.FTZ R7, R0, R7, 0.10640415549278259277 ;  /* 0x3dd9ea6c00077423 */ /* 0x000fc80000010007 */
[----:B------:R-:W-:-:S04]  /*7110*/  FFMA.FTZ R7, R0, R7, -0.14207722246646881104 ;  /* 0xbe117cb100077423 */ /* 0x000fc80000010007 */
[----:B------:R-:W-:-:S04]  /*7120*/  FFMA.FTZ R7, R0, R7, 0.19993925094604492188 ;  /* 0x3e4cbce000077423 */ /* 0x000fc80000010007 */
[----:B------:R-:W-:-:S04]  /*7130*/  FFMA.FTZ R7, R0, R7, -0.33333197236061096191 ;  /* 0xbeaaaa7d00077423 */ /* 0x000fc80000010007 */
[----:B------:R-:W-:-:S04]  /*7140*/  FMUL.FTZ R7, R0, R7 ;  /* 0x0000000700077220 */ /* 0x000fc80000410000 */
[----:B------:R-:W-:-:S04]  /*7150*/  FFMA.FTZ R6, R7, R6, R6 ;  /* 0x0000000607067223 */ /* 0x000fc80000010006 */
[----:B------:R-:W-:-:S05]  /*7160*/  FFMA.FTZ R7, R15, 1.6832555532455444336, -R6 ;  /* 0x3fd774eb0f077823 */ /* 0x000fca0000010806 */
        /* <DEDUP_REMOVED lines=10> */
.L_x_3455:
[----:B------:R-:W-:Y:S01]  /*7210*/  IMAD.MOV.U32 R7, RZ, RZ, 0x3f000000 ;  /* 0x3f000000ff077424 */ /* 0x000fe200078e00ff */
[C---:B------:R-:W-:Y:S01]  /*7220*/  FSETP.GT.FTZ.AND P0, PT, |R10|.reuse, 0.56000000238418579102, PT ;  /* 0x3f0f5c290a00780b */ /* 0x040fe20003f14200 */
[C---:B------:R-:W-:Y:S01]  /*7230*/  FADD.FTZ R8, |R10|.reuse, -RZ ;  /* 0x800000ff0a087221 */ /* 0x040fe20000010200 */
[C---:B------:R-:W-:Y:S01]  /*7240*/  FSETP.NEU.FTZ.AND P1, PT, |R10|.reuse, 1, PT ;  /* 0x3f8000000a00780b */ /* 0x040fe20003f3d200 */
[----:B------:R-:W-:Y:S01]  /*7250*/  FFMA.FTZ R0, |R10|, -R7, 0.5 ;  /* 0x3f0000000a007423 */ /* 0x000fe20000010a07 */
[----:B------:R-:W-:-:S03]  /*7260*/  IMAD.MOV.U32 R9, RZ, RZ, 0x3f6ee581 ;  /* 0x3f6ee581ff097424 */ /* 0x000fc600078e00ff */
        /* <DEDUP_REMOVED lines=19> */
.L_x_3462:
[----:B------:R-:W-:Y:S05]  /*73a0*/  BSYNC.RECONVERGENT B4 ;  /* 0x0000000000047941 */ /* 0x000fea0003800200 */
.L_x_3452:
[----:B-1----:R-:W-:Y:S02]  /*73b0*/  LOP3.LUT R12, R11, 0x80000000, R12, 0xb8, !PT ;  /* 0x800000000b0c7812 */ /* 0x002fe400078eb80c */
[----:B------:R-:W-:-:S07]  /*73c0*/  LOP3.LUT R5, R10, 0x80000000, R5, 0xb8, !PT ;  /* 0x800000000a057812 */ /* 0x000fce00078eb805 */
.L_x_3423:
[----:B------:R-:W-:Y:S05]  /*73d0*/  BSYNC.RECONVERGENT B2 ;  /* 0x0000000000027941 */ /* 0x000fea0003800200 */
.L_x_3421:
[----:B------:R-:W-:-:S07]  /*73e0*/  F2FP.F16.F32.PACK_AB R5, R5, R12 ;  /* 0x0000000c0505723e */ /* 0x000fce00000000ff */
.L_x_3420:
[----:B------:R-:W-:Y:S05]  /*73f0*/  BSYNC.RECONVERGENT B3 ;  /* 0x0000000000037941 */ /* 0x000fea0003800200 */
.L_x_3419:
[----:B------:R-:W-:Y:S01]  /*7400*/  VIADD R16, R2, 0x80 ;  /* 0x0000008002107836 */ /* 0x000fe20000000000 */
[----:B------:R-:W-:Y:S04]  /*7410*/  BSSY.RECONVERGENT B3, `(.L_x_3463) ;  /* 0x0000294000037945 */ /* 0x000fe80003800200 */
[----:B------:R-:W-:-:S13]  /*7420*/  ISETP.GE.AND P0, PT, R16, R25, PT ;  /* 0x000000191000720c */ /* 0x000fda0003f06270 */
[----:B------:R-:W-:Y:S05]  /*7430*/  @P0 BRA `(.L_x_3464) ;  /* 0x0000002800440947 */ /* 0x000fea0003800000 */
[----:B------:R-:W-:Y:S01]  /*7440*/  HADD2.F32 R22, -RZ, R22.H0_H0 ;  /* 0x20000016ff167230 */ /* 0x000fe20000004100 */
[----:B------:R-:W-:Y:S01]  /*7450*/  BSSY.RECONVERGENT B2, `(.L_x_3465) ;  /* 0x000028e000027945 */ /* 0x000fe20003800200 */
[----:B------:R-:W-:-:S03]  /*7460*/  HADD2.F32 R17, -RZ, R17.H1_H1 ;  /* 0x30000011ff117230 */ /* 0x000fc60000004100 */
[CC--:B------:R-:W-:Y:S01]  /*7470*/  FSETP.NAN.FTZ.AND P1, PT, |R22|.reuse, |R22|.reuse, PT ;  /* 0x400000161600720b */ /* 0x0c0fe20003f38200 */
[----:B------:R-:W-:Y:S01]  /*7480*/  FADD.FTZ R6, |R22|, -RZ ;  /* 0x800000ff16067221 */ /* 0x000fe20000010200 */
[C---:B------:R-:W-:Y:S01]  /*7490*/  FSETP.NAN.FTZ.AND P0, PT, |R17|.reuse, |R17|, PT ;  /* 0x400000111100720b */ /* 0x040fe20003f18200 */
[----:B------:R-:W-:Y:S01]  /*74a0*/  FADD.FTZ R9, |R17|, -RZ ;  /* 0x800000ff11097221 */ /* 0x000fe20000010200 */
[----:B------:R-:W-:-:S11]  /*74b0*/  MOV R12, R22 ;  /* 0x00000016000c7202 */ /* 0x000fd60000000f00 */
        /* <DEDUP_REMOVED lines=16> */
.L_x_3466:
[----:B------:R-:W-:-:S04]  /*75c0*/  FMNMX.FTZ R0, |R22|, R9, !PT ;  /* 0x0000000916007209 */ /* 0x000fc80007810200 */
[----:B------:R-:W-:-:S13]  /*75d0*/  FSETP.GT.FTZ.AND P0, PT, R0, 8388608, PT ;  /* 0x4b0000000000780b */ /* 0x000fda0003f14000 */
[----:B------:R-:W-:Y:S05]  /*75e0*/  @P0 BRA `(.L_x_3468) ;  /* 0x0000001000b80947 */ /* 0x000fea0003800000 */
        /* <DEDUP_REMOVED lines=8> */
[----:B------:R-:W-:Y:S01]  /*7670*/  FADD.FTZ R0, R9, -1 ;  /* 0xbf80000009007421 */ /* 0x000fe20000010000 */
[----:B------:R-:W-:Y:S01]  /*7680*/  FADD.FTZ R15, |R6|, -RZ ;  /* 0x800000ff060f7221 */ /* 0x000fe20000010200 */
[----:B------:R-:W-:Y:S01]  /*7690*/  BSSY.RECONVERGENT B0, `(.L_x_3469) ;  /* 0x0000097000007945 */ /* 0x000fe20003800200 */
[----:B------:R-:W-:Y:S01]  /*76a0*/  FADD.FTZ R14, |R7|, -RZ ;  /* 0x800000ff070e7221 */ /* 0x000fe20000010200 */
[----:B------:R-:W-:-:S04]  /*76b0*/  FADD.FTZ R20, |R0|, -RZ ;  /* 0x800000ff00147221 */ /* 0x000fc80000010200 */
[C---:B------:R-:W-:Y:S02]  /*76c0*/  VIMNMX R10, PT, PT, R15.reuse, R14, !PT ;  /* 0x0000000e0f0a7248 */ /* 0x040fe40007fe0100 */
[C---:B------:R-:W-:Y:S02]  /*76d0*/  VIMNMX R8, PT, PT, R15.reuse, R20, !PT ;  /* 0x000000140f087248 */ /* 0x040fe40007fe0100 */
[C---:B------:R-:W-:Y:S02]  /*76e0*/  VIMNMX R13, PT, PT, R15.reuse, R14, PT ;  /* 0x0000000e0f0d7248 */ /* 0x040fe40003fe0100 */
[----:B------:R-:W-:Y:S02]  /*76f0*/  LOP3.LUT R11, R10, 0xfe000000, RZ, 0xc0, !PT ;  /* 0xfe0000000a0b7812 */ /* 0x000fe400078ec0ff */
[----:B------:R-:W-:Y:S02]  /*7700*/  LOP3.LUT R14, R8, 0xfe000000, RZ, 0xc0, !PT ;  /* 0xfe000000080e7812 */ /* 0x000fe400078ec0ff */
[----:B------:R-:W-:-:S02]  /*7710*/  VIMNMX R15, PT, PT, R15, R20, PT ;  /* 0x000000140f0f7248 */ /* 0x000fc40003fe0100 */
[----:B------:R-:W-:Y:S02]  /*7720*/  LOP3.LUT R18, R11, 0x7e800000, RZ, 0x3c, !PT ;  /* 0x7e8000000b127812 */ /* 0x000fe400078e3cff */
[----:B------:R-:W-:Y:S02]  /*7730*/  LOP3.LUT R20, R14, 0x7e800000, RZ, 0x3c, !PT ;  /* 0x7e8000000e147812 */ /* 0x000fe400078e3cff */
[C---:B------:R-:W-:Y:S01]  /*7740*/  FSETP.NEU.FTZ.AND P0, PT, R13.reuse, RZ, PT ;  /* 0x000000ff0d00720b */ /* 0x040fe20003f1d000 */
[-C--:B------:R-:W-:Y:S01]  /*7750*/  FMUL.FTZ R19, R13, R18.reuse ;  /* 0x000000120d137220 */ /* 0x080fe20000410000 */
[----:B------:R-:W-:Y:S01]  /*7760*/  FMUL.FTZ R18, R10, R18 ;  /* 0x000000120a127220 */ /* 0x000fe20000410000 */
[-C--:B------:R-:W-:Y:S01]  /*7770*/  FMUL.FTZ R21, R15, R20.reuse ;  /* 0x000000140f157220 */ /* 0x080fe20000410000 */
[----:B------:R-:W-:Y:S01]  /*7780*/  FMUL.FTZ R20, R8, R20 ;  /* 0x0000001408147220 */ /* 0x000fe20000410000 */
[----:B------:R-:W-:Y:S01]  /*7790*/  FMUL.FTZ R19, R19, R19 ;  /* 0x0000001313137220 */ /* 0x000fe20000410000 */
[----:B------:R-:W-:Y:S01]  /*77a0*/  FSETP.NEU.FTZ.AND P2, PT, R15, RZ, PT ;  /* 0x000000ff0f00720b */ /* 0x000fe20003f5d000 */
[----:B------:R-:W-:Y:S01]  /*77b0*/  FMUL.FTZ R21, R21, R21 ;  /* 0x0000001515157220 */ /* 0x000fe20000410000 */
[----:B------:R-:W-:Y:S01]  /*77c0*/  LOP3.LUT R14, R14, 0x800000, RZ, 0xfc, !PT ;  /* 0x008000000e0e7812 */ /* 0x000fe200078efcff */
[----:B------:R-:W-:Y:S01]  /*77d0*/  FFMA.FTZ R19, R18, R18, R19 ;  /* 0x0000001212137223 */ /* 0x000fe20000010013 */
[----:B------:R-:W-:Y:S01]  /*77e0*/  LOP3.LUT R18, R11, 0x800000, RZ, 0xfc, !PT ;  /* 0x008000000b127812 */ /* 0x000fe200078efcff */
[----:B------:R-:W-:Y:S01]  /*77f0*/  FFMA.FTZ R21, R20, R20, R21 ;  /* 0x0000001414157223 */ /* 0x000fe20000010015 */
[----:B------:R-:W-:-:S03]  /*7800*/  FSETP.NEU.FTZ.AND P1, PT, R13, +INF , PT ;  /* 0x7f8000000d00780b */ /* 0x000fc60003f3d000 */
        /* <DEDUP_REMOVED lines=11> */
[----:B------:R-:W-:-:S04]  /*78c0*/  @P0 FFMA.FTZ R14, R8, R8, -1 ;  /* 0xbf800000080e0423 */ /* 0x000fc80000010008 */
        /* <DEDUP_REMOVED lines=21> */
.L_x_3474:
[----:B------:R-:W-:-:S04]  /*7a20*/  FADD.FTZ R11, -R7, R10 ;  /* 0x0000000a070b7221 */ /* 0x000fc80000010100 */
[----:B------:R-:W-:-:S07]  /*7a30*/  FMUL.FTZ R11, R11, 0.5 ;  /* 0x3f0000000b0b7820 */ /* 0x000fce0000410000 */
.L_x_3475:
[----:B------:R-:W-:Y:S05]  /*7a40*/  BSYNC.RECONVERGENT B1 ;  /* 0x0000000000017941 */ /* 0x000fea0003800200 */
.L_x_3473:
        /* <DEDUP_REMOVED lines=11> */
.L_x_3477:
[----:B------:R-:W-:-:S04]  /*7b00*/  FADD.FTZ R18, R13, -R14 ;  /* 0x8000000e0d127221 */ /* 0x000fc80000010000 */
[----:B------:R-:W-:-:S07]  /*7b10*/  FMUL.FTZ R18, R18, 0.5 ;  /* 0x3f00000012127820 */ /* 0x000fce0000410000 */
.L_x_3478:
[----:B------:R-:W-:Y:S05]  /*7b20*/  BSYNC.RECONVERGENT B1 ;  /* 0x0000000000017941 */ /* 0x000fea0003800200 */
.L_x_3476:
[----:B------:R-:W-:Y:S01]  /*7b30*/  FADD.FTZ R11, R18, R11 ;  /* 0x0000000b120b7221 */ /* 0x000fe20000010000 */
[----:B------:R-:W-:Y:S01]  /*7b40*/  FADD.FTZ R14, R8, 1 ;  /* 0x3f800000080e7421 */ /* 0x000fe20000010000 */
[----:B------:R-:W-:Y:S02]  /*7b50*/  IMAD.MOV.U32 R20, RZ, RZ, 0x3e800000 ;  /* 0x3e800000ff147424 */ /* 0x000fe400078e00ff */
[----:B------:R-:W-:Y:S02]  /*7b60*/  IMAD.MOV.U32 R28, RZ, RZ, 0x3d39bf78 ;  /* 0x3d39bf78ff1c7424 */ /* 0x000fe400078e00ff */
[----:B------:R-:W-:-:S04]  /*7b70*/  FMUL.FTZ R18, R11, R14 ;  /* 0x0000000e0b127220 */ /* 0x000fc80000410000 */
        /* <DEDUP_REMOVED lines=30> */
.L_x_3472:
[----:B------:R-:W-:-:S13]  /*7d60*/  FSETP.GEU.FTZ.AND P0, PT, R9, 1, PT ;  /* 0x3f8000000900780b */ /* 0x000fda0003f1e000 */
[----:B------:R-:W-:Y:S05]  /*7d70*/  @!P0 BRA `(.L_x_3479) ;  /* 0x0000000000848947 */ /* 0x000fea0003800000 */
[----:B------:R-:W-:Y:S01]  /*7d80*/  FMUL.FTZ R18, R7, R0 ;  /* 0x0000000007127220 */ /* 0x000fe20000410000 */
[----:B------:R-:W-:Y:S02]  /*7d90*/  IMAD.MOV.U32 R20, RZ, RZ, 0x3e800000 ;  /* 0x3e800000ff147424 */ /* 0x000fe400078e00ff */
[----:B------:R-:W-:Y:S01]  /*7da0*/  HFMA2 R28, -RZ, RZ, 1.3056640625, -1.8671875 ;  /* 0x3d39bf78ff1c7431 */ /* 0x000fe200000001ff */
        /* <DEDUP_REMOVED lines=30> */
.L_x_3479:
[----:B------:R-:W-:-:S04]  /*7f90*/  FADD.FTZ R14, -R9, 1 ;  /* 0x3f800000090e7421 */ /* 0x000fc80000010100 */
[----:B------:R-:W-:-:S06]  /*7fa0*/  FMUL.FTZ R14, R7, R14 ;  /* 0x0000000e070e7220 */ /* 0x000fcc0000410000 */
[----:B------:R-:W0:Y:S08]  /*7fb0*/  MUFU.SQRT R14, R14 ;  /* 0x0000000e000e7308 */ /* 0x000e300000002000 */
[----:B0-----:R-:W0:Y:S02]  /*7fc0*/  MUFU.RCP R11, R14 ;  /* 0x0000000e000b7308 */ /* 0x001e240000001000 */
[----:B0-----:R-:W-:Y:S01]  /*7fd0*/  FMUL.FTZ R11, |R22|, R11 ;  /* 0x0000000b160b7220 */ /* 0x001fe20000410200 */
[----:B------:R-:W-:Y:S06]  /*7fe0*/  BRA `(.L_x_3470) ;  /* 0x0000000000047947 */ /* 0x000fec0003800000 */
.L_x_3471:
[----:B------:R0:W1:Y:S02]  /*7ff0*/  MUFU.SQRT R11, R6 ;  /* 0x00000006000b7308 */ /* 0x0000640000002000 */
.L_x_3470:
[----:B------:R-:W-:Y:S05]  /*8000*/  BSYNC.RECONVERGENT B0 ;  /* 0x0000000000007941 */ /* 0x000fea0003800200 */
.L_x_3469:
        /* <DEDUP_REMOVED lines=35> */
.L_x_3483:
        /* <DEDUP_REMOVED lines=11> */
[----:B0-----:R-:W-:-:S05]  /*82f0*/  @P1 FMUL.FTZ R6, R22, R22 ;  /* 0x0000001616061220 */ /* 0x001fca0000410000 */
[----:B------:R-:W0:Y:S02]  /*8300*/  @P1 MUFU.RCP R7, R7 ;  /* 0x0000000700071308 */ /* 0x000e240000001000 */
[----:B0-----:R-:W-:Y:S01]  /*8310*/  @P1 FMUL.FTZ.D2 R6, R6, R7 ;  /* 0x0000000706061220 */ /* 0x001fe20000310000 */
[----:B------:R-:W-:Y:S01]  /*8320*/  @!P1 FMUL.FTZ R6, |R22|, 0.5 ;  /* 0x3f00000016069820 */ /* 0x000fe20000410200 */
[----:B------:R-:W-:Y:S06]  /*8330*/  @!P0 BRA `(.L_x_3489) ;  /* 0x00000000001c8947 */ /* 0x000fec0003800000 */
[----:B------:R-:W-:-:S13]  /*8340*/  FSETP.NEU.FTZ.AND P0, PT, R0, RZ, PT ;  /* 0x000000ff0000720b */ /* 0x000fda0003f1d000 */
[----:B------:R-:W-:Y:S01]  /*8350*/  @P0 FADD.FTZ R0, R0, R13 ;  /* 0x0000000d00000221 */ /* 0x000fe20000010000 */
[----:B------:R-:W-:-:S05]  /*8360*/  @P0 FMUL.FTZ R7, R22, R22 ;  /* 0x0000001616070220 */ /* 0x000fca0000410000 */
[----:B------:R-:W0:Y:S02]  /*8370*/  @P0 MUFU.RCP R0, R0 ;  /* 0x0000000000000308 */ /* 0x000e240000001000 */
[----:B0-----:R-:W-:Y:S01]  /*8380*/  @P0 FMUL.FTZ.D2 R7, R7, R0 ;  /* 0x0000000007070220 */ /* 0x001fe20000310000 */
[----:B------:R-:W-:Y:S01]  /*8390*/  @!P0 FMUL.FTZ R7, |R22|, 0.5 ;  /* 0x3f00000016078820 */ /* 0x000fe20000410200 */
[----:B------:R-:W-:Y:S06]  /*83a0*/  BRA `(.L_x_3490) ;  /* 0x0000000000087947 */ /* 0x000fec0003800000 */
.L_x_3489:
[----:B------:R-:W-:-:S04]  /*83b0*/  FADD.FTZ R0, -R0, R13 ;  /* 0x0000000d00007221 */ /* 0x000fc80000010100 */
[----:B------:R-:W-:-:S07]  /*83c0*/  FMUL.FTZ R7, R0, 0.5 ;  /* 0x3f00000000077820 */ /* 0x000fce0000410000 */
.L_x_3490:
[----:B------:R-:W-:Y:S05]  /*83d0*/  BSYNC.RECONVERGENT B5 ;  /* 0x0000000000057941 */ /* 0x000fea0003800200 */
.L_x_3488:
[----:B------:R-:W-:Y:S01]  /*83e0*/  FADD.FTZ R6, R7, R6 ;  /* 0x0000000607067221 */ /* 0x000fe20000010000 */
[----:B------:R-:W-:-:S04]  /*83f0*/  FADD.FTZ R7, R9, R8 ;  /* 0x0000000809077221 */ /* 0x000fc80000010000 */
[----:B------:R-:W-:-:S04]  /*8400*/  FMUL.FTZ R6, R6, R7 ;  /* 0x0000000706067220 */ /* 0x000fc80000410000 */
[----:B------:R2:W3:Y:S01]  /*8410*/  MUFU.SQRT R10, R6 ;  /* 0x00000006000a7308 */ /* 0x0004e20000002000 */
[----:B------:R-:W-:Y:S05]  /*8420*/  BRA `(.L_x_3491) ;  /* 0x0000000000487947 */ /* 0x000fea0003800000 */
.L_x_3487:
        /* <DEDUP_REMOVED lines=12> */
.L_x_3486:
[----:B------:R-:W-:Y:S01]  /*84f0*/  FADD.FTZ R0, R8, 1 ;  /* 0x3f80000008007421 */ /* 0x000fe20000010000 */
[----:B------:R-:W-:Y:S01]  /*8500*/  MUFU.SQRT R7, R6 ;  /* 0x0000000600077308 */ /* 0x000fe20000002000 */
[----:B------:R-:W-:Y:S02]  /*8510*/  IMAD.MOV.U32 R9, RZ, RZ, 0x3f800000 ;  /* 0x3f800000ff097424 */ /* 0x000fe400078e00ff */
[----:B------:R-:W-:-:S06]  /*8520*/  FMUL.FTZ R0, R0, 0.5 ;  /* 0x3f00000000007820 */ /* 0x000fcc0000410000 */
[----:B------:R-:W2:Y:S02]  /*8530*/  MUFU.SQRT R0, R0 ;  /* 0x0000000000007308 */ /* 0x000ea40000002000 */
[----:B--2---:R-:W-:-:S07]  /*8540*/  FMUL.FTZ R10, R7, R0 ;  /* 0x00000000070a7220 */ /* 0x004fce0000410000 */
.L_x_3491:
[----:B------:R-:W-:Y:S05]  /*8550*/  BSYNC.RECONVERGENT B1 ;  /* 0x0000000000017941 */ /* 0x000fea0003800200 */
.L_x_3485:
[----:B------:R-:W-:Y:S05]  /*8560*/  BRA `(.L_x_3492) ;  /* 0x0000000000087947 */ /* 0x000fea0003800000 */
.L_x_3482:
[----:B------:R-:W-:Y:S01]  /*8570*/  FMUL.FTZ R10, R8, 16777216 ;  /* 0x4b800000080a7820 */ /* 0x000fe20000410000 */
[----:B------:R-:W-:-:S07]  /*8580*/  FMUL.FTZ R9, R9, 16777216 ;  /* 0x4b80000009097820 */ /* 0x000fce0000410000 */
.L_x_3492:
[----:B------:R-:W-:Y:S05]  /*8590*/  BSYNC.RELIABLE B0 ;  /* 0x0000000000007941 */ /* 0x000fea0003800100 */
.L_x_3481:
[----:B---3--:R-:W-:Y:S01]  /*85a0*/  FADD.FTZ R0, |R10|, -RZ ;  /* 0x800000ff0a007221 */ /* 0x008fe20000010200 */
[C---:B------:R-:W-:Y:S01]  /*85b0*/  FADD.FTZ R7, |R9|.reuse, -RZ ;  /* 0x800000ff09077221 */ /* 0x040fe20000010200 */
[----:B------:R-:W-:Y:S01]  /*85c0*/  FSETP.GT.FTZ.AND P2, PT, |R9|, |R10|, PT ;  /* 0x4000000a0900720b */ /* 0x000fe20003f54200 */
[----:B------:R-:W-:Y:S03]  /*85d0*/  BSSY.RECONVERGENT B5, `(.L_x_3493) ;  /* 0x000000f000057945 */ /* 0x000fe60003800200 */
[----:B------:R-:W-:Y:S02]  /*85e0*/  FSEL R13, R7, R0, P2 ;  /* 0x00000000070d7208 */ /* 0x000fe40001000000 */
[----:B------:R-:W-:Y:S02]  /*85f0*/  FSEL R0, R0, R7, P2 ;  /* 0x0000000700007208 */ /* 0x000fe40001000000 */
[----:B0-2---:R-:W0:Y:S08]  /*8600*/  MUFU.RCP R6, R13 ;  /* 0x0000000d00067308 */ /* 0x005e300000001000 */
        /* <DEDUP_REMOVED lines=11> */
.L_x_3494:
[----:B------:R-:W-:Y:S05]  /*86c0*/  BSYNC.RECONVERGENT B5 ;  /* 0x0000000000057941 */ /* 0x000fea0003800200 */
.L_x_3493:
        /* <DEDUP_REMOVED lines=16> */
[----:B------:R-:W-:Y:S02]  /*87d0*/  FFMA.FTZ R6, R7, R6, R6 ;  /* 0x0000000607067223 */ /* 0x000fe40000010006 */
[----:B------:R-:W-:Y:S02]  /*87e0*/  FSEL R13, R0, 1.8663789033889770508, P2 ;  /* 0x3feee581000d7808 */ /* 0x000fe40001000000 */
[----:B------:R-:W-:-:S05]  /*87f0*/  FFMA.FTZ R7, R15, 0.93318945169448852539, -R6 ;  /* 0x3f6ee5810f077823 */ /* 0x000fca0000010806 */
        /* <DEDUP_REMOVED lines=9> */
.L_x_3484:
[----:B------:R-:W-:Y:S05]  /*8890*/  BSYNC.RECONVERGENT B4 ;  /* 0x0000000000047941 */ /* 0x000fea0003800200 */
.L_x_3480:
[----:B-1----:R-:W-:Y:S02]  /*88a0*/  LOP3.LUT R12, R11, 0x80000000, R12, 0xb8, !PT ;  /* 0x800000000b0c7812 */ /* 0x002fe400078eb80c */
[----:B------:R-:W-:Y:S01]  /*88b0*/  LOP3.LUT R17, R14, 0x80000000, R17, 0xb8, !PT ;  /* 0x800000000e117812 */ /* 0x000fe200078eb811 */
[----:B------:R-:W-:Y:S06]  /*88c0*/  BRA `(.L_x_3467) ;  /* 0x0000001400187947 */ /* 0x000fec0003800000 */
.L_x_3468:
[----:B------:R-:W-:Y:S01]  /*88d0*/  ISETP.GT.AND P0, PT, R12, -0x1, PT ;  /* 0xffffffff0c00780c */ /* 0x000fe20003f04270 */
[----:B------:R-:W-:-:S12]  /*88e0*/  BSSY.RECONVERGENT B4, `(.L_x_3495) ;  /* 0x0000141000047945 */ /* 0x000fd80003800200 */
[----:B------:R-:W-:Y:S05]  /*88f0*/  @P0 BRA `(.L_x_3496) ;  /* 0x0000000800880947 */ /* 0x000fea0003800000 */
        /* <DEDUP_REMOVED lines=30> */
.L_x_3500:
[----:B------:R-:W-:Y:S05]  /*8ae0*/  BSYNC.RECONVERGENT B5 ;  /* 0x0000000000057941 */ /* 0x000fea0003800200 */
.L_x_3499:
        /* <DEDUP_REMOVED lines=22> */
.L_x_3498:
        /* <DEDUP_REMOVED lines=29> */
.L_x_3503:
[----:B------:R-:W-:Y:S05]  /*8e20*/  BSYNC.RECONVERGENT B5 ;  /* 0x0000000000057941 */ /* 0x000fea0003800200 */
.L_x_3502:
[----:B------:R-:W-:Y:S01]  /*8e30*/  MOV R7, 0x3b33710b ;  /* 0x3b33710b00077802 */ /* 0x000fe20000000f00 */
        /* <DEDUP_REMOVED lines=21> */
.L_x_3497:
        /* <DEDUP_REMOVED lines=21> */
[----:B------:R-:W-:Y:S01]  /*90e0*/  FFMA R15, R18, R7, R18 ;  /* 0x00000007120f7223 */ /* 0x000fe20000000012 */
[----:B------:R-:W-:-:S03]  /*90f0*/  IMAD.MOV.U32 R7, RZ, RZ, 0x3f800000 ;  /* 0x3f800000ff077424 */ /* 0x000fc600078e00ff */
[----:B------:R-:W-:Y:S01]  /*9100*/  FFMA R6, R0, R15, RZ ;  /* 0x0000000f00067223 */ /* 0x000fe200000000ff */
[----:B------:R-:W0:Y:S03]  /*9110*/  MUFU.LG2 R8, R8 ;  /* 0x0000000800087308 */ /* 0x000e260000000c00 */
[----:B------:R-:W-:-:S04]  /*9120*/  FFMA R10, -R13, R6, R0 ;  /* 0x000000060d0a7223 */ /* 0x000fc80000000100 */
[----:B------:R-:W-:Y:S01]  /*9130*/  FFMA R6, R15, R10, R6 ;  /* 0x0000000a0f067223 */ /* 0x000fe20000000006 */
[----:B------:R-:W1:Y:S01]  /*9140*/  FCHK P0, R0, R13 ;  /* 0x0000000d00007302 */ /* 0x000e620000000000 */
[----:B0-----:R-:W-:Y:S01]  /*9150*/  FFMA.FTZ R10, R8, 0.69314718246459960938, R7 ;  /* 0x3f317218080a7823 */ /* 0x001fe20000010007 */
[----:B-1----:R-:W-:Y:S06]  /*9160*/  @!P0 BRA `(.L_x_3505) ;  /* 0x0000000000108947 */ /* 0x002fec0003800000 */
[----:B------:R-:W-:Y:S02]  /*9170*/  MOV R7, R13 ;  /* 0x0000000d00077202 */ /* 0x000fe40000000f00 */
[----:B------:R-:W-:-:S07]  /*9180*/  MOV R6, 0x91a0 ;  /* 0x000091a000067802 */ /* 0x000fce0000000f00 */
[----:B------:R-:W-:Y:S05]  /*9190*/  CALL.REL.NOINC `($__internal_7_$__cuda_sm3x_div_rn_ftz_f32_slowpath) ;  /* 0x0000009c00d87944 */ /* 0x000fea0003c00000 */
[----:B------:R-:W-:-:S07]  /*91a0*/  IMAD.MOV.U32 R6, RZ, RZ, R0 ;  /* 0x000000ffff067224 */ /* 0x000fce00078e0000 */
.L_x_3505:
[----:B------:R-:W-:Y:S05]  /*91b0*/  BSYNC.RECONVERGENT B5 ;  /* 0x0000000000057941 */ /* 0x000fea0003800200 */
.L_x_3504:
[----:B------:R-:W-:Y:S02]  /*91c0*/  IMAD.MOV.U32 R7, RZ, RZ, 0x3b33710b ;  /* 0x3b33710bff077424 */ /* 0x000fe400078e00ff */
[----:B------:R-:W-:Y:S01]  /*91d0*/  FMUL.FTZ R0, R6, R6 ;  /* 0x0000000606007220 */ /* 0x000fe20000410000 */
[----:B------:R-:W-:Y:S01]  /*91e0*/  HFMA2 R15, -RZ, RZ, 1.9599609375, 20144 ;  /* 0x3fd774ebff0f7431 */ /* 0x000fe200000001ff */
        /* <DEDUP_REMOVED lines=19> */
.L_x_3496:
        /* <DEDUP_REMOVED lines=25> */
[----:B------:R-:W-:-:S07]  /*94b0*/  IMAD.MOV.U32 R7, RZ, RZ, R0 ;  /* 0x000000ffff077224 */ /* 0x000fce00078e0000 */
.L_x_3509:
[----:B------:R-:W-:Y:S05]  /*94c0*/  BSYNC.RECONVERGENT B5 ;  /* 0x0000000000057941 */ /* 0x000fea0003800200 */
.L_x_3508:
[----:B------:R-:W-:Y:S01]  /*94d0*/  MOV R13, 0x3b33710b ;  /* 0x3b33710b000d7802 */ /* 0x000fe20000000f00 */
[----:B------:R-:W-:Y:S01]  /*94e0*/  FMUL.FTZ R0, R7, R7 ;  /* 0x0000000707007220 */ /* 0x000fe20000410000 */
[----:B------:R-:W-:Y:S02]  /*94f0*/  FSETP.NEU.FTZ.AND P1, PT, |R22|, R9, PT ;  /* 0x000000091600720b */ /* 0x000fe40003f3d200 */
        /* <DEDUP_REMOVED lines=12> */
[----:B------:R-:W-:Y:S01]  /*95c0*/  FSEL R6, R0, 0.78539818525314331055, P1 ;  /* 0x3f490fdb00067808 */ /* 0x000fe20000800000 */
[----:B------:R-:W-:-:S03]  /*95d0*/  FADD.FTZ R0, |R22|, R9 ;  /* 0x0000000916007221 */ /* 0x000fc60000010200 */
[----:B------:R-:W-:Y:S02]  /*95e0*/  FSEL R6, R6, RZ, P0 ;  /* 0x000000ff06067208 */ /* 0x000fe40000000000 */
[----:B------:R-:W-:Y:S02]  /*95f0*/  FSETP.NAN.FTZ.AND P0, PT, |R0|, |R0|, PT ;  /* 0x400000000000720b */ /* 0x000fe40003f18200 */
[----:B------:R-:W-:-:S04]  /*9600*/  LOP3.LUT R7, R6, 0x80000000, R17, 0xb8, !PT ;  /* 0x8000000006077812 */ /* 0x000fc800078eb811 */
[----:B------:R-:W-:Y:S01]  /*9610*/  FSEL R0, R0, R7, P0 ;  /* 0x0000000700007208 */ /* 0x000fe20000000000 */
[----:B------:R-:W-:Y:S06]  /*9620*/  BRA `(.L_x_3501) ;  /* 0x0000000400b07947 */ /* 0x000fec0003800000 */
.L_x_3507:
        /* <DEDUP_REMOVED lines=29> */
.L_x_3511:
[----:B------:R-:W-:Y:S05]  /*9800*/  BSYNC.RECONVERGENT B5 ;  /* 0x0000000000057941 */ /* 0x000fea0003800200 */
.L_x_3510:
[----:B------:R-:W-:Y:S02]  /*9810*/  IMAD.MOV.U32 R7, RZ, RZ, 0x3b33710b ;  /* 0x3b33710bff077424 */ /* 0x000fe400078e00ff */
        /* <DEDUP_REMOVED lines=21> */
.L_x_3506:
        /* <DEDUP_REMOVED lines=22> */
[----:B------:R-:W-:-:S03]  /*9ad0*/  HFMA2 R7, -RZ, RZ, 1.875, 0 ;  /* 0x3f800000ff077431 */ /* 0x000fc600000001ff */
        /* <DEDUP_REMOVED lines=11> */
.L_x_3513:
[----:B------:R-:W-:Y:S05]  /*9b90*/  BSYNC.RECONVERGENT B5 ;  /* 0x0000000000057941 */ /* 0x000fea0003800200 */
.L_x_3512:
        /* <DEDUP_REMOVED lines=21> */
.L_x_3501:
[----:B------:R-:W-:Y:S05]  /*9cf0*/  BSYNC.RECONVERGENT B4 ;  /* 0x0000000000047941 */ /* 0x000fea0003800200 */
.L_x_3495:
[----:B------:R-:W-:Y:S01]  /*9d00*/  FADD.FTZ R7, R10, 0.69314718246459960938 ;  /* 0x3f3172180a077421 */ /* 0x000fe20000010000 */
[----:B------:R-:W-:-:S04]  /*9d10*/  LOP3.LUT R17, R0, 0x80000000, R17, 0xb8, !PT ;  /* 0x8000000000117812 */ /* 0x000fc800078eb811 */
[----:B------:R-:W-:-:S07]  /*9d20*/  LOP3.LUT R12, R7, 0x80000000, R12, 0xb8, !PT ;  /* 0x80000000070c7812 */ /* 0x000fce00078eb80c */
.L_x_3467:
[----:B------:R-:W-:Y:S05]  /*9d30*/  BSYNC.RECONVERGENT B2 ;  /* 0x0000000000027941 */ /* 0x000fea0003800200 */
.L_x_3465:
[----:B------:R-:W-:-:S07]  /*9d40*/  F2FP.F16.F32.PACK_AB R17, R17, R12 ;  /* 0x0000000c1111723e */ /* 0x000fce00000000ff */
.L_x_3464:
[----:B------:R-:W-:Y:S05]  /*9d50*/  BSYNC.RECONVERGENT B3 ;  /* 0x0000000000037941 */ /* 0x000fea0003800200 */
.L_x_3463:
[----:B------:R-:W-:Y:S01]  /*9d60*/  VIADD R0, R2, 0x100 ;  /* 0x0000010002007836 */ /* 0x000fe20000000000 */
[----:B------:R-:W-:Y:S04]  /*9d70*/  BSSY.RECONVERGENT B3, `(.L_x_3514) ;  /* 0x0000294000037945 */ /* 0x000fe80003800200 */
[----:B------:R-:W-:-:S13]  /*9d80*/  ISETP.GE.AND P0, PT, R0, R25, PT ;  /* 0x000000190000720c */ /* 0x000fda0003f06270 */
        /* <DEDUP_REMOVED lines=25> */
.L_x_3517:
        /* <DEDUP_REMOVED lines=18> */
[----:B------:R-:W-:Y:S02]  /*a040*/  VIMNMX R13, PT, PT, R15, R14, PT ;  /* 0x0000000e0f0d7248 */ /* 0x000fe40003fe0100 */
[----:B------:R-:W-:Y:S02]  /*a050*/  LOP3.LUT R11, R10, 0xfe000000, RZ, 0xc0, !PT ;  /* 0xfe0000000a0b7812 */ /* 0x000fe400078ec0ff */
[----:B------:R-:W-:Y:S02]  /*a060*/  LOP3.LUT R14, R8, 0xfe000000, RZ, 0xc0, !PT ;  /* 0xfe000000080e7812 */ /* 0x000fe400078ec0ff */
[----:B------:R-:W-:-:S02]  /*a070*/  LOP3.LUT R19, R11, 0x7e800000, RZ, 0x3c, !PT ;  /* 0x7e8000000b137812 */ /* 0x000fc400078e3cff */
[----:B------:R-:W-:Y:S02]  /*a080*/  VIMNMX R15, PT, PT, R15, R20, PT ;  /* 0x000000140f0f7248 */ /* 0x000fe40003fe0100 */
[----:B------:R-:W-:Y:S01]  /*a090*/  LOP3.LUT R21, R14, 0x7e800000, RZ, 0x3c, !PT ;  /* 0x7e8000000e157812 */ /* 0x000fe200078e3cff */
[CC--:B------:R-:W-:Y:S01]  /*a0a0*/  FMUL.FTZ R20, R13.reuse, R19.reuse ;  /* 0x000000130d147220 */ /* 0x0c0fe20000410000 */
[----:B------:R-:W-:Y:S01]  /*a0b0*/  FMUL.FTZ R19, R10, R19 ;  /* 0x000000130a137220 */ /* 0x000fe20000410000 */
[----:B------:R-:W-:Y:S02]  /*a0c0*/  FSETP.NEU.FTZ.AND P0, PT, R13, RZ, PT ;  /* 0x000000ff0d00720b */ /* 0x000fe40003f1d000 */
[CC--:B------:R-:W-:Y:S01]  /*a0d0*/  FMUL.FTZ R22, R15.reuse, R21.reuse ;  /* 0x000000150f167220 */ /* 0x0c0fe20000410000 */
[----:B------:R-:W-:Y:S01]  /*a0e0*/  FMUL.FTZ R20, R20, R20 ;  /* 0x0000001414147220 */ /* 0x000fe20000410000 */
[----:B------:R-:W-:Y:S01]  /*a0f0*/  FMUL.FTZ R21, R8, R21 ;  /* 0x0000001508157220 */ /* 0x000fe20000410000 */
[----:B------:R-:W-:Y:S01]  /*a100*/  FSETP.NEU.FTZ.AND P2, PT, R15, RZ, PT ;  /* 0x000000ff0f00720b */ /* 0x000fe20003f5d000 */
[----:B------:R-:W-:Y:S01]  /*a110*/  FMUL.FTZ R22, R22, R22 ;  /* 0x0000001616167220 */ /* 0x000fe20000410000 */
[----:B------:R-:W-:Y:S01]  /*a120*/  FFMA.FTZ R20, R19, R19, R20 ;  /* 0x0000001313147223 */ /* 0x000fe20000010014 */
[----:B------:R-:W-:-:S02]  /*a130*/  LOP3.LUT R11, R11, 0x800000, RZ, 0xfc, !PT ;  /* 0x008000000b0b7812 */ /* 0x000fc400078efcff */
[----:B------:R-:W-:Y:S01]  /*a140*/  FFMA.FTZ R22, R21, R21, R22 ;  /* 0x0000001515167223 */ /* 0x000fe20000010016 */
[----:B------:R-:W-:Y:S02]  /*a150*/  LOP3.LUT R19, R14, 0x800000, RZ, 0xfc, !PT ;  /* 0x008000000e137812 */ /* 0x000fe400078efcff */
[----:B------:R-:W0:Y:S01]  /*a160*/  MUFU.SQRT R20, R20 ;  /* 0x0000001400147308 */ /* 0x000e220000002000 */
[----:B------:R-:W-:-:S07]  /*a170*/  FSETP.NEU.FTZ.AND P1, PT, R13, +INF , PT ;  /* 0x7f8000000d00780b */ /* 0x000fce0003f3d000 */
        /* <DEDUP_REMOVED lines=32> */
.L_x_3525:
[----:B------:R-:W-:-:S04]  /*a380*/  FADD.FTZ R10, -R0, R11 ;  /* 0x0000000b000a7221 */ /* 0x000fc80000010100 */
[----:B------:R-:W-:-:S07]  /*a390*/  FMUL.FTZ R10, R10, 0.5 ;  /* 0x3f0000000a0a7820 */ /* 0x000fce0000410000 */
.L_x_3526:
[----:B------:R-:W-:Y:S05]  /*a3a0*/  BSYNC.RECONVERGENT B1 ;  /* 0x0000000000017941 */ /* 0x000fea0003800200 */
.L_x_3524:
        /* <DEDUP_REMOVED lines=11> */
.L_x_3528:
[----:B------:R-:W-:-:S04]  /*a460*/  FADD.FTZ R15, R8, -R13 ;  /* 0x8000000d080f7221 */ /* 0x000fc80000010000 */
[----:B------:R-:W-:-:S07]  /*a470*/  FMUL.FTZ R15, R15, 0.5 ;  /* 0x3f0000000f0f7820 */ /* 0x000fce0000410000 */
.L_x_3529:
[----:B------:R-:W-:Y:S05]  /*a480*/  BSYNC.RECONVERGENT B1 ;  /* 0x0000000000017941 */ /* 0x000fea0003800200 */
.L_x_3527:
        /* <DEDUP_REMOVED lines=35> */
.L_x_3523:
        /* <DEDUP_REMOVED lines=35> */
.L_x_3530:
[----:B------:R-:W-:-:S04]  /*a8f0*/  FADD.FTZ R13, -R9, 1 ;  /* 0x3f800000090d7421 */ /* 0x000fc80000010100 */
[----:B------:R-:W-:-:S06]  /*a900*/  FMUL.FTZ R13, R0, R13 ;  /* 0x0000000d000d7220 */ /* 0x000fcc0000410000 */
[----:B------:R-:W0:Y:S08]  /*a910*/  MUFU.SQRT R13, R13 ;  /* 0x0000000d000d7308 */ /* 0x000e300000002000 */
[----:B0-----:R-:W0:Y:S02]  /*a920*/  MUFU.RCP R15, R13 ;  /* 0x0000000d000f7308 */ /* 0x001e240000001000 */
[----:B0-----:R-:W-:Y:S01]  /*a930*/  FMUL.FTZ R10, |R24|, R15 ;  /* 0x0000000f180a7220 */ /* 0x001fe20000410200 */
[----:B------:R-:W-:Y:S06]  /*a940*/  BRA `(.L_x_3521) ;  /* 0x0000000000047947 */ /* 0x000fec0003800000 */
.L_x_3522:
[----:B------:R0:W1:Y:S02]  /*a950*/  MUFU.SQRT R10, R6 ;  /* 0x00000006000a7308 */ /* 0x0000640000002000 */
.L_x_3521:
[----:B------:R-:W-:Y:S05]  /*a960*/  BSYNC.RECONVERGENT B0 ;  /* 0x0000000000007941 */ /* 0x000fea0003800200 */
.L_x_3520:
        /* <DEDUP_REMOVED lines=27> */
[----:B------:R-:W-:Y:S01]  /*ab20*/  FFMA.FTZ R8, R8, R7, R8 ;  /* 0x0000000708087223 */ /* 0x000fe20000010008 */
[----:B------:R-:W-:-:S03]  /*ab30*/  IMAD.MOV.U32 R7, RZ, RZ, 0x3fd774eb ;  /* 0x3fd774ebff077424 */ /* 0x000fc600078e00ff */
[----:B------:R-:W-:-:S04]  /*ab40*/  FMUL.FTZ R0, R8, -2 ;  /* 0xc000000008007820 */ /* 0x000fc80000410000 */
[----:B------:R-:W-:-:S05]  /*ab50*/  @P0 FFMA.FTZ R8, R7, 0.93318945169448852539, R0 ;  /* 0x3f6ee58107080823 */ /* 0x000fca0000010000 */
[C---:B------:R-:W-:Y:S02]  /*ab60*/  FSETP.NAN.FTZ.AND P0, PT, R8.reuse, R8, PT ;  /* 0x000000080800720b */ /* 0x040fe40003f18000 */
[----:B------:R-:W-:-:S04]  /*ab70*/  LOP3.LUT R13, R8, 0x80000000, R13, 0xb8, !PT ;  /* 0x80000000080d7812 */ /* 0x000fc800078eb80d */
[----:B------:R-:W-:Y:S01]  /*ab80*/  FSEL R13, R13, R8, !P0 ;  /* 0x000000080d0d7208 */ /* 0x000fe20004000000 */
[----:B------:R-:W-:Y:S06]  /*ab90*/  BRA `(.L_x_3535) ;  /* 0x0000000400947947 */ /* 0x000fec0003800000 */
.L_x_3534:
        /* <DEDUP_REMOVED lines=23> */
.L_x_3540:
[----:B------:R-:W-:-:S04]  /*ad10*/  FADD.FTZ R7, -R7, R8 ;  /* 0x0000000807077221 */ /* 0x000fc80000010100 */
[----:B------:R-:W-:-:S07]  /*ad20*/  FMUL.FTZ R11, R7, 0.5 ;  /* 0x3f000000070b7820 */ /* 0x000fce0000410000 */
.L_x_3541:
[----:B------:R-:W-:Y:S05]  /*ad30*/  BSYNC.RECONVERGENT B5 ;  /* 0x0000000000057941 */ /* 0x000fea0003800200 */
.L_x_3539:
[----:B------:R-:W-:Y:S01]  /*ad40*/  FADD.FTZ R0, R11, R0 ;  /* 0x000000000b007221 */ /* 0x000fe20000010000 */
[----:B------:R-:W-:-:S04]  /*ad50*/  FADD.FTZ R7, R9, R14 ;  /* 0x0000000e09077221 */ /* 0x000fc80000010000 */
[----:B------:R-:W-:-:S04]  /*ad60*/  FMUL.FTZ R0, R0, R7 ;  /* 0x0000000700007220 */ /* 0x000fc80000410000 */
[----:B------:R2:W3:Y:S01]  /*ad70*/  MUFU.SQRT R11, R0 ;  /* 0x00000000000b7308 */ /* 0x0004e20000002000 */
[----:B------:R-:W-:Y:S05]  /*ad80*/  BRA `(.L_x_3542) ;  /* 0x0000000000487947 */ /* 0x000fea0003800000 */
.L_x_3538:
        /* <DEDUP_REMOVED lines=12> */
.L_x_3537:
[----:B------:R-:W-:Y:S01]  /*ae50*/  FADD.FTZ R0, R14, 1 ;  /* 0x3f8000000e007421 */ /* 0x000fe20000010000 */
[----:B------:R-:W-:Y:S01]  /*ae60*/  MUFU.SQRT R11, R6 ;  /* 0x00000006000b7308 */ /* 0x000fe20000002000 */
[----:B------:R-:W-:Y:S02]  /*ae70*/  IMAD.MOV.U32 R9, RZ, RZ, 0x3f800000 ;  /* 0x3f800000ff097424 */ /* 0x000fe400078e00ff */
[----:B------:R-:W-:-:S06]  /*ae80*/  FMUL.FTZ R0, R0, 0.5 ;  /* 0x3f00000000007820 */ /* 0x000fcc0000410000 */
[----:B------:R-:W2:Y:S02]  /*ae90*/  MUFU.SQRT R0, R0 ;  /* 0x0000000000007308 */ /* 0x000ea40000002000 */
[----:B--2---:R-:W-:-:S07]  /*aea0*/  FMUL.FTZ R11, R11, R0 ;  /* 0x000000000b0b7220 */ /* 0x004fce0000410000 */
.L_x_3542:
[----:B------:R-:W-:Y:S05]  /*aeb0*/  BSYNC.RECONVERGENT B1 ;  /* 0x0000000000017941 */ /* 0x000fea0003800200 */
.L_x_3536:
[----:B------:R-:W-:Y:S05]  /*aec0*/  BRA `(.L_x_3543) ;  /* 0x0000000000087947 */ /* 0x000fea0003800000 */
.L_x_3533:
[----:B------:R-:W-:Y:S01]  /*aed0*/  FMUL.FTZ R11, R14, 16777216 ;  /* 0x4b8000000e0b7820 */ /* 0x000fe20000410000 */
[----:B------:R-:W-:-:S07]  /*aee0*/  FMUL.FTZ R9, R9, 16777216 ;  /* 0x4b80000009097820 */ /* 0x000fce0000410000 */
.L_x_3543:
[----:B------:R-:W-:Y:S05]  /*aef0*/  BSYNC.RELIABLE B0 ;  /* 0x0000000000007941 */ /* 0x000fea0003800100 */
.L_x_3532:
        /* <DEDUP_REMOVED lines=18> */
.L_x_3545:
[----:B------:R-:W-:Y:S05]  /*b020*/  BSYNC.RECONVERGENT B5 ;  /* 0x0000000000057941 */ /* 0x000fea0003800200 */
.L_x_3544:
[----:B------:R-:W-:Y:S02]  /*b030*/  IMAD.MOV.U32 R7, RZ, RZ, 0x3b33710b ;  /* 0x3b33710bff077424 */ /* 0x000fe400078e00ff */
[----:B------:R-:W-:Y:S01]  /*b040*/  FMUL.FTZ R0, R6, R6 ;  /* 0x0000000606007220 */ /* 0x000fe20000410000 */
[----:B------:R-:W-:Y:S01]  /*b050*/  HFMA2 R15, -RZ, RZ, 1.9599609375, 20144 ;  /* 0x3fd774ebff0f7431 */ /* 0x000fe200000001ff */
[C---:B------:R-:W-:Y:S02]  /*b060*/  ISETP.GE.AND P0, PT, R11.reuse, RZ, PT ;  /* 0x000000ff0b00720c */ /* 0x040fe40003f06270 */
[C---:B------:R-:W-:Y:S01]  /*b070*/  FFMA.FTZ R7, R0.reuse, R7, -0.015681877732276916504 ;  /* 0xbc80774800077423 */ /* 0x040fe20000010007 */
        /* <DEDUP_REMOVED lines=23> */
.L_x_3535:
[----:B------:R-:W-:Y:S05]  /*b1f0*/  BSYNC.RECONVERGENT B4 ;  /* 0x0000000000047941 */ /* 0x000fea0003800200 */
.L_x_3531:
[----:B-1----:R-:W-:Y:S02]  /*b200*/  LOP3.LUT R12, R10, 0x80000000, R12, 0xb8, !PT ;  /* 0x800000000a0c7812 */ /* 0x002fe400078eb80c */
[----:B------:R-:W-:Y:S01]  /*b210*/  LOP3.LUT R18, R13, 0x80000000, R18, 0xb8, !PT ;  /* 0x800000000d127812 */ /* 0x000fe200078eb812 */
[----:B------:R-:W-:Y:S06]  /*b220*/  BRA `(.L_x_3518) ;  /* 0x0000001400187947 */ /* 0x000fec0003800000 */
.L_x_3519:
        /* <DEDUP_REMOVED lines=33> */
.L_x_3551:
[----:B------:R-:W-:Y:S05]  /*b440*/  BSYNC.RECONVERGENT B5 ;  /* 0x0000000000057941 */ /* 0x000fea0003800200 */
.L_x_3550:
        /* <DEDUP_REMOVED lines=22> */
.L_x_3549:
        /* <DEDUP_REMOVED lines=29> */
.L_x_3554:
[----:B------:R-:W-:Y:S05]  /*b780*/  BSYNC.RECONVERGENT B5 ;  /* 0x0000000000057941 */ /* 0x000fea0003800200 */
.L_x_3553:
        /* <DEDUP_REMOVED lines=22> */
.L_x_3548:
        /* <DEDUP_REMOVED lines=34> */
.L_x_3556:
[----:B------:R-:W-:Y:S05]  /*bb10*/  BSYNC.RECONVERGENT B5 ;  /* 0x0000000000057941 */ /* 0x000fea0003800200 */
.L_x_3555:
        /* <DEDUP_REMOVED lines=22> */
.L_x_3547:
        /* <DEDUP_REMOVED lines=26> */
.L_x_3560:
[----:B------:R-:W-:Y:S05]  /*be20*/  BSYNC.RECONVERGENT B5 ;  /* 0x0000000000057941 */ /* 0x000fea0003800200 */
.L_x_3559:
[----:B------:R-:W-:Y:S01]  /*be30*/  MOV R13, 0x3b33710b ;  /* 0x3b33710b000d7802 */ /* 0x000fe20000000f00 */
        /* <DEDUP_REMOVED lines=21> */
.L_x_3558:
        /* <DEDUP_REMOVED lines=29> */
.L_x_3562:
[----:B------:R-:W-:Y:S05]  /*c160*/  BSYNC.RECONVERGENT B5 ;  /* 0x0000000000057941 */ /* 0x000fea0003800200 */
.L_x_3561:
[----:B------:R-:W-:Y:S02]  /*c170*/  IMAD.MOV.U32 R7, RZ, RZ, 0x3b33710b ;  /* 0x3b33710bff077424 */ /* 0x000fe400078e00ff */
[----:B------:R-:W-:Y:S01]  /*c180*/  FMUL.FTZ R0, R6, R6 ;  /* 0x0000000606007220 */ /* 0x000fe20000410000 */
[----:B------:R-:W-:Y:S01]  /*c190*/  IMAD.MOV.U32 R13, RZ, RZ, 0x3fd774eb ;  /* 0x3fd774ebff0d7424 */ /* 0x000fe200078e00ff */
[----:B------:R-:W-:Y:S02]  /*c1a0*/  FSETP.NEU.FTZ.AND P1, PT, |R24|, R9, PT ;  /* 0x000000091800720b */ /* 0x000fe40003f3d200 */
        /* <DEDUP_REMOVED lines=8> */
[----:B------:R-:W-:Y:S01]  /*c230*/  FMUL.FTZ R7, R0, R7 ;  /* 0x0000000700077220 */ /* 0x000fe20000410000 */
[----:B------:R-:W-:-:S03]  /*c240*/  FADD.FTZ R0, |R24|, R9 ;  /* 0x0000000918007221 */ /* 0x000fc60000010200 */
        /* <DEDUP_REMOVED lines=8> */
.L_x_3557:
        /* <DEDUP_REMOVED lines=34> */
.L_x_3564:
[----:B------:R-:W-:Y:S05]  /*c4f0*/  BSYNC.RECONVERGENT B5 ;  /* 0x0000000000057941 */ /* 0x000fea0003800200 */
.L_x_3563:
[----:B------:R-:W-:Y:S01]  /*c500*/  MOV R7, 0x3b33710b ;  /* 0x3b33710b00077802 */ /* 0x000fe20000000f00 */
        /* <DEDUP_REMOVED lines=19> */
[----:B------:R-:W-:-:S07]  /*c640*/  FSEL R11, R0, R7, P0 ;  /* 0x00000007000b7208 */ /* 0x000fce0000000000 */
.L_x_3552:
[----:B------:R-:W-:Y:S05]  /*c650*/  BSYNC.RECONVERGENT B4 ;  /* 0x0000000000047941 */ /* 0x000fea0003800200 */
.L_x_3546:
[----:B------:R-:W-:Y:S01]  /*c660*/  FADD.FTZ R7, R10, 0.69314718246459960938 ;  /* 0x3f3172180a077421 */ /* 0x000fe20000010000 */
[----:B------:R-:W-:-:S04]  /*c670*/  LOP3.LUT R18, R11, 0x80000000, R18, 0xb8, !PT ;  /* 0x800000000b127812 */ /* 0x000fc800078eb812 */
[----:B------:R-:W-:-:S07]  /*c680*/  LOP3.LUT R12, R7, 0x80000000, R12, 0xb8, !PT ;  /* 0x80000000070c7812 */ /* 0x000fce00078eb80c */
.L_x_3518:
[----:B------:R-:W-:Y:S05]  /*c690*/  BSYNC.RECONVERGENT B2 ;  /* 0x0000000000027941 */ /* 0x000fea0003800200 */
.L_x_3516:
[----:B------:R-:W-:-:S07]  /*c6a0*/  F2FP.F16.F32.PACK_AB R18, R18, R12 ;  /* 0x0000000c1212723e */ /* 0x000fce00000000ff */
.L_x_3515:
[----:B------:R-:W-:Y:S05]  /*c6b0*/  BSYNC.RECONVERGENT B3 ;  /* 0x0000000000037941 */ /* 0x000fea0003800200 */
.L_x_3514:
        /* <DEDUP_REMOVED lines=27> */
.L_x_3568:
        /* <DEDUP_REMOVED lines=40> */
[----:B------:R-:W-:Y:S01]  /*caf0*/  FSETP.NEU.FTZ.AND P0, PT, R14, +INF , PT ;  /* 0x7f8000000e00780b */ /* 0x000fe20003f1d000 */
[----:B-1----:R-:W-:-:S03]  /*cb00*/  @P2 FMUL.FTZ R6, R22, R13 ;  /* 0x0000000d16062220 */ /* 0x002fc60000410000 */
[----:B------:R-:W-:Y:S02]  /*cb10*/  FSEL R13, R8, +INF , P1 ;  /* 0x7f800000080d7808 */ /* 0x000fe40000800000 */
        /* <DEDUP_REMOVED lines=22> */
[----:B------:R-:W-:-:S03]  /*cc80*/  @P0 FMUL.FTZ R8, R3, R3 ;  /* 0x0000000303080220 */ /* 0x000fc60000410000 */
[----:B------:R-:W0:Y:S02]  /*cc90*/  @P0 MUFU.RCP R19, R10 ;  /* 0x0000000a00130308 */ /* 0x000e240000001000 */
[----:B0-----:R-:W-:Y:S01]  /*cca0*/  @P0 FMUL.FTZ.D2 R8, R8, R19 ;  /* 0x0000001308080220 */ /* 0x001fe20000310000 */
[----:B------:R-:W-:Y:S01]  /*ccb0*/  @!P0 FMUL.FTZ R8, |R3|, 0.5 ;  /* 0x3f00000003088820 */ /* 0x000fe20000410200 */
[----:B------:R-:W-:Y:S06]  /*ccc0*/  BRA `(.L_x_3577) ;  /* 0x0000000000087947 */ /* 0x000fec0003800000 */
.L_x_3576:
[----:B------:R-:W-:-:S04]  /*ccd0*/  FADD.FTZ R8, -R0, R13 ;  /* 0x0000000d00087221 */ /* 0x000fc80000010100 */
[----:B------:R-:W-:-:S07]  /*cce0*/  FMUL.FTZ R8, R8, 0.5 ;  /* 0x3f00000008087820 */ /* 0x000fce0000410000 */
.L_x_3577:
[----:B------:R-:W-:Y:S05]  /*ccf0*/  BSYNC.RECONVERGENT B1 ;  /* 0x0000000000017941 */ /* 0x000fea0003800200 */
.L_x_3575:
        /* <DEDUP_REMOVED lines=11> */
.L_x_3579:
[----:B------:R-:W-:-:S04]  /*cdb0*/  FADD.FTZ R19, R6, -R19 ;  /* 0x8000001306137221 */ /* 0x000fc80000010000 */
[----:B------:R-:W-:-:S07]  /*cdc0*/  FMUL.FTZ R19, R19, 0.5 ;  /* 0x3f00000013137820 */ /* 0x000fce0000410000 */
.L_x_3580:
[----:B------:R-:W-:Y:S05]  /*cdd0*/  BSYNC.RECONVERGENT B1 ;  /* 0x0000000000017941 */ /* 0x000fea0003800200 */
.L_x_3578:
[----:B------:R-:W-:Y:S01]  /*cde0*/  FADD.FTZ R8, R19, R8 ;  /* 0x0000000813087221 */ /* 0x000fe20000010000 */
[----:B------:R-:W-:Y:S01]  /*cdf0*/  FADD.FTZ R19, R15, 1 ;  /* 0x3f8000000f137421 */ /* 0x000fe20000010000 */
[----:B------:R-:W-:Y:S02]  /*ce00*/  IMAD.MOV.U32 R21, RZ, RZ, 0x3f800000 ;  /* 0x3f800000ff157424 */ /* 0x000fe400078e00ff */
[----:B------:R-:W-:Y:S02]  /*ce10*/  HFMA2 R23, -RZ, RZ, 1.3056640625, -1.8671875 ;  /* 0x3d39bf78ff177431 */ /* 0x000fe400000001ff */
[----:B------:R-:W-:-:S04]  /*ce20*/  FMUL.FTZ R12, R8, R19 ;  /* 0x00000013080c7220 */ /* 0x000fc80000410000 */
        /* <DEDUP_REMOVED lines=30> */
.L_x_3574:
[----:B------:R-:W-:-:S13]  /*d010*/  FSETP.GEU.FTZ.AND P0, PT, R4, 1, PT ;  /* 0x3f8000000400780b */ /* 0x000fda0003f1e000 */
[----:B------:R-:W-:Y:S05]  /*d020*/  @!P0 BRA `(.L_x_3581) ;  /* 0x0000000000848947 */ /* 0x000fea0003800000 */
[----:B------:R-:W-:Y:S01]  /*d030*/  FMUL.FTZ R12, R0, R11 ;  /* 0x0000000b000c7220 */ /* 0x000fe20000410000 */
[----:B------:R-:W-:Y:S01]  /*d040*/  MOV R21, 0x3f800000 ;  /* 0x3f80000000157802 */ /* 0x000fe20000000f00 */
[----:B------:R-:W-:Y:S02]  /*d050*/  IMAD.MOV.U32 R23, RZ, RZ, 0x3d39bf78 ;  /* 0x3d39bf78ff177424 */ /* 0x000fe400078e00ff */
[----:B------:R-:W0:Y:S02]  /*d060*/  MUFU.SQRT R8, R12 ;  /* 0x0000000c00087308 */ /* 0x000e240000002000 */
[----:B0-----:R-:W-:-:S04]  /*d070*/  FADD.FTZ R8, R11, R8 ;  /* 0x000000080b087221 */ /* 0x001fc80000010000 */
[C---:B------:R-:W-:Y:S01]  /*d080*/  FADD.FTZ.RZ R10, R8.reuse, 1 ;  /* 0x3f800000080a7421 */ /* 0x040fe2000001c000 */
[----:B------:R-:W-:-:S03]  /*d090*/  ISETP.GE.U32.AND P0, PT, R8, 0x7f800000, PT ;  /* 0x7f8000000800780c */ /* 0x000fc60003f06070 */
[----:B------:R-:W-:-:S05]  /*d0a0*/  VIADD R10, R10, 0xc0c00000 ;  /* 0xc0c000000a0a7836 */ /* 0x000fca0000000000 */
        /* <DEDUP_REMOVED lines=25> */
.L_x_3581:
[----:B------:R-:W-:-:S04]  /*d240*/  FADD.FTZ R19, -R4, 1 ;  /* 0x3f80000004137421 */ /* 0x000fc80000010100 */
[----:B------:R-:W-:-:S06]  /*d250*/  FMUL.FTZ R8, R0, R19 ;  /* 0x0000001300087220 */ /* 0x000fcc0000410000 */
[----:B------:R-:W0:Y:S08]  /*d260*/  MUFU.SQRT R8, R8 ;  /* 0x0000000800087308 */ /* 0x000e300000002000 */
[----:B0-----:R-:W0:Y:S02]  /*d270*/  MUFU.RCP R10, R8 ;  /* 0x00000008000a7308 */ /* 0x001e240000001000 */
[----:B0-----:R-:W-:Y:S01]  /*d280*/  FMUL.FTZ R10, |R3|, R10 ;  /* 0x0000000a030a7220 */ /* 0x001fe20000410200 */
[----:B------:R-:W-:Y:S06]  /*d290*/  BRA `(.L_x_3572) ;  /* 0x0000000000047947 */ /* 0x000fec0003800000 */
.L_x_3573:
[----:B------:R0:W1:Y:S02]  /*d2a0*/  MUFU.SQRT R10, R7 ;  /* 0x00000007000a7308 */ /* 0x0000640000002000 */
.L_x_3572:
[----:B------:R-:W-:Y:S05]  /*d2b0*/  BSYNC.RECONVERGENT B0 ;  /* 0x0000000000007941 */ /* 0x000fea0003800200 */
.L_x_3571:
        /* <DEDUP_REMOVED lines=9> */
[----:B0-----:R-:W-:Y:S01]  /*d350*/  IMAD.MOV.U32 R7, RZ, RZ, 0x3f000000 ;  /* 0x3f000000ff077424 */ /* 0x001fe200078e00ff */
[C---:B------:R-:W-:Y:S01]  /*d360*/  FSETP.GT.FTZ.AND P0, PT, |R8|.reuse, 0.56000000238418579102, PT ;  /* 0x3f0f5c290800780b */ /* 0x040fe20003f14200 */
[C---:B------:R-:W-:Y:S01]  /*d370*/  FADD.FTZ R6, |R8|.reuse, -RZ ;  /* 0x800000ff08067221 */ /* 0x040fe20000010200 */
[C---:B------:R-:W-:Y:S01]  /*d380*/  FSETP.NEU.FTZ.AND P1, PT, |R8|.reuse, 1, PT ;  /* 0x3f8000000800780b */ /* 0x040fe20003f3d200 */
[----:B------:R-:W-:Y:S01]  /*d390*/  FFMA.FTZ R0, |R8|, -R7, 0.5 ;  /* 0x3f00000008007423 */ /* 0x000fe20000010a07 */
[----:B------:R-:W-:-:S03]  /*d3a0*/  HFMA2 R11, -RZ, RZ, 1.9599609375, 20144 ;  /* 0x3fd774ebff0b7431 */ /* 0x000fc600000001ff */
        /* <DEDUP_REMOVED lines=20> */
.L_x_3585:
        /* <DEDUP_REMOVED lines=23> */
.L_x_3591:
[----:B------:R-:W-:-:S04]  /*d660*/  FADD.FTZ R6, -R11, R6 ;  /* 0x000000060b067221 */ /* 0x000fc80000010100 */
[----:B0-----:R-:W-:-:S07]  /*d670*/  FMUL.FTZ R7, R6, 0.5 ;  /* 0x3f00000006077820 */ /* 0x001fce0000410000 */
.L_x_3592:
[----:B------:R-:W-:Y:S05]  /*d680*/  BSYNC.RECONVERGENT B5 ;  /* 0x0000000000057941 */ /* 0x000fea0003800200 */
.L_x_3590:
[----:B------:R-:W-:Y:S01]  /*d690*/  FADD.FTZ R0, R7, R0 ;  /* 0x0000000007007221 */ /* 0x000fe20000010000 */
[----:B------:R-:W-:-:S04]  /*d6a0*/  FADD.FTZ R15, R4, R15 ;  /* 0x0000000f040f7221 */ /* 0x000fc80000010000 */
[----:B------:R-:W-:-:S04]  /*d6b0*/  FMUL.FTZ R0, R0, R15 ;  /* 0x0000000f00007220 */ /* 0x000fc80000410000 */
[----:B------:R0:W2:Y:S01]  /*d6c0*/  MUFU.SQRT R11, R0 ;  /* 0x00000000000b7308 */ /* 0x0000a20000002000 */
[----:B------:R-:W-:Y:S05]  /*d6d0*/  BRA `(.L_x_3593) ;  /* 0x0000000000487947 */ /* 0x000fea0003800000 */
.L_x_3589:
[----:B------:R-:W-:-:S13]  /*d6e0*/  FSETP.GT.FTZ.AND P0, PT, R4, 1, PT ;  /* 0x3f8000000400780b */ /* 0x000fda0003f14000 */
[----:B------:R-:W-:Y:S01]  /*d6f0*/  @P0 FMUL.FTZ R8, R0, R11 ;  /* 0x0000000b00080220 */ /* 0x000fe20000410000 */
[----:B0-----:R-:W-:-:S04]  /*d700*/  @!P0 FADD.FTZ R7, -R4, 1 ;  /* 0x3f80000004078421 */ /* 0x001fc80000010100 */
[----:B------:R-:W-:Y:S01]  /*d710*/  @!P0 FMUL.FTZ R6, R0, R7 ;  /* 0x0000000700068220 */ /* 0x000fe20000410000 */
        /* <DEDUP_REMOVED lines=8> */
.L_x_3588:
[----:B------:R-:W-:Y:S01]  /*d7a0*/  FADD.FTZ R0, R15, 1 ;  /* 0x3f8000000f007421 */ /* 0x000fe20000010000 */
[----:B0-----:R-:W-:Y:S01]  /*d7b0*/  MUFU.SQRT R7, R7 ;  /* 0x0000000700077308 */ /* 0x001fe20000002000 */
[----:B------:R-:W-:Y:S02]  /*d7c0*/  IMAD.MOV.U32 R4, RZ, RZ, 0x3f800000 ;  /* 0x3f800000ff047424 */ /* 0x000fe400078e00ff */
[----:B------:R-:W-:-:S06]  /*d7d0*/  FMUL.FTZ R0, R0, 0.5 ;  /* 0x3f00000000007820 */ /* 0x000fcc0000410000 */
[----:B------:R-:W0:Y:S02]  /*d7e0*/  MUFU.SQRT R0, R0 ;  /* 0x0000000000007308 */ /* 0x000e240000002000 */
[----:B0-----:R-:W-:-:S07]  /*d7f0*/  FMUL.FTZ R11, R7, R0 ;  /* 0x00000000070b7220 */ /* 0x001fce0000410000 */
.L_x_3593:
[----:B------:R-:W-:Y:S05]  /*d800*/  BSYNC.RECONVERGENT B1 ;  /* 0x0000000000017941 */ /* 0x000fea0003800200 */
.L_x_3587:
[----:B------:R-:W-:Y:S05]  /*d810*/  BRA `(.L_x_3594) ;  /* 0x0000000000087947 */ /* 0x000fea0003800000 */
.L_x_3584:
[----:B------:R-:W-:Y:S01]  /*d820*/  FMUL.FTZ R11, R15, 16777216 ;  /* 0x4b8000000f0b7820 */ /* 0x000fe20000410000 */
[----:B------:R-:W-:-:S07]  /*d830*/  FMUL.FTZ R4, R4, 16777216 ;  /* 0x4b80000004047820 */ /* 0x000fce0000410000 */
.L_x_3594:
[----:B------:R-:W-:Y:S05]  /*d840*/  BSYNC.RELIABLE B0 ;  /* 0x0000000000007941 */ /* 0x000fea0003800100 */
.L_x_3583:
[----:B0-2---:R-:W-:Y:S01]  /*d850*/  FADD.FTZ R0, |R11|, -RZ ;  /* 0x800000ff0b007221 */ /* 0x005fe20000010200 */
[C---:B------:R-:W-:Y:S01]  /*d860*/  FADD.FTZ R7, |R4|.reuse, -RZ ;  /* 0x800000ff04077221 */ /* 0x040fe20000010200 */
[----:B------:R-:W-:Y:S01]  /*d870*/  FSETP.GT.FTZ.AND P2, PT, |R4|, |R11|, PT ;  /* 0x4000000b0400720b */ /* 0x000fe20003f54200 */
[----:B------:R-:W-:Y:S03]  /*d880*/  BSSY.RECONVERGENT B5, `(.L_x_3595) ;  /* 0x000000f000057945 */ /* 0x000fe60003800200 */
[----:B------:R-:W-:Y:S02]  /*d890*/  FSEL R12, R7, R0, P2 ;  /* 0x00000000070c7208 */ /* 0x000fe40001000000 */
        /* <DEDUP_REMOVED lines=9> */
[----:B------:R-:W-:Y:S01]  /*d930*/  IMAD.MOV.U32 R7, RZ, RZ, R12 ;  /* 0x000000ffff077224 */ /* 0x000fe200078e000c */
[----:B------:R-:W-:-:S07]  /*d940*/  MOV R6, 0xd960 ;  /* 0x0000d96000067802 */ /* 0x000fce0000000f00 */
[----:B-1----:R-:W-:Y:S05]  /*d950*/  CALL.REL.NOINC `($__internal_7_$__cuda_sm3x_div_rn_ftz_f32_slowpath) ;  /* 0x0000005400e87944 */ /* 0x002fea0003c00000 */
[----:B------:R-:W-:-:S07]  /*d960*/  MOV R6, R0 ;  /* 0x0000000000067202 */ /* 0x000fce0000000f00 */
.L_x_3596:
[----:B------:R-:W-:Y:S05]  /*d970*/  BSYNC.RECONVERGENT B5 ;  /* 0x0000000000057941 */ /* 0x000fea0003800200 */
.L_x_3595:
[----:B------:R-:W-:Y:S02]  /*d980*/  IMAD.MOV.U32 R7, RZ, RZ, 0x3b33710b ;  /* 0x3b33710bff077424 */ /* 0x000fe400078e00ff */
[----:B------:R-:W-:Y:S01]  /*d990*/  FMUL.FTZ R0, R6, R6 ;  /* 0x0000000606007220 */ /* 0x000fe20000410000 */
[----:B------:R-:W-:Y:S01]  /*d9a0*/  IMAD.MOV.U32 R13, RZ, RZ, 0x3fd774eb ;  /* 0x3fd774ebff0d7424 */ /* 0x000fe200078e00ff */
[C---:B------:R-:W-:Y:S01]  /*d9b0*/  ISETP.GE.AND P0, PT, R11.reuse, RZ, PT ;  /* 0x000000ff0b00720c */ /* 0x040fe20003f06270 */
[C---:B------:R-:W-:Y:S01]  /*d9c0*/  FADD.FTZ R8, |R11|.reuse, |R4| ;  /* 0x400000040b087221 */ /* 0x040fe20000010200 */
[----:B------:R-:W-:Y:S01]  /*d9d0*/  FFMA.FTZ R7, R0, R7, -0.015681877732276916504 ;  /* 0xbc80774800077423 */ /* 0x000fe20000010007 */
[----:B------:R-:W-:Y:S02]  /*d9e0*/  FSETP.NEU.FTZ.AND P3, PT, |R11|, |R4|, PT ;  /* 0x400000040b00720b */ /* 0x000fe40003f7d200 */
        /* <DEDUP_REMOVED lines=8> */
[----:B------:R-:W-:-:S03]  /*da70*/  HFMA2 R0, -RZ, RZ, 1.857421875, -1409 ;  /* 0x3f6ee581ff007431 */ /* 0x000fc600000001ff */
[----:B------:R-:W-:-:S04]  /*da80*/  FFMA.FTZ R6, R7, R6, R6 ;  /* 0x0000000607067223 */ /* 0x000fc80000010006 */
[----:B------:R-:W-:Y:S01]  /*da90*/  FFMA.FTZ R7, R13, 0.93318945169448852539, -R6 ;  /* 0x3f6ee5810d077823 */ /* 0x000fe20000010806 */
[----:B------:R-:W-:Y:S01]  /*daa0*/  FSEL R13, R0, 1.8663789033889770508, P2 ;  /* 0x3feee581000d7808 */ /* 0x000fe20001000000 */
[----:B------:R-:W-:-:S03]  /*dab0*/  IMAD.MOV.U32 R0, RZ, RZ, 0x4016cbe4 ;  /* 0x4016cbe4ff007424 */ /* 0x000fc600078e00ff */
[----:B------:R-:W-:Y:S01]  /*dac0*/  FSEL R7, R7, R6, P2 ;  /* 0x0000000607077208 */ /* 0x000fe20001000000 */
[----:B------:R-:W-:-:S04]  /*dad0*/  @!P2 FADD.FTZ R6, -R6, -RZ ;  /* 0x800000ff0606a221 */ /* 0x000fc80000010100 */
[----:B------:R-:W-:Y:S01]  /*dae0*/  @!P0 FFMA.FTZ R7, R13, 1.6832555532455444336, R6 ;  /* 0x3fd774eb0d078823 */ /* 0x000fe20000010006 */
[----:B------:R-:W-:Y:S02]  /*daf0*/  @!P3 FSEL R7, R0, 0.78539818525314331055, !P0 ;  /* 0x3f490fdb0007b808 */ /* 0x000fe40004000000 */
[----:B------:R-:W-:Y:S02]  /*db00*/  @!P1 FSEL R7, RZ, 3.1415927410125732422, P0 ;  /* 0x40490fdbff079808 */ /* 0x000fe40000000000 */
[----:B------:R-:W-:Y:S02]  /*db10*/  FSETP.NAN.FTZ.AND P0, PT, |R8|, |R8|, PT ;  /* 0x400000080800720b */ /* 0x000fe40003f18200 */
[----:B------:R-:W-:-:S04]  /*db20*/  LOP3.LUT R7, R7, 0x80000000, R4, 0xb8, !PT ;  /* 0x8000000007077812 */ /* 0x000fc800078eb804 */
[----:B------:R-:W-:-:S07]  /*db30*/  FSEL R8, R8, R7, P0 ;  /* 0x0000000708087208 */ /* 0x000fce0000000000 */
.L_x_3586:
[----:B------:R-:W-:Y:S05]  /*db40*/  BSYNC.RECONVERGENT B4 ;  /* 0x0000000000047941 */ /* 0x000fea0003800200 */
.L_x_3582:
[----:B-1----:R-:W-:Y:S02]  /*db50*/  LOP3.LUT R3, R10, 0x80000000, R3, 0xb8, !PT ;  /* 0x800000000a037812 */ /* 0x002fe400078eb803 */
[----:B------:R-:W-:Y:S01]  /*db60*/  LOP3.LUT R9, R8, 0x80000000, R9, 0xb8, !PT ;  /* 0x8000000008097812 */ /* 0x000fe200078eb809 */
[----:B------:R-:W-:Y:S06]  /*db70*/  BRA `(.L_x_3569) ;  /* 0x0000001400187947 */ /* 0x000fec0003800000 */
.L_x_3570:
        /* <DEDUP_REMOVED lines=33> */
.L_x_3602:
[----:B------:R-:W-:Y:S05]  /*dd90*/  BSYNC.RECONVERGENT B5 ;  /* 0x0000000000057941 */ /* 0x000fea0003800200 */
.L_x_3601:
        /* <DEDUP_REMOVED lines=22> */
.L_x_3600:
[CC--:B------:R-:W-:Y:S01]  /*df00*/  VIMNMX R7, PT, PT, R6.reuse, R13.reuse, !PT ;  /* 0x0000000d06077248 */ /* 0x0c0fe20007fe0100 */
[----:B------:R-:W-:Y:S01]  /*df10*/  MUFU.RCP R15, R12 ;  /* 0x0000000c000f7308 */ /* 0x000fe20000001000 */
[----:B------:R-:W-:Y:S01]  /*df20*/  VIMNMX R6, PT, PT, R6, R13, PT ;  /* 0x0000000d06067248 */ /* 0x000fe20003fe0100 */
[----:B------:R-:W-:Y:S01]  /*df30*/  BSSY.RECONVERGENT B5, `(.L_x_3604) ;  /* 0x000001a000057945 */ /* 0x000fe20003800200 */
[----:B------:R-:W-:Y:S02]  /*df40*/  LOP3.LUT R8, R7, 0xfe000000, RZ, 0xc0, !PT ;  /* 0xfe00000007087812 */ /* 0x000fe400078ec0ff */
[----:B------:R-:W-:Y:S02]  /*df50*/  FSETP.NEU.FTZ.AND P0, PT, R6, RZ, PT ;  /* 0x000000ff0600720b */ /* 0x000fe40003f1d000 */
[C---:B------:R-:W-:Y:S02]  /*df60*/  LOP3.LUT R10, R8.reuse, 0x7e800000, RZ, 0x3c, !PT ;  /* 0x7e800000080a7812 */ /* 0x040fe400078e3cff */
[----:B------:R-:W-:-:S03]  /*df70*/  LOP3.LUT R8, R8, 0x800000, RZ, 0xfc, !PT ;  /* 0x0080000008087812 */ /* 0x000fc600078efcff */
[-C--:B------:R-:W-:Y:S01]  /*df80*/  FMUL.FTZ R13, R6, R10.reuse ;  /* 0x0000000a060d7220 */ /* 0x080fe20000410000 */
[----:B------:R-:W-:-:S03]  /*df90*/  FMUL.FTZ R10, R7, R10 ;  /* 0x0000000a070a7220 */ /* 0x000fc60000410000 */
[----:B------:R-:W-:-:S04]  /*dfa0*/  FMUL.FTZ R13, R13, R13 ;  /* 0x0000000d0d0d7220 */ /* 0x000fc80000410000 */
[----:B------:R-:W-:-:S06]  /*dfb0*/  FFMA.FTZ R13, R10, R10, R13 ;  /* 0x0000000a0a0d7223 */ /* 0x000fcc000001000d */
        /* <DEDUP_REMOVED lines=15> */
[----:B------:R-:W-:Y:S05]  /*e0b0*/  CALL.REL.NOINC `($__internal_7_$__cuda_sm3x_div_rn_ftz_f32_slowpath) ;  /* 0x0000005000107944 */ /* 0x000fea0003c00000 */
[----:B------:R-:W-:-:S07]  /*e0c0*/  IMAD.MOV.U32 R6, RZ, RZ, R0 ;  /* 0x000000ffff067224 */ /* 0x000fce00078e0000 */
.L_x_3605:
[----:B------:R-:W-:Y:S05]  /*e0d0*/  BSYNC.RECONVERGENT B5 ;  /* 0x0000000000057941 */ /* 0x000fea0003800200 */
.L_x_3604:
        /* <DEDUP_REMOVED lines=22> */
.L_x_3599:
[----:B------:R-:W-:Y:S01]  /*e240*/  FMUL.FTZ R6, R11, 0.36787945032119750977 ;  /* 0x3ebc5ab20b067820 */ /* 0x000fe20000410000 */
[----:B------:R-:W-:Y:S01]  /*e250*/  FMUL.FTZ R7, R4, 0.36787945032119750977 ;  /* 0x3ebc5ab204077820 */ /* 0x000fe20000410000 */
[----:B------:R-:W-:Y:S02]  /*e260*/  BSSY.RECONVERGENT B5, `(.L_x_3606) ;  /* 0x0000020000057945 */ /* 0x000fe40003800200 */
        /* <DEDUP_REMOVED lines=9> */
[----:B------:R-:W-:Y:S02]  /*e300*/  FMUL.FTZ R14, R13, R13 ;  /* 0x0000000d0d0e7220 */ /* 0x000fe40000410000 */
[----:B------:R-:W-:Y:S02]  /*e310*/  MUFU.RCP R13, R12 ;  /* 0x0000000c000d7308 */ /* 0x000fe40000001000 */
[----:B------:R-:W-:Y:S01]  /*e320*/  FFMA.FTZ R14, R7, R7, R14 ;  /* 0x00000007070e7223 */ /* 0x000fe2000001000e */
[----:B------:R-:W-:-:S05]  /*e330*/  LOP3.LUT R7, R10, 0x800000, RZ, 0xfc, !PT ;  /* 0x008000000a077812 */ /* 0x000fca00078efcff */
[----:B------:R-:W0:Y:S02]  /*e340*/  MUFU.SQRT R14, R14 ;  /* 0x0000000e000e7308 */ /* 0x000e240000002000 */
[----:B0-----:R-:W-:Y:S01]  /*e350*/  @P0 FMUL.FTZ R8, R14, R7 ;  /* 0x000000070e080220 */ /* 0x001fe20000410000 */
[----:B------:R-:W-:Y:S01]  /*e360*/  FSETP.NEU.FTZ.AND P0, PT, R6, +INF , PT ;  /* 0x7f8000000600780b */ /* 0x000fe20003f1d000 */
[----:B------:R-:W-:Y:S01]  /*e370*/  FFMA R6, -R12, R13, 1 ;  /* 0x3f8000000c067423 */ /* 0x000fe2000000010d */
[----:B------:R-:W-:Y:S02]  /*e380*/  IMAD.MOV.U32 R7, RZ, RZ, 0x3f800000 ;  /* 0x3f800000ff077424 */ /* 0x000fe400078e00ff */
        /* <DEDUP_REMOVED lines=12> */
[----:B------:R-:W-:-:S07]  /*e450*/  MOV R6, R0 ;  /* 0x0000000000067202 */ /* 0x000fce0000000f00 */
.L_x_3607:
[----:B------:R-:W-:Y:S05]  /*e460*/  BSYNC.RECONVERGENT B5 ;  /* 0x0000000000057941 */ /* 0x000fea0003800200 */
.L_x_3606:
        /* <DEDUP_REMOVED lines=22> */
.L_x_3598:
        /* <DEDUP_REMOVED lines=26> */
.L_x_3611:
[----:B------:R-:W-:Y:S05]  /*e770*/  BSYNC.RECONVERGENT B5 ;  /* 0x0000000000057941 */ /* 0x000fea0003800200 */
.L_x_3610:
        /* <DEDUP_REMOVED lines=22> */
.L_x_3609:
        /* <DEDUP_REMOVED lines=11> */
[----:B------:R-:W-:Y:S08]  /*e990*/  MUFU.RCP R10, R11 ;  /* 0x0000000b000a7308 */ /* 0x000ff00000001000 */
        /* <DEDUP_REMOVED lines=15> */
[----:B------:R-:W-:Y:S05]  /*ea90*/  CALL.REL.NOINC `($__internal_7_$__cuda_sm3x_div_rn_ftz_f32_slowpath) ;  /* 0x0000004400987944 */ /* 0x000fea0003c00000 */
[----:B------:R-:W-:-:S07]  /*eaa0*/  IMAD.MOV.U32 R7, RZ, RZ, R0 ;  /* 0x000000ffff077224 */ /* 0x000fce00078e0000 */
.L_x_3613:
[----:B------:R-:W-:Y:S05]  /*eab0*/  BSYNC.RECONVERGENT B5 ;  /* 0x0000000000057941 */ /* 0x000fea0003800200 */
.L_x_3612:
        /* <DEDUP_REMOVED lines=14> */
[----:B------:R-:W-:-:S03]  /*eba0*/  FADD.FTZ R7, |R3|, R4 ;  /* 0x0000000403077221 */ /* 0x000fc60000010200 */
[----:B------:R-:W-:-:S05]  /*ebb0*/  @!P2 FFMA.FTZ R0, R13, 0.93318945169448852539, -R0 ;  /* 0x3f6ee5810d00a823 */ /* 0x000fca0000010800 */
[----:B------:R-:W-:-:S04]  /*ebc0*/  FSEL R0, R0, 0.78539818525314331055, P1 ;  /* 0x3f490fdb00007808 */ /* 0x000fc80000800000 */
[----:B------:R-:W-:Y:S02]  /*ebd0*/  FSEL R0, R0, RZ, P0 ;  /* 0x000000ff00007208 */ /* 0x000fe40000000000 */
[----:B------:R-:W-:Y:S02]  /*ebe0*/  FSETP.NAN.FTZ.AND P0, PT, |R7|, |R7|, PT ;  /* 0x400000070700720b */ /* 0x000fe40003f18200 */
[----:B------:R-:W-:-:S04]  /*ebf0*/  LOP3.LUT R0, R0, 0x80000000, R9, 0xb8, !PT ;  /* 0x8000000000007812 */ /* 0x000fc800078eb809 */
[----:B------:R-:W-:Y:S01]  /*ec00*/  FSEL R4, R7, R0, P0 ;  /* 0x0000000007047208 */ /* 0x000fe20000000000 */
[----:B------:R-:W-:Y:S06]  /*ec10*/  BRA `(.L_x_3603) ;  /* 0x0000000000e07947 */ /* 0x000fec0003800000 */
.L_x_3608:
        /* <DEDUP_REMOVED lines=34> */
.L_x_3615:
[----:B------:R-:W-:Y:S05]  /*ee40*/  BSYNC.RECONVERGENT B5 ;  /* 0x0000000000057941 */ /* 0x000fea0003800200 */
.L_x_3614:
[----:B------:R-:W-:Y:S02]  /*ee50*/  IMAD.MOV.U32 R7, RZ, RZ, 0x3b33710b ;  /* 0x3b33710bff077424 */ /* 0x000fe400078e00ff */
[----:B------:R-:W-:Y:S01]  /*ee60*/  FMUL.FTZ R0, R6, R6 ;  /* 0x0000000606007220 */ /* 0x000fe20000410000 */
[----:B------:R-:W-:Y:S01]  /*ee70*/  HFMA2 R13, -RZ, RZ, 1.9599609375, 20144 ;  /* 0x3fd774ebff0d7431 */ /* 0x000fe200000001ff */
        /* <DEDUP_REMOVED lines=11> */
[----:B------:R-:W-:-:S03]  /*ef30*/  FADD.FTZ R7, |R3|, R4 ;  /* 0x0000000403077221 */ /* 0x000fc60000010200 */
[----:B------:R-:W-:-:S05]  /*ef40*/  @!P2 FFMA.FTZ R6, R13, 0.93318945169448852539, -R6 ;  /* 0x3f6ee5810d06a823 */ /* 0x000fca0000010806 */
[----:B------:R-:W-:-:S04]  /*ef50*/  FSEL R6, R6, 0.78539818525314331055, P1 ;  /* 0x3f490fdb06067808 */ /* 0x000fc80000800000 */
[----:B------:R-:W-:Y:S02]  /*ef60*/  FSEL R6, R6, RZ, P0 ;  /* 0x000000ff06067208 */ /* 0x000fe40000000000 */
[----:B------:R-:W-:Y:S02]  /*ef70*/  FSETP.NAN.FTZ.AND P0, PT, |R7|, |R7|, PT ;  /* 0x400000070700720b */ /* 0x000fe40003f18200 */
[----:B------:R-:W-:-:S04]  /*ef80*/  LOP3.LUT R6, R6, 0x80000000, R9, 0xb8, !PT ;  /* 0x8000000006067812 */ /* 0x000fc800078eb809 */
[----:B------:R-:W-:-:S07]  /*ef90*/  FSEL R4, R7, R6, P0 ;  /* 0x0000000607047208 */ /* 0x000fce0000000000 */
.L_x_3603:
[----:B------:R-:W-:Y:S05]  /*efa0*/  BSYNC.RECONVERGENT B4 ;  /* 0x0000000000047941 */ /* 0x000fea0003800200 */
.L_x_3597:
[----:B------:R-:W-:Y:S01]  /*efb0*/  FADD.FTZ R10, R10, 0.69314718246459960938 ;  /* 0x3f3172180a0a7421 */ /* 0x000fe20000010000 */
[----:B------:R-:W-:-:S04]  /*efc0*/  LOP3.LUT R9, R4, 0x80000000, R9, 0xb8, !PT ;  /* 0x8000000004097812 */ /* 0x000fc800078eb809 */
[----:B------:R-:W-:-:S07]  /*efd0*/  LOP3.LUT R3, R10, 0x80000000, R3, 0xb8, !PT ;  /* 0x800000000a037812 */ /* 0x000fce00078eb803 */
.L_x_3569:
[----:B------:R-:W-:Y:S05]  /*efe0*/  BSYNC.RECONVERGENT B2 ;  /* 0x0000000000027941 */ /* 0x000fea0003800200 */
.L_x_3567:
[----:B------:R-:W-:-:S07]  /*eff0*/  F2FP.F16.F32.PACK_AB R19, R9, R3 ;  /* 0x000000030913723e */ /* 0x000fce00000000ff */
.L_x_3566:
[----:B------:R-:W-:Y:S05]  /*f000*/  BSYNC.RECONVERGENT B3 ;  /* 0x0000000000037941 */ /* 0x000fea0003800200 */
.L_x_3565:
[----:B------:R-:W0:Y:S01]  /*f010*/  LDC.U8 R22, c[0x0][0x3a4] ;  /* 0x0000e900ff167b82 */ /* 0x000e220000000000 */
[----:B------:R-:W-:Y:S01]  /*f020*/  ISETP.GE.AND P0, PT, R2, R25, PT ;  /* 0x000000190200720c */ /* 0x000fe20003f06270 */
[----:B------:R-:W-:Y:S04]  /*f030*/  BSSY.RECONVERGENT B7, `(.L_x_3616) ;  /* 0x0000310000077945 */ /* 0x000fe80003800200 */
[----:B------:R-:W-:Y:S08]  /*f040*/  BSSY.RELIABLE B6, `(.L_x_3617) ;  /* 0x0000213000067945 */ /* 0x000ff00003800100 */
[----:B------:R-:W-:Y:S05]  /*f050*/  @P0 BRA `(.L_x_3618) ;  /* 0x0000002000380947 */ /* 0x000fea0003800000 */
[----:B------:R-:W1:Y:S01]  /*f060*/  LDCU UR4, c[0x0][0x3a8] ;  /* 0x00007500ff0477ac */ /* 0x000e620008000800 */
[----:B------:R-:W2:Y:S01]  /*f070*/  LDC.64 R6, c[0x0][0x388] ;  /* 0x0000e200ff067b82 */ /* 0x000ea20000000a00 */
[----:B------:R-:W-:Y:S01]  /*f080*/  IMAD R0, R26, 0x200, R2 ;  /* 0x000002001a007824 */ /* 0x000fe200078e0202 */
[----:B0-----:R-:W-:-:S03]  /*f090*/  PRMT R2, R22, 0x9910, RZ ;  /* 0x0000991016027816 */ /* 0x001fc600000000ff */
[----:B-1----:R-:W-:Y:S02]  /*f0a0*/  IMAD R3, R0, UR4, RZ ;  /* 0x0000000400037c24 */ /* 0x002fe4000f8e02ff */
[----:B------:R-:W-:-:S05]  /*f0b0*/  IMAD.MOV.U32 R0, RZ, RZ, R2 ;  /* 0x000000ffff007224 */ /* 0x000fca00078e0002 */
[----:B------:R-:W-:Y:S02]  /*f0c0*/  ISETP.GT.AND P0, PT, R0, 0x9, PT ;  /* 0x000000090000780c */ /* 0x000fe40003f04270 */
[----:B--2---:R-:W-:-:S04]  /*f0d0*/  IADD3 R6, P1, PT, R3, R6, RZ ;  /* 0x0000000603067210 */ /* 0x004fc80007f3e0ff */
[----:B------:R-:W-:-:S07]  /*f0e0*/  IADD3.X R7, PT, PT, RZ, R7, RZ, P1, !PT ;  /* 0x00000007ff077210 */ /* 0x000fce0000ffe4ff */
        /* <DEDUP_REMOVED lines=10> */
[----:B------:R-:W-:-:S04]  /*f190*/  IMAD.MOV.U32 R2, RZ, RZ, R16 ;  /* 0x000000ffff027224 */ /* 0x000fc800078e0010 */
[----:B------:R-:W0:Y:S02]  /*f1a0*/  F2I.FTZ.TRUNC.NTZ R5, R5 ;  /* 0x0000000500057305 */ /* 0x000e24000021f100 */
[----:B0-----:R0:W-:Y:S01]  /*f1b0*/  STG.E.U8 desc[UR36][R6.64], R5 ;  /* 0x0000000506007986 */ /* 0x0011e2000c101124 */
[----:B------:R-:W-:Y:S05]  /*f1c0*/  BRA `(.L_x_3624) ;  /* 0x0000000c00e47947 */ /* 0x000fea0003800000 */
.L_x_3622:
[----:B------:R-:W-:-:S06]  /*f1d0*/  HADD2.F32 R3, -RZ, R5.H0_H0 ;  /* 0x20000005ff037230 */ /* 0x000fcc0000004100 */
[----:B------:R-:W0:Y:S02]  /*f1e0*/  F2I.S64.TRUNC R2, R3 ;  /* 0x0000000300027311 */ /* 0x000e24000020d900 */
[----:B0-----:R-:W-:Y:S01]  /*f1f0*/  IMAD.MOV.U32 R5, RZ, RZ, R2 ;  /* 0x000000ffff057224 */ /* 0x001fe200078e0002 */
[----:B------:R-:W-:-:S04]  /*f200*/  MOV R2, R16 ;  /* 0x0000001000027202 */ /* 0x000fc80000000f00 */
[----:B------:R0:W-:Y:S01]  /*f210*/  STG.E.U8 desc[UR36][R6.64], R5 ;  /* 0x0000000506007986 */ /* 0x0001e2000c101124 */
[----:B------:R-:W-:Y:S05]  /*f220*/  BRA `(.L_x_3624) ;  /* 0x0000000c00cc7947 */ /* 0x000fea0003800000 */
.L_x_3621:
        /* <DEDUP_REMOVED lines=11> */
.L_x_3626:
[----:B------:R-:W-:Y:S02]  /*f2e0*/  HADD2.F32 R5, -RZ, R5.H0_H0 ;  /* 0x20000005ff057230 */ /* 0x000fe40000004100 */
[----:B------:R-:W-:-:S04]  /*f2f0*/  IMAD.MOV.U32 R2, RZ, RZ, R16 ;  /* 0x000000ffff027224 */ /* 0x000fc800078e0010 */
[----:B------:R-:W0:Y:S02]  /*f300*/  F2I.FTZ.TRUNC.NTZ R5, R5 ;  /* 0x0000000500057305 */ /* 0x000e24000021f100 */
[----:B0-----:R0:W-:Y:S01]  /*f310*/  STG.E desc[UR36][R6.64], R5 ;  /* 0x0000000506007986 */ /* 0x0011e2000c101924 */
[----:B------:R-:W-:Y:S05]  /*f320*/  BRA `(.L_x_3624) ;  /* 0x0000000c008c7947 */ /* 0x000fea0003800000 */
.L_x_3625:
[----:B------:R-:W-:Y:S01]  /*f330*/  HADD2.F32 R5, -RZ, R5.H0_H0 ;  /* 0x20000005ff057230 */ /* 0x000fe20000004100 */
[----:B------:R-:W-:-:S05]  /*f340*/  MOV R2, R16 ;  /* 0x0000001000027202 */ /* 0x000fca0000000f00 */
[----:B------:R-:W0:Y:S02]  /*f350*/  F2I.FTZ.TRUNC.NTZ R5, R5 ;  /* 0x0000000500057305 */ /* 0x000e24000021f100 */
[----:B0-----:R0:W-:Y:S01]  /*f360*/  STG.E.U16 desc[UR36][R6.64], R5 ;  /* 0x0000000506007986 */ /* 0x0011e2000c101524 */
[----:B------:R-:W-:Y:S05]  /*f370*/  BRA `(.L_x_3624) ;  /* 0x0000000c00787947 */ /* 0x000fea0003800000 */
.L_x_3620:
        /* <DEDUP_REMOVED lines=10> */
.L_x_3628:
[----:B------:R0:W-:Y:S01]  /*f420*/  STG.E.U16 desc[UR36][R6.64], R5 ;  /* 0x0000000506007986 */ /* 0x0001e2000c101524 */
[----:B------:R-:W-:Y:S01]  /*f430*/  IMAD.MOV.U32 R2, RZ, RZ, R16 ;  /* 0x000000ffff027224 */ /* 0x000fe200078e0010 */
[----:B------:R-:W-:Y:S06]  /*f440*/  BRA `(.L_x_3624) ;  /* 0x0000000c00447947 */ /* 0x000fec0003800000 */
.L_x_3627:
[----:B------:R-:W-:-:S13]  /*f450*/  ISETP.NE.AND P0, PT, R0, 0x7, PT ;  /* 0x000000070000780c */ /* 0x000fda0003f05270 */
[----:B------:R-:W-:Y:S05]  /*f460*/  @!P0 BRA `(.L_x_3629) ;  /* 0x0000000000308947 */ /* 0x000fea0003800000 */
[----:B------:R-:W-:-:S13]  /*f470*/  ISETP.NE.AND P0, PT, R0, 0x8, PT ;  /* 0x000000080000780c */ /* 0x000fda0003f05270 */
[----:B------:R-:W-:Y:S05]  /*f480*/  @!P0 BRA `(.L_x_3630) ;  /* 0x00000000001c8947 */ /* 0x000fea0003800000 */
[----:B------:R-:W-:-:S13]  /*f490*/  ISETP.NE.AND P0, PT, R0, 0x9, PT ;  /* 0x000000090000780c */ /* 0x000fda0003f05270 */
[----:B------:R-:W-:Y:S05]  /*f4a0*/  @P0 BRA `(.L_x_3623) ;  /* 0x00000008007c0947 */ /* 0x000fea0003800000 */
[--C-:B------:R-:W-:Y:S01]  /*f4b0*/  HADD2.F32 R4, -RZ, R5.reuse.H0_H0 ;  /* 0x20000005ff047230 */ /* 0x100fe20000004100 */
[----:B------:R-:W-:Y:S01]  /*f4c0*/  MOV R2, R16 ;  /* 0x0000001000027202 */ /* 0x000fe20000000f00 */
[----:B------:R-:W-:-:S05]  /*f4d0*/  HADD2.F32 R5, -RZ, R5.H1_H1 ;  /* 0x30000005ff057230 */ /* 0x000fca0000004100 */
[----:B------:R0:W-:Y:S01]  /*f4e0*/  STG.E.64 desc[UR36][R6.64], R4 ;  /* 0x0000000406007986 */ /* 0x0001e2000c101b24 */
[----:B------:R-:W-:Y:S05]  /*f4f0*/  BRA `(.L_x_3624) ;  /* 0x0000000c00187947 */ /* 0x000fea0003800000 */
.L_x_3630:
[----:B------:R0:W-:Y:S01]  /*f500*/  STG.E desc[UR36][R6.64], R5 ;  /* 0x0000000506007986 */ /* 0x0001e2000c101924 */
[----:B------:R-:W-:Y:S01]  /*f510*/  IMAD.MOV.U32 R2, RZ, RZ, R16 ;  /* 0x000000ffff027224 */ /* 0x000fe200078e0010 */
[----:B------:R-:W-:Y:S06]  /*f520*/  BRA `(.L_x_3624) ;  /* 0x0000000c000c7947 */ /* 0x000fec0003800000 */
.L_x_3629:
[----:B------:R-:W-:Y:S02]  /*f530*/  HADD2.F32 R4, -RZ, R5.H0_H0 ;  /* 0x20000005ff047230 */ /* 0x000fe40000004100 */
[----:B------:R-:W-:-:S03]  /*f540*/  IMAD.MOV.U32 R2, RZ, RZ, R16 ;  /* 0x000000ffff027224 */ /* 0x000fc600078e0010 */
[----:B------:R-:W-:-:S06]  /*f550*/  FMUL.FTZ R4, R4, 1 ;  /* 0x3f80000004047820 */ /* 0x000fcc0000410000 */
[----:B------:R-:W0:Y:S02]  /*f560*/  F2F.F64.F32 R4, R4 ;  /* 0x0000000400047310 */ /* 0x000e240000201800 */
[----:B0-----:R0:W-:Y:S01]  /*f570*/  STG.E.64 desc[UR36][R6.64], R4 ;  /* 0x0000000406007986 */ /* 0x0011e2000c101b24 */
[----:B------:R-:W-:Y:S05]  /*f580*/  BRA `(.L_x_3624) ;  /* 0x0000000800f47947 */ /* 0x000fea0003800000 */
.L_x_3619:
        /* <DEDUP_REMOVED lines=8> */
[----:B------:R-:W-:Y:S01]  /*f610*/  HADD2.F32 R0, -RZ, R5.H0_H0 ;  /* 0x20000005ff007230 */ /* 0x000fe20000004100 */
[----:B------:R-:W-:-:S04]  /*f620*/  MOV R2, R16 ;  /* 0x0000001000027202 */ /* 0x000fc80000000f00 */
[----:B------:R-:W-:-:S13]  /*f630*/  FSETP.NEU.FTZ.AND P0, PT, R0, RZ, PT ;  /* 0x000000ff0000720b */ /* 0x000fda0003f1d000 */
[----:B------:R-:W-:-:S05]  /*f640*/  @!P0 HADD2.F32 R5, -RZ, R5.H1_H1 ;  /* 0x30000005ff058230 */ /* 0x000fca0000004100 */
[----:B------:R-:W-:-:S04]  /*f650*/  FSETP.NEU.OR P0, PT, R5, RZ, P0 ;  /* 0x000000ff0500720b */ /* 0x000fc8000070d400 */
[----:B------:R-:W-:-:S05]  /*f660*/  SEL R3, RZ, 0x1, !P0 ;  /* 0x00000001ff037807 */ /* 0x000fca0004000000 */
[----:B------:R0:W-:Y:S01]  /*f670*/  STG.E.U8 desc[UR36][R6.64], R3 ;  /* 0x0000000306007986 */ /* 0x0001e2000c101124 */
[----:B------:R-:W-:Y:S05]  /*f680*/  BRA `(.L_x_3624) ;  /* 0x0000000800b47947 */ /* 0x000fea0003800000 */
.L_x_3633:
[--C-:B------:R-:W-:Y:S02]  /*f690*/  HADD2.F32 R10, -RZ, R5.reuse.H1_H1 ;  /* 0x30000005ff0a7230 */ /* 0x100fe40000004100 */
[----:B------:R-:W-:Y:S02]  /*f6a0*/  HADD2.F32 R0, -RZ, R5.H0_H0 ;  /* 0x20000005ff007230 */ /* 0x000fe40000004100 */
[----:B------:R-:W-:Y:S02]  /*f6b0*/  IMAD.MOV.U32 R2, RZ, RZ, R16 ;  /* 0x000000ffff027224 */ /* 0x000fe400078e0010 */
[----:B------:R-:W-:Y:S01]  /*f6c0*/  FMUL.FTZ R10, R10, 1 ;  /* 0x3f8000000a0a7820 */ /* 0x000fe20000410000 */
        /* <DEDUP_REMOVED lines=9> */
.L_x_3632:
        /* <DEDUP_REMOVED lines=19> */
.L_x_3637:
[----:B------:R-:W-:Y:S05]  /*f890*/  BSYNC.RECONVERGENT B0 ;  /* 0x0000000000007941 */ /* 0x000fea0003800200 */
.L_x_3636:
[----:B------:R-:W-:Y:S02]  /*f8a0*/  LOP3.LUT R3, R0, 0x80, R3, 0xf8, !PT ;  /* 0x0000008000037812 */ /* 0x000fe400078ef803 */
[----:B------:R-:W-:-:S03]  /*f8b0*/  MOV R2, R16 ;  /* 0x0000001000027202 */ /* 0x000fc60000000f00 */
[----:B------:R0:W-:Y:S01]  /*f8c0*/  STG.E.U8 desc[UR36][R6.64], R3 ;  /* 0x0000000306007986 */ /* 0x0001e2000c101124 */
[----:B------:R-:W-:Y:S05]  /*f8d0*/  BRA `(.L_x_3624) ;  /* 0x0000000800207947 */ /* 0x000fea0003800000 */
.L_x_3635:
        /* <DEDUP_REMOVED lines=15> */
.L_x_3639:
[----:B------:R-:W-:Y:S05]  /*f9d0*/  BSYNC.RECONVERGENT B0 ;  /* 0x0000000000007941 */ /* 0x000fea0003800200 */
.L_x_3638:
[----:B------:R-:W-:Y:S01]  /*f9e0*/  LOP3.LUT R3, R0, 0x80, R3, 0xf8, !PT ;  /* 0x0000008000037812 */ /* 0x000fe200078ef803 */
[----:B------:R-:W-:-:S04]  /*f9f0*/  IMAD.MOV.U32 R2, RZ, RZ, R16 ;  /* 0x000000ffff027224 */ /* 0x000fc800078e0010 */
[----:B------:R0:W-:Y:S01]  /*fa00*/  STG.E.U8 desc[UR36][R6.64], R3 ;  /* 0x0000000306007986 */ /* 0x0001e2000c101124 */
[----:B------:R-:W-:Y:S05]  /*fa10*/  BRA `(.L_x_3624) ;  /* 0x0000000400d07947 */ /* 0x000fea0003800000 */
.L_x_3634:
[----:B------:R-:W-:Y:S01]  /*fa20*/  HADD2.F32 R0, -RZ, R5.H0_H0 ;  /* 0x20000005ff007230 */ /* 0x000fe20000004100 */
[----:B------:R-:W-:-:S04]  /*fa30*/  MOV R2, R16 ;  /* 0x0000001000027202 */ /* 0x000fc80000000f00 */
[----:B------:R-:W-:-:S05]  /*fa40*/  F2FP.BF16.F32.PACK_AB R0, RZ, R0 ;  /* 0x00000000ff00723e */ /* 0x000fca00000010ff */
[----:B------:R0:W-:Y:S01]  /*fa50*/  STG.E.U16 desc[UR36][R6.64], R0 ;  /* 0x0000000006007986 */ /* 0x0001e2000c101524 */
[----:B------:R-:W-:Y:S05]  /*fa60*/  BRA `(.L_x_3624) ;  /* 0x0000000400bc7947 */ /* 0x000fea0003800000 */
.L_x_3631:
        /* <DEDUP_REMOVED lines=13> */
.L_x_3642:
        /* <DEDUP_REMOVED lines=13> */
.L_x_3645:
[----:B------:R-:W-:-:S04]  /*fc10*/  SHF.R.U32.HI R0, RZ, 0x14, R5 ;  /* 0x00000014ff007819 */ /* 0x000fc80000011605 */
[----:B------:R-:W-:-:S04]  /*fc20*/  LOP3.LUT R0, R0, 0x1, RZ, 0xc0, !PT ;  /* 0x0000000100007812 */ /* 0x000fc800078ec0ff */
[----:B------:R-:W-:-:S04]  /*fc30*/  IADD3 R0, PT, PT, R5, 0x487ffff, R0 ;  /* 0x0487ffff05007810 */ /* 0x000fc80007ffe000 */
[----:B------:R-:W-:-:S04]  /*fc40*/  SHF.R.U32.HI R0, RZ, 0x14, R0 ;  /* 0x00000014ff007819 */ /* 0x000fc80000011600 */
[----:B------:R-:W-:-:S07]  /*fc50*/  LOP3.LUT R0, R0, 0xff, RZ, 0xc0, !PT ;  /* 0x000000ff00007812 */ /* 0x000fce00078ec0ff */
.L_x_3646:
[----:B------:R-:W-:-:S04]  /*fc60*/  SHF.R.U32.HI R3, RZ, 0x18, R5 ;  /* 0x00000018ff037819 */ /* 0x000fc80000011605 */
[----:B------:R-:W-:-:S07]  /*fc70*/  LOP3.LUT R3, R0, 0x80, R3, 0xf8, !PT ;  /* 0x0000008000037812 */ /* 0x000fce00078ef803 */
.L_x_3644:
[----:B------:R-:W-:Y:S05]  /*fc80*/  BSYNC.RECONVERGENT B0 ;  /* 0x0000000000007941 */ /* 0x000fea0003800200 */
.L_x_3643:
[----:B------:R2:W-:Y:S01]  /*fc90*/  STG.E.U8 desc[UR36][R6.64], R3 ;  /* 0x0000000306007986 */ /* 0x0005e2000c101124 */
[----:B------:R-:W-:Y:S01]  /*fca0*/  MOV R2, R16 ;  /* 0x0000001000027202 */ /* 0x000fe20000000f00 */
[----:B------:R-:W-:Y:S06]  /*fcb0*/  BRA `(.L_x_3624) ;  /* 0x0000000400287947 */ /* 0x000fec0003800000 */
.L_x_3641:
        /* <DEDUP_REMOVED lines=13> */
.L_x_3649:
[----:B------:R-:W-:-:S04]  /*fd90*/  SHF.R.U32.HI R0, RZ, 0x15, R5 ;  /* 0x00000015ff007819 */ /* 0x000fc80000011605 */
[----:B------:R-:W-:-:S04]  /*fda0*/  LOP3.LUT R0, R0, 0x1, RZ, 0xc0, !PT ;  /* 0x0000000100007812 */ /* 0x000fc800078ec0ff */
[----:B------:R-:W-:-:S04]  /*fdb0*/  IADD3 R0, PT, PT, R5, 0x88fffff, R0 ;  /* 0x088fffff05007810 */ /* 0x000fc80007ffe000 */
[----:B------:R-:W-:-:S04]  /*fdc0*/  SHF.R.U32.HI R0, RZ, 0x15, R0 ;  /* 0x00000015ff007819 */ /* 0x000fc80000011600 */
[----:B------:R-:W-:-:S07]  /*fdd0*/  LOP3.LUT R0, R0, 0xff, RZ, 0xc0, !PT ;  /* 0x000000ff00007812 */ /* 0x000fce00078ec0ff */
.L_x_3650:
[----:B------:R-:W-:-:S04]  /*fde0*/  SHF.R.U32.HI R3, RZ, 0x18, R5 ;  /* 0x00000018ff037819 */ /* 0x000fc80000011605 */
[----:B------:R-:W-:-:S07]  /*fdf0*/  LOP3.LUT R3, R0, 0x80, R3, 0xf8, !PT ;  /* 0x0000008000037812 */ /* 0x000fce00078ef803 */
.L_x_3648:
[----:B------:R-:W-:Y:S05]  /*fe00*/  BSYNC.RECONVERGENT B0 ;  /* 0x0000000000007941 */ /* 0x000fea0003800200 */
.L_x_3647:
[----:B------:R0:W-:Y:S01]  /*fe10*/  STG.E.U8 desc[UR36][R6.64], R3 ;  /* 0x0000000306007986 */ /* 0x0001e2000c101124 */
[----:B------:R-:W-:Y:S01]  /*fe20*/  IMAD.MOV.U32 R2, RZ, RZ, R16 ;  /* 0x000000ffff027224 */ /* 0x000fe200078e0010 */
[----:B------:R-:W-:Y:S06]  /*fe30*/  BRA `(.L_x_3624) ;  /* 0x0000000000c87947 */ /* 0x000fec0003800000 */
.L_x_3640:
[----:B------:R-:W-:-:S13]  /*fe40*/  ISETP.NE.AND P0, PT, R0, 0x1c, PT ;  /* 0x0000001c0000780c */ /* 0x000fda0003f05270 */
[----:B------:R-:W-:Y:S05]  /*fe50*/  @!P0 BRA `(.L_x_3651) ;  /* 0x0000000000b08947 */ /* 0x000fea0003800000 */
[----:B------:R-:W-:-:S13]  /*fe60*/  ISETP.NE.AND P0, PT, R0, 0x1d, PT ;  /* 0x0000001d0000780c */ /* 0x000fda0003f05270 */
[----:B------:R-:W-:Y:S05]  /*fe70*/  @!P0 BRA `(.L_x_3652) ;  /* 0x0000000000948947 */ /* 0x000fea0003800000 */
[----:B------:R-:W-:-:S13]  /*fe80*/  ISETP.NE.AND P0, PT, R0, 0x2c, PT ;  /* 0x0000002c0000780c */ /* 0x000fda0003f05270 */
[----:B------:R-:W-:Y:S05]  /*fe90*/  @!P0 BRA `(.L_x_3653) ;  /* 0x0000000000488947 */ /* 0x000fea0003800000 */
.L_x_3623:
[----:B------:R-:W-:Y:S01]  /*fea0*/  MOV R2, 0x0 ;  /* 0x0000000000027802 */ /* 0x000fe20000000f00 */
[----:B------:R-:W0:Y:S01]  /*feb0*/  LDCU.64 UR6, c[0x4][0x158] ;  /* 0x01002b00ff0677ac */ /* 0x000e220008000a00 */
[----:B------:R-:W-:Y:S02]  /*fec0*/  HFMA2 R8, -RZ, RZ, 0, 6.020069122314453125e-06 ;  /* 0x00000065ff087431 */ /* 0x000fe400000001ff */
[----:B------:R-:W-:Y:S01]  /*fed0*/  IMAD.MOV.U32 R12, RZ, RZ, 0x1 ;  /* 0x00000001ff0c7424 */ /* 0x000fe200078e00ff */
[----:B------:R-:W1:Y:S01]  /*fee0*/  LDCU.64 UR8, c[0x4][0x160] ;  /* 0x01002c00ff0877ac */ /* 0x000e620008000a00 */
[----:B------:R-:W2:Y:S01]  /*fef0*/  LDC.64 R2, c[0x4][R2] ;  /* 0x0100000002027b82 */ /* 0x000ea20000000a00 */
[----:B------:R-:W-:Y:S01]  /*ff00*/  IMAD.MOV.U32 R13, RZ, RZ, RZ ;  /* 0x000000ffff0d7224 */ /* 0x000fe200078e00ff */
[----:B------:R-:W3:Y:S01]  /*ff10*/  LDCU.64 UR4, c[0x4][0x30] ;  /* 0x01000600ff0477ac */ /* 0x000ee20008000a00 */
[----:B0-----:R-:W-:Y:S01]  /*ff20*/  MOV R4, UR6 ;  /* 0x0000000600047c02 */ /* 0x001fe20008000f00 */
[----:B------:R-:W-:-:S02]  /*ff30*/  IMAD.U32 R5, RZ, RZ, UR7 ;  /* 0x00000007ff057e24 */ /* 0x000fc4000f8e00ff */
[----:B-1----:R-:W-:Y:S01]  /*ff40*/  IMAD.U32 R6, RZ, RZ, UR8 ;  /* 0x00000008ff067e24 */ /* 0x002fe2000f8e00ff */
[----:B------:R-:W-:Y:S01]  /*ff50*/  MOV R7, UR9 ;  /* 0x0000000900077c02 */ /* 0x000fe20008000f00 */
[----:B---3--:R-:W-:Y:S02]  /*ff60*/  IMAD.U32 R10, RZ, RZ, UR4 ;  /* 0x00000004ff0a7e24 */ /* 0x008fe4000f8e00ff */
[----:B------:R-:W-:-:S07]  /*ff70*/  IMAD.U32 R11, RZ, RZ, UR5 ;  /* 0x00000005ff0b7e24 */ /* 0x000fce000f8e00ff */
[----:B------:R-:W-:-:S07]  /*ff80*/  LEPC R20, `(.L_x_3654) ;  /* 0x000000001014794e */ /* 0x000fce0000000000 */
[----:B--2---:R-:W-:Y:S05]  /*ff90*/  CALL.ABS.NOINC R2 ;  /* 0x0000000002007343 */ /* 0x004fea0003c00000 */
.L_x_3654:
[----:B------:R-:W-:Y:S01]  /*ffa0*/  MOV R2, R16 ;  /* 0x0000001000027202 */ /* 0x000fe20000000f00 */
[----:B------:R-:W-:Y:S06]  /*ffb0*/  BRA `(.L_x_3624) ;  /* 0x0000000000687947 */ /* 0x000fec0003800000 */
.L_x_3653:
[----:B------:R-:W-:Y:S02]  /*ffc0*/  HADD2.F32 R5, -RZ, R5.H0_H0 ;  /* 0x20000005ff057230 */ /* 0x000fe40000004100 */
[----:B------:R-:W-:-:S03]  /*ffd0*/  IMAD.MOV.U32 R3, RZ, RZ, 0xff ;  /* 0x000000ffff037424 */ /* 0x000fc600078e00ff */
[----:B------:R-:W-:-:S04]  /*ffe0*/  SHF.R.U32.HI R4, RZ, 0x17, R5 ;  /* 0x00000017ff047819 */ /* 0x000fc80000011605 */
[----:B------:R-:W-:-:S04]  /*fff0*/  LOP3.LUT R2, R4, 0xff, RZ, 0xc0, !PT ;  /* 0x000000ff04027812 */ /* 0x000fc800078ec0ff */
[----:B------:R-:W-:-:S13]  /*10000*/  ISETP.NE.AND P2, PT, R2, 0xff, PT ;  /* 0x000000ff0200780c */ /* 0x000fda0003f45270 */
[--C-:B------:R-:W-:Y:S02]  /*10010*/  @P2 SHF.R.U32.HI R0, RZ, 0x16, R5.reuse ;  /* 0x00000016ff002819 */ /* 0x100fe40000011605 */
[----:B------:R-:W-:Y:S01]  /*10020*/  @P2 LOP3.LUT P0, RZ, R2, 0x3fffff, R5, 0xf8, !PT ;  /* 0x003fffff02ff2812 */ /* 0x000fe2000780f805 */
[----:B------:R-:W-:Y:S01]  /*10030*/  IMAD.MOV.U32 R2, RZ, RZ, R16 ;  /* 0x000000ffff027224 */ /* 0x000fe200078e0010 */
        /* <DEDUP_REMOVED lines=9> */
.L_x_3652:
[----:B------:R-:W-:Y:S01]  /*100d0*/  HADD2.F32 R5, -RZ, R5.H0_H0 ;  /* 0x20000005ff057230 */ /* 0x000fe20000004100 */
[----:B------:R-:W-:-:S05]  /*100e0*/  MOV R2, R16 ;  /* 0x0000001000027202 */ /* 0x000fca0000000f00 */
[----:B------:R-:W0:Y:S02]  /*100f0*/  F2I.U64.TRUNC R4, R5 ;  /* 0x0000000500047311 */ /* 0x000e24000020d800 */
[----:B0-----:R4:W-:Y:S01]  /*10100*/  STG.E.64 desc[UR36][R6.64], R4 ;  /* 0x0000000406007986 */ /* 0x0019e2000c101b24 */
[----:B------:R-:W-:Y:S05]  /*10110*/  BRA `(.L_x_3624) ;  /* 0x0000000000107947 */ /* 0x000fea0003800000 */
.L_x_3651:
[----:B------:R-:W-:Y:S02]  /*10120*/  HADD2.F32 R5, -RZ, R5.H0_H0 ;  /* 0x20000005ff057230 */ /* 0x000fe40000004100 */
[----:B------:R-:W-:-:S04]  /*10130*/  IMAD.MOV.U32 R2, RZ, RZ, R16 ;  /* 0x000000ffff027224 */ /* 0x000fc800078e0010 */
[----:B------:R-:W0:Y:S02]  /*10140*/  F2I.FTZ.U32.TRUNC.NTZ R5, R5 ;  /* 0x0000000500057305 */ /* 0x000e24000021f000 */
[----:B0-----:R3:W-:Y:S02]  /*10150*/  STG.E desc[UR36][R6.64], R5 ;  /* 0x0000000506007986 */ /* 0x0017e4000c101924 */
.L_x_3624:
[----:B------:R-:W-:-:S13]  /*10160*/  ISETP.GE.AND P0, PT, R2, R25, PT ;  /* 0x000000190200720c */ /* 0x000fda0003f06270 */
[----:B------:R-:W-:Y:S05]  /*10170*/  @P0 BREAK.RELIABLE B6 ;  /* 0x0000000000060942 */ /* 0x000fea0003800100 */
[----:B------:R-:W-:Y:S05]  /*10180*/  @P0 BRA `(.L_x_3655) ;  /* 0x0000001c00e80947 */ /* 0x000fea0003800000 */
[----:B------:R-:W1:Y:S01]  /*10190*/  LDCU UR4, c[0x0][0x3a8] ;  /* 0x00007500ff0477ac */ /* 0x000e620008000800 */
[----:B0-----:R-:W0:Y:S01]  /*101a0*/  LDC.64 R8, c[0x0][0x388] ;  /* 0x0000e200ff087b82 */ /* 0x001e220000000a00 */
[----:B------:R-:W-:Y:S01]  /*101b0*/  IMAD R0, R26, 0x200, R2 ;  /* 0x000002001a007824 */ /* 0x000fe200078e0202 */
[----:B----4-:R-:W-:-:S03]  /*101c0*/  PRMT R4, R22, 0x9910, RZ ;  /* 0x0000991016047816 */ /* 0x010fc600000000ff */
[----:B-12---:R-:W-:Y:S01]  /*101d0*/  IMAD R3, R0, UR4, RZ ;  /* 0x0000000400037c24 */ /* 0x006fe2000f8e02ff */
[----:B------:R-:W-:-:S04]  /*101e0*/  MOV R0, R4 ;  /* 0x0000000400007202 */ /* 0x000fc80000000f00 */
        /* <DEDUP_REMOVED lines=14> */
[----:B0-----:R0:W-:Y:S01]  /*102d0*/  STG.E.U8 desc[UR36][R8.64], R17 ;  /* 0x0000001108007986 */ /* 0x0011e2000c101124 */
[----:B------:R-:W-:Y:S05]  /*102e0*/  BRA `(.L_x_3661) ;  /* 0x0000000c00907947 */ /* 0x000fea0003800000 */
.L_x_3659:
[----:B---3--:R-:W-:-:S06]  /*102f0*/  HADD2.F32 R5, -RZ, R17.H0_H0 ;  /* 0x20000011ff057230 */ /* 0x008fcc0000004100 */
[----:B------:R-:W0:Y:S02]  /*10300*/  F2I.S64.TRUNC R4, R5 ;  /* 0x0000000500047311 */ /* 0x000e24000020d900 */
[----:B0-----:R0:W-:Y:S01]  /*10310*/  STG.E.U8 desc[UR36][R8.64], R4 ;  /* 0x0000000408007986 */ /* 0x0011e2000c101124 */
[----:B------:R-:W-:Y:S05]  /*10320*/  BRA `(.L_x_3661) ;  /* 0x0000000c00807947 */ /* 0x000fea0003800000 */
.L_x_3658:
[----:B------:R-:W-:-:S13]  /*10330*/  ISETP.NE.AND P0, PT, R0, 0x2, PT ;  /* 0x000000020000780c */ /* 0x000fda0003f05270 */
[----:B------:R-:W-:Y:S05]  /*10340*/  @!P0 BRA `(.L_x_3662) ;  /* 0x0000000000308947 */ /* 0x000fea0003800000 */
[----:B------:R-:W-:-:S13]  /*10350*/  ISETP.NE.AND P0, PT, R0, 0x3, PT ;  /* 0x000000030000780c */ /* 0x000fda0003f05270 */
[----:B------:R-:W-:Y:S05]  /*10360*/  @!P0 BRA `(.L_x_3663) ;  /* 0x0000000000188947 */ /* 0x000fea0003800000 */
[----:B------:R-:W-:-:S13]  /*10370*/  ISETP.NE.AND P0, PT, R0, 0x4, PT ;  /* 0x000000040000780c */ /* 0x000fda0003f05270 */
[----:B------:R-:W-:Y:S05]  /*10380*/  @P0 BRA `(.L_x_3660) ;  /* 0x0000000800840947 */ /* 0x000fea0003800000 */
[----:B------:R-:W-:-:S06]  /*10390*/  HADD2.F32 R4, -RZ, R17.H0_H0 ;  /* 0x20000011ff047230 */ /* 0x000fcc0000004100 */
[----:B---3--:R-:W0:Y:S02]  /*103a0*/  F2I.S64.TRUNC R4, R4 ;  /* 0x0000000400047311 */ /* 0x008e24000020d900 */
[----:B0-----:R0:W-:Y:S01]  /*103b0*/  STG.E.64 desc[UR36][R8.64], R4 ;  /* 0x0000000408007986 */ /* 0x0011e2000c101b24 */
[----:B------:R-:W-:Y:S05]  /*103c0*/  BRA `(.L_x_3661) ;  /* 0x0000000c00587947 */ /* 0x000fea0003800000 */
.L_x_3663:
[----:B------:R-:W-:-:S06]  /*103d0*/  HADD2.F32 R17, -RZ, R17.H0_H0 ;  /* 0x20000011ff117230 */ /* 0x000fcc0000004100 */
[----:B------:R-:W0:Y:S02]  /*103e0*/  F2I.FTZ.TRUNC.NTZ R17, R17 ;  /* 0x0000001100117305 */ /* 0x000e24000021f100 */
[----:B0-----:R0:W-:Y:S01]  /*103f0*/  STG.E desc[UR36][R8.64], R17 ;  /* 0x0000001108007986 */ /* 0x0011e2000c101924 */
[----:B------:R-:W-:Y:S05]  /*10400*/  BRA `(.L_x_3661) ;  /* 0x0000000c00487947 */ /* 0x000fea0003800000 */
.L_x_3662:
[----:B------:R-:W-:-:S06]  /*10410*/  HADD2.F32 R17, -RZ, R17.H0_H0 ;  /* 0x20000011ff117230 */ /* 0x000fcc0000004100 */
[----:B------:R-:W0:Y:S02]  /*10420*/  F2I.FTZ.TRUNC.NTZ R17, R17 ;  /* 0x0000001100117305 */ /* 0x000e24000021f100 */
[----:B0-----:R0:W-:Y:S01]  /*10430*/  STG.E.U16 desc[UR36][R8.64], R17 ;  /* 0x0000001108007986 */ /* 0x0011e2000c101524 */
[----:B------:R-:W-:Y:S05]  /*10440*/  BRA `(.L_x_3661) ;  /* 0x0000000c00387947 */ /* 0x000fea0003800000 */
.L_x_3657:
        /* <DEDUP_REMOVED lines=9> */
.L_x_3665:
[----:B------:R0:W-:Y:S01]  /*104e0*/  STG.E.U16 desc[UR36][R8.64], R17 ;  /* 0x0000001108007986 */ /* 0x0001e2000c101524 */
[----:B------:R-:W-:Y:S05]  /*104f0*/  BRA `(.L_x_3661) ;  /* 0x0000000c000c7947 */ /* 0x000fea0003800000 */
.L_x_3664:
[----:B------:R-:W-:-:S13]  /*10500*/  ISETP.NE.AND P0, PT, R0, 0x7, PT ;  /* 0x000000070000780c */ /* 0x000fda0003f05270 */
[----:B------:R-:W-:Y:S05]  /*10510*/  @!P0 BRA `(.L_x_3666) ;  /* 0x0000000000288947 */ /* 0x000fea0003800000 */
[----:B------:R-:W-:-:S13]  /*10520*/  ISETP.NE.AND P0, PT, R0, 0x8, PT ;  /* 0x000000080000780c */ /* 0x000fda0003f05270 */
[----:B------:R-:W-:Y:S05]  /*10530*/  @!P0 BRA `(.L_x_3667) ;  /* 0x0000000000188947 */ /* 0x000fea0003800000 */
[----:B------:R-:W-:-:S13]  /*10540*/  ISETP.NE.AND P0, PT, R0, 0x9, PT ;  /* 0x000000090000780c */ /* 0x000fda0003f05270 */
[----:B------:R-:W-:Y:S05]  /*10550*/  @P0 BRA `(.L_x_3660) ;  /* 0x0000000800100947 */ /* 0x000fea0003800000 */
[--C-:B------:R-:W-:Y:S02]  /*10560*/  HADD2.F32 R16, -RZ, R17.reuse.H0_H0 ;  /* 0x20000011ff107230 */ /* 0x100fe40000004100 */
[----:B------:R-:W-:-:S05]  /*10570*/  HADD2.F32 R17, -RZ, R17.H1_H1 ;  /* 0x30000011ff117230 */ /* 0x000fca0000004100 */
[----:B------:R4:W-:Y:S01]  /*10580*/  STG.E.64 desc[UR36][R8.64], R16 ;  /* 0x0000001008007986 */ /* 0x0009e2000c101b24 */
[----:B------:R-:W-:Y:S05]  /*10590*/  BRA `(.L_x_3661) ;  /* 0x0000000800e47947 */ /* 0x000fea0003800000 */
.L_x_3667:
[----:B------:R2:W-:Y:S01]  /*105a0*/  STG.E desc[UR36][R8.64], R17 ;  /* 0x0000001108007986 */ /* 0x0005e2000c101924 */
[----:B------:R-:W-:Y:S05]  /*105b0*/  BRA `(.L_x_3661) ;  /* 0x0000000800dc7947 */ /* 0x000fea0003800000 */
.L_x_3666:
[----:B------:R-:W-:-:S05]  /*105c0*/  HADD2.F32 R4, -RZ, R17.H0_H0 ;  /* 0x20000011ff047230 */ /* 0x000fca0000004100 */
[----:B------:R-:W-:-:S06]  /*105d0*/  FMUL.FTZ R4, R4, 1 ;  /* 0x3f80000004047820 */ /* 0x000fcc0000410000 */
[----:B---3--:R-:W0:Y:S02]  /*105e0*/  F2F.F64.F32 R4, R4 ;  /* 0x0000000400047310 */ /* 0x008e240000201800 */
[----:B0-----:R0:W-:Y:S01]  /*105f0*/  STG.E.64 desc[UR36][R8.64], R4 ;  /* 0x0000000408007986 */ /* 0x0011e2000c101b24 */
[----:B------:R-:W-:Y:S05]  /*10600*/  BRA `(.L_x_3661) ;  /* 0x0000000800c87947 */ /* 0x000fea0003800000 */
.L_x_3656:
        /* <DEDUP_REMOVED lines=14> */
.L_x_3671:
        /* <DEDUP_REMOVED lines=17> */
.L_x_3674:
[----:B------:R-:W-:-:S04]  /*10800*/  SHF.R.U32.HI R3, RZ, 0x18, R17 ;  /* 0x00000018ff037819 */ /* 0x000fc80000011611 */
[----:B------:R-:W-:-:S04]  /*10810*/  LOP3.LUT R0, R0, 0x80, R3, 0xf8, !PT ;  /* 0x0000008000007812 */ /* 0x000fc800078ef803 */
[----:B------:R-:W-:-:S07]  /*10820*/  PRMT R4, R0, 0x7610, R4 ;  /* 0x0000761000047816 */ /* 0x000fce0000000004 */
.L_x_3673:
[----:B------:R-:W-:Y:S05]  /*10830*/  BSYNC.RECONVERGENT B0 ;  /* 0x0000000000007941 */ /* 0x000fea0003800200 */
.L_x_3672:
[----:B------:R0:W-:Y:S01]  /*10840*/  STG.E.U8 desc[UR36][R8.64], R4 ;  /* 0x0000000408007986 */ /* 0x0001e2000c101124 */
[----:B------:R-:W-:Y:S05]  /*10850*/  BRA `(.L_x_3661) ;  /* 0x0000000800347947 */ /* 0x000fea0003800000 */
.L_x_3670:
        /* <DEDUP_REMOVED lines=17> */
.L_x_3677:
[----:B------:R-:W-:-:S04]  /*10970*/  SHF.R.U32.HI R3, RZ, 0x18, R17 ;  /* 0x00000018ff037819 */ /* 0x000fc80000011611 */
[----:B------:R-:W-:-:S04]  /*10980*/  LOP3.LUT R0, R0, 0x80, R3, 0xf8, !PT ;  /* 0x0000008000007812 */ /* 0x000fc800078ef803 */
[----:B------:R-:W-:-:S07]  /*10990*/  PRMT R4, R0, 0x7610, R4 ;  /* 0x0000761000047816 */ /* 0x000fce0000000004 */
.L_x_3676:
[----:B------:R-:W-:Y:S05]  /*109a0*/  BSYNC.RECONVERGENT B0 ;  /* 0x0000000000007941 */ /* 0x000fea0003800200 */
.L_x_3675:
[----:B------:R0:W-:Y:S01]  /*109b0*/  STG.E.U8 desc[UR36][R8.64], R4 ;  /* 0x0000000408007986 */ /* 0x0001e2000c101124 */
[----:B------:R-:W-:Y:S05]  /*109c0*/  BRA `(.L_x_3661) ;  /* 0x0000000400d87947 */ /* 0x000fea0003800000 */
.L_x_3669:
[----:B------:R-:W-:-:S13]  /*109d0*/  ISETP.NE.AND P0, PT, R0, 0x1c, PT ;  /* 0x0000001c0000780c */ /* 0x000fda0003f05270 */
[----:B------:R-:W-:Y:S05]  /*109e0*/  @!P0 BRA `(.L_x_3678) ;  /* 0x0000000000608947 */ /* 0x000fea0003800000 */
[----:B------:R-:W-:-:S13]  /*109f0*/  ISETP.NE.AND P0, PT, R0, 0x1d, PT ;  /* 0x0000001d0000780c */ /* 0x000fda0003f05270 */
[----:B------:R-:W-:Y:S05]  /*10a00*/  @!P0 BRA `(.L_x_3679) ;  /* 0x0000000000488947 */ /* 0x000fea0003800000 */
[----:B------:R-:W-:-:S13]  /*10a10*/  ISETP.NE.AND P0, PT, R0, 0x2c, PT ;  /* 0x0000002c0000780c */ /* 0x000fda0003f05270 */
[----:B------:R-:W-:Y:S05]  /*10a20*/  @P0 BRA `(.L_x_3660) ;  /* 0x0000000000dc0947 */ /* 0x000fea0003800000 */
[----:B------:R-:W-:-:S05]  /*10a30*/  HADD2.F32 R4, -RZ, R17.H0_H0 ;  /* 0x20000011ff047230 */ /* 0x000fca0000004100 */
[----:B---3--:R-:W-:-:S04]  /*10a40*/  SHF.R.U32.HI R5, RZ, 0x17, R4 ;  /* 0x00000017ff057819 */ /* 0x008fc80000011604 */
        /* <DEDUP_REMOVED lines=14> */
.L_x_3679:
[----:B------:R-:W-:-:S06]  /*10b30*/  HADD2.F32 R4, -RZ, R17.H0_H0 ;  /* 0x20000011ff047230 */ /* 0x000fcc0000004100 */
[----:B---3--:R-:W0:Y:S02]  /*10b40*/  F2I.U64.TRUNC R4, R4 ;  /* 0x0000000400047311 */ /* 0x008e24000020d800 */
[----:B0-----:R0:W-:Y:S01]  /*10b50*/  STG.E.64 desc[UR36][R8.64], R4 ;  /* 0x0000000408007986 */ /* 0x0011e2000c101b24 */
[----:B------:R-:W-:Y:S05]  /*10b60*/  BRA `(.L_x_3661) ;  /* 0x0000000400707947 */ /* 0x000fea0003800000 */
.L_x_3678:
[----:B------:R-:W-:-:S06]  /*10b70*/  HADD2.F32 R17, -RZ, R17.H0_H0 ;  /* 0x20000011ff117230 */ /* 0x000fcc0000004100 */
[----:B------:R-:W0:Y:S02]  /*10b80*/  F2I.FTZ.U32.TRUNC.NTZ R17, R17 ;  /* 0x0000001100117305 */ /* 0x000e24000021f000 */
[----:B0-----:R0:W-:Y:S01]  /*10b90*/  STG.E desc[UR36][R8.64], R17 ;  /* 0x0000001108007986 */ /* 0x0011e2000c101924 */
[----:B------:R-:W-:Y:S05]  /*10ba0*/  BRA `(.L_x_3661) ;  /* 0x0000000400607947 */ /* 0x000fea0003800000 */
.L_x_3668:
[----:B------:R-:W-:-:S13]  /*10bb0*/  ISETP.GT.AND P0, PT, R0, 0xe, PT ;  /* 0x0000000e0000780c */ /* 0x000fda0003f04270 */
[----:B------:R-:W-:Y:S05]  /*10bc0*/  @P0 BRA `(.L_x_3680) ;  /* 0x00000000005c0947 */ /* 0x000fea0003800000 */
[----:B------:R-:W-:-:S13]  /*10bd0*/  ISETP.NE.AND P0, PT, R0, 0xa, PT ;  /* 0x0000000a0000780c */ /* 0x000fda0003f05270 */
[----:B------:R-:W-:Y:S05]  /*10be0*/  @!P0 BRA `(.L_x_3681) ;  /* 0x0000000000248947 */ /* 0x000fea0003800000 */
[----:B------:R-:W-:-:S13]  /*10bf0*/  ISETP.NE.AND P0, PT, R0, 0xb, PT ;  /* 0x0000000b0000780c */ /* 0x000fda0003f05270 */
[----:B------:R-:W-:Y:S05]  /*10c00*/  @P0 BRA `(.L_x_3660) ;  /* 0x0000000000640947 */ /* 0x000fea0003800000 */
[----:B------:R-:W-:-:S05]  /*10c10*/  HADD2.F32 R0, -RZ, R17.H0_H0 ;  /* 0x20000011ff007230 */ /* 0x000fca0000004100 */
[----:B------:R-:W-:-:S13]  /*10c20*/  FSETP.NEU.FTZ.AND P0, PT, R0, RZ, PT ;  /* 0x000000ff0000720b */ /* 0x000fda0003f1d000 */
[----:B------:R-:W-:-:S05]  /*10c30*/  @!P0 HADD2.F32 R17, -RZ, R17.H1_H1 ;  /* 0x30000011ff118230 */ /* 0x000fca0000004100 */
[----:B------:R-:W-:-:S04]  /*10c40*/  FSETP.NEU.OR P0, PT, R17, RZ, P0 ;  /* 0x000000ff1100720b */ /* 0x000fc8000070d400 */
[----:B------:R-:W-:-:S05]  /*10c50*/  SEL R3, RZ, 0x1, !P0 ;  /* 0x00000001ff037807 */ /* 0x000fca0004000000 */
[----:B------:R0:W-:Y:S01]  /*10c60*/  STG.E.U8 desc[UR36][R8.64], R3 ;  /* 0x0000000308007986 */ /* 0x0001e2000c101124 */
[----:B------:R-:W-:Y:S05]  /*10c70*/  BRA `(.L_x_3661) ;  /* 0x00000004002c7947 */ /* 0x000fea0003800000 */
.L_x_3681:
[--C-:B---3--:R-:W-:Y:S02]  /*10c80*/  HADD2.F32 R6, -RZ, R17.reuse.H1_H1 ;  /* 0x30000011ff067230 */ /* 0x108fe40000004100 */
        /* <DEDUP_REMOVED lines=11> */
.L_x_3680:
[----:B------:R-:W-:-:S13]  /*10d40*/  ISETP.NE.AND P0, PT, R0, 0xf, PT ;  /* 0x0000000f0000780c */ /* 0x000fda0003f05270 */
[----:B------:R-:W-:Y:S05]  /*10d50*/  @!P0 BRA `(.L_x_3682) ;  /* 0x0000000000e88947 */ /* 0x000fea0003800000 */
[----:B------:R-:W-:-:S13]  /*10d60*/  ISETP.NE.AND P0, PT, R0, 0x17, PT ;  /* 0x000000170000780c */ /* 0x000fda0003f05270 */
[----:B------:R-:W-:Y:S05]  /*10d70*/  @!P0 BRA `(.L_x_3683) ;  /* 0x0000000000908947 */ /* 0x000fea0003800000 */
[----:B------:R-:W-:-:S13]  /*10d80*/  ISETP.NE.AND P0, PT, R0, 0x18, PT ;  /* 0x000000180000780c */ /* 0x000fda0003f05270 */
[----:B------:R-:W-:Y:S05]  /*10d90*/  @!P0 BRA `(.L_x_3684) ;  /* 0x0000000000448947 */ /* 0x000fea0003800000 */
.L_x_3660:
[----:B------:R-:W-:Y:S01]  /*10da0*/  MOV R14, 0x0 ;  /* 0x00000000000e7802 */ /* 0x000fe20000000f00 */
[----:B------:R-:W0:Y:S01]  /*10db0*/  LDCU.64 UR4, c[0x4][0x158] ;  /* 0x01002b00ff0477ac */ /* 0x000e220008000a00 */
[----:B------:R-:W-:Y:S02]  /*10dc0*/  HFMA2 R12, -RZ, RZ, 0, 5.9604644775390625e-08 ;  /* 0x00000001ff0c7431 */ /* 0x000fe400000001ff */
[----:B------:R-:W-:Y:S01]  /*10dd0*/  IMAD.MOV.U32 R8, RZ, RZ, 0x65 ;  /* 0x00000065ff087424 */ /* 0x000fe200078e00ff */
[----:B------:R-:W1:Y:S01]  /*10de0*/  LDCU.64 UR6, c[0x4][0x160] ;  /* 0x01002c00ff0677ac */ /* 0x000e620008000a00 */
[----:B------:R-:W2:Y:S01]  /*10df0*/  LDC.64 R14, c[0x4][R14] ;  /* 0x010000000e0e7b82 */ /* 0x000ea20000000a00 */
[----:B------:R-:W-:Y:S01]  /*10e00*/  IMAD.MOV.U32 R13, RZ, RZ, RZ ;  /* 0x000000ffff0d7224 */ /* 0x000fe200078e00ff */
[----:B------:R-:W4:Y:S01]  /*10e10*/  LDCU.64 UR8, c[0x4][0x30] ;  /* 0x01000600ff0877ac */ /* 0x000f220008000a00 */
[----:B0-----:R-:W-:Y:S01]  /*10e20*/  IMAD.U32 R4, RZ, RZ, UR4 ;  /* 0x00000004ff047e24 */ /* 0x001fe2000f8e00ff */
[----:B---3--:R-:W-:Y:S01]  /*10e30*/  MOV R5, UR5 ;  /* 0x0000000500057c02 */ /* 0x008fe20008000f00 */
[----:B-1----:R-:W-:-:S02]  /*10e40*/  IMAD.U32 R6, RZ, RZ, UR6 ;  /* 0x00000006ff067e24 */ /* 0x002fc4000f8e00ff */
[----:B------:R-:W-:Y:S01]  /*10e50*/  IMAD.U32 R7, RZ, RZ, UR7 ;  /* 0x00000007ff077e24 */ /* 0x000fe2000f8e00ff */
[----:B----4-:R-:W-:Y:S01]  /*10e60*/  MOV R10, UR8 ;  /* 0x00000008000a7c02 */ /* 0x010fe20008000f00 */
[----:B------:R-:W-:-:S07]  /*10e70*/  IMAD.U32 R11, RZ, RZ, UR9 ;  /* 0x00000009ff0b7e24 */ /* 0x000fce000f8e00ff */
[----:B------:R-:W-:-:S07]  /*10e80*/  LEPC R20, `(.L_x_3685) ;  /* 0x000000001014794e */ /* 0x000fce0000000000 */
[----:B--2---:R-:W-:Y:S05]  /*10e90*/  CALL.ABS.NOINC R14 ;  /* 0x000000000e007343 */ /* 0x004fea0003c00000 */
.L_x_3685:
[----:B------:R-:W-:Y:S05]  /*10ea0*/  BRA `(.L_x_3661) ;  /* 0x0000000000a07947 */ /* 0x000fea0003800000 */
.L_x_3684:
        /* <DEDUP_REMOVED lines=13> */
.L_x_3687:
[----:B------:R-:W-:Y:S05]  /*10f80*/  BSYNC.RECONVERGENT B0 ;  /* 0x0000000000007941 */ /* 0x000fea0003800200 */
.L_x_3686:
[----:B------:R-:W-:-:S05]  /*10f90*/  LOP3.LUT R3, R0, 0x80, R3, 0xf8, !PT ;  /* 0x0000008000037812 */ /* 0x000fca00078ef803 */
[----:B------:R0:W-:Y:S01]  /*10fa0*/  STG.E.U8 desc[UR36][R8.64], R3 ;  /* 0x0000000308007986 */ /* 0x0001e2000c101124 */
[----:B------:R-:W-:Y:S05]  /*10fb0*/  BRA `(.L_x_3661) ;  /* 0x00000000005c7947 */ /* 0x000fea0003800000 */
.L_x_3683:
        /* <DEDUP_REMOVED lines=12> */
.L_x_3689:
[----:B------:R-:W-:Y:S02]  /*11080*/  ISETP.GT.U32.AND P0, PT, R4, 0x7f800000, PT ;  /* 0x7f8000000400780c */ /* 0x000fe40003f04070 */
[----:B------:R-:W-:-:S04]  /*11090*/  MOV R0, 0x7f ;  /* 0x0000007f00007802 */ /* 0x000fc80000000f00 */
[----:B------:R-:W-:-:S07]  /*110a0*/  SEL R0, R0, 0x7c, P0 ;  /* 0x0000007c00007807 */ /* 0x000fce0000000000 */
.L_x_3690:
[----:B------:R-:W-:Y:S05]  /*110b0*/  BSYNC.RECONVERGENT B0 ;  /* 0x0000000000007941 */ /* 0x000fea0003800200 */
.L_x_3688:
[----:B------:R-:W-:-:S04]  /*110c0*/  SHF.R.U32.HI R3, RZ, 0x18, R3 ;  /* 0x00000018ff037819 */ /* 0x000fc80000011603 */
[----:B------:R-:W-:-:S05]  /*110d0*/  LOP3.LUT R3, R0, 0x80, R3, 0xf8, !PT ;  /* 0x0000008000037812 */ /* 0x000fca00078ef803 */
[----:B------:R0:W-:Y:S01]  /*110e0*/  STG.E.U8 desc[UR36][R8.64], R3 ;  /* 0x0000000308007986 */ /* 0x0001e2000c101124 */
[----:B------:R-:W-:Y:S05]  /*110f0*/  BRA `(.L_x_3661) ;  /* 0x00000000000c7947 */ /* 0x000fea0003800000 */
.L_x_3682:
[----:B------:R-:W-:-:S05]  /*11100*/  HADD2.F32 R0, -RZ, R17.H0_H0 ;  /* 0x20000011ff007230 */ /* 0x000fca0000004100 */
[----:B------:R-:W-:-:S05]  /*11110*/  F2FP.BF16.F32.PACK_AB R0, RZ, R0 ;  /* 0x00000000ff00723e */ /* 0x000fca00000010ff */
[----:B------:R0:W-:Y:S02]  /*11120*/  STG.E.U16 desc[UR36][R8.64], R0 ;  /* 0x0000000008007986 */ /* 0x0001e4000c101524 */
.L_x_3661:
[----:B------:R-:W-:-:S07]  /*11130*/  VIADD R2, R2, 0x80 ;  /* 0x0000008002027836 */ /* 0x000fce0000000000 */
.L_x_3618:
[----:B------:R-:W-:-:S13]  /*11140*/  ISETP.GE.AND P0, PT, R2, R25, PT ;  /* 0x000000190200720c */ /* 0x000fda0003f06270 */
[----:B------:R-:W-:Y:S05]  /*11150*/  @P0 BREAK.RELIABLE B6 ;  /* 0x0000000000060942 */ /* 0x000fea0003800100 */
[----:B------:R-:W-:Y:S05]  /*11160*/  @P0 BRA `(.L_x_3655) ;  /* 0x0000000c00f00947 */ /* 0x000fea0003800000 */
[----:B------:R-:W-:Y:S05]  /*11170*/  BSYNC.RELIABLE B6 ;  /* 0x0000000000067941 */ /* 0x000fea0003800100 */
.L_x_3617:
[----:B------:R-:W5:Y:S01]  /*11180*/  LDCU UR4, c[0x0][0x3a8] ;  /* 0x00007500ff0477ac */ /* 0x000f620008000800 */
[----:B012-4-:R-:W0:Y:S01]  /*11190*/  LDC.64 R8, c[0x0][0x388] ;  /* 0x0000e200ff087b82 */ /* 0x017e220000000a00 */
[----:B------:R-:W-:Y:S01]  /*111a0*/  IMAD R0, R26, 0x200, R2 ;  /* 0x000002001a007824 */ /* 0x000fe200078e0202 */
[----:B------:R-:W-:-:S03]  /*111b0*/  PRMT R4, R22, 0x9910, RZ ;  /* 0x0000991016047816 */ /* 0x000fc600000000ff */
[----:B-----5:R-:W-:Y:S01]  /*111c0*/  IMAD R3, R0, UR4, RZ ;  /* 0x0000000400037c24 */ /* 0x020fe2000f8e02ff */
        /* <DEDUP_REMOVED lines=17> */
.L_x_3694:
[----:B---3--:R-:W-:-:S06]  /*112e0*/  HADD2.F32 R5, -RZ, R18.H0_H0 ;  /* 0x20000012ff057230 */ /* 0x008fcc0000004100 */
[----:B------:R-:W0:Y:S02]  /*112f0*/  F2I.S64.TRUNC R4, R5 ;  /* 0x0000000500047311 */ /* 0x000e24000020d900 */
[----:B0-----:R4:W-:Y:S01]  /*11300*/  STG.E.U8 desc[UR36][R8.64], R4 ;  /* 0x0000000408007986 */ /* 0x0019e2000c101124 */
[----:B------:R-:W-:Y:S05]  /*11310*/  BRA `(.L_x_3696) ;  /* 0x0000000c00807947 */ /* 0x000fea0003800000 */
.L_x_3693:
        /* <DEDUP_REMOVED lines=10> */
.L_x_3698:
[----:B------:R-:W-:-:S04]  /*113c0*/  HADD2.F32 R18, -RZ, R18.H0_H0 ;  /* 0x20000012ff127230 */ /* 0x000fc80000004100 */
[----:B------:R-:W0:Y:S02]  /*113d0*/  F2I.FTZ.TRUNC.NTZ R3, R18 ;  /* 0x0000001200037305 */ /* 0x000e24000021f100 */
[----:B0-----:R1:W-:Y:S01]  /*113e0*/  STG.E desc[UR36][R8.64], R3 ;  /* 0x0000000308007986 */ /* 0x0013e2000c101924 */
[----:B------:R-:W-:Y:S05]  /*113f0*/  BRA `(.L_x_3696) ;  /* 0x0000000c00487947 */ /* 0x000fea0003800000 */
.L_x_3697:
[----:B------:R-:W-:-:S04]  /*11400*/  HADD2.F32 R18, -RZ, R18.H0_H0 ;  /* 0x20000012ff127230 */ /* 0x000fc80000004100 */
[----:B------:R-:W0:Y:S02]  /*11410*/  F2I.FTZ.TRUNC.NTZ R3, R18 ;  /* 0x0000001200037305 */ /* 0x000e24000021f100 */
[----:B0-----:R2:W-:Y:S01]  /*11420*/  STG.E.U16 desc[UR36][R8.64], R3 ;  /* 0x0000000308007986 */ /* 0x0015e2000c101524 */
[----:B------:R-:W-:Y:S05]  /*11430*/  BRA `(.L_x_3696) ;  /* 0x0000000c00387947 */ /* 0x000fea0003800000 */
.L_x_3692:
        /* <DEDUP_REMOVED lines=9> */
.L_x_3700:
[----:B------:R0:W-:Y:S01]  /*114d0*/  STG.E.U16 desc[UR36][R8.64], R18 ;  /* 0x0000001208007986 */ /* 0x0001e2000c101524 */
[----:B------:R-:W-:Y:S05]  /*114e0*/  BRA `(.L_x_3696) ;  /* 0x0000000c000c7947 */ /* 0x000fea0003800000 */
.L_x_3699:
[----:B------:R-:W-:-:S13]  /*114f0*/  ISETP.NE.AND P0, PT, R0, 0x7, PT ;  /* 0x000000070000780c */ /* 0x000fda0003f05270 */
[----:B------:R-:W-:Y:S05]  /*11500*/  @!P0 BRA `(.L_x_3701) ;  /* 0x0000000000288947 */ /* 0x000fea0003800000 */
[----:B------:R-:W-:-:S13]  /*11510*/  ISETP.NE.AND P0, PT, R0, 0x8, PT ;  /* 0x000000080000780c */ /* 0x000fda0003f05270 */
[----:B------:R-:W-:Y:S05]  /*11520*/  @!P0 BRA `(.L_x_3702) ;  /* 0x0000000000188947 */ /* 0x000fea0003800000 */
[----:B------:R-:W-:-:S13]  /*11530*/  ISETP.NE.AND P0, PT, R0, 0x9, PT ;  /* 0x000000090000780c */ /* 0x000fda0003f05270 */
[----:B------:R-:W-:Y:S05]  /*11540*/  @P0 BRA `(.L_x_3695) ;  /* 0x0000000800100947 */ /* 0x000fea0003800000 */
[--C-:B------:R-:W-:Y:S02]  /*11550*/  HADD2.F32 R4, -RZ, R18.reuse.H0_H0 ;  /* 0x20000012ff047230 */ /* 0x100fe40000004100 */
[----:B---3--:R-:W-:-:S05]  /*11560*/  HADD2.F32 R5, -RZ, R18.H1_H1 ;  /* 0x30000012ff057230 */ /* 0x008fca0000004100 */
[----:B------:R0:W-:Y:S01]  /*11570*/  STG.E.64 desc[UR36][R8.64], R4 ;  /* 0x0000000408007986 */ /* 0x0001e2000c101b24 */
[----:B------:R-:W-:Y:S05]  /*11580*/  BRA `(.L_x_3696) ;  /* 0x0000000800e47947 */ /* 0x000fea0003800000 */
.L_x_3702:
[----:B------:R0:W-:Y:S01]  /*11590*/  STG.E desc[UR36][R8.64], R18 ;  /* 0x0000001208007986 */ /* 0x0001e2000c101924 */
[----:B------:R-:W-:Y:S05]  /*115a0*/  BRA `(.L_x_3696) ;  /* 0x0000000800dc7947 */ /* 0x000fea0003800000 */
.L_x_3701:
[----:B------:R-:W-:-:S05]  /*115b0*/  HADD2.F32 R4, -RZ, R18.H0_H0 ;  /* 0x20000012ff047230 */ /* 0x000fca0000004100 */
[----:B------:R-:W-:-:S06]  /*115c0*/  FMUL.FTZ R4, R4, 1 ;  /* 0x3f80000004047820 */ /* 0x000fcc0000410000 */
[----:B---3--:R-:W0:Y:S02]  /*115d0*/  F2F.F64.F32 R4, R4 ;  /* 0x0000000400047310 */ /* 0x008e240000201800 */
[----:B0-----:R0:W-:Y:S01]  /*115e0*/  STG.E.64 desc[UR36][R8.64], R4 ;  /* 0x0000000408007986 */ /* 0x0011e2000c101b24 */
[----:B------:R-:W-:Y:S05]  /*115f0*/  BRA `(.L_x_3696) ;  /* 0x0000000800c87947 */ /* 0x000fea0003800000 */
.L_x_3691:
        /* <DEDUP_REMOVED lines=14> */
.L_x_3706:
[----:B---3--:R-:W-:Y:S01]  /*116e0*/  HADD2.F32 R5, -RZ, R18.H0_H0 ;  /* 0x20000012ff057230 */ /* 0x008fe20000004100 */
        /* <DEDUP_REMOVED lines=16> */
.L_x_3709:
[----:B------:R-:W-:-:S04]  /*117f0*/  SHF.R.U32.HI R3, RZ, 0x18, R5 ;  /* 0x00000018ff037819 */ /* 0x000fc80000011605 */
[----:B------:R-:W-:-:S04]  /*11800*/  LOP3.LUT R0, R0, 0x80, R3, 0xf8, !PT ;  /* 0x0000008000007812 */ /* 0x000fc800078ef803 */
[----:B------:R-:W-:-:S07]  /*11810*/  PRMT R4, R0, 0x7610, R4 ;  /* 0x0000761000047816 */ /* 0x000fce0000000004 */
.L_x_3708:
[----:B------:R-:W-:Y:S05]  /*11820*/  BSYNC.RECONVERGENT B0 ;  /* 0x0000000000007941 */ /* 0x000fea0003800200 */
.L_x_3707:
[----:B------:R0:W-:Y:S01]  /*11830*/  STG.E.U8 desc[UR36][R8.64], R4 ;  /* 0x0000000408007986 */ /* 0x0001e2000c101124 */
[----:B------:R-:W-:Y:S05]  /*11840*/  BRA `(.L_x_3696) ;  /* 0x0000000800347947 */ /* 0x000fea0003800000 */
.L_x_3705:
[----:B---3--:R-:W-:Y:S01]  /*11850*/  HADD2.F32 R5, -RZ, R18.H0_H0 ;  /* 0x20000012ff057230 */ /* 0x008fe20000004100 */
        /* <DEDUP_REMOVED lines=16> */
.L_x_3712:
[----:B------:R-:W-:-:S04]  /*11960*/  SHF.R.U32.HI R3, RZ, 0x18, R5 ;  /* 0x00000018ff037819 */ /* 0x000fc80000011605 */
[----:B------:R-:W-:-:S04]  /*11970*/  LOP3.LUT R0, R0, 0x80, R3, 0xf8, !PT ;  /* 0x0000008000007812 */ /* 0x000fc800078ef803 */
[----:B------:R-:W-:-:S07]  /*11980*/  PRMT R4, R0, 0x7610, R4 ;  /* 0x0000761000047816 */ /* 0x000fce0000000004 */
.L_x_3711:
[----:B------:R-:W-:Y:S05]  /*11990*/  BSYNC.RECONVERGENT B0 ;  /* 0x0000000000007941 */ /* 0x000fea0003800200 */
.L_x_3710:
[----:B------:R0:W-:Y:S01]  /*119a0*/  STG.E.U8 desc[UR36][R8.64], R4 ;  /* 0x0000000408007986 */ /* 0x0001e2000c101124 */
[----:B------:R-:W-:Y:S05]  /*119b0*/  BRA `(.L_x_3696) ;  /* 0x0000000400d87947 */ /* 0x000fea0003800000 */
.L_x_3704:
        /* <DEDUP_REMOVED lines=22> */
.L_x_3714:
[----:B------:R-:W-:-:S06]  /*11b20*/  HADD2.F32 R4, -RZ, R18.H0_H0 ;  /* 0x20000012ff047230 */ /* 0x000fcc0000004100 */
[----:B---3--:R-:W0:Y:S02]  /*11b30*/  F2I.U64.TRUNC R4, R4 ;  /* 0x0000000400047311 */ /* 0x008e24000020d800 */
[----:B0-----:R0:W-:Y:S01]  /*11b40*/  STG.E.64 desc[UR36][R8.64], R4 ;  /* 0x0000000408007986 */ /* 0x0011e2000c101b24 */
[----:B------:R-:W-:Y:S05]  /*11b50*/  BRA `(.L_x_3696) ;  /* 0x0000000400707947 */ /* 0x000fea0003800000 */
.L_x_3713:
[----:B------:R-:W-:-:S04]  /*11b60*/  HADD2.F32 R18, -RZ, R18.H0_H0 ;  /* 0x20000012ff127230 */ /* 0x000fc80000004100 */
[----:B------:R-:W0:Y:S02]  /*11b70*/  F2I.FTZ.U32.TRUNC.NTZ R3, R18 ;  /* 0x0000001200037305 */ /* 0x000e24000021f000 */
[----:B0-----:R0:W-:Y:S01]  /*11b80*/  STG.E desc[UR36][R8.64], R3 ;  /* 0x0000000308007986 */ /* 0x0011e2000c101924 */
[----:B------:R-:W-:Y:S05]  /*11b90*/  BRA `(.L_x_3696) ;  /* 0x0000000400607947 */ /* 0x000fea0003800000 */
.L_x_3703:
        /* <DEDUP_REMOVED lines=13> */
.L_x_3716:
        /* <DEDUP_REMOVED lines=12> */
.L_x_3715:
[----:B------:R-:W-:-:S13]  /*11d30*/  ISETP.NE.AND P0, PT, R0, 0xf, PT ;  /* 0x0000000f0000780c */ /* 0x000fda0003f05270 */
[----:B------:R-:W-:Y:S05]  /*11d40*/  @!P0 BRA `(.L_x_3717) ;  /* 0x0000000000e88947 */ /* 0x000fea0003800000 */
[----:B------:R-:W-:-:S13]  /*11d50*/  ISETP.NE.AND P0, PT, R0, 0x17, PT ;  /* 0x000000170000780c */ /* 0x000fda0003f05270 */
[----:B------:R-:W-:Y:S05]  /*11d60*/  @!P0 BRA `(.L_x_3718) ;  /* 0x0000000000908947 */ /* 0x000fea0003800000 */
[----:B------:R-:W-:-:S13]  /*11d70*/  ISETP.NE.AND P0, PT, R0, 0x18, PT ;  /* 0x000000180000780c */ /* 0x000fda0003f05270 */
[----:B------:R-:W-:Y:S05]  /*11d80*/  @!P0 BRA `(.L_x_3719) ;  /* 0x0000000000448947 */ /* 0x000fea0003800000 */
.L_x_3695:
        /* <DEDUP_REMOVED lines=16> */
.L_x_3720:
[----:B------:R-:W-:Y:S05]  /*11e90*/  BRA `(.L_x_3696) ;  /* 0x0000000000a07947 */ /* 0x000fea0003800000 */
.L_x_3719:
[----:B---3--:R-:W-:Y:S01]  /*11ea0*/  HADD2.F32 R5, -RZ, R18.H0_H0 ;  /* 0x20000012ff057230 */ /* 0x008fe20000004100 */
        /* <DEDUP_REMOVED lines=12> */
.L_x_3722:
[----:B------:R-:W-:Y:S05]  /*11f70*/  BSYNC.RECONVERGENT B0 ;  /* 0x0000000000007941 */ /* 0x000fea0003800200 */
.L_x_3721:
[----:B------:R-:W-:-:S05]  /*11f80*/  LOP3.LUT R3, R0, 0x80, R3, 0xf8, !PT ;  /* 0x0000008000037812 */ /* 0x000fca00078ef803 */
[----:B------:R0:W-:Y:S01]  /*11f90*/  STG.E.U8 desc[UR36][R8.64], R3 ;  /* 0x0000000308007986 */ /* 0x0001e2000c101124 */
[----:B------:R-:W-:Y:S05]  /*11fa0*/  BRA `(.L_x_3696) ;  /* 0x00000000005c7947 */ /* 0x000fea0003800000 */
.L_x_3718:
        /* <DEDUP_REMOVED lines=12> */
.L_x_3724:
[----:B------:R-:W-:Y:S02]  /*12070*/  ISETP.GT.U32.AND P0, PT, R4, 0x7f800000, PT ;  /* 0x7f8000000400780c */ /* 0x000fe40003f04070 */
[----:B------:R-:W-:-:S04]  /*12080*/  MOV R0, 0x7f ;  /* 0x0000007f00007802 */ /* 0x000fc80000000f00 */
[----:B------:R-:W-:-:S07]  /*12090*/  SEL R0, R0, 0x7c, P0 ;  /* 0x0000007c00007807 */ /* 0x000fce0000000000 */
.L_x_3725:
[----:B------:R-:W-:Y:S05]  /*120a0*/  BSYNC.RECONVERGENT B0 ;  /* 0x0000000000007941 */ /* 0x000fea0003800200 */
.L_x_3723:
[----:B------:R-:W-:-:S04]  /*120b0*/  SHF.R.U32.HI R3, RZ, 0x18, R3 ;  /* 0x00000018ff037819 */ /* 0x000fc80000011603 */
[----:B------:R-:W-:-:S05]  /*120c0*/  LOP3.LUT R3, R0, 0x80, R3, 0xf8, !PT ;  /* 0x0000008000037812 */ /* 0x000fca00078ef803 */
[----:B------:R0:W-:Y:S01]  /*120d0*/  STG.E.U8 desc[UR36][R8.64], R3 ;  /* 0x0000000308007986 */ /* 0x0001e2000c101124 */
[----:B------:R-:W-:Y:S05]  /*120e0*/  BRA `(.L_x_3696) ;  /* 0x00000000000c7947 */ /* 0x000fea0003800000 */
.L_x_3717:
[----:B------:R-:W-:-:S05]  /*120f0*/  HADD2.F32 R0, -RZ, R18.H0_H0 ;  /* 0x20000012ff007230 */ /* 0x000fca0000004100 */
[----:B------:R-:W-:-:S05]  /*12100*/  F2FP.BF16.F32.PACK_AB R0, RZ, R0 ;  /* 0x00000000ff00723e */ /* 0x000fca00000010ff */
[----:B------:R0:W-:Y:S02]  /*12110*/  STG.E.U16 desc[UR36][R8.64], R0 ;  /* 0x0000000008007986 */ /* 0x0001e4000c101524 */
.L_x_3696:
[----:B------:R-:W-:-:S07]  /*12120*/  VIADD R2, R2, 0x80 ;  /* 0x0000008002027836 */ /* 0x000fce0000000000 */
.L_x_3655:
[----:B------:R-:W-:Y:S05]  /*12130*/  BSYNC.RECONVERGENT B7 ;  /* 0x0000000000077941 */ /* 0x000fea0003800200 */
.L_x_3616:
[----:B------:R-:W-:-:S13]  /*12140*/  ISETP.GE.AND P0, PT, R2, R25, PT ;  /* 0x000000190200720c */ /* 0x000fda0003f06270 */
[----:B------:R-:W-:Y:S05]  /*12150*/  @P0 EXIT ;  /* 0x000000000000094d */ /* 0x000fea0003800000 */
[----:B0--34-:R-:W0:Y:S01]  /*12160*/  LDC.64 R4, c[0x0][0x388] ;  /* 0x0000e200ff047b82 */ /* 0x019e220000000a00 */
[----:B------:R-:W1:Y:S01]  /*12170*/  LDCU UR4, c[0x0][0x3a8] ;  /* 0x00007500ff0477ac */ /* 0x000e620008000800 */
[----:B------:R-:W-:Y:S01]  /*12180*/  PRMT R0, R22, 0x9910, RZ ;  /* 0x0000991016007816 */ /* 0x000fe200000000ff */
[----:B------:R-:W-:-:S03]  /*12190*/  IMAD R2, R26, 0x200, R2 ;  /* 0x000002001a027824 */ /* 0x000fc600078e0202 */
[----:B------:R-:W-:Y:S01]  /*121a0*/  ISETP.GT.AND P1, PT, R0, 0x9, PT ;  /* 0x000000090000780c */ /* 0x000fe20003f24270 */
[----:B-12---:R-:W-:-:S05]  /*121b0*/  IMAD R3, R2, UR4, RZ ;  /* 0x0000000402037c24 */ /* 0x006fca000f8e02ff */
[----:B0-----:R-:W-:-:S04]  /*121c0*/  IADD3 R2, P0, PT, R3, R4, RZ ;  /* 0x0000000403027210 */ /* 0x001fc80007f1e0ff */
[----:B------:R-:W-:-:S03]  /*121d0*/  IADD3.X R3, PT, PT, RZ, R5, RZ, P0, !PT ;  /* 0x00000005ff037210 */ /* 0x000fc600007fe4ff */
        /* <DEDUP_REMOVED lines=13> */
.L_x_3729:
[----:B------:R-:W-:-:S06]  /*122b0*/  HADD2.F32 R5, -RZ, R19.H0_H0 ;  /* 0x20000013ff057230 */ /* 0x000fcc0000004100 */
[----:B------:R-:W0:Y:S02]  /*122c0*/  F2I.S64.TRUNC R4, R5 ;  /* 0x0000000500047311 */ /* 0x000e24000020d900 */
[----:B0-----:R-:W-:Y:S01]  /*122d0*/  STG.E.U8 desc[UR36][R2.64], R4 ;  /* 0x0000000402007986 */ /* 0x001fe2000c101124 */
[----:B------:R-:W-:Y:S05]  /*122e0*/  EXIT ;  /* 0x000000000000794d */ /* 0x000fea0003800000 */
.L_x_3728:
        /* <DEDUP_REMOVED lines=10> */
.L_x_3732:
[----:B------:R-:W-:-:S06]  /*12390*/  HADD2.F32 R19, -RZ, R19.H0_H0 ;  /* 0x20000013ff137230 */ /* 0x000fcc0000004100 */
[----:B------:R-:W0:Y:S02]  /*123a0*/  F2I.FTZ.TRUNC.NTZ R19, R19 ;  /* 0x0000001300137305 */ /* 0x000e24000021f100 */
[----:B0-----:R-:W-:Y:S01]  /*123b0*/  STG.E desc[UR36][R2.64], R19 ;  /* 0x0000001302007986 */ /* 0x001fe2000c101924 */
[----:B------:R-:W-:Y:S05]  /*123c0*/  EXIT ;  /* 0x000000000000794d */ /* 0x000fea0003800000 */
.L_x_3731:
[----:B------:R-:W-:-:S06]  /*123d0*/  HADD2.F32 R19, -RZ, R19.H0_H0 ;  /* 0x20000013ff137230 */ /* 0x000fcc0000004100 */
[----:B------:R-:W0:Y:S02]  /*123e0*/  F2I.FTZ.TRUNC.NTZ R19, R19 ;  /* 0x0000001300137305 */ /* 0x000e24000021f100 */
[----:B0-----:R-:W-:Y:S01]  /*123f0*/  STG.E.U16 desc[UR36][R2.64], R19 ;  /* 0x0000001302007986 */ /* 0x001fe2000c101524 */
[----:B------:R-:W-:Y:S05]  /*12400*/  EXIT ;  /* 0x000000000000794d */ /* 0x000fea0003800000 */
.L_x_3727:
        /* <DEDUP_REMOVED lines=9> */
.L_x_3734:
[----:B------:R-:W-:Y:S01]  /*124a0*/  STG.E.U16 desc[UR36][R2.64], R19 ;  /* 0x0000001302007986 */ /* 0x000fe2000c101524 */
[----:B------:R-:W-:Y:S05]  /*124b0*/  EXIT ;  /* 0x000000000000794d */ /* 0x000fea0003800000 */
.L_x_3733:
        /* <DEDUP_REMOVED lines=8> */
[----:B------:R-:W-:Y:S01]  /*12540*/  STG.E.64 desc[UR36][R2.64], R18 ;  /* 0x0000001202007986 */ /* 0x000fe2000c101b24 */
[----:B------:R-:W-:Y:S05]  /*12550*/  EXIT ;  /* 0x000000000000794d */ /* 0x000fea0003800000 */
.L_x_3736:
[----:B------:R-:W-:Y:S01]  /*12560*/  STG.E desc[UR36][R2.64], R19 ;  /* 0x0000001302007986 */ /* 0x000fe2000c101924 */
[----:B------:R-:W-:Y:S05]  /*12570*/  EXIT ;  /* 0x000000000000794d */ /* 0x000fea0003800000 */
.L_x_3735:
[----:B------:R-:W-:-:S05]  /*12580*/  HADD2.F32 R4, -RZ, R19.H0_H0 ;  /* 0x20000013ff047230 */ /* 0x000fca0000004100 */
[----:B------:R-:W-:-:S06]  /*12590*/  FMUL.FTZ R4, R4, 1 ;  /* 0x3f80000004047820 */ /* 0x000fcc0000410000 */
[----:B------:R-:W0:Y:S02]  /*125a0*/  F2F.F64.F32 R4, R4 ;  /* 0x0000000400047310 */ /* 0x000e240000201800 */
[----:B0-----:R-:W-:Y:S01]  /*125b0*/  STG.E.64 desc[UR36][R2.64], R4 ;  /* 0x0000000402007986 */ /* 0x001fe2000c101b24 */
[----:B------:R-:W-:Y:S05]  /*125c0*/  EXIT ;  /* 0x000000000000794d */ /* 0x000fea0003800000 */
.L_x_3726:
        /* <DEDUP_REMOVED lines=14> */
.L_x_3740:
        /* <DEDUP_REMOVED lines=18> */
.L_x_3743:
[----:B------:R-:W-:-:S04]  /*127d0*/  SHF.R.U32.HI R5, RZ, 0x18, R5 ;  /* 0x00000018ff057819 */ /* 0x000fc80000011605 */
[----:B------:R-:W-:-:S07]  /*127e0*/  LOP3.LUT R0, R0, 0x80, R5, 0xf8, !PT ;  /* 0x0000008000007812 */ /* 0x000fce00078ef805 */
.L_x_3742:
[----:B------:R-:W-:Y:S05]  /*127f0*/  BSYNC.RECONVERGENT B0 ;  /* 0x0000000000007941 */ /* 0x000fea0003800200 */
.L_x_3741:
[----:B------:R-:W-:Y:S01]  /*12800*/  STG.E.U8 desc[UR36][R2.64], R0 ;  /* 0x0000000002007986 */ /* 0x000fe2000c101124 */
[----:B------:R-:W-:Y:S05]  /*12810*/  EXIT ;  /* 0x000000000000794d */ /* 0x000fea0003800000 */
.L_x_3739:
        /* <DEDUP_REMOVED lines=18> */
.L_x_3746:
[----:B------:R-:W-:-:S04]  /*12940*/  SHF.R.U32.HI R5, RZ, 0x18, R5 ;  /* 0x00000018ff057819 */ /* 0x000fc80000011605 */
[----:B------:R-:W-:-:S07]  /*12950*/  LOP3.LUT R0, R0, 0x80, R5, 0xf8, !PT ;  /* 0x0000008000007812 */ /* 0x000fce00078ef805 */
.L_x_3745:
[----:B------:R-:W-:Y:S05]  /*12960*/  BSYNC.RECONVERGENT B0 ;  /* 0x0000000000007941 */ /* 0x000fea0003800200 */
.L_x_3744:
[----:B------:R-:W-:Y:S01]  /*12970*/  STG.E.U8 desc[UR36][R2.64], R0 ;  /* 0x0000000002007986 */ /* 0x000fe2000c101124 */
[----:B------:R-:W-:Y:S05]  /*12980*/  EXIT ;  /* 0x000000000000794d */ /* 0x000fea0003800000 */
.L_x_3738:
        /* <DEDUP_REMOVED lines=20> */
[----:B------:R-:W-:Y:S01]  /*12ad0*/  STG.E.U8 desc[UR36][R2.64], R5 ;  /* 0x0000000502007986 */ /* 0x000fe2000c101124 */
[----:B------:R-:W-:Y:S05]  /*12ae0*/  EXIT ;  /* 0x000000000000794d */ /* 0x000fea0003800000 */
.L_x_3748:
[----:B------:R-:W-:-:S06]  /*12af0*/  HADD2.F32 R4, -RZ, R19.H0_H0 ;  /* 0x20000013ff047230 */ /* 0x000fcc0000004100 */
[----:B------:R-:W0:Y:S02]  /*12b00*/  F2I.U64.TRUNC R4, R4 ;  /* 0x0000000400047311 */ /* 0x000e24000020d800 */
[----:B0-----:R-:W-:Y:S01]  /*12b10*/  STG.E.64 desc[UR36][R2.64], R4 ;  /* 0x0000000402007986 */ /* 0x001fe2000c101b24 */
[----:B------:R-:W-:Y:S05]  /*12b20*/  EXIT ;  /* 0x000000000000794d */ /* 0x000fea0003800000 */
.L_x_3747:
[----:B------:R-:W-:-:S06]  /*12b30*/  HADD2.F32 R19, -RZ, R19.H0_H0 ;  /* 0x20000013ff137230 */ /* 0x000fcc0000004100 */
[----:B------:R-:W0:Y:S02]  /*12b40*/  F2I.FTZ.U32.TRUNC.NTZ R19, R19 ;  /* 0x0000001300137305 */ /* 0x000e24000021f000 */
[----:B0-----:R-:W-:Y:S01]  /*12b50*/  STG.E desc[UR36][R2.64], R19 ;  /* 0x0000001302007986 */ /* 0x001fe2000c101924 */
[----:B------:R-:W-:Y:S05]  /*12b60*/  EXIT ;  /* 0x000000000000794d */ /* 0x000fea0003800000 */
.L_x_3737:
        /* <DEDUP_REMOVED lines=11> */
[----:B------:R-:W-:Y:S01]  /*12c20*/  STG.E.U8 desc[UR36][R2.64], R5 ;  /* 0x0000000502007986 */ /* 0x000fe2000c101124 */
[----:B------:R-:W-:Y:S05]  /*12c30*/  EXIT ;  /* 0x000000000000794d */ /* 0x000fea0003800000 */
.L_x_3750:
        /* <DEDUP_REMOVED lines=12> */
.L_x_3749:
[----:B------:R-:W-:-:S13]  /*12d00*/  ISETP.NE.AND P0, PT, R0, 0xf, PT ;  /* 0x0000000f0000780c */ /* 0x000fda0003f05270 */
[----:B------:R-:W-:Y:S05]  /*12d10*/  @!P0 BRA `(.L_x_3751) ;  /* 0x0000000000e88947 */ /* 0x000fea0003800000 */
[----:B------:R-:W-:-:S13]  /*12d20*/  ISETP.NE.AND P0, PT, R0, 0x17, PT ;  /* 0x000000170000780c */ /* 0x000fda0003f05270 */
[----:B------:R-:W-:Y:S05]  /*12d30*/  @!P0 BRA `(.L_x_3752) ;  /* 0x0000000000908947 */ /* 0x000fea0003800000 */
[----:B------:R-:W-:-:S13]  /*12d40*/  ISETP.NE.AND P0, PT, R0, 0x18, PT ;  /* 0x000000180000780c */ /* 0x000fda0003f05270 */
[----:B------:R-:W-:Y:S05]  /*12d50*/  @!P0 BRA `(.L_x_3753) ;  /* 0x0000000000448947 */ /* 0x000fea0003800000 */
.L_x_3730:
[----:B------:R-:W-:Y:S01]  /*12d60*/  MOV R0, 0x0 ;  /* 0x0000000000007802 */ /* 0x000fe20000000f00 */
[----:B------:R-:W0:Y:S01]  /*12d70*/  LDCU.64 UR4, c[0x4][0x158] ;  /* 0x01002b00ff0477ac */ /* 0x000e220008000a00 */
[----:B------:R-:W-:Y:S02]  /*12d80*/  HFMA2 R8, -RZ, RZ, 0, 6.020069122314453125e-06 ;  /* 0x00000065ff087431 */ /* 0x000fe400000001ff */
        /* <DEDUP_REMOVED lines=13> */
.L_x_3754:
[----:B------:R-:W-:Y:S05]  /*12e60*/  EXIT ;  /* 0x000000000000794d */ /* 0x000fea0003800000 */
.L_x_3753:
[----:B------:R-:W-:Y:S01]  /*12e70*/  HADD2.F32 R19, -RZ, R19.H0_H0 ;  /* 0x20000013ff137230 */ /* 0x000fe20000004100 */
[----:B------:R-:W-:Y:S01]  /*12e80*/  BSSY.RECONVERGENT B0, `(.L_x_3755) ;  /* 0x000000c000007945 */ /* 0x000fe20003800200 */
[----:B------:R-:W-:-:S03]  /*12e90*/  MOV R0, 0x7f ;  /* 0x0000007f00007802 */ /* 0x000fc60000000f00 */
        /* <DEDUP_REMOVED lines=10> */
.L_x_3756:
[----:B------:R-:W-:Y:S05]  /*12f40*/  BSYNC.RECONVERGENT B0 ;  /* 0x0000000000007941 */ /* 0x000fea0003800200 */
.L_x_3755:
[----:B------:R-:W-:-:S05]  /*12f50*/  LOP3.LUT R5, R0, 0x80, R5, 0xf8, !PT ;  /* 0x0000008000057812 */ /* 0x000fca00078ef805 */
[----:B------:R-:W-:Y:S01]  /*12f60*/  STG.E.U8 desc[UR36][R2.64], R5 ;  /* 0x0000000502007986 */ /* 0x000fe2000c101124 */
[----:B------:R-:W-:Y:S05]  /*12f70*/  EXIT ;  /* 0x000000000000794d */ /* 0x000fea0003800000 */
.L_x_3752:
        /* <DEDUP_REMOVED lines=12> */
.L_x_3758:
[----:B------:R-:W-:Y:S01]  /*13040*/  IMAD.MOV.U32 R0, RZ, RZ, 0x7f ;  /* 0x0000007fff007424 */ /* 0x000fe200078e00ff */
[----:B------:R-:W-:-:S04]  /*13050*/  ISETP.GT.U32.AND P0, PT, R4, 0x7f800000, PT ;  /* 0x7f8000000400780c */ /* 0x000fc80003f04070 */
[----:B------:R-:W-:-:S09]  /*13060*/  SEL R0, R0, 0x7c, P0 ;  /* 0x0000007c00007807 */ /* 0x000fd20000000000 */
.L_x_3759:
[----:B------:R-:W-:Y:S05]  /*13070*/  BSYNC.RECONVERGENT B0 ;  /* 0x0000000000007941 */ /* 0x000fea0003800200 */
.L_x_3757:
[----:B------:R-:W-:-:S04]  /*13080*/  SHF.R.U32.HI R5, RZ, 0x18, R5 ;  /* 0x00000018ff057819 */ /* 0x000fc80000011605 */
[----:B------:R-:W-:-:S05]  /*13090*/  LOP3.LUT R5, R0, 0x80, R5, 0xf8, !PT ;  /* 0x0000008000057812 */ /* 0x000fca00078ef805 */
[----:B------:R-:W-:Y:S01]  /*130a0*/  STG.E.U8 desc[UR36][R2.64], R5 ;  /* 0x0000000502007986 */ /* 0x000fe2000c101124 */
[----:B------:R-:W-:Y:S05]  /*130b0*/  EXIT ;  /* 0x000000000000794d */ /* 0x000fea0003800000 */
.L_x_3751:
[----:B------:R-:W-:-:S05]  /*130c0*/  HADD2.F32 R0, -RZ, R19.H0_H0 ;  /* 0x20000013ff007230 */ /* 0x000fca0000004100 */
[----:B------:R-:W-:-:S05]  /*130d0*/  F2FP.BF16.F32.PACK_AB R0, RZ, R0 ;  /* 0x00000000ff00723e */ /* 0x000fca00000010ff */
[----:B------:R-:W-:Y:S01]  /*130e0*/  STG.E.U16 desc[UR36][R2.64], R0 ;  /* 0x0000000002007986 */ /* 0x000fe2000c101524 */
[----:B------:R-:W-:Y:S05]  /*130f0*/  EXIT ;  /* 0x000000000000794d */ /* 0x000fea0003800000 */
        .weak           $__internal_7_$__cuda_sm3x_div_rn_ftz_f32_slowpath
        .type           $__internal_7_$__cuda_sm3x_div_rn_ftz_f32_slowpath,@function
        .size           $__internal_7_$__cuda_sm3x_div_rn_ftz_f32_slowpath,(.L_x_14759 - $__internal_7_$__cuda_sm3x_div_rn_ftz_f32_slowpath)
$__internal_7_$__cuda_sm3x_div_rn_ftz_f32_slowpath:
[----:B------:R-:W-:Y:S01]  /*13100*/  SHF.R.U32.HI R8, RZ, 0x17, R7 ;  /* 0x00000017ff087819 */ /* 0x000fe20000011607 */
[----:B------:R-:W-:Y:S01]  /*13110*/  BSSY.RECONVERGENT B0, `(.L_x_3760) ;  /* 0x0000046000007945 */ /* 0x000fe20003800200 */
[----:B------:R-:W-:-:S03]  /*13120*/  SHF.R.U32.HI R14, RZ, 0x17, R0 ;  /* 0x00000017ff0e7819 */ /* 0x000fc60000011600 */
[----:B------:R-:W-:Y:S01]  /*13130*/  BSSY.RELIABLE B1, `(.L_x_3761) ;  /* 0x000001d000017945 */ /* 0x000fe20003800100 */
[----:B------:R-:W-:Y:S02]  /*13140*/  LOP3.LUT R8, R8, 0xff, RZ, 0xc0, !PT ;  /* 0x000000ff08087812 */ /* 0x000fe400078ec0ff */
[----:B------:R-:W-:-:S03]  /*13150*/  LOP3.LUT R14, R14, 0xff, RZ, 0xc0, !PT ;  /* 0x000000ff0e0e7812 */ /* 0x000fc600078ec0ff */
[----:B------:R-:W-:Y:S01]  /*13160*/  VIADD R15, R8, 0xffffffff ;  /* 0xffffffff080f7836 */ /* 0x000fe20000000000 */
[----:B------:R-:W-:-:S04]  /*13170*/  IADD3 R20, PT, PT, R14, -0x1, RZ ;  /* 0xffffffff0e147810 */ /* 0x000fc80007ffe0ff */
        /* <DEDUP_REMOVED lines=24> */
.L_x_3762:
[----:B------:R-:W-:Y:S05]  /*13300*/  BSYNC.RELIABLE B1 ;  /* 0x0000000000017941 */ /* 0x000fea0003800100 */
.L_x_3761:
[----:B------:R-:W-:Y:S01]  /*13310*/  VIADD R20, R8, 0xffffff81 ;  /* 0xffffff8108147836 */ /* 0x000fe20000000000 */
[----:B------:R-:W-:Y:S01]  /*13320*/  BSSY.RECONVERGENT B1, `(.L_x_3767) ;  /* 0x000001b000017945 */ /* 0x000fe20003800200 */
[----:B------:R-:W-:Y:S02]  /*13330*/  VIADD R15, R14, 0xffffff81 ;  /* 0xffffff810e0f7836 */ /* 0x000fe40000000000 */
[----:B------:R-:W-:Y:S02]  /*13340*/  IMAD R7, R20, -0x800000, R7 ;  /* 0xff80000014077824 */ /* 0x000fe400078e0207 */
[----:B------:R-:W-:Y:S02]  /*13350*/  IMAD R0, R15, -0x800000, R0 ;  /* 0xff8000000f007824 */ /* 0x000fe400078e0200 */
[----:B------:R0:W1:Y:S02]  /*13360*/  MUFU.RCP R8, R7 ;  /* 0x0000000700087308 */ /* 0x0000640000001000 */
[----:B0-----:R-:W-:-:S04]  /*13370*/  FADD.FTZ R7, -R7, -RZ ;  /* 0x800000ff07077221 */ /* 0x001fc80000010100 */
[----:B-1----:R-:W-:-:S04]  /*13380*/  FFMA R14, R8, R7, 1 ;  /* 0x3f800000080e7423 */ /* 0x002fc80000000007 */
[----:B------:R-:W-:-:S04]  /*13390*/  FFMA R8, R8, R14, R8 ;  /* 0x0000000e08087223 */ /* 0x000fc80000000008 */
[----:B------:R-:W-:-:S04]  /*133a0*/  FFMA R14, R0, R8, RZ ;  /* 0x00000008000e7223 */ /* 0x000fc800000000ff */
[----:B------:R-:W-:-:S04]  /*133b0*/  FFMA R21, R7, R14, R0 ;  /* 0x0000000e07157223 */ /* 0x000fc80000000000 */
[----:B------:R-:W-:-:S04]  /*133c0*/  FFMA R14, R8, R21, R14 ;  /* 0x00000015080e7223 */ /* 0x000fc8000000000e */
[----:B------:R-:W-:-:S04]  /*133d0*/  FFMA R0, R7, R14, R0 ;  /* 0x0000000e07007223 */ /* 0x000fc80000000000 */
[----:B------:R-:W-:Y:S01]  /*133e0*/  FFMA.FTZ R0, R8, R0, R14 ;  /* 0x0000000008007223 */ /* 0x000fe2000001000e */
[----:B------:R-:W-:-:S04]  /*133f0*/  IADD3 R8, PT, PT, R15, -R20, RZ ;  /* 0x800000140f087210 */ /* 0x000fc80007ffe0ff */
[----:B------:R-:W-:-:S04]  /*13400*/  SHF.R.U32.HI R7, RZ, 0x17, R0 ;  /* 0x00000017ff077819 */ /* 0x000fc80000011600 */
[----:B------:R-:W-:-:S05]  /*13410*/  LOP3.LUT R7, R7, 0xff, RZ, 0xc0, !PT ;  /* 0x000000ff07077812 */ /* 0x000fca00078ec0ff */
[----:B------:R-:W-:-:S04]  /*13420*/  IMAD.IADD R7, R7, 0x1, R8 ;  /* 0x0000000107077824 */ /* 0x000fc800078e0208 */
[----:B------:R-:W-:-:S05]  /*13430*/  VIADD R14, R7, 0xffffffff ;  /* 0xffffffff070e7836 */ /* 0x000fca0000000000 */
        /* <DEDUP_REMOVED lines=8> */
.L_x_3768:
[----:B------:R-:W-:-:S07]  /*134c0*/  LEA R0, R8, R0, 0x17 ;  /* 0x0000000008007211 */ /* 0x000fce00078eb8ff */
.L_x_3769:
[----:B------:R-:W-:Y:S05]  /*134d0*/  BSYNC.RECONVERGENT B1 ;  /* 0x0000000000017941 */ /* 0x000fea0003800200 */
.L_x_3767:
[----:B------:R-:W-:Y:S05]  /*134e0*/  BRA `(.L_x_3770) ;  /* 0x0000000000207947 */ /* 0x000fea0003800000 */
.L_x_3766:
[----:B------:R-:W-:-:S04]  /*134f0*/  LOP3.LUT R0, R7, 0x80000000, R0, 0x48, !PT ;  /* 0x8000000007007812 */ /* 0x000fc800078e4800 */
[----:B------:R-:W-:Y:S01]  /*13500*/  LOP3.LUT R0, R0, 0x7f800000, RZ, 0xfc, !PT ;  /* 0x7f80000000007812 */ /* 0x000fe200078efcff */
[----:B------:R-:W-:Y:S06]  /*13510*/  BRA `(.L_x_3770) ;  /* 0x0000000000147947 */ /* 0x000fec0003800000 */
.L_x_3765:
[----:B------:R-:W-:Y:S01]  /*13520*/  LOP3.LUT R0, R7, 0x80000000, R0, 0x48, !PT ;  /* 0x8000000007007812 */ /* 0x000fe200078e4800 */
[----:B------:R-:W-:Y:S06]  /*13530*/  BRA `(.L_x_3770) ;  /* 0x00000000000c7947 */ /* 0x000fec0003800000 */
.L_x_3764:
[----:B------:R-:W0:Y:S01]  /*13540*/  MUFU.RSQ R0, -QNAN ;  /* 0xffc0000000007908 */ /* 0x000e220000001400 */
[----:B------:R-:W-:Y:S05]  /*13550*/  BRA `(.L_x_3770) ;  /* 0x0000000000047947 */ /* 0x000fea0003800000 */
.L_x_3763:
[----:B------:R-:W-:-:S07]  /*13560*/  FADD.FTZ R0, R0, R7 ;  /* 0x0000000700007221 */ /* 0x000fce0000010000 */
.L_x_3770:
[----:B------:R-:W-:Y:S05]  /*13570*/  BSYNC.RECONVERGENT B0 ;  /* 0x0000000000007941 */ /* 0x000fea0003800200 */
.L_x_3760:
[----:B------:R-:W-:-:S04]  /*13580*/  IMAD.MOV.U32 R7, RZ, RZ, 0x0 ;  /* 0x00000000ff077424 */ /* 0x000fc800078e00ff */
[----:B0-----:R-:W-:Y:S05]  /*13590*/  RET.REL.NODEC R6 `(_ZN2at6native27unrolled_elementwise_kernelIZZZNS0_17asinh_kernel_cudaERNS_18TensorIteratorBaseEENKUlvE_clEvENKUlvE1_clEvEUlN3c107complexINS6_4HalfEEEE_St5arrayIPcLm2EELi4E23TrivialOffsetCalculatorILi1EjESF_NS0_6memory12LoadWithCastILi1EEENSG_13StoreWithCastILi1EEEEEviT_T0_T2_T3_T4_T5_) ;  /* 0xfffffec806987950 */ /* 0x001fea0003c3ffff */
.L_x_3771:
        /* <DEDUP_REMOVED lines=14> */
.L_x_14759:


//--------------------- .text._ZN2at6native18elementwise_kernelILi128ELi2EZNS0_22gpu_kernel_impl_nocastIZZZNS0_17asinh_kernel_cudaERNS_18TensorIteratorBaseEENKUlvE_clEvENKUlvE1_clEvEUlN3c107complexINS7_4HalfEEEE_EEvS4_RKT_EUliE_EEviT1_ --------------------------
	.section	.text._ZN2at6native18elementwise_kernelILi128ELi2EZNS0_22gpu_kernel_impl_nocastIZZZNS0_17asinh_kernel_cudaERNS_18TensorIteratorBaseEENKUlvE_clEvENKUlvE1_clEvEUlN3c107complexINS7_4HalfEEEE_EEvS4_RKT_EUliE_EEviT1_,"ax",@progbits
	.align	128
        .global         _ZN2at6native18elementwise_kernelILi128ELi2EZNS0_22gpu_kernel_impl_nocastIZZZNS0_17asinh_kernel_cudaERNS_18TensorIteratorBaseEENKUlvE_clEvENKUlvE1_clEvEUlN3c107complexINS7_4HalfEEEE_EEvS4_RKT_EUliE_EEviT1_
        .type           _ZN2at6native18elementwise_kernelILi128ELi2EZNS0_22gpu_kernel_impl_nocastIZZZNS0_17asinh_kernel_cudaERNS_18TensorIteratorBaseEENKUlvE_clEvENKUlvE1_clEvEUlN3c107complexINS7_4HalfEEEE_EEvS4_RKT_EUliE_EEviT1_,@function
        .size           _ZN2at6native18elementwise_kernelILi128ELi2EZNS0_22gpu_kernel_impl_nocastIZZZNS0_17asinh_kernel_cudaERNS_18TensorIteratorBaseEENKUlvE_clEvENKUlvE1_clEvEUlN3c107complexINS7_4HalfEEEE_EEvS4_RKT_EUliE_EEviT1_,(.L_x_14760 - _ZN2at6native18elementwise_kernelILi128ELi2EZNS0_22gpu_kernel_impl_nocastIZZZNS0_17asinh_kernel_cudaERNS_18TensorIteratorBaseEENKUlvE_clEvENKUlvE1_clEvEUlN3c107complexINS7_4HalfEEEE_EEvS4_RKT_EUliE_EEviT1_)
        .other          _ZN2at6native18elementwise_kernelILi128ELi2EZNS0_22gpu_kernel_impl_nocastIZZZNS0_17asinh_kernel_cudaERNS_18TensorIteratorBaseEENKUlvE_clEvENKUlvE1_clEvEUlN3c107complexINS7_4HalfEEEE_EEvS4_RKT_EUliE_EEviT1_,@"STO_CUDA_ENTRY STV_DEFAULT"
_ZN2at6native18elementwise_kernelILi128ELi2EZNS0_22gpu_kernel_impl_nocastIZZZNS0_17asinh_kernel_cudaERNS_18TensorIteratorBaseEENKUlvE_clEvENKUlvE1_clEvEUlN3c107complexINS7_4HalfEEEE_EEvS4_RKT_EUliE_EEviT1_:
.text._ZN2at6native18elementwise_kernelILi128ELi2EZNS0_22gpu_kernel_impl_nocastIZZZNS0_17asinh_kernel_cudaERNS_18TensorIteratorBaseEENKUlvE_clEvENKUlvE1_clEvEUlN3c107complexINS7_4HalfEEEE_EEvS4_RKT_EUliE_EEviT1_:
[----:B------:R-:W-:Y:S01]  /*0000*/  LDC R1, c[0x0][0x37c] ;  /* 0x0000df00ff017b82 */ /* 0x000fe20000000800 */
[----:B------:R-:W0:Y:S07]  /*0010*/  S2R R11, SR_TID.X ;  /* 0x00000000000b7919 */ /* 0x000e2e0000002100 */
[----:B------:R-:W1:Y:S01]  /*0020*/  S2UR UR4, SR_CTAID.X ;  /* 0x00000000000479c3 */ /* 0x000e620000002500 */
[----:B------:R-:W2:Y:S01]  /*0030*/  LDCU UR5, c[0x0][0x380] ;  /* 0x00007000ff0577ac */ /* 0x000ea20008000800 */
[----:B------:R-:W-:Y:S01]  /*0040*/  BSSY.RECONVERGENT B2, `(.L_x_3772) ;  /* 0x00003bf000027945 */ /* 0x000fe20003800200 */
[----:B------:R-:W3:Y:S05]  /*0050*/  LDCU.64 UR6, c[0x0][0x358] ;  /* 0x00006b00ff0677ac */ /* 0x000eea0008000a00 */
[----:B------:R-:W4:Y:S01]  /*0060*/  LDC R0, c[0x0][0x388] ;  /* 0x0000e200ff007b82 */ /* 0x000f220000000800 */
[----:B-1----:R-:W-:-:S06]  /*0070*/  USHF.L.U32 UR4, UR4, 0x8, URZ ;  /* 0x0000000804047899 */ /* 0x002fcc00080006ff */
[----:B0-----:R-:W-:Y:S02]  /*0080*/  LOP3.LUT R11, R11, UR4, RZ, 0xfc, !PT ;  /* 0x000000040b0b7c12 */ /* 0x001fe4000f8efcff */
[----:B----4-:R-:W-:Y:S02]  /*0090*/  IADD3 R9, PT, PT, R0, -0x1, RZ ;  /* 0xffffffff00097810 */ /* 0x010fe40007ffe0ff */
[----:B--2---:R-:W-:Y:S02]  /*00a0*/  ISETP.GE.AND P0, PT, R11, UR5, PT ;  /* 0x000000050b007c0c */ /* 0x004fe4000bf06270 */
[----:B------:R-:W-:-:S04]  /*00b0*/  VIMNMX.U32 R8, PT, PT, R9, 0x18, PT ;  /* 0x0000001809087848 */ /* 0x000fc80003fe0000 */
[----:B------:R-:W-:-:S07]  /*00c0*/  IADD3 R8, PT, PT, R8, 0x1, RZ ;  /* 0x0000000108087810 */ /* 0x000fce0007ffe0ff */
[----:B---3--:R-:W-:Y:S05]  /*00d0*/  @P0 BRA `(.L_x_3773) ;  /* 0x0000003800d40947 */ /* 0x008fea0003800000 */
[----:B------:R-:W-:Y:S01]  /*00e0*/  ISETP.NE.AND P0, PT, R0, RZ, PT ;  /* 0x000000ff0000720c */ /* 0x000fe20003f05270 */
[----:B------:R-:W-:Y:S01]  /*00f0*/  HFMA2 R0, -RZ, RZ, 0, 0 ;  /* 0x00000000ff007431 */ /* 0x000fe200000001ff */
[----:B------:R-:W-:-:S11]  /*0100*/  MOV R7, RZ ;  /* 0x000000ff00077202 */ /* 0x000fd60000000f00 */
[----:B------:R-:W-:Y:S05]  /*0110*/  @!P0 BRA `(.L_x_3774) ;  /* 0x0000001000a48947 */ /* 0x000fea0003800000 */
[----:B------:R-:W0:Y:S01]  /*0120*/  LDCU.64 UR4, c[0x0][0x390] ;  /* 0x00007200ff0477ac */ /* 0x000e220008000a00 */
[----:B------:R-:W-:Y:S02]  /*0130*/  MOV R10, RZ ;  /* 0x000000ff000a7202 */ /* 0x000fe40000000f00 */
[----:B------:R-:W-:Y:S01]  /*0140*/  ISETP.NE.AND P0, PT, R9, RZ, PT ;  /* 0x000000ff0900720c */ /* 0x000fe20003f05270 */
[----:B------:R-:W1:Y:S01]  /*0150*/  LDCU UR8, c[0x0][0x38c] ;  /* 0x00007180ff0877ac */ /* 0x000e620008000800 */
        /* <DEDUP_REMOVED lines=283> */
[----:B------:R-:W3:Y:S01]  /*1310*/  @P0 LDC.64 R4, c[0x0][0x578] ;  /* 0x00015e00ff040b82 */ /* 0x000ee20000000a00 */
        /* <DEDUP_REMOVED lines=9> */
.L_x_3774:
[----:B------:R-:W0:Y:S02]  /*13b0*/  LDCU.64 UR4, c[0x0][0x588] ;  /* 0x0000b100ff0477ac */ /* 0x000e240008000a00 */
[----:B0-----:R-:W-:-:S04]  /*13c0*/  IADD3 R4, P0, PT, R0, UR4, RZ ;  /* 0x0000000400047c10 */ /* 0x001fc8000ff1e0ff */
[----:B------:R-:W-:-:S05]  /*13d0*/  IADD3.X R5, PT, PT, RZ, UR5, RZ, P0, !PT ;  /* 0x00000005ff057c10 */ /* 0x000fca00087fe4ff */
[----:B------:R-:W2:Y:S01]  /*13e0*/  LDG.E R4, desc[UR6][R4.64] ;  /* 0x0000000604047981 */ /* 0x000ea2000c1e1900 */
[----:B------:R-:W-:Y:S01]  /*13f0*/  BSSY.RECONVERGENT B1, `(.L_x_3775) ;  /* 0x000027d000017945 */ /* 0x000fe20003800200 */
[--C-:B--2---:R-:W-:Y:S02]  /*1400*/  HADD2.F32 R13, -RZ, R4.reuse.H0_H0 ;  /* 0x20000004ff0d7230 */ /* 0x104fe40000004100 */
        /* <DEDUP_REMOVED lines=21> */
.L_x_3776:
        /* <DEDUP_REMOVED lines=25> */
[----:B------:R-:W-:-:S03]  /*16f0*/  HFMA2 R5, -RZ, RZ, 1.875, 0 ;  /* 0x3f800000ff057431 */ /* 0x000fc600000001ff */
        /* <DEDUP_REMOVED lines=17> */
[----:B------:R-:W-:Y:S05]  /*1810*/  CALL.REL.NOINC `($__internal_8_$__cuda_sm3x_div_rn_ftz_f32_slowpath) ;  /* 0x0000006000207944 */ /* 0x000fea0003c00000 */
.L_x_3783:
[----:B------:R-:W-:Y:S05]  /*1820*/  BSYNC.RECONVERGENT B5 ;  /* 0x0000000000057941 */ /* 0x000fea0003800200 */
.L_x_3782:
[----:B------:R-:W-:Y:S01]  /*1830*/  MOV R3, 0x3b33710b ;  /* 0x3b33710b00037802 */ /* 0x000fe20000000f00 */
        /* <DEDUP_REMOVED lines=21> */
.L_x_3781:
        /* <DEDUP_REMOVED lines=30> */
[----:B------:R-:W-:Y:S05]  /*1b70*/  CALL.REL.NOINC `($__internal_8_$__cuda_sm3x_div_rn_ftz_f32_slowpath) ;  /* 0x0000005c00487944 */ /* 0x000fea0003c00000 */
[----:B------:R-:W-:-:S07]  /*1b80*/  MOV R2, R0 ;  /* 0x0000000000027202 */ /* 0x000fce0000000f00 */
.L_x_3787:
[----:B------:R-:W-:Y:S05]  /*1b90*/  BSYNC.RECONVERGENT B5 ;  /* 0x0000000000057941 */ /* 0x000fea0003800200 */
.L_x_3786:
[----:B------:R-:W-:Y:S02]  /*1ba0*/  HFMA2 R3, -RZ, RZ, 0.89990234375, 10328 ;  /* 0x3b33710bff037431 */ /* 0x000fe400000001ff */
[----:B------:R-:W-:Y:S01]  /*1bb0*/  FMUL.FTZ R0, R2, R2 ;  /* 0x0000000202007220 */ /* 0x000fe20000410000 */
[----:B------:R-:W-:Y:S02]  /*1bc0*/  MOV R5, 0x3fd774eb ;  /* 0x3fd774eb00057802 */ /* 0x000fe40000000f00 */
[----:B------:R-:W-:Y:S01]  /*1bd0*/  FSETP.NEU.FTZ.AND P1, PT, |R13|, R10, PT ;  /* 0x0000000a0d00720b */ /* 0x000fe20003f3d200 */
[C---:B------:R-:W-:Y:S01]  /*1be0*/  FFMA.FTZ R3, R0.reuse, R3, -0.015681877732276916504 ;  /* 0xbc80774800037423 */ /* 0x040fe20000010003 */
        /* <DEDUP_REMOVED lines=17> */
.L_x_3785:
        /* <DEDUP_REMOVED lines=15> */
[----:B------:R-:W-:Y:S05]  /*1df0*/  CALL.REL.NOINC `($__internal_8_$__cuda_sm3x_div_rn_ftz_f32_slowpath) ;  /* 0x0000005800a87944 */ /* 0x000fea0003c00000 */
.L_x_3789:
[----:B------:R-:W-:Y:S05]  /*1e00*/  BSYNC.RECONVERGENT B5 ;  /* 0x0000000000057941 */ /* 0x000fea0003800200 */
.L_x_3788:
        /* <DEDUP_REMOVED lines=22> */
.L_x_3780:
        /* <DEDUP_REMOVED lines=39> */
[----:B------:R-:W-:-:S07]  /*21e0*/  MOV R2, 0x2200 ;  /* 0x0000220000027802 */ /* 0x000fce0000000f00 */
[----:B------:R-:W-:Y:S05]  /*21f0*/  CALL.REL.NOINC `($__internal_8_$__cuda_sm3x_div_rn_ftz_f32_slowpath) ;  /* 0x0000005400a87944 */ /* 0x000fea0003c00000 */
.L_x_3792:
[----:B------:R-:W-:Y:S05]  /*2200*/  BSYNC.RECONVERGENT B5 ;  /* 0x0000000000057941 */ /* 0x000fea0003800200 */
.L_x_3791:
[----:B------:R-:W-:Y:S01]  /*2210*/  MOV R3, 0x3b33710b ;  /* 0x3b33710b00037802 */ /* 0x000fe20000000f00 */
        /* <DEDUP_REMOVED lines=21> */
.L_x_3790:
        /* <DEDUP_REMOVED lines=28> */
[----:B------:R-:W-:-:S07]  /*2530*/  MOV R2, 0x2550 ;  /* 0x0000255000027802 */ /* 0x000fce0000000f00 */
[----:B------:R-:W-:Y:S05]  /*2540*/  CALL.REL.NOINC `($__internal_8_$__cuda_sm3x_div_rn_ftz_f32_slowpath) ;  /* 0x0000005000d47944 */ /* 0x000fea0003c00000 */
.L_x_3795:
[----:B------:R-:W-:Y:S05]  /*2550*/  BSYNC.RECONVERGENT B5 ;  /* 0x0000000000057941 */ /* 0x000fea0003800200 */
.L_x_3794:
        /* <DEDUP_REMOVED lines=22> */
.L_x_3793:
        /* <DEDUP_REMOVED lines=13> */
[----:B------:R-:W-:-:S07]  /*2790*/  MOV R2, 0x27b0 ;  /* 0x000027b000027802 */ /* 0x000fce0000000f00 */
[----:B------:R-:W-:Y:S05]  /*27a0*/  CALL.REL.NOINC `($__internal_8_$__cuda_sm3x_div_rn_ftz_f32_slowpath) ;  /* 0x00000050003c7944 */ /* 0x000fea0003c00000 */
.L_x_3797:
[----:B------:R-:W-:Y:S05]  /*27b0*/  BSYNC.RECONVERGENT B5 ;  /* 0x0000000000057941 */ /* 0x000fea0003800200 */
.L_x_3796:
        /* <DEDUP_REMOVED lines=21> */
.L_x_3784:
[----:B------:R-:W-:Y:S05]  /*2910*/  BSYNC.RECONVERGENT B4 ;  /* 0x0000000000047941 */ /* 0x000fea0003800200 */
.L_x_3779:
[----:B------:R-:W-:Y:S01]  /*2920*/  FADD.FTZ R12, R12, 0.69314718246459960938 ;  /* 0x3f3172180c0c7421 */ /* 0x000fe20000010000 */
[----:B------:R-:W-:-:S04]  /*2930*/  LOP3.LUT R6, R3, 0x80000000, R6, 0xb8, !PT ;  /* 0x8000000003067812 */ /* 0x000fc800078eb806 */
[----:B------:R-:W-:Y:S01]  /*2940*/  LOP3.LUT R13, R12, 0x80000000, R13, 0xb8, !PT ;  /* 0x800000000c0d7812 */ /* 0x000fe200078eb80d */
[----:B------:R-:W-:Y:S06]  /*2950*/  BRA `(.L_x_3777) ;  /* 0x0000001000987947 */ /* 0x000fec0003800000 */
.L_x_3778:
        /* <DEDUP_REMOVED lines=18> */
[----:B------:R-:W-:-:S02]  /*2a80*/  VIMNMX R16, PT, PT, R16, R19, PT ;  /* 0x0000001310107248 */ /* 0x000fc40003fe0100 */
[----:B------:R-:W-:Y:S02]  /*2a90*/  LOP3.LUT R17, R12, 0x7e800000, RZ, 0x3c, !PT ;  /* 0x7e8000000c117812 */ /* 0x000fe400078e3cff */
[C---:B------:R-:W-:Y:S02]  /*2aa0*/  LOP3.LUT R19, R15.reuse, 0x7e800000, RZ, 0x3c, !PT ;  /* 0x7e8000000f137812 */ /* 0x040fe400078e3cff */
        /* <DEDUP_REMOVED lines=39> */
[----:B-1----:R-:W-:Y:S01]  /*2d20*/  @!P1 FADD.FTZ R12, R2, -R25 ;  /* 0x80000019020c9221 */ /* 0x002fe20000010000 */
[----:B------:R-:W-:-:S03]  /*2d30*/  @!P0 FMUL.FTZ R4, R4, 0.5 ;  /* 0x3f00000004048820 */ /* 0x000fc60000410000 */
[----:B------:R-:W-:Y:S01]  /*2d40*/  @!P1 FMUL.FTZ R15, R12, 0.5 ;  /* 0x3f0000000c0f9820 */ /* 0x000fe20000410000 */
[----:B------:R-:W-:Y:S06]  /*2d50*/  @!P0 BRA `(.L_x_3803) ;  /* 0x0000000000188947 */ /* 0x000fec0003800000 */
[----:B------:R-:W-:-:S13]  /*2d60*/  FSETP.NEU.FTZ.AND P0, PT, R0, RZ, PT ;  /* 0x000000ff0000720b */ /* 0x000fda0003f1d000 */
[----:B------:R-:W-:Y:S01]  /*2d70*/  @P0 FADD.FTZ R14, R0, R17 ;  /* 0x00000011000e0221 */ /* 0x000fe20000010000 */
[C---:B------:R-:W-:Y:S01]  /*2d80*/  @P0 FMUL.FTZ R12, R13.reuse, R13 ;  /* 0x0000000d0d0c0220 */ /* 0x040fe20000410000 */
[----:B------:R-:W-:Y:S02]  /*2d90*/  @!P0 FMUL.FTZ R4, |R13|, 0.5 ;  /* 0x3f0000000d048820 */ /* 0x000fe40000410200 */
[----:B------:R-:W1:Y:S02]  /*2da0*/  @P0 MUFU.RCP R23, R14 ;  /* 0x0000000e00170308 */ /* 0x000e640000001000 */
[----:B-1----:R-:W-:-:S07]  /*2db0*/  @P0 FMUL.FTZ.D2 R4, R12, R23 ;  /* 0x000000170c040220 */ /* 0x002fce0000310000 */
.L_x_3803:
[----:B------:R-:W-:Y:S05]  /*2dc0*/  BSYNC.RECONVERGENT B3 ;  /* 0x0000000000037941 */ /* 0x000fea0003800200 */
.L_x_3802:
        /* <DEDUP_REMOVED lines=8> */
.L_x_3805:
[----:B------:R-:W-:Y:S05]  /*2e50*/  BSYNC.RECONVERGENT B3 ;  /* 0x0000000000037941 */ /* 0x000fea0003800200 */
.L_x_3804:
[----:B------:R-:W-:Y:S01]  /*2e60*/  FADD.FTZ R4, R15, R4 ;  /* 0x000000040f047221 */ /* 0x000fe20000010000 */
[----:B------:R-:W-:Y:S01]  /*2e70*/  MOV R23, 0x3f800000 ;  /* 0x3f80000000177802 */ /* 0x000fe20000000f00 */
        /* <DEDUP_REMOVED lines=32> */
.L_x_3801:
        /* <DEDUP_REMOVED lines=9> */
[----:B------:R-:W-:Y:S02]  /*3110*/  HFMA2 R23, -RZ, RZ, 1.3056640625, -1.8671875 ;  /* 0x3d39bf78ff177431 */ /* 0x000fe400000001ff */
        /* <DEDUP_REMOVED lines=30> */
.L_x_3799:
[----:B------:R-:W-:-:S06]  /*3300*/  FFMA.FTZ R4, R19, R19, -1 ;  /* 0xbf80000013047423 */ /* 0x000fcc0000010013 */
[----:B------:R-:W0:Y:S02]  /*3310*/  MUFU.SQRT R4, R4 ;  /* 0x0000000400047308 */ /* 0x000e240000002000 */
[----:B0-----:R-:W-:-:S06]  /*3320*/  FADD.FTZ R14, R19, R4 ;  /* 0x00000004130e7221 */ /* 0x001fcc0000010000 */
[----:B------:R-:W0:Y:S02]  /*3330*/  MUFU.LG2 R14, R14 ;  /* 0x0000000e000e7308 */ /* 0x000e240000000c00 */
[----:B0-----:R-:W-:-:S07]  /*3340*/  FMUL.FTZ R12, R14, 0.69314718246459960938 ;  /* 0x3f3172180e0c7820 */ /* 0x001fce0000410000 */
.L_x_3800:
[----:B------:R-:W-:Y:S05]  /*3350*/  BSYNC.RECONVERGENT B0 ;  /* 0x0000000000007941 */ /* 0x000fea0003800200 */
.L_x_3798:
        /* <DEDUP_REMOVED lines=32> */
[----:B------:R-:W-:-:S03]  /*3560*/  @!P1 FMUL.FTZ R0, |R13|, 0.5 ;  /* 0x3f0000000d009820 */ /* 0x000fc60000410200 */
[----:B------:R-:W0:Y:S01]  /*3570*/  @P1 MUFU.RCP R17, R17 ;  /* 0x0000001100111308 */ /* 0x000e220000001000 */
[----:B------:R-:W-:Y:S01]  /*3580*/  @!P0 FMUL.FTZ R3, R3, 0.5 ;  /* 0x3f00000003038820 */ /* 0x000fe20000410000 */
[----:B0-----:R-:W-:Y:S01]  /*3590*/  @P1 FMUL.FTZ.D2 R0, R4, R17 ;  /* 0x0000001104001220 */ /* 0x001fe20000310000 */
[----:B------:R-:W-:Y:S06]  /*35a0*/  @!P0 BRA `(.L_x_3813) ;  /* 0x0000000000188947 */ /* 0x000fec0003800000 */
[----:B------:R-:W-:-:S13]  /*35b0*/  FSETP.NEU.FTZ.AND P0, PT, R5, RZ, PT ;  /* 0x000000ff0500720b */ /* 0x000fda0003f1d000 */
[----:B------:R-:W-:Y:S01]  /*35c0*/  @P0 FADD.FTZ R2, R5, R2 ;  /* 0x0000000205020221 */ /* 0x000fe20000010000 */
[C---:B------:R-:W-:Y:S01]  /*35d0*/  @P0 FMUL.FTZ R5, R13.reuse, R13 ;  /* 0x0000000d0d050220 */ /* 0x040fe20000410000 */
[----:B------:R-:W-:-:S04]  /*35e0*/  @!P0 FMUL.FTZ R3, |R13|, 0.5 ;  /* 0x3f0000000d038820 */ /* 0x000fc80000410200 */
[----:B------:R-:W0:Y:S02]  /*35f0*/  @P0 MUFU.RCP R2, R2 ;  /* 0x0000000200020308 */ /* 0x000e240000001000 */
[----:B0-----:R-:W-:-:S07]  /*3600*/  @P0 FMUL.FTZ.D2 R3, R5, R2 ;  /* 0x0000000205030220 */ /* 0x001fce0000310000 */
.L_x_3813:
[----:B------:R-:W-:Y:S05]  /*3610*/  BSYNC.RECONVERGENT B5 ;  /* 0x0000000000057941 */ /* 0x000fea0003800200 */
.L_x_3812:
[----:B------:R-:W-:-:S04]  /*3620*/  FADD.FTZ R0, R3, R0 ;  /* 0x0000000003007221 */ /* 0x000fc80000010000 */
[----:B------:R-:W-:-:S04]  /*3630*/  FMUL.FTZ R0, R0, R19 ;  /* 0x0000001300007220 */ /* 0x000fc80000410000 */
[----:B------:R0:W2:Y:S01]  /*3640*/  MUFU.SQRT R15, R0 ;  /* 0x00000000000f7308 */ /* 0x0000a20000002000 */
[----:B------:R-:W-:Y:S05]  /*3650*/  BRA `(.L_x_3810) ;  /* 0x00000000002c7947 */ /* 0x000fea0003800000 */
.L_x_3811:
        /* <DEDUP_REMOVED lines=11> */
.L_x_3810:
[----:B------:R-:W-:Y:S05]  /*3710*/  BSYNC.RECONVERGENT B3 ;  /* 0x0000000000037941 */ /* 0x000fea0003800200 */
.L_x_3808:
[----:B------:R-:W-:Y:S05]  /*3720*/  BSYNC.RELIABLE B0 ;  /* 0x0000000000007941 */ /* 0x000fea0003800100 */
.L_x_3807:
[----:B--2-4-:R-:W-:Y:S01]  /*3730*/  FADD.FTZ R19, |R15|, -RZ ;  /* 0x800000ff0f137221 */ /* 0x014fe20000010200 */
[C---:B0-----:R-:W-:Y:S01]  /*3740*/  FADD.FTZ R0, |R10|.reuse, -RZ ;  /* 0x800000ff0a007221 */ /* 0x041fe20000010200 */
        /* <DEDUP_REMOVED lines=13> */
[----:B-1-3--:R-:W-:Y:S05]  /*3820*/  CALL.REL.NOINC `($__internal_8_$__cuda_sm3x_div_rn_ftz_f32_slowpath) ;  /* 0x00000040001c7944 */ /* 0x00afea0003c00000 */
.L_x_3815:
[----:B------:R-:W-:Y:S05]  /*3830*/  BSYNC.RECONVERGENT B5 ;  /* 0x0000000000057941 */ /* 0x000fea0003800200 */
.L_x_3814:
[----:B------:R-:W-:Y:S02]  /*3840*/  HFMA2 R3, -RZ, RZ, 0.89990234375, 10328 ;  /* 0x3b33710bff037431 */ /* 0x000fe400000001ff */
[----:B------:R-:W-:Y:S01]  /*3850*/  FMUL.FTZ R2, R0, R0 ;  /* 0x0000000000027220 */ /* 0x000fe20000410000 */
[----:B------:R-:W-:Y:S02]  /*3860*/  MOV R5, 0x3f6ee581 ;  /* 0x3f6ee58100057802 */ /* 0x000fe40000000f00 */
[C---:B------:R-:W-:Y:S01]  /*3870*/  ISETP.GE.AND P0, PT, R15.reuse, RZ, PT ;  /* 0x000000ff0f00720c */ /* 0x040fe20003f06270 */
        /* <DEDUP_REMOVED lines=16> */
[----:B------:R-:W-:Y:S02]  /*3980*/  HFMA2 R0, -RZ, RZ, 2.04296875, -15.78125 ;  /* 0x4016cbe4ff007431 */ /* 0x000fe400000001ff */
[----:B------:R-:W-:-:S03]  /*3990*/  FADD.FTZ R5, |R15|, |R10| ;  /* 0x4000000a0f057221 */ /* 0x000fc60000010200 */
[----:B------:R-:W-:Y:S02]  /*39a0*/  @!P2 FSEL R3, R0, 0.78539818525314331055, !P0 ;  /* 0x3f490fdb0003a808 */ /* 0x000fe40004000000 */
[----:B------:R-:W-:Y:S02]  /*39b0*/  @!P1 FSEL R3, RZ, 3.1415927410125732422, P0 ;  /* 0x40490fdbff039808 */ /* 0x000fe40000000000 */
[----:B------:R-:W-:Y:S02]  /*39c0*/  FSETP.NAN.FTZ.AND P0, PT, |R5|, |R5|, PT ;  /* 0x400000050500720b */ /* 0x000fe40003f18200 */
[----:B------:R-:W-:-:S04]  /*39d0*/  LOP3.LUT R10, R3, 0x80000000, R10, 0xb8, !PT ;  /* 0x80000000030a7812 */ /* 0x000fc800078eb80a */
[----:B------:R-:W-:Y:S01]  /*39e0*/  FSEL R5, R5, R10, P0 ;  /* 0x0000000a05057208 */ /* 0x000fe20000000000 */
[----:B------:R-:W-:Y:S06]  /*39f0*/  BRA `(.L_x_3816) ;  /* 0x0000000000647947 */ /* 0x000fec0003800000 */
.L_x_3809:
[----:B0-----:R-:W-:Y:S01]  /*3a00*/  MOV R3, 0x3f000000 ;  /* 0x3f00000000037802 */ /* 0x001fe20000000f00 */
[C---:B------:R-:W-:Y:S01]  /*3a10*/  FADD.FTZ R5, |R4|.reuse, -RZ ;  /* 0x800000ff04057221 */ /* 0x040fe20000010200 */
[C---:B------:R-:W-:Y:S02]  /*3a20*/  FSETP.GT.FTZ.AND P0, PT, |R4|.reuse, 0.56000000238418579102, PT ;  /* 0x3f0f5c290400780b */ /* 0x040fe40003f14200 */
        /* <DEDUP_REMOVED lines=8> */
[----:B------:R-:W-:-:S04]  /*3ab0*/  HFMA2 R3, -RZ, RZ, 1.3251953125, -55.71875 ;  /* 0x3d4dd2f7ff037431 */ /* 0x000fc800000001ff */
[----:B------:R-:W-:-:S04]  /*3ac0*/  FMUL.FTZ R2, R5, R5 ;  /* 0x0000000505027220 */ /* 0x000fc80000410000 */
[----:B------:R-:W-:-:S04]  /*3ad0*/  FFMA.FTZ R3, R2, R3, 0.018773360177874565125 ;  /* 0x3c99ca9702037423 */ /* 0x000fc80000010003 */
[----:B------:R-:W-:-:S04]  /*3ae0*/  FFMA.FTZ R3, R2, R3, 0.046769052743911743164 ;  /* 0x3d3f90e802037423 */ /* 0x000fc80000010003 */
[----:B------:R-:W-:-:S04]  /*3af0*/  FFMA.FTZ R3, R2, R3, 0.074823014438152313232 ;  /* 0x3d993ccf02037423 */ /* 0x000fc80000010003 */
[----:B------:R-:W-:-:S04]  /*3b00*/  FFMA.FTZ R3, R2, R3, 0.16667181253433227539 ;  /* 0x3e2aac0402037423 */ /* 0x000fc80000010003 */
[----:B------:R-:W-:Y:S01]  /*3b10*/  FMUL.FTZ R2, R2, R3 ;  /* 0x0000000302027220 */ /* 0x000fe20000410000 */
[----:B------:R-:W-:-:S03]  /*3b20*/  MOV R3, 0x3f6ee581 ;  /* 0x3f6ee58100037802 */ /* 0x000fc60000000f00 */
[----:B------:R-:W-:-:S04]  /*3b30*/  FFMA.FTZ R5, R5, R2, R5 ;  /* 0x0000000205057223 */ /* 0x000fc80000010005 */
[----:B------:R-:W-:-:S04]  /*3b40*/  FMUL.FTZ R0, R5, -2 ;  /* 0xc000000005007820 */ /* 0x000fc80000410000 */
[----:B------:R-:W-:-:S05]  /*3b50*/  @P0 FFMA.FTZ R5, R3, 1.6832555532455444336, R0 ;  /* 0x3fd774eb03050823 */ /* 0x000fca0000010000 */
[C---:B------:R-:W-:Y:S02]  /*3b60*/  FSETP.NAN.FTZ.AND P0, PT, R5.reuse, R5, PT ;  /* 0x000000050500720b */ /* 0x040fe40003f18000 */
[----:B------:R-:W-:-:S04]  /*3b70*/  LOP3.LUT R4, R5, 0x80000000, R4, 0xb8, !PT ;  /* 0x8000000005047812 */ /* 0x000fc800078eb804 */
[----:B------:R-:W-:-:S07]  /*3b80*/  FSEL R5, R4, R5, !P0 ;  /* 0x0000000504057208 */ /* 0x000fce0004000000 */
.L_x_3816:
[----:B------:R-:W-:Y:S05]  /*3b90*/  BSYNC.RECONVERGENT B4 ;  /* 0x0000000000047941 */ /* 0x000fea0003800200 */
.L_x_3806:
[----:B-1----:R-:W-:Y:S02]  /*3ba0*/  LOP3.LUT R13, R12, 0x80000000, R13, 0xb8, !PT ;  /* 0x800000000c0d7812 */ /* 0x002fe400078eb80d */
[----:B------:R-:W-:-:S07]  /*3bb0*/  LOP3.LUT R6, R5, 0x80000000, R6, 0xb8, !PT ;  /* 0x8000000005067812 */ /* 0x000fce00078eb806 */
.L_x_3777:
[----:B------:R-:W-:Y:S05]  /*3bc0*/  BSYNC.RECONVERGENT B1 ;  /* 0x0000000000017941 */ /* 0x000fea0003800200 */
.L_x_3775:
[----:B------:R-:W0:Y:S01]  /*3bd0*/  LDCU.64 UR4, c[0x0][0x580] ;  /* 0x0000b000ff0477ac */ /* 0x000e220008000a00 */
[----:B------:R-:W-:Y:S02]  /*3be0*/  F2FP.F16.F32.PACK_AB R13, R6, R13 ;  /* 0x0000000d060d723e */ /* 0x000fe400000000ff */
[----:B------:R-:W-:Y:S02]  /*3bf0*/  IADD3 R11, PT, PT, R11, 0x80, RZ ;  /* 0x000000800b0b7810 */ /* 0x000fe40007ffe0ff */
[----:B0-----:R-:W-:-:S04]  /*3c00*/  IADD3 R2, P0, PT, R7, UR4, RZ ;  /* 0x0000000407027c10 */ /* 0x001fc8000ff1e0ff */
[----:B------:R-:W-:-:S05]  /*3c10*/  IADD3.X R3, PT, PT, RZ, UR5, RZ, P0, !PT ;  /* 0x00000005ff037c10 */ /* 0x000fca00087fe4ff */
[----:B------:R0:W-:Y:S04]  /*3c20*/  STG.E desc[UR6][R2.64], R13 ;  /* 0x0000000d02007986 */ /* 0x0001e8000c101906 */
.L_x_3773:
[----:B------:R-:W-:Y:S05]  /*3c30*/  BSYNC.RECONVERGENT B2 ;  /* 0x0000000000027941 */ /* 0x000fea0003800200 */
.L_x_3772:
[----:B------:R-:W-:Y:S05]  /*3c40*/  WARPSYNC.ALL ;  /* 0x0000000000007948 */ /* 0x000fea0003800000 */
[----:B------:R-:W1:Y:S02]  /*3c50*/  LDCU UR4, c[0x0][0x380] ;  /* 0x00007000ff0477ac */ /* 0x000e640008000800 */
[----:B-1----:R-:W-:-:S13]  /*3c60*/  ISETP.GE.AND P0, PT, R11, UR4, PT ;  /* 0x000000040b007c0c */ /* 0x002fda000bf06270 */
[----:B------:R-:W-:Y:S05]  /*3c70*/  @P0 EXIT ;  /* 0x000000000000094d */ /* 0x000fea0003800000 */
[----:B------:R-:W1:Y:S01]  /*3c80*/  LDCU UR4, c[0x0][0x388] ;  /* 0x00007100ff0477ac */ /* 0x000e620008000800 */
[----:B------:R-:W-:Y:S01]  /*3c90*/  HFMA2 R0, -RZ, RZ, 0, 0 ;  /* 0x00000000ff007431 */ /* 0x000fe200000001ff */
[----:B------:R-:W-:Y:S01]  /*3ca0*/  MOV R7, RZ ;  /* 0x000000ff00077202 */ /* 0x000fe20000000f00 */
[----:B-1----:R-:W-:-:S09]  /*3cb0*/  UISETP.NE.AND UP0, UPT, UR4, URZ, UPT ;  /* 0x000000ff0400728c */ /* 0x002fd2000bf05270 */
[----:B------:R-:W-:Y:S05]  /*3cc0*/  BRA.U !UP0, `(.L_x_3817) ;  /* 0x0000001108a47547 */ /* 0x000fea000b800000 */
        /* <DEDUP_REMOVED lines=287> */
[----:B------:R-:W4:Y:S01]  /*4ec0*/  @P0 LDC.64 R14, c[0x0][0x578] ;  /* 0x00015e00ff0e0b82 */ /* 0x000f220000000a00 */
[----:B--2---:R-:W-:-:S05]  /*4ed0*/  @P0 IMAD.HI.U32 R2, R5, R10, R4 ;  /* 0x0000000a05020227 */ /* 0x004fca00078e0004 */
[----:B------:R-:W-:Y:S01]  /*4ee0*/  @P0 SHF.R.U32.HI R4, RZ, R11, R2 ;  /* 0x0000000bff040219 */ /* 0x000fe20000011602 */
[----:B------:R-:W-:-:S03]  /*4ef0*/  IMAD R2, R9, UR8, R3 ;  /* 0x0000000809027c24 */ /* 0x000fc6000f8e0203 */
[----:B------:R-:W-:Y:S01]  /*4f00*/  @P0 IADD3 R4, PT, PT, -R4, RZ, RZ ;  /* 0x000000ff04040210 */ /* 0x000fe20007ffe1ff */
[C---:B-1----:R-:W-:Y:S02]  /*4f10*/  IMAD R7, R2.reuse, UR4, R7 ;  /* 0x0000000402077c24 */ /* 0x042fe4000f8e0207 */
[----:B------:R-:W-:Y:S02]  /*4f20*/  IMAD R0, R2, UR5, R0 ;  /* 0x0000000502007c24 */ /* 0x000fe4000f8e0200 */
[----:B0-----:R-:W-:-:S04]  /*4f30*/  @P0 IMAD R4, R13, R4, R5 ;  /* 0x000000040d040224 */ /* 0x001fc800078e0205 */
[C---:B----4-:R-:W-:Y:S02]  /*4f40*/  @P0 IMAD R7, R4.reuse, R14, R7 ;  /* 0x0000000e04070224 */ /* 0x050fe400078e0207 */
[----:B------:R-:W-:-:S07]  /*4f50*/  @P0 IMAD R0, R4, R15, R0 ;  /* 0x0000000f04000224 */ /* 0x000fce00078e0200 */
.L_x_3817:
[----:B------:R-:W1:Y:S02]  /*4f60*/  LDCU.128 UR8, c[0x0][0x580] ;  /* 0x0000b000ff0877ac */ /* 0x000e640008000c00 */
[----:B-1----:R-:W-:-:S04]  /*4f70*/  IADD3 R4, P0, PT, R0, UR10, RZ ;  /* 0x0000000a00047c10 */ /* 0x002fc8000ff1e0ff */
[----:B------:R-:W-:-:S05]  /*4f80*/  IADD3.X R5, PT, PT, RZ, UR11, RZ, P0, !PT ;  /* 0x0000000bff057c10 */ /* 0x000fca00087fe4ff */
[----:B------:R-:W2:Y:S01]  /*4f90*/  LDG.E R4, desc[UR6][R4.64] ;  /* 0x0000000604047981 */ /* 0x000ea2000c1e1900 */
[----:B------:R-:W-:Y:S01]  /*4fa0*/  IADD3 R6, P1, PT, R7, UR8, RZ ;  /* 0x0000000807067c10 */ /* 0x000fe2000ff3e0ff */
[----:B------:R-:W-:Y:S03]  /*4fb0*/  BSSY.RECONVERGENT B1, `(.L_x_3818) ;  /* 0x000028a000017945 */ /* 0x000fe60003800200 */
[----:B------:R-:W-:Y:S01]  /*4fc0*/  IADD3.X R7, PT, PT, RZ, UR9, RZ, P1, !PT ;  /* 0x00000009ff077c10 */ /* 0x000fe20008ffe4ff */
[--C-:B--2---:R-:W-:Y:S02]  /*4fd0*/  HADD2.F32 R11, -RZ, R4.reuse.H0_H0 ;  /* 0x20000004ff0b7230 */ /* 0x104fe40000004100 */
[----:B0-----:R-:W-:-:S03]  /*4fe0*/  HADD2.F32 R13, -RZ, R4.H1_H1 ;  /* 0x30000004ff0d7230 */ /* 0x001fc60000004100 */
        /* <DEDUP_REMOVED lines=21> */
.L_x_3819:
        /* <DEDUP_REMOVED lines=17> */
[C---:B------:R-:W-:Y:S02]  /*5250*/  VIMNMX R2, PT, PT, R15.reuse, R16, !PT ;  /* 0x000000100f027248 */ /* 0x040fe40007fe0100 */
[----:B------:R-:W-:Y:S02]  /*5260*/  LOP3.LUT R14, R4, 0xfe000000, RZ, 0xc0, !PT ;  /* 0xfe000000040e7812 */ /* 0x000fe400078ec0ff */
[----:B------:R-:W-:Y:S02]  /*5270*/  VIMNMX R8, PT, PT, R15, R8, PT ;  /* 0x000000080f087248 */ /* 0x000fe40003fe0100 */
[----:B---3--:R-:W-:Y:S02]  /*5280*/  LOP3.LUT R17, R14, 0x7e800000, RZ, 0x3c, !PT ;  /* 0x7e8000000e117812 */ /* 0x008fe400078e3cff */
        /* <DEDUP_REMOVED lines=49> */
.L_x_3827:
[----:B------:R-:W-:-:S04]  /*55a0*/  FADD.FTZ R4, -R0, R9 ;  /* 0x0000000900047221 */ /* 0x000fc80000010100 */
[----:B------:R-:W-:-:S07]  /*55b0*/  FMUL.FTZ R4, R4, 0.5 ;  /* 0x3f00000004047820 */ /* 0x000fce0000410000 */
.L_x_3828:
[----:B------:R-:W-:Y:S05]  /*55c0*/  BSYNC.RECONVERGENT B2 ;  /* 0x0000000000027941 */ /* 0x000fea0003800200 */
.L_x_3826:
        /* <DEDUP_REMOVED lines=11> */
.L_x_3830:
[----:B------:R-:W-:-:S04]  /*5680*/  FADD.FTZ R15, R2, -R15 ;  /* 0x8000000f020f7221 */ /* 0x000fc80000010000 */
[----:B------:R-:W-:-:S07]  /*5690*/  FMUL.FTZ R15, R15, 0.5 ;  /* 0x3f0000000f0f7820 */ /* 0x000fce0000410000 */
.L_x_3831:
[----:B------:R-:W-:Y:S05]  /*56a0*/  BSYNC.RECONVERGENT B2 ;  /* 0x0000000000027941 */ /* 0x000fea0003800200 */
.L_x_3829:
        /* <DEDUP_REMOVED lines=35> */
.L_x_3825:
[----:B------:R-:W-:-:S13]  /*58e0*/  FSETP.GEU.FTZ.AND P0, PT, R10, 1, PT ;  /* 0x3f8000000a00780b */ /* 0x000fda0003f1e000 */
[----:B------:R-:W-:Y:S05]  /*58f0*/  @!P0 BRA `(.L_x_3832) ;  /* 0x0000000000848947 */ /* 0x000fea0003800000 */
[----:B------:R-:W-:Y:S01]  /*5900*/  FMUL.FTZ R8, R0, R5 ;  /* 0x0000000500087220 */ /* 0x000fe20000410000 */
[----:B------:R-:W-:Y:S01]  /*5910*/  HFMA2 R19, -RZ, RZ, 1.625, 0 ;  /* 0x3e800000ff137431 */ /* 0x000fe200000001ff */
        /* <DEDUP_REMOVED lines=31> */
.L_x_3832:
[----:B------:R-:W-:-:S04]  /*5b10*/  FADD.FTZ R15, -R10, 1 ;  /* 0x3f8000000a0f7421 */ /* 0x000fc80000010100 */
[----:B------:R-:W-:-:S06]  /*5b20*/  FMUL.FTZ R4, R0, R15 ;  /* 0x0000000f00047220 */ /* 0x000fcc0000410000 */
[----:B------:R-:W0:Y:S08]  /*5b30*/  MUFU.SQRT R4, R4 ;  /* 0x0000000400047308 */ /* 0x000e300000002000 */
[----:B0-----:R-:W0:Y:S02]  /*5b40*/  MUFU.RCP R8, R4 ;  /* 0x0000000400087308 */ /* 0x001e240000001000 */
[----:B0-----:R-:W-:Y:S01]  /*5b50*/  FMUL.FTZ R15, |R11|, R8 ;  /* 0x000000080b0f7220 */ /* 0x001fe20000410200 */
[----:B------:R-:W-:Y:S06]  /*5b60*/  BRA `(.L_x_3823) ;  /* 0x0000000000047947 */ /* 0x000fec0003800000 */
.L_x_3824:
[----:B------:R0:W1:Y:S02]  /*5b70*/  MUFU.SQRT R15, R3 ;  /* 0x00000003000f7308 */ /* 0x0000640000002000 */
.L_x_3823:
[----:B------:R-:W-:Y:S05]  /*5b80*/  BSYNC.RECONVERGENT B0 ;  /* 0x0000000000007941 */ /* 0x000fea0003800200 */
.L_x_3822:
        /* <DEDUP_REMOVED lines=9> */
[----:B0-----:R-:W-:Y:S01]  /*5c20*/  HFMA2 R3, -RZ, RZ, 1.75, 0 ;  /* 0x3f000000ff037431 */ /* 0x001fe200000001ff */
[C---:B------:R-:W-:Y:S01]  /*5c30*/  FSETP.GT.FTZ.AND P0, PT, |R4|.reuse, 0.56000000238418579102, PT ;  /* 0x3f0f5c290400780b */ /* 0x040fe20003f14200 */
[C---:B------:R-:W-:Y:S01]  /*5c40*/  FADD.FTZ R5, |R4|.reuse, -RZ ;  /* 0x800000ff04057221 */ /* 0x040fe20000010200 */
[C---:B------:R-:W-:Y:S02]  /*5c50*/  FSETP.NEU.FTZ.AND P1, PT, |R4|.reuse, 1, PT ;  /* 0x3f8000000400780b */ /* 0x040fe40003f3d200 */
        /* <DEDUP_REMOVED lines=13> */
[----:B------:R-:W-:Y:S01]  /*5d30*/  FMUL.FTZ R2, R2, R3 ;  /* 0x0000000302027220 */ /* 0x000fe20000410000 */
[----:B------:R-:W-:-:S03]  /*5d40*/  HFMA2 R3, -RZ, RZ, 1.9599609375, 20144 ;  /* 0x3fd774ebff037431 */ /* 0x000fc600000001ff */
[----:B------:R-:W-:-:S04]  /*5d50*/  FFMA.FTZ R5, R5, R2, R5 ;  /* 0x0000000205057223 */ /* 0x000fc80000010005 */
[----:B------:R-:W-:-:S04]  /*5d60*/  FMUL.FTZ R0, R5, -2 ;  /* 0xc000000005007820 */ /* 0x000fc80000410000 */
[----:B------:R-:W-:-:S05]  /*5d70*/  @P0 FFMA.FTZ R5, R3, 0.93318945169448852539, R0 ;  /* 0x3f6ee58103050823 */ /* 0x000fca0000010000 */
[C---:B------:R-:W-:Y:S02]  /*5d80*/  FSETP.NAN.FTZ.AND P0, PT, R5.reuse, R5, PT ;  /* 0x000000050500720b */ /* 0x040fe40003f18000 */
[----:B------:R-:W-:-:S04]  /*5d90*/  LOP3.LUT R4, R5, 0x80000000, R4, 0xb8, !PT ;  /* 0x8000000005047812 */ /* 0x000fc800078eb804 */
[----:B------:R-:W-:Y:S01]  /*5da0*/  FSEL R4, R4, R5, !P0 ;  /* 0x0000000504047208 */ /* 0x000fe20004000000 */
[----:B------:R-:W-:Y:S06]  /*5db0*/  BRA `(.L_x_3837) ;  /* 0x0000000400907947 */ /* 0x000fec0003800000 */
.L_x_3836:
        /* <DEDUP_REMOVED lines=23> */
.L_x_3842:
[----:B------:R-:W-:-:S04]  /*5f30*/  FADD.FTZ R2, -R5, R2 ;  /* 0x0000000205027221 */ /* 0x000fc80000010100 */
[----:B0-----:R-:W-:-:S07]  /*5f40*/  FMUL.FTZ R3, R2, 0.5 ;  /* 0x3f00000002037820 */ /* 0x001fce0000410000 */
.L_x_3843:
[----:B------:R-:W-:Y:S05]  /*5f50*/  BSYNC.RECONVERGENT B4 ;  /* 0x0000000000047941 */ /* 0x000fea0003800200 */
.L_x_3841:
[----:B------:R-:W-:Y:S01]  /*5f60*/  FADD.FTZ R0, R3, R0 ;  /* 0x0000000003007221 */ /* 0x000fe20000010000 */
[----:B------:R-:W-:-:S04]  /*5f70*/  FADD.FTZ R17, R10, R17 ;  /* 0x000000110a117221 */ /* 0x000fc80000010000 */
[----:B------:R-:W-:-:S04]  /*5f80*/  FMUL.FTZ R0, R0, R17 ;  /* 0x0000001100007220 */ /* 0x000fc80000410000 */
[----:B------:R0:W2:Y:S01]  /*5f90*/  MUFU.SQRT R9, R0 ;  /* 0x0000000000097308 */ /* 0x0000a20000002000 */
[----:B------:R-:W-:Y:S05]  /*5fa0*/  BRA `(.L_x_3844) ;  /* 0x0000000000487947 */ /* 0x000fea0003800000 */
.L_x_3840:
        /* <DEDUP_REMOVED lines=12> */
.L_x_3839:
[----:B------:R-:W-:Y:S01]  /*6070*/  FADD.FTZ R0, R17, 1 ;  /* 0x3f80000011007421 */ /* 0x000fe20000010000 */
[----:B0-----:R-:W-:Y:S01]  /*6080*/  MUFU.SQRT R3, R3 ;  /* 0x0000000300037308 */ /* 0x001fe20000002000 */
[----:B------:R-:W-:Y:S02]  /*6090*/  MOV R10, 0x3f800000 ;  /* 0x3f800000000a7802 */ /* 0x000fe40000000f00 */
[----:B------:R-:W-:-:S06]  /*60a0*/  FMUL.FTZ R0, R0, 0.5 ;  /* 0x3f00000000007820 */ /* 0x000fcc0000410000 */
[----:B------:R-:W0:Y:S02]  /*60b0*/  MUFU.SQRT R0, R0 ;  /* 0x0000000000007308 */ /* 0x000e240000002000 */
[----:B0-----:R-:W-:-:S07]  /*60c0*/  FMUL.FTZ R9, R3, R0 ;  /* 0x0000000003097220 */ /* 0x001fce0000410000 */
.L_x_3844:
[----:B------:R-:W-:Y:S05]  /*60d0*/  BSYNC.RECONVERGENT B3 ;  /* 0x0000000000037941 */ /* 0x000fea0003800200 */
.L_x_3838:
[----:B------:R-:W-:Y:S05]  /*60e0*/  BRA `(.L_x_3845) ;  /* 0x0000000000087947 */ /* 0x000fea0003800000 */
.L_x_3835:
[----:B------:R-:W-:Y:S01]  /*60f0*/  FMUL.FTZ R9, R17, 16777216 ;  /* 0x4b80000011097820 */ /* 0x000fe20000410000 */
[----:B------:R-:W-:-:S07]  /*6100*/  FMUL.FTZ R10, R10, 16777216 ;  /* 0x4b8000000a0a7820 */ /* 0x000fce0000410000 */
.L_x_3845:
[----:B------:R-:W-:Y:S05]  /*6110*/  BSYNC.RELIABLE B0 ;  /* 0x0000000000007941 */ /* 0x000fea0003800100 */
.L_x_3834:
[----:B--2---:R-:W-:Y:S01]  /*6120*/  FADD.FTZ R19, |R9|, -RZ ;  /* 0x800000ff09137221 */ /* 0x004fe20000010200 */
        /* <DEDUP_REMOVED lines=15> */
[----:B-1----:R-:W-:Y:S05]  /*6220*/  CALL.REL.NOINC `($__internal_8_$__cuda_sm3x_div_rn_ftz_f32_slowpath) ;  /* 0x00000014009c7944 */ /* 0x002fea0003c00000 */
.L_x_3847:
[----:B------:R-:W-:Y:S05]  /*6230*/  BSYNC.RECONVERGENT B4 ;  /* 0x0000000000047941 */ /* 0x000fea0003800200 */
.L_x_3846:
[----:B------:R-:W-:Y:S02]  /*6240*/  HFMA2 R3, -RZ, RZ, 0.89990234375, 10328 ;  /* 0x3b33710bff037431 */ /* 0x000fe400000001ff */
[----:B------:R-:W-:Y:S01]  /*6250*/  FMUL.FTZ R2, R0, R0 ;  /* 0x0000000000027220 */ /* 0x000fe20000410000 */
[----:B------:R-:W-:Y:S01]  /*6260*/  MOV R5, 0x3fd774eb ;  /* 0x3fd774eb00057802 */ /* 0x000fe20000000f00 */
[C---:B------:R-:W-:Y:S01]  /*6270*/  FADD.FTZ R4, |R9|.reuse, |R10| ;  /* 0x4000000a09047221 */ /* 0x040fe20000010200 */
        /* <DEDUP_REMOVED lines=14> */
[----:B------:R-:W-:-:S04]  /*6360*/  FSEL R5, R2, 1.8663789033889770508, P3 ;  /* 0x3feee58102057808 */ /* 0x000fc80001800000 */
[----:B------:R-:W-:Y:S01]  /*6370*/  FSEL R3, R3, R0, P3 ;  /* 0x0000000003037208 */ /* 0x000fe20001800000 */
[----:B------:R-:W-:-:S04]  /*6380*/  @!P3 FADD.FTZ R0, -R0, -RZ ;  /* 0x800000ff0000b221 */ /* 0x000fc80000010100 */
[----:B------:R-:W-:Y:S01]  /*6390*/  @!P0 FFMA.FTZ R3, R5, 1.6832555532455444336, R0 ;  /* 0x3fd774eb05038823 */ /* 0x000fe20000010000 */
[----:B------:R-:W-:-:S04]  /*63a0*/  MOV R0, 0x4016cbe4 ;  /* 0x4016cbe400007802 */ /* 0x000fc80000000f00 */
[----:B------:R-:W-:Y:S02]  /*63b0*/  @!P2 FSEL R3, R0, 0.78539818525314331055, !P0 ;  /* 0x3f490fdb0003a808 */ /* 0x000fe40004000000 */
[----:B------:R-:W-:Y:S02]  /*63c0*/  @!P1 FSEL R3, RZ, 3.1415927410125732422, P0 ;  /* 0x40490fdbff039808 */ /* 0x000fe40000000000 */
[----:B------:R-:W-:Y:S02]  /*63d0*/  FSETP.NAN.FTZ.AND P0, PT, |R4|, |R4|, PT ;  /* 0x400000040400720b */ /* 0x000fe40003f18200 */
[----:B------:R-:W-:-:S04]  /*63e0*/  LOP3.LUT R3, R3, 0x80000000, R10, 0xb8, !PT ;  /* 0x8000000003037812 */ /* 0x000fc800078eb80a */
[----:B------:R-:W-:-:S07]  /*63f0*/  FSEL R4, R4, R3, P0 ;  /* 0x0000000304047208 */ /* 0x000fce0000000000 */
.L_x_3837:
[----:B------:R-:W-:Y:S05]  /*6400*/  BSYNC.RECONVERGENT B2 ;  /* 0x0000000000027941 */ /* 0x000fea0003800200 */
.L_x_3833:
[----:B-1----:R-:W-:Y:S02]  /*6410*/  LOP3.LUT R12, R15, 0x80000000, R12, 0xb8, !PT ;  /* 0x800000000f0c7812 */ /* 0x002fe400078eb80c */
[----:B------:R-:W-:Y:S01]  /*6420*/  LOP3.LUT R13, R4, 0x80000000, R13, 0xb8, !PT ;  /* 0x80000000040d7812 */ /* 0x000fe200078eb80d */
[----:B------:R-:W-:Y:S06]  /*6430*/  BRA `(.L_x_3820) ;  /* 0x0000001400047947 */ /* 0x000fec0003800000 */
.L_x_3821:
        /* <DEDUP_REMOVED lines=31> */
[----:B---3--:R-:W-:Y:S05]  /*6630*/  CALL.REL.NOINC `($__internal_8_$__cuda_sm3x_div_rn_ftz_f32_slowpath) ;  /* 0x0000001000987944 */ /* 0x008fea0003c00000 */
.L_x_3853:
[----:B------:R-:W-:Y:S05]  /*6640*/  BSYNC.RECONVERGENT B4 ;  /* 0x0000000000047941 */ /* 0x000fea0003800200 */
.L_x_3852:
[----:B------:R-:W-:Y:S02]  /*6650*/  HFMA2 R3, -RZ, RZ, 0.89990234375, 10328 ;  /* 0x3b33710bff037431 */ /* 0x000fe400000001ff */
[----:B------:R-:W-:Y:S01]  /*6660*/  FMUL.FTZ R2, R0, R0 ;  /* 0x0000000000027220 */ /* 0x000fe20000410000 */
[----:B------:R-:W-:Y:S02]  /*6670*/  MOV R5, 0x3fd774eb ;  /* 0x3fd774eb00057802 */ /* 0x000fe40000000f00 */
[----:B------:R-:W-:Y:S01]  /*6680*/  FSETP.NEU.FTZ.AND P1, PT, |R11|, |R10|, PT ;  /* 0x4000000a0b00720b */ /* 0x000fe20003f3d200 */
[C---:B------:R-:W-:Y:S01]  /*6690*/  FFMA.FTZ R3, R2.reuse, R3, -0.015681877732276916504 ;  /* 0xbc80774802037423 */ /* 0x040fe20000010003 */
[----:B------:R-:W-:Y:S01]  /*66a0*/  FSETP.NEU.FTZ.AND P0, PT, R9, RZ, PT ;  /* 0x000000ff0900720b */ /* 0x000fe20003f1d000 */
[----:B------:R-:W-:Y:S02]  /*66b0*/  FADD.FTZ R11, |R11|, |R10| ;  /* 0x4000000a0b0b7221 */ /* 0x000fe40000010200 */
        /* <DEDUP_REMOVED lines=15> */
.L_x_3851:
        /* <DEDUP_REMOVED lines=27> */
[----:B---3--:R-:W-:Y:S05]  /*6960*/  CALL.REL.NOINC `($__internal_8_$__cuda_sm3x_div_rn_ftz_f32_slowpath) ;  /* 0x0000000c00cc7944 */ /* 0x008fea0003c00000 */
.L_x_3856:
[----:B------:R-:W-:Y:S05]  /*6970*/  BSYNC.RECONVERGENT B4 ;  /* 0x0000000000047941 */ /* 0x000fea0003800200 */
.L_x_3855:
        /* <DEDUP_REMOVED lines=13> */
[----:B------:R-:W-:-:S03]  /*6a50*/  FADD.FTZ R2, |R11|, |R10| ;  /* 0x4000000a0b027221 */ /* 0x000fc60000010200 */
        /* <DEDUP_REMOVED lines=8> */
.L_x_3850:
        /* <DEDUP_REMOVED lines=32> */
[----:B---3--:R-:W-:Y:S05]  /*6ce0*/  CALL.REL.NOINC `($__internal_8_$__cuda_sm3x_div_rn_ftz_f32_slowpath) ;  /* 0x0000000800ec7944 */ /* 0x008fea0003c00000 */
.L_x_3858:
[----:B------:R-:W-:Y:S05]  /*6cf0*/  BSYNC.RECONVERGENT B4 ;  /* 0x0000000000047941 */ /* 0x000fea0003800200 */
.L_x_3857:
        /* <DEDUP_REMOVED lines=22> */
.L_x_3849:
        /* <DEDUP_REMOVED lines=25> */
.L_x_3862:
[----:B------:R-:W-:Y:S05]  /*6ff0*/  BSYNC.RECONVERGENT B4 ;  /* 0x0000000000047941 */ /* 0x000fea0003800200 */
.L_x_3861:
        /* <DEDUP_REMOVED lines=22> */
.L_x_3860:
        /* <DEDUP_REMOVED lines=28> */
[----:B------:R-:W-:-:S07]  /*7320*/  MOV R2, R0 ;  /* 0x0000000000027202 */ /* 0x000fce0000000f00 */
.L_x_3864:
[----:B------:R-:W-:Y:S05]  /*7330*/  BSYNC.RECONVERGENT B4 ;  /* 0x0000000000047941 */ /* 0x000fea0003800200 */
.L_x_3863:
[----:B------:R-:W-:Y:S02]  /*7340*/  HFMA2 R3, -RZ, RZ, 0.89990234375, 10328 ;  /* 0x3b33710bff037431 */ /* 0x000fe400000001ff */
[----:B------:R-:W-:Y:S01]  /*7350*/  FMUL.FTZ R0, R2, R2 ;  /* 0x0000000202007220 */ /* 0x000fe20000410000 */
[----:B------:R-:W-:Y:S02]  /*7360*/  MOV R5, 0x3fd774eb ;  /* 0x3fd774eb00057802 */ /* 0x000fe40000000f00 */
[----:B------:R-:W-:Y:S01]  /*7370*/  FSETP.NEU.FTZ.AND P1, PT, |R11|, R10, PT ;  /* 0x0000000a0b00720b */ /* 0x000fe20003f3d200 */
        /* <DEDUP_REMOVED lines=18> */
.L_x_3859:
        /* <DEDUP_REMOVED lines=33> */
.L_x_3866:
[----:B------:R-:W-:Y:S05]  /*76b0*/  BSYNC.RECONVERGENT B4 ;  /* 0x0000000000047941 */ /* 0x000fea0003800200 */
.L_x_3865:
[----:B------:R-:W-:Y:S01]  /*76c0*/  MOV R3, 0x3b33710b ;  /* 0x3b33710b00037802 */ /* 0x000fe20000000f00 */
        /* <DEDUP_REMOVED lines=20> */
.L_x_3854:
[----:B------:R-:W-:Y:S05]  /*7810*/  BSYNC.RECONVERGENT B2 ;  /* 0x0000000000027941 */ /* 0x000fea0003800200 */
.L_x_3848:
[----:B------:R-:W-:Y:S01]  /*7820*/  FADD.FTZ R3, R8, 0.69314718246459960938 ;  /* 0x3f31721808037421 */ /* 0x000fe20000010000 */
[----:B------:R-:W-:-:S04]  /*7830*/  LOP3.LUT R13, R10, 0x80000000, R13, 0xb8, !PT ;  /* 0x800000000a0d7812 */ /* 0x000fc800078eb80d */
[----:B------:R-:W-:-:S07]  /*7840*/  LOP3.LUT R12, R3, 0x80000000, R12, 0xb8, !PT ;  /* 0x80000000030c7812 */ /* 0x000fce00078eb80c */
.L_x_3820:
[----:B------:R-:W-:Y:S05]  /*7850*/  BSYNC.RECONVERGENT B1 ;  /* 0x0000000000017941 */ /* 0x000fea0003800200 */
.L_x_3818:
[----:B------:R-:W-:Y:S05]  /*7860*/  WARPSYNC.ALL ;  /* 0x0000000000007948 */ /* 0x000fea0003800000 */
[----:B------:R-:W-:-:S05]  /*7870*/  F2FP.F16.F32.PACK_AB R13, R13, R12 ;  /* 0x0000000c0d0d723e */ /* 0x000fca00000000ff */
[----:B------:R-:W-:Y:S01]  /*7880*/  STG.E desc[UR6][R6.64], R13 ;  /* 0x0000000d06007986 */ /* 0x000fe2000c101906 */
[----:B------:R-:W-:Y:S05]  /*7890*/  EXIT ;  /* 0x000000000000794d */ /* 0x000fea0003800000 */
        .weak           $__internal_8_$__cuda_sm3x_div_rn_ftz_f32_slowpath
        .type           $__internal_8_$__cuda_sm3x_div_rn_ftz_f32_slowpath,@function
        .size           $__internal_8_$__cuda_sm3x_div_rn_ftz_f32_slowpath,(.L_x_14760 - $__internal_8_$__cuda_sm3x_div_rn_ftz_f32_slowpath)
$__internal_8_$__cuda_sm3x_div_rn_ftz_f32_slowpath:
[----:B------:R-:W-:Y:S01]  /*78a0*/  SHF.R.U32.HI R3, RZ, 0x17, R18 ;  /* 0x00000017ff037819 */ /* 0x000fe20000011612 */
[----:B------:R-:W-:Y:S01]  /*78b0*/  BSSY.RECONVERGENT B0, `(.L_x_3867) ;  /* 0x0000046000007945 */ /* 0x000fe20003800200 */
[----:B------:R-:W-:-:S03]  /*78c0*/  SHF.R.U32.HI R4, RZ, 0x17, R19 ;  /* 0x00000017ff047819 */ /* 0x000fc60000011613 */
[----:B------:R-:W-:Y:S01]  /*78d0*/  BSSY.RELIABLE B3, `(.L_x_3868) ;  /* 0x000001d000037945 */ /* 0x000fe20003800100 */
[----:B------:R-:W-:Y:S02]  /*78e0*/  LOP3.LUT R3, R3, 0xff, RZ, 0xc0, !PT ;  /* 0x000000ff03037812 */ /* 0x000fe400078ec0ff */
[----:B------:R-:W-:Y:S02]  /*78f0*/  LOP3.LUT R4, R4, 0xff, RZ, 0xc0, !PT ;  /* 0x000000ff04047812 */ /* 0x000fe400078ec0ff */
[----:B------:R-:W-:Y:S02]  /*7900*/  IADD3 R0, PT, PT, R3, -0x1, RZ ;  /* 0xffffffff03007810 */ /* 0x000fe40007ffe0ff */
[----:B------:R-:W-:Y:S02]  /*7910*/  IADD3 R5, PT, PT, R4, -0x1, RZ ;  /* 0xffffffff04057810 */ /* 0x000fe40007ffe0ff */
        /* <DEDUP_REMOVED lines=24> */
.L_x_3869:
[----:B------:R-:W-:Y:S05]  /*7aa0*/  BSYNC.RELIABLE B3 ;  /* 0x0000000000037941 */ /* 0x000fea0003800100 */
.L_x_3868:
        /* <DEDUP_REMOVED lines=16> */
[----:B------:R-:W-:-:S04]  /*7bb0*/  LOP3.LUT R4, R5, 0xff, RZ, 0xc0, !PT ;  /* 0x000000ff05047812 */ /* 0x000fc800078ec0ff */
[----:B------:R-:W-:-:S04]  /*7bc0*/  IADD3 R4, PT, PT, R4, R3, RZ ;  /* 0x0000000304047210 */ /* 0x000fc80007ffe0ff */
        /* <DEDUP_REMOVED lines=9> */
.L_x_3875:
[----:B------:R-:W-:-:S07]  /*7c60*/  LEA R0, R3, R0, 0x17 ;  /* 0x0000000003007211 */ /* 0x000fce00078eb8ff */
.L_x_3876:
[----:B------:R-:W-:Y:S05]  /*7c70*/  BSYNC.RECONVERGENT B3 ;  /* 0x0000000000037941 */ /* 0x000fea0003800200 */
.L_x_3874:
[----:B------:R-:W-:Y:S05]  /*7c80*/  BRA `(.L_x_3877) ;  /* 0x0000000000207947 */ /* 0x000fea0003800000 */
.L_x_3873:
[----:B------:R-:W-:-:S04]  /*7c90*/  LOP3.LUT R19, R18, 0x80000000, R19, 0x48, !PT ;  /* 0x8000000012137812 */ /* 0x000fc800078e4813 */
[----:B------:R-:W-:Y:S01]  /*7ca0*/  LOP3.LUT R0, R19, 0x7f800000, RZ, 0xfc, !PT ;  /* 0x7f80000013007812 */ /* 0x000fe200078efcff */
[----:B------:R-:W-:Y:S06]  /*7cb0*/  BRA `(.L_x_3877) ;  /* 0x0000000000147947 */ /* 0x000fec0003800000 */
.L_x_3872:
[----:B------:R-:W-:Y:S01]  /*7cc0*/  LOP3.LUT R0, R18, 0x80000000, R19, 0x48, !PT ;  /* 0x8000000012007812 */ /* 0x000fe200078e4813 */
[----:B------:R-:W-:Y:S06]  /*7cd0*/  BRA `(.L_x_3877) ;  /* 0x00000000000c7947 */ /* 0x000fec0003800000 */
.L_x_3871:
[----:B------:R-:W0:Y:S01]  /*7ce0*/  MUFU.RSQ R0, -QNAN ;  /* 0xffc0000000007908 */ /* 0x000e220000001400 */
[----:B------:R-:W-:Y:S05]  /*7cf0*/  BRA `(.L_x_3877) ;  /* 0x0000000000047947 */ /* 0x000fea0003800000 */
.L_x_3870:
[----:B------:R-:W-:-:S07]  /*7d00*/  FADD.FTZ R0, R19, R18 ;  /* 0x0000001213007221 */ /* 0x000fce0000010000 */
.L_x_3877:
[----:B------:R-:W-:Y:S05]  /*7d10*/  BSYNC.RECONVERGENT B0 ;  /* 0x0000000000007941 */ /* 0x000fea0003800200 */
.L_x_3867:
[----:B------:R-:W-:-:S04]  /*7d20*/  MOV R3, 0x0 ;  /* 0x0000000000037802 */ /* 0x000fc80000000f00 */
[----:B0-----:R-:W-:Y:S05]  /*7d30*/  RET.REL.NODEC R2 `(_ZN2at6native18elementwise_kernelILi128ELi2EZNS0_22gpu_kernel_impl_nocastIZZZNS0_17asinh_kernel_cudaERNS_18TensorIteratorBaseEENKUlvE_clEvENKUlvE1_clEvEUlN3c107complexINS7_4HalfEEEE_EEvS4_RKT_EUliE_EEviT1_) ;  /* 0xffffff8002b07950 */ /* 0x001fea0003c3ffff */
.L_x_3878:
        /* <DEDUP_REMOVED lines=12> */
.L_x_14760:


//--------------------- .text._ZN2at6native27unrolled_elementwise_kernelIZZZNS0_17asinh_kernel_cudaERNS_18TensorIteratorBaseEENKUlvE_clEvENKUlvE1_clEvEUlN3c107complexINS6_4HalfEEEE_St5arrayIPcLm2EELi4E23TrivialOffsetCalculatorILi1EjESF_NS0_6memory15LoadWithoutCastENSG_16StoreWithoutCastEEEviT_T0_T2_T3_T4_T5_ --------------------------
	.section	.text._ZN2at6native27unrolled_elementwise_kernelIZZZNS0_17asinh_kernel_cudaERNS_18TensorIteratorBaseEENKUlvE_clEvENKUlvE1_clEvEUlN3c107complexINS6_4HalfEEEE_St5arrayIPcLm2EELi4E23TrivialOffsetCalculatorILi1EjESF_NS0_6memory15LoadWithoutCastENSG_16StoreWithoutCastEEEviT_T0_T2_T3_T4_T5_,"ax",@progbits
	.align	128
        .global         _ZN2at6native27unrolled_elementwise_kernelIZZZNS0_17asinh_kernel_cudaERNS_18TensorIteratorBaseEENKUlvE_clEvENKUlvE1_clEvEUlN3c107complexINS6_4HalfEEEE_St5arrayIPcLm2EELi4E23TrivialOffsetCalculatorILi1EjESF_NS0_6memory15LoadWithoutCastENSG_16StoreWithoutCastEEEviT_T0_T2_T3_T4_T5_
        .type           _ZN2at6native27unrolled_elementwise_kernelIZZZNS0_17asinh_kernel_cudaERNS_18TensorIteratorBaseEENKUlvE_clEvENKUlvE1_clEvEUlN3c107complexINS6_4HalfEEEE_St5arrayIPcLm2EELi4E23TrivialOffsetCalculatorILi1EjESF_NS0_6memory15LoadWithoutCastENSG_16StoreWithoutCastEEEviT_T0_T2_T3_T4_T5_,@function
        .size           _ZN2at6native27unrolled_elementwise_kernelIZZZNS0_17asinh_kernel_cudaERNS_18TensorIteratorBaseEENKUlvE_clEvENKUlvE1_clEvEUlN3c107complexINS6_4HalfEEEE_St5arrayIPcLm2EELi4E23TrivialOffsetCalculatorILi1EjESF_NS0_6memory15LoadWithoutCastENSG_16StoreWithoutCastEEEviT_T0_T2_T3_T4_T5_,(.L_x_14761 - _ZN2at6native27unrolled_elementwise_kernelIZZZNS0_17asinh_kernel_cudaERNS_18TensorIteratorBaseEENKUlvE_clEvENKUlvE1_clEvEUlN3c107complexINS6_4HalfEEEE_St5arrayIPcLm2EELi4E23TrivialOffsetCalculatorILi1EjESF_NS0_6memory15LoadWithoutCastENSG_16StoreWithoutCastEEEviT_T0_T2_T3_T4_T5_)
        .other          _ZN2at6native27unrolled_elementwise_kernelIZZZNS0_17asinh_kernel_cudaERNS_18TensorIteratorBaseEENKUlvE_clEvENKUlvE1_clEvEUlN3c107complexINS6_4HalfEEEE_St5arrayIPcLm2EELi4E23TrivialOffsetCalculatorILi1EjESF_NS0_6memory15LoadWithoutCastENSG_16StoreWithoutCastEEEviT_T0_T2_T3_T4_T5_,@"STO_CUDA_ENTRY STV_DEFAULT"
_ZN2at6native27unrolled_elementwise_kernelIZZZNS0_17asinh_kernel_cudaERNS_18TensorIteratorBaseEENKUlvE_clEvENKUlvE1_clEvEUlN3c107complexINS6_4HalfEEEE_St5arrayIPcLm2EELi4E23TrivialOffsetCalculatorILi1EjESF_NS0_6memory15LoadWithoutCastENSG_16StoreWithoutCastEEEviT_T0_T2_T3_T4_T5_:
.text._ZN2at6native27unrolled_elementwise_kernelIZZZNS0_17asinh_kernel_cudaERNS_18TensorIteratorBaseEENKUlvE_clEvENKUlvE1_clEvEUlN3c107complexINS6_4HalfEEEE_St5arrayIPcLm2EELi4E23TrivialOffsetCalculatorILi1EjESF_NS0_6memory15LoadWithoutCastENSG_16StoreWithoutCastEEEviT_T0_T2_T3_T4_T5_:
[----:B------:R-:W-:Y:S01]  /*0000*/  LDC R1, c[0x0][0x37c] ;  /* 0x0000df00ff017b82 */ /* 0x000fe20000000800 */
[----:B------:R-:W0:Y:S07]  /*0010*/  S2R R13, SR_CTAID.X ;  /* 0x00000000000d7919 */ /* 0x000e2e0000002500 */
[----:B------:R-:W0:Y:S01]  /*0020*/  LDC R2, c[0x0][0x380] ;  /* 0x0000e000ff027b82 */ /* 0x000e220000000800 */
[----:B------:R-:W1:Y:S01]  /*0030*/  LDCU.64 UR4, c[0x0][0x358] ;  /* 0x00006b00ff0477ac */ /* 0x000e620008000a00 */
        /* <DEDUP_REMOVED lines=15> */
[----:B--2---:R-:W-:-:S06]  /*0130*/  @!P1 IMAD.WIDE.U32 R8, R15, 0x4, R8 ;  /* 0x000000040f089825 */ /* 0x004fcc00078e0008 */
[----:B-1----:R1:W2:Y:S06]  /*0140*/  @!P1 LDG.E R8, desc[UR4][R8.64] ;  /* 0x0000000408089981 */ /* 0x0022ac000c1e1900 */
[----:B------:R-:W4:Y:S01]  /*0150*/  @!P2 LDC.64 R4, c[0x0][0x390] ;  /* 0x0000e400ff04ab82 */ /* 0x000f220000000a00 */
[----:B---3--:R-:W-:Y:S01]  /*0160*/  @!P3 IMAD.WIDE.U32 R14, R17, 0x4, R6 ;  /* 0x00000004110eb825 */ /* 0x008fe200078e0006 */
[C---:B------:R-:W-:Y:S02]  /*0170*/  @!P2 LEA R17, R13.reuse, R0, 0x9 ;  /* 0x000000000d11a211 */ /* 0x040fe400078e48ff */
[----:B------:R-:W-:-:S03]  /*0180*/  @!P0 LEA R7, R13, R10, 0x9 ;  /* 0x0000000a0d078211 */ /* 0x000fc600078e48ff */
[----:B------:R-:W3:Y:S02]  /*0190*/  @!P3 LDG.E R14, desc[UR4][R14.64] ;  /* 0x000000040e0eb981 */ /* 0x000ee4000c1e1900 */
[----:B0-----:R-:W-:-:S06]  /*01a0*/  @!P0 IMAD.WIDE.U32 R2, R7, 0x4, R2 ;  /* 0x0000000407028825 */ /* 0x001fcc00078e0002 */
[----:B------:R-:W5:Y:S01]  /*01b0*/  @!P0 LDG.E R2, desc[UR4][R2.64] ;  /* 0x0000000402028981 */ /* 0x000f62000c1e1900 */
[----:B----4-:R-:W-:-:S06]  /*01c0*/  @!P2 IMAD.WIDE.U32 R4, R17, 0x4, R4 ;  /* 0x000000041104a825 */ /* 0x010fcc00078e0004 */
[----:B------:R-:W4:Y:S01]  /*01d0*/  @!P2 LDG.E R4, desc[UR4][R4.64] ;  /* 0x000000040404a981 */ /* 0x000f22000c1e1900 */
[----:B------:R-:W-:Y:S02]  /*01e0*/  PRMT R6, RZ, 0x5410, RZ ;  /* 0x00005410ff067816 */ /* 0x000fe400000000ff */
[----:B------:R-:W-:Y:S02]  /*01f0*/  PRMT R19, RZ, 0x5410, RZ ;  /* 0x00005410ff137816 */ /* 0x000fe400000000ff */
[----:B------:R-:W-:Y:S01]  /*0200*/  PRMT R23, RZ, 0x5410, RZ ;  /* 0x00005410ff177816 */ /* 0x000fe200000000ff */
[----:B------:R-:W-:Y:S01]  /*0210*/  BSSY.RECONVERGENT B2, `(.L_x_3879) ;  /* 0x000028c000027945 */ /* 0x000fe20003800200 */
[----:B-1----:R-:W-:Y:S02]  /*0220*/  PRMT R9, RZ, 0x7610, R9 ;  /* 0x00007610ff097816 */ /* 0x002fe40000000009 */
[----:B--2---:R-:W-:-:S04]  /*0230*/  @!P1 PRMT R6, R6, 0x5410, R8 ;  /* 0x0000541006069816 */ /* 0x004fc80000000008 */
[----:B------:R-:W-:Y:S02]  /*0240*/  @!P1 PRMT R6, R8, 0x7632, R6 ;  /* 0x0000763208069816 */ /* 0x000fe40000000006 */
[----:B------:R-:W-:Y:S02]  /*0250*/  ISETP.GE.AND P1, PT, R10, R11, PT ;  /* 0x0000000b0a00720c */ /* 0x000fe40003f26270 */
[----:B------:R-:W-:Y:S02]  /*0260*/  PRMT R8, RZ, 0x7610, R8 ;  /* 0x00007610ff087816 */ /* 0x000fe40000000008 */
[----:B---3--:R-:W-:-:S04]  /*0270*/  @!P3 PRMT R19, R19, 0x5410, R14 ;  /* 0x000054101313b816 */ /* 0x008fc8000000000e */
[----:B------:R-:W-:Y:S02]  /*0280*/  @!P3 PRMT R19, R14, 0x7632, R19 ;  /* 0x000076320e13b816 */ /* 0x000fe40000000013 */
[C---:B-----5:R-:W-:Y:S02]  /*0290*/  @!P0 PRMT R8, R2.reuse, 0x7610, R8 ;  /* 0x0000761002088816 */ /* 0x060fe40000000008 */
[----:B------:R-:W-:Y:S02]  /*02a0*/  @!P0 PRMT R9, R2, 0x7632, R9 ;  /* 0x0000763202098816 */ /* 0x000fe40000000009 */
[----:B----4-:R-:W-:-:S04]  /*02b0*/  @!P2 PRMT R23, R4, 0x7610, R23 ;  /* 0x000076100417a816 */ /* 0x010fc80000000017 */
[----:B------:R-:W-:Y:S01]  /*02c0*/  @!P2 PRMT R23, R23, 0x7610, R4 ;  /* 0x000076101717a816 */ /* 0x000fe20000000004 */
[----:B------:R-:W-:Y:S06]  /*02d0*/  @P1 BRA `(.L_x_3880) ;  /* 0x0000002400fc1947 */ /* 0x000fec0003800000 */
[----:B------:R-:W-:Y:S02]  /*02e0*/  HADD2.F32 R8, -RZ, R8.H0_H0 ;  /* 0x20000008ff087230 */ /* 0x000fe40000004100 */
[----:B------:R-:W-:-:S03]  /*02f0*/  HADD2.F32 R9, -RZ, R9.H0_H0 ;  /* 0x20000009ff097230 */ /* 0x000fc60000004100 */
        /* <DEDUP_REMOVED lines=20> */
.L_x_3881:
        /* <DEDUP_REMOVED lines=13> */
[----:B------:R-:W-:Y:S01]  /*0510*/  HFMA2 R15, -RZ, RZ, 1.875, 0 ;  /* 0x3f800000ff0f7431 */ /* 0x000fe200000001ff */
        /* <DEDUP_REMOVED lines=28> */
[----:B------:R-:W-:Y:S05]  /*06e0*/  CALL.REL.NOINC `($__internal_9_$__cuda_sm3x_div_rn_ftz_f32_slowpath) ;  /* 0x000000a0006c7944 */ /* 0x000fea0003c00000 */
[----:B------:R-:W-:-:S07]  /*06f0*/  MOV R3, R0 ;  /* 0x0000000000037202 */ /* 0x000fce0000000f00 */
.L_x_3887:
[----:B------:R-:W-:Y:S05]  /*0700*/  BSYNC.RECONVERGENT B4 ;  /* 0x0000000000047941 */ /* 0x000fea0003800200 */
.L_x_3886:
        /* <DEDUP_REMOVED lines=22> */
.L_x_3885:
        /* <DEDUP_REMOVED lines=17> */
[----:B------:R-:W-:-:S04]  /*0980*/  FSETP.NEU.FTZ.AND P0, PT, R4, +INF , PT ;  /* 0x7f8000000400780b */ /* 0x000fc80003f1d000 */
[----:B------:R-:W-:Y:S01]  /*0990*/  FSEL R3, R2, +INF , P0 ;  /* 0x7f80000002037808 */ /* 0x000fe20000000000 */
[----:B------:R-:W-:-:S04]  /*09a0*/  FFMA R2, -R24, R7, 1 ;  /* 0x3f80000018027423 */ /* 0x000fc80000000107 */
[----:B------:R-:W-:Y:S01]  /*09b0*/  FFMA R7, R7, R2, R7 ;  /* 0x0000000207077223 */ /* 0x000fe20000000007 */
[----:B------:R-:W0:Y:S03]  /*09c0*/  MUFU.LG2 R3, R3 ;  /* 0x0000000300037308 */ /* 0x000e260000000c00 */
[----:B------:R-:W-:-:S04]  /*09d0*/  FFMA R4, R0, R7, RZ ;  /* 0x0000000700047223 */ /* 0x000fc800000000ff */
[----:B------:R-:W-:Y:S01]  /*09e0*/  FFMA R2, -R24, R4, R0 ;  /* 0x0000000418027223 */ /* 0x000fe20000000100 */
[----:B------:R-:W1:Y:S03]  /*09f0*/  FCHK P0, R0, R24 ;  /* 0x0000001800007302 */ /* 0x000e660000000000 */
[----:B------:R-:W-:Y:S01]  /*0a00*/  FFMA R4, R7, R2, R4 ;  /* 0x0000000207047223 */ /* 0x000fe20000000004 */
[----:B0-----:R-:W-:Y:S01]  /*0a10*/  FMUL.FTZ R2, R3, 0.69314718246459960938 ;  /* 0x3f31721803027820 */ /* 0x001fe20000410000 */
[----:B-1----:R-:W-:Y:S06]  /*0a20*/  @!P0 BRA `(.L_x_3891) ;  /* 0x00000000000c8947 */ /* 0x002fec0003800000 */
[----:B------:R-:W-:-:S07]  /*0a30*/  MOV R12, 0xa50 ;  /* 0x00000a50000c7802 */ /* 0x000fce0000000f00 */
[----:B------:R-:W-:Y:S05]  /*0a40*/  CALL.REL.NOINC `($__internal_9_$__cuda_sm3x_div_rn_ftz_f32_slowpath) ;  /* 0x0000009c00947944 */ /* 0x000fea0003c00000 */
[----:B------:R-:W-:-:S07]  /*0a50*/  MOV R4, R0 ;  /* 0x0000000000047202 */ /* 0x000fce0000000f00 */
.L_x_3891:
[----:B------:R-:W-:Y:S05]  /*0a60*/  BSYNC.RECONVERGENT B4 ;  /* 0x0000000000047941 */ /* 0x000fea0003800200 */
.L_x_3890:
        /* <DEDUP_REMOVED lines=22> */
.L_x_3889:
        /* <DEDUP_REMOVED lines=14> */
[----:B------:R-:W-:Y:S05]  /*0cb0*/  CALL.REL.NOINC `($__internal_9_$__cuda_sm3x_div_rn_ftz_f32_slowpath) ;  /* 0x0000009800f87944 */ /* 0x000fea0003c00000 */
[----:B------:R-:W-:-:S07]  /*0cc0*/  MOV R4, R0 ;  /* 0x0000000000047202 */ /* 0x000fce0000000f00 */
.L_x_3893:
[----:B------:R-:W-:Y:S05]  /*0cd0*/  BSYNC.RECONVERGENT B4 ;  /* 0x0000000000047941 */ /* 0x000fea0003800200 */
.L_x_3892:
        /* <DEDUP_REMOVED lines=22> */
.L_x_3884:
        /* <DEDUP_REMOVED lines=28> */
[----:B------:R-:W-:Y:S01]  /*1000*/  FFMA R2, -R24, R15, 1 ;  /* 0x3f80000018027423 */ /* 0x000fe2000000010f */
[----:B------:R-:W-:Y:S02]  /*1010*/  HFMA2 R14, -RZ, RZ, 1.875, 0 ;  /* 0x3f800000ff0e7431 */ /* 0x000fe400000001ff */
        /* <DEDUP_REMOVED lines=12> */
.L_x_3896:
[----:B------:R-:W-:Y:S05]  /*10e0*/  BSYNC.RECONVERGENT B4 ;  /* 0x0000000000047941 */ /* 0x000fea0003800200 */
.L_x_3895:
        /* <DEDUP_REMOVED lines=22> */
.L_x_3894:
        /* <DEDUP_REMOVED lines=29> */
[----:B------:R-:W-:Y:S05]  /*1420*/  CALL.REL.NOINC `($__internal_9_$__cuda_sm3x_div_rn_ftz_f32_slowpath) ;  /* 0x00000094001c7944 */ /* 0x000fea0003c00000 */
[----:B------:R-:W-:-:S07]  /*1430*/  MOV R7, R0 ;  /* 0x0000000000077202 */ /* 0x000fce0000000f00 */
.L_x_3899:
[----:B------:R-:W-:Y:S05]  /*1440*/  BSYNC.RECONVERGENT B4 ;  /* 0x0000000000047941 */ /* 0x000fea0003800200 */
.L_x_3898:
        /* <DEDUP_REMOVED lines=14> */
[----:B------:R-:W-:Y:S01]  /*1530*/  @!P2 FFMA.FTZ R0, R5, 0.93318945169448852539, -R0 ;  /* 0x3f6ee5810500a823 */ /* 0x000fe20000010800 */
[----:B------:R-:W-:-:S04]  /*1540*/  FADD.FTZ R5, |R4|, |R3| ;  /* 0x4000000304057221 */ /* 0x000fc80000010200 */
[----:B------:R-:W-:-:S04]  /*1550*/  FSEL R0, R0, 0.78539818525314331055, P1 ;  /* 0x3f490fdb00007808 */ /* 0x000fc80000800000 */
[----:B------:R-:W-:Y:S02]  /*1560*/  FSEL R0, R0, RZ, P0 ;  /* 0x000000ff00007208 */ /* 0x000fe40000000000 */
[----:B------:R-:W-:Y:S02]  /*1570*/  FSETP.NAN.FTZ.AND P0, PT, |R5|, |R5|, PT ;  /* 0x400000050500720b */ /* 0x000fe40003f18200 */
[----:B------:R-:W-:-:S04]  /*1580*/  LOP3.LUT R0, R0, 0x80000000, R3, 0xb8, !PT ;  /* 0x8000000000007812 */ /* 0x000fc800078eb803 */
[----:B------:R-:W-:Y:S01]  /*1590*/  FSEL R0, R5, R0, P0 ;  /* 0x0000000005007208 */ /* 0x000fe20000000000 */
[----:B------:R-:W-:Y:S06]  /*15a0*/  BRA `(.L_x_3888) ;  /* 0x0000000000987947 */ /* 0x000fec0003800000 */
.L_x_3897:
        /* <DEDUP_REMOVED lines=16> */
.L_x_3901:
[----:B------:R-:W-:Y:S05]  /*16b0*/  BSYNC.RECONVERGENT B4 ;  /* 0x0000000000047941 */ /* 0x000fea0003800200 */
.L_x_3900:
        /* <DEDUP_REMOVED lines=20> */
[----:B------:R-:W-:-:S07]  /*1800*/  FSEL R0, R5, R0, P0 ;  /* 0x0000000005007208 */ /* 0x000fce0000000000 */
.L_x_3888:
[----:B------:R-:W-:Y:S05]  /*1810*/  BSYNC.RECONVERGENT B3 ;  /* 0x0000000000037941 */ /* 0x000fea0003800200 */
.L_x_3883:
[----:B------:R-:W-:Y:S01]  /*1820*/  FADD.FTZ R3, R2, 0.69314718246459960938 ;  /* 0x3f31721802037421 */ /* 0x000fe20000010000 */
[----:B------:R-:W-:-:S04]  /*1830*/  LOP3.LUT R9, R0, 0x80000000, R9, 0xb8, !PT ;  /* 0x8000000000097812 */ /* 0x000fc800078eb809 */
[----:B------:R-:W-:Y:S01]  /*1840*/  LOP3.LUT R8, R3, 0x80000000, R8, 0xb8, !PT ;  /* 0x8000000003087812 */ /* 0x000fe200078eb808 */
[----:B------:R-:W-:Y:S06]  /*1850*/  BRA `(.L_x_3880) ;  /* 0x00000010009c7947 */ /* 0x000fec0003800000 */
.L_x_3882:
        /* <DEDUP_REMOVED lines=14> */
[----:B------:R-:W-:Y:S02]  /*1940*/  VIMNMX R2, PT, PT, R16, R21, !PT ;  /* 0x0000001510027248 */ /* 0x000fe40007fe0100 */
[----:B------:R-:W-:Y:S02]  /*1950*/  LOP3.LUT R3, R15, 0xfe000000, RZ, 0xc0, !PT ;  /* 0xfe0000000f037812 */ /* 0x000fe400078ec0ff */
[----:B------:R-:W-:Y:S02]  /*1960*/  LOP3.LUT R14, R2, 0xfe000000, RZ, 0xc0, !PT ;  /* 0xfe000000020e7812 */ /* 0x000fe400078ec0ff */
[C---:B------:R-:W-:Y:S02]  /*1970*/  VIMNMX R12, PT, PT, R16.reuse, R17, PT ;  /* 0x00000011100c7248 */ /* 0x040fe40003fe0100 */
        /* <DEDUP_REMOVED lines=33> */
[----:B-1----:R-:W-:-:S05]  /*1b90*/  FMUL.FTZ R3, |R7|, 1.1920928955078125e-07 ;  /* 0x3400000007037820 */ /* 0x002fca0000410200 */
        /* <DEDUP_REMOVED lines=18> */
.L_x_3907:
[----:B------:R-:W-:Y:S05]  /*1cc0*/  BSYNC.RECONVERGENT B1 ;  /* 0x0000000000017941 */ /* 0x000fea0003800200 */
.L_x_3906:
        /* <DEDUP_REMOVED lines=8> */
.L_x_3909:
[----:B------:R-:W-:Y:S05]  /*1d50*/  BSYNC.RECONVERGENT B1 ;  /* 0x0000000000017941 */ /* 0x000fea0003800200 */
.L_x_3908:
[----:B------:R-:W-:Y:S01]  /*1d60*/  FADD.FTZ R3, R18, R3 ;  /* 0x0000000312037221 */ /* 0x000fe20000010000 */
[----:B------:R-:W-:Y:S01]  /*1d70*/  HFMA2 R21, -RZ, RZ, 1.875, 0 ;  /* 0x3f800000ff157431 */ /* 0x000fe200000001ff */
[----:B------:R-:W-:Y:S02]  /*1d80*/  MOV R25, 0x3d39bf78 ;  /* 0x3d39bf7800197802 */ /* 0x000fe40000000f00 */
[----:B------:R-:W-:-:S04]  /*1d90*/  FMUL.FTZ R17, R3, R2 ;  /* 0x0000000203117220 */ /* 0x000fc80000410000 */
        /* <DEDUP_REMOVED lines=30> */
.L_x_3905:
        /* <DEDUP_REMOVED lines=8> */
[----:B------:R-:W-:Y:S01]  /*2000*/  HFMA2 R21, -RZ, RZ, 1.875, 0 ;  /* 0x3f800000ff157431 */ /* 0x000fe200000001ff */
[----:B------:R-:W-:Y:S02]  /*2010*/  MOV R25, 0x3d39bf78 ;  /* 0x3d39bf7800197802 */ /* 0x000fe40000000f00 */
        /* <DEDUP_REMOVED lines=30> */
.L_x_3903:
[----:B------:R-:W-:-:S04]  /*2200*/  FFMA.FTZ R2, R14, R14, -1 ;  /* 0xbf8000000e027423 */ /* 0x000fc8000001000e */
[----:B------:R-:W0:Y:S02]  /*2210*/  MUFU.SQRT R3, R2 ;  /* 0x0000000200037308 */ /* 0x000e240000002000 */
[----:B0-----:R-:W-:-:S06]  /*2220*/  FADD.FTZ R16, R14, R3 ;  /* 0x000000030e107221 */ /* 0x001fcc0000010000 */
[----:B------:R-:W0:Y:S02]  /*2230*/  MUFU.LG2 R16, R16 ;  /* 0x0000001000107308 */ /* 0x000e240000000c00 */
[----:B0-----:R-:W-:-:S07]  /*2240*/  FMUL.FTZ R3, R16, 0.69314718246459960938 ;  /* 0x3f31721810037820 */ /* 0x001fce0000410000 */
.L_x_3904:
[----:B------:R-:W-:Y:S05]  /*2250*/  BSYNC.RECONVERGENT B0 ;  /* 0x0000000000007941 */ /* 0x000fea0003800200 */
.L_x_3902:
        /* <DEDUP_REMOVED lines=16> */
[----:B------:R-:W-:Y:S01]  /*2360*/  @!P0 MUFU.SQRT R17, R4 ;  /* 0x0000000400118308 */ /* 0x000fe20000002000 */
[----:B------:R-:W-:Y:S02]  /*2370*/  @!P0 MOV R5, 0x3f800000 ;  /* 0x3f80000000058802 */ /* 0x000fe40000000f00 */
[----:B------:R-:W-:-:S06]  /*2380*/  @!P0 FMUL.FTZ R16, R16, 0.5 ;  /* 0x3f00000010108820 */ /* 0x000fcc0000410000 */
[----:B------:R-:W2:Y:S02]  /*2390*/  @!P0 MUFU.SQRT R16, R16 ;  /* 0x0000001000108308 */ /* 0x000ea40000002000 */
[----:B--2---:R-:W-:Y:S01]  /*23a0*/  @!P0 FMUL.FTZ R2, R17, R16 ;  /* 0x0000001011028220 */ /* 0x004fe20000410000 */
        /* <DEDUP_REMOVED lines=9> */
[C---:B0-----:R-:W-:Y:S01]  /*2440*/  @P1 FMUL.FTZ R4, R8.reuse, R8 ;  /* 0x0000000808041220 */ /* 0x041fe20000410000 */
        /* <DEDUP_REMOVED lines=12> */
.L_x_3917:
[----:B------:R-:W-:Y:S05]  /*2510*/  BSYNC.RECONVERGENT B4 ;  /* 0x0000000000047941 */ /* 0x000fea0003800200 */
.L_x_3916:
[----:B------:R-:W-:-:S04]  /*2520*/  FADD.FTZ R0, R15, R0 ;  /* 0x000000000f007221 */ /* 0x000fc80000010000 */
[----:B------:R-:W-:-:S04]  /*2530*/  FMUL.FTZ R0, R0, R17 ;  /* 0x0000001100007220 */ /* 0x000fc80000410000 */
[----:B------:R4:W0:Y:S01]  /*2540*/  MUFU.SQRT R2, R0 ;  /* 0x0000000000027308 */ /* 0x0008220000002000 */
[----:B------:R-:W-:Y:S05]  /*2550*/  BRA `(.L_x_3914) ;  /* 0x00000000002c7947 */ /* 0x000fea0003800000 */
.L_x_3915:
[----:B------:R-:W-:-:S13]  /*2560*/  FSETP.GT.FTZ.AND P0, PT, R5, 1, PT ;  /* 0x3f8000000500780b */ /* 0x000fda0003f14000 */
[----:B0-----:R-:W-:Y:S01]  /*2570*/  @P0 FMUL.FTZ R4, R0, R7 ;  /* 0x0000000700040220 */ /* 0x001fe20000410000 */
[----:B------:R-:W-:-:S04]  /*2580*/  @P0 FMUL.FTZ R2, |R8|, 2.81474976710656000000e+14 ;  /* 0x5780000008020820 */ /* 0x000fc80000410200 */
[C---:B------:R-:W-:Y:S01]  /*2590*/  @P0 FMUL.FTZ R2, R5.reuse, R2 ;  /* 0x0000000205020220 */ /* 0x040fe20000410000 */
[----:B------:R-:W0:Y:S01]  /*25a0*/  @P0 MUFU.SQRT R4, R4 ;  /* 0x0000000400040308 */ /* 0x000e220000002000 */
[----:B------:R-:W-:-:S04]  /*25b0*/  @P0 FMUL.FTZ R5, R5, 2.81474976710656000000e+14 ;  /* 0x5780000005050820 */ /* 0x000fc80000410000 */
[----:B------:R-:W-:-:S04]  /*25c0*/  @!P0 FADD.FTZ R15, -R5, 1 ;  /* 0x3f800000050f8421 */ /* 0x000fc80000010100 */
[----:B------:R-:W-:Y:S01]  /*25d0*/  @!P0 FMUL.FTZ R15, R0, R15 ;  /* 0x0000000f000f8220 */ /* 0x000fe20000410000 */
[----:B0-----:R-:W0:Y:S02]  /*25e0*/  @P0 MUFU.RCP R7, R4 ;  /* 0x0000000400070308 */ /* 0x001e240000001000 */
[----:B0-----:R-:W-:-:S06]  /*25f0*/  @P0 FMUL.FTZ R2, R2, R7 ;  /* 0x0000000702020220 */ /* 0x001fcc0000410000 */
[----:B------:R2:W3:Y:S02]  /*2600*/  @!P0 MUFU.SQRT R2, R15 ;  /* 0x0000000f00028308 */ /* 0x0004e40000002000 */
.L_x_3914:
[----:B------:R-:W-:Y:S05]  /*2610*/  BSYNC.RECONVERGENT B1 ;  /* 0x0000000000017941 */ /* 0x000fea0003800200 */
.L_x_3912:
[----:B------:R-:W-:Y:S05]  /*2620*/  BSYNC.RELIABLE B0 ;  /* 0x0000000000007941 */ /* 0x000fea0003800100 */
.L_x_3911:
[----:B0--34-:R-:W-:Y:S01]  /*2630*/  FADD.FTZ R0, |R2|, -RZ ;  /* 0x800000ff02007221 */ /* 0x019fe20000010200 */
[C---:B------:R-:W-:Y:S01]  /*2640*/  FADD.FTZ R7, |R5|.reuse, -RZ ;  /* 0x800000ff05077221 */ /* 0x040fe20000010200 */
[----:B------:R-:W-:Y:S01]  /*2650*/  FSETP.GT.FTZ.AND P2, PT, |R5|, |R2|, PT ;  /* 0x400000020500720b */ /* 0x000fe20003f54200 */
[----:B------:R-:W-:Y:S03]  /*2660*/  BSSY.RECONVERGENT B4, `(.L_x_3918) ;  /* 0x000000e000047945 */ /* 0x000fe60003800200 */
[----:B------:R-:W-:Y:S02]  /*2670*/  FSEL R24, R7, R0, P2 ;  /* 0x0000000007187208 */ /* 0x000fe40001000000 */
[----:B------:R-:W-:Y:S02]  /*2680*/  FSEL R0, R0, R7, P2 ;  /* 0x0000000700007208 */ /* 0x000fe40001000000 */
[----:B--2---:R-:W0:Y:S08]  /*2690*/  MUFU.RCP R15, R24 ;  /* 0x00000018000f7308 */ /* 0x004e300000001000 */
        /* <DEDUP_REMOVED lines=8> */
[----:B-1----:R-:W-:Y:S05]  /*2720*/  CALL.REL.NOINC `($__internal_9_$__cuda_sm3x_div_rn_ftz_f32_slowpath) ;  /* 0x00000080005c7944 */ /* 0x002fea0003c00000 */
[----:B------:R-:W-:-:S07]  /*2730*/  MOV R4, R0 ;  /* 0x0000000000047202 */ /* 0x000fce0000000f00 */
.L_x_3919:
[----:B------:R-:W-:Y:S05]  /*2740*/  BSYNC.RECONVERGENT B4 ;  /* 0x0000000000047941 */ /* 0x000fea0003800200 */
.L_x_3918:
        /* <DEDUP_REMOVED lines=26> */
[----:B------:R-:W-:Y:S01]  /*28f0*/  FSEL R2, R2, R5, P0 ;  /* 0x0000000502027208 */ /* 0x000fe20000000000 */
[----:B------:R-:W-:Y:S06]  /*2900*/  BRA `(.L_x_3920) ;  /* 0x0000000000647947 */ /* 0x000fec0003800000 */
.L_x_3913:
[----:B------:R-:W-:Y:S01]  /*2910*/  MOV R5, 0x3f000000 ;  /* 0x3f00000000057802 */ /* 0x000fe20000000f00 */
        /* <DEDUP_REMOVED lines=24> */
.L_x_3920:
[----:B------:R-:W-:Y:S05]  /*2aa0*/  BSYNC.RECONVERGENT B3 ;  /* 0x0000000000037941 */ /* 0x000fea0003800200 */
.L_x_3910:
[----:B-1----:R-:W-:Y:S02]  /*2ab0*/  LOP3.LUT R8, R3, 0x80000000, R8, 0xb8, !PT ;  /* 0x8000000003087812 */ /* 0x002fe400078eb808 */
[----:B------:R-:W-:-:S07]  /*2ac0*/  LOP3.LUT R9, R2, 0x80000000, R9, 0xb8, !PT ;  /* 0x8000000002097812 */ /* 0x000fce00078eb809 */
.L_x_3880:
[----:B------:R-:W-:Y:S05]  /*2ad0*/  BSYNC.RECONVERGENT B2 ;  /* 0x0000000000027941 */ /* 0x000fea0003800200 */
.L_x_3879:
[----:B------:R-:W-:Y:S05]  /*2ae0*/  WARPSYNC.ALL ;  /* 0x0000000000007948 */ /* 0x000fea0003800000 */
[----:B------:R-:W-:Y:S01]  /*2af0*/  IADD3 R7, PT, PT, R10, 0x80, RZ ;  /* 0x000000800a077810 */ /* 0x000fe20007ffe0ff */
[----:B------:R-:W-:Y:S03]  /*2b00*/  BSSY.RECONVERGENT B2, `(.L_x_3921) ;  /* 0x0000291000027945 */ /* 0x000fe60003800200 */
[----:B------:R-:W-:-:S13]  /*2b10*/  ISETP.GE.AND P0, PT, R7, R11, PT ;  /* 0x0000000b0700720c */ /* 0x000fda0003f06270 */
[----:B------:R-:W-:Y:S05]  /*2b20*/  @P0 BRA `(.L_x_3922) ;  /* 0x0000002800380947 */ /* 0x000fea0003800000 */
[--C-:B------:R-:W-:Y:S02]  /*2b30*/  HADD2.F32 R4, -RZ, R6.reuse.H1_H1 ;  /* 0x30000006ff047230 */ /* 0x100fe40000004100 */
[----:B------:R-:W-:-:S03]  /*2b40*/  HADD2.F32 R6, -RZ, R6.H0_H0 ;  /* 0x20000006ff067230 */ /* 0x000fc60000004100 */
        /* <DEDUP_REMOVED lines=21> */
.L_x_3923:
        /* <DEDUP_REMOVED lines=23> */
[CC--:B------:R-:W-:Y:S01]  /*2e10*/  FMUL.FTZ R24, R17.reuse, R22.reuse ;  /* 0x0000001611187220 */ /* 0x0c0fe20000410000 */
[----:B------:R-:W-:Y:S01]  /*2e20*/  LOP3.LUT R21, R18, 0x7e800000, RZ, 0x3c, !PT ;  /* 0x7e80000012157812 */ /* 0x000fe200078e3cff */
[----:B------:R-:W-:Y:S01]  /*2e30*/  FMUL.FTZ R22, R14, R22 ;  /* 0x000000160e167220 */ /* 0x000fe20000410000 */
[C---:B------:R-:W-:Y:S01]  /*2e40*/  FSETP.NEU.FTZ.AND P0, PT, R17.reuse, RZ, PT ;  /* 0x000000ff1100720b */ /* 0x040fe20003f1d000 */
[----:B------:R-:W-:Y:S01]  /*2e50*/  FMUL.FTZ R25, R24, R24 ;  /* 0x0000001818197220 */ /* 0x000fe20000410000 */
[C---:B------:R-:W-:Y:S01]  /*2e60*/  FSETP.NEU.FTZ.AND P2, PT, R20.reuse, RZ, PT ;  /* 0x000000ff1400720b */ /* 0x040fe20003f5d000 */
[-C--:B------:R-:W-:Y:S01]  /*2e70*/  FMUL.FTZ R24, R20, R21.reuse ;  /* 0x0000001514187220 */ /* 0x080fe20000410000 */
[----:B------:R-:W-:Y:S01]  /*2e80*/  LOP3.LUT R16, R16, 0x800000, RZ, 0xfc, !PT ;  /* 0x0080000010107812 */ /* 0x000fe200078efcff */
[----:B------:R-:W-:Y:S01]  /*2e90*/  FFMA.FTZ R25, R22, R22, R25 ;  /* 0x0000001616197223 */ /* 0x000fe20000010019 */
[----:B------:R-:W-:Y:S01]  /*2ea0*/  FMUL.FTZ R22, R2, R21 ;  /* 0x0000001502167220 */ /* 0x000fe20000410000 */
[----:B------:R-:W-:Y:S01]  /*2eb0*/  FMUL.FTZ R27, R24, R24 ;  /* 0x00000018181b7220 */ /* 0x000fe20000410000 */
[----:B------:R-:W-:Y:S01]  /*2ec0*/  LOP3.LUT R18, R18, 0x800000, RZ, 0xfc, !PT ;  /* 0x0080000012127812 */ /* 0x000fe200078efcff */
[----:B------:R-:W0:Y:S01]  /*2ed0*/  MUFU.SQRT R21, R25 ;  /* 0x0000001900157308 */ /* 0x000e220000002000 */
[----:B------:R-:W-:Y:S01]  /*2ee0*/  FSETP.NEU.FTZ.AND P1, PT, R17, +INF , PT ;  /* 0x7f8000001100780b */ /* 0x000fe20003f3d000 */
[----:B------:R-:W-:-:S06]  /*2ef0*/  FFMA.FTZ R27, R22, R22, R27 ;  /* 0x00000016161b7223 */ /* 0x000fcc000001001b */
        /* <DEDUP_REMOVED lines=32> */
.L_x_3930:
[----:B------:R-:W-:-:S04]  /*3100*/  FADD.FTZ R16, -R15, R14 ;  /* 0x0000000e0f107221 */ /* 0x000fc80000010100 */
[----:B------:R-:W-:-:S07]  /*3110*/  FMUL.FTZ R16, R16, 0.5 ;  /* 0x3f00000010107820 */ /* 0x000fce0000410000 */
.L_x_3931:
[----:B------:R-:W-:Y:S05]  /*3120*/  BSYNC.RECONVERGENT B1 ;  /* 0x0000000000017941 */ /* 0x000fea0003800200 */
.L_x_3929:
        /* <DEDUP_REMOVED lines=11> */
.L_x_3933:
[----:B------:R-:W-:-:S04]  /*31e0*/  FADD.FTZ R21, R17, -R18 ;  /* 0x8000001211157221 */ /* 0x000fc80000010000 */
[----:B------:R-:W-:-:S07]  /*31f0*/  FMUL.FTZ R21, R21, 0.5 ;  /* 0x3f00000015157820 */ /* 0x000fce0000410000 */
.L_x_3934:
[----:B------:R-:W-:Y:S05]  /*3200*/  BSYNC.RECONVERGENT B1 ;  /* 0x0000000000017941 */ /* 0x000fea0003800200 */
.L_x_3932:
[----:B------:R-:W-:Y:S01]  /*3210*/  FADD.FTZ R16, R21, R16 ;  /* 0x0000001015107221 */ /* 0x000fe20000010000 */
[----:B------:R-:W-:Y:S01]  /*3220*/  FADD.FTZ R21, R2, 1 ;  /* 0x3f80000002157421 */ /* 0x000fe20000010000 */
[----:B------:R-:W-:Y:S01]  /*3230*/  HFMA2 R25, -RZ, RZ, 1.625, 0 ;  /* 0x3e800000ff197431 */ /* 0x000fe200000001ff */
[----:B------:R-:W-:Y:S02]  /*3240*/  MOV R27, 0x3d39bf78 ;  /* 0x3d39bf78001b7802 */ /* 0x000fe40000000f00 */
[----:B------:R-:W-:-:S04]  /*3250*/  FMUL.FTZ R20, R16, R21 ;  /* 0x0000001510147220 */ /* 0x000fc80000410000 */
        /* <DEDUP_REMOVED lines=30> */
.L_x_3928:
        /* <DEDUP_REMOVED lines=35> */
.L_x_3935:
[----:B------:R-:W-:-:S04]  /*3670*/  FADD.FTZ R18, -R3, 1 ;  /* 0x3f80000003127421 */ /* 0x000fc80000010100 */
[----:B------:R-:W-:-:S06]  /*3680*/  FMUL.FTZ R18, R15, R18 ;  /* 0x000000120f127220 */ /* 0x000fcc0000410000 */
[----:B------:R-:W0:Y:S08]  /*3690*/  MUFU.SQRT R18, R18 ;  /* 0x0000001200127308 */ /* 0x000e300000002000 */
[----:B0-----:R-:W0:Y:S02]  /*36a0*/  MUFU.RCP R21, R18 ;  /* 0x0000001200157308 */ /* 0x001e240000001000 */
[----:B0-----:R-:W-:Y:S01]  /*36b0*/  FMUL.FTZ R16, |R4|, R21 ;  /* 0x0000001504107220 */ /* 0x001fe20000410200 */
[----:B------:R-:W-:Y:S06]  /*36c0*/  BRA `(.L_x_3926) ;  /* 0x0000000000047947 */ /* 0x000fec0003800000 */
.L_x_3927:
[----:B------:R0:W1:Y:S02]  /*36d0*/  MUFU.SQRT R16, R12 ;  /* 0x0000000c00107308 */ /* 0x0000640000002000 */
.L_x_3926:
[----:B------:R-:W-:Y:S05]  /*36e0*/  BSYNC.RECONVERGENT B0 ;  /* 0x0000000000007941 */ /* 0x000fea0003800200 */
.L_x_3925:
        /* <DEDUP_REMOVED lines=13> */
[----:B------:R-:W-:Y:S02]  /*37c0*/  HFMA2 R15, -RZ, RZ, 1.9599609375, 20144 ;  /* 0x3fd774ebff0f7431 */ /* 0x000fe400000001ff */
[----:B------:R-:W-:-:S04]  /*37d0*/  FFMA.FTZ R0, |R18|, -R3, 0.5 ;  /* 0x3f00000012007423 */ /* 0x000fc80000010a03 */
[----:B------:R-:W2:Y:S02]  /*37e0*/  MUFU.RSQ R3, R0 ;  /* 0x0000000000037308 */ /* 0x000ea40000001400 */
[----:B--2---:R-:W-:Y:S01]  /*37f0*/  FMUL.FTZ R2, R0, R3 ;  /* 0x0000000300027220 */ /* 0x004fe20000410000 */
        /* <DEDUP_REMOVED lines=18> */
.L_x_3939:
        /* <DEDUP_REMOVED lines=11> */
[----:B0-----:R-:W-:-:S03]  /*39d0*/  @P1 FMUL.FTZ R12, R4, R4 ;  /* 0x00000004040c1220 */ /* 0x001fc60000410000 */
        /* <DEDUP_REMOVED lines=11> */
.L_x_3945:
[----:B------:R-:W-:-:S04]  /*3a90*/  FADD.FTZ R0, -R0, R17 ;  /* 0x0000001100007221 */ /* 0x000fc80000010100 */
[----:B------:R-:W-:-:S07]  /*3aa0*/  FMUL.FTZ R15, R0, 0.5 ;  /* 0x3f000000000f7820 */ /* 0x000fce0000410000 */
.L_x_3946:
[----:B------:R-:W-:Y:S05]  /*3ab0*/  BSYNC.RECONVERGENT B4 ;  /* 0x0000000000047941 */ /* 0x000fea0003800200 */
.L_x_3944:
[----:B------:R-:W-:Y:S01]  /*3ac0*/  FADD.FTZ R12, R15, R12 ;  /* 0x0000000c0f0c7221 */ /* 0x000fe20000010000 */
[----:B------:R-:W-:-:S04]  /*3ad0*/  FADD.FTZ R15, R3, R2 ;  /* 0x00000002030f7221 */ /* 0x000fc80000010000 */
[----:B------:R-:W-:-:S04]  /*3ae0*/  FMUL.FTZ R12, R12, R15 ;  /* 0x0000000f0c0c7220 */ /* 0x000fc80000410000 */
[----:B------:R2:W3:Y:S01]  /*3af0*/  MUFU.SQRT R2, R12 ;  /* 0x0000000c00027308 */ /* 0x0004e20000002000 */
[----:B------:R-:W-:Y:S05]  /*3b00*/  BRA `(.L_x_3947) ;  /* 0x0000000000487947 */ /* 0x000fea0003800000 */
.L_x_3943:
        /* <DEDUP_REMOVED lines=12> */
.L_x_3942:
[----:B------:R-:W-:Y:S01]  /*3bd0*/  FADD.FTZ R0, R2, 1 ;  /* 0x3f80000002007421 */ /* 0x000fe20000010000 */
[----:B------:R-:W-:Y:S01]  /*3be0*/  MUFU.SQRT R15, R12 ;  /* 0x0000000c000f7308 */ /* 0x000fe20000002000 */
[----:B------:R-:W-:Y:S02]  /*3bf0*/  MOV R3, 0x3f800000 ;  /* 0x3f80000000037802 */ /* 0x000fe40000000f00 */
[----:B------:R-:W-:-:S06]  /*3c00*/  FMUL.FTZ R0, R0, 0.5 ;  /* 0x3f00000000007820 */ /* 0x000fcc0000410000 */
[----:B------:R-:W2:Y:S02]  /*3c10*/  MUFU.SQRT R0, R0 ;  /* 0x0000000000007308 */ /* 0x000ea40000002000 */
[----:B--2---:R-:W-:-:S07]  /*3c20*/  FMUL.FTZ R2, R15, R0 ;  /* 0x000000000f027220 */ /* 0x004fce0000410000 */
.L_x_3947:
[----:B------:R-:W-:Y:S05]  /*3c30*/  BSYNC.RECONVERGENT B1 ;  /* 0x0000000000017941 */ /* 0x000fea0003800200 */
.L_x_3941:
[----:B------:R-:W-:Y:S05]  /*3c40*/  BRA `(.L_x_3948) ;  /* 0x0000000000087947 */ /* 0x000fea0003800000 */
.L_x_3938:
[----:B------:R-:W-:Y:S01]  /*3c50*/  FMUL.FTZ R2, R2, 16777216 ;  /* 0x4b80000002027820 */ /* 0x000fe20000410000 */
[----:B------:R-:W-:-:S07]  /*3c60*/  FMUL.FTZ R3, R3, 16777216 ;  /* 0x4b80000003037820 */ /* 0x000fce0000410000 */
.L_x_3948:
[----:B------:R-:W-:Y:S05]  /*3c70*/  BSYNC.RELIABLE B0 ;  /* 0x0000000000007941 */ /* 0x000fea0003800100 */
.L_x_3937:
[----:B---3--:R-:W-:Y:S01]  /*3c80*/  FADD.FTZ R0, |R2|, -RZ ;  /* 0x800000ff02007221 */ /* 0x008fe20000010200 */
[C---:B------:R-:W-:Y:S01]  /*3c90*/  FADD.FTZ R15, |R3|.reuse, -RZ ;  /* 0x800000ff030f7221 */ /* 0x040fe20000010200 */
[----:B------:R-:W-:Y:S01]  /*3ca0*/  FSETP.GT.FTZ.AND P2, PT, |R3|, |R2|, PT ;  /* 0x400000020300720b */ /* 0x000fe20003f54200 */
[----:B------:R-:W-:Y:S03]  /*3cb0*/  BSSY.RECONVERGENT B4, `(.L_x_3949) ;  /* 0x000000f000047945 */ /* 0x000fe60003800200 */
[----:B------:R-:W-:Y:S02]  /*3cc0*/  FSEL R4, R15, R0, P2 ;  /* 0x000000000f047208 */ /* 0x000fe40001000000 */
[----:B------:R-:W-:Y:S02]  /*3cd0*/  FSEL R0, R0, R15, P2 ;  /* 0x0000000f00007208 */ /* 0x000fe40001000000 */
[----:B------:R-:W0:Y:S08]  /*3ce0*/  MUFU.RCP R17, R4 ;  /* 0x0000000400117308 */ /* 0x000e300000001000 */
[----:B------:R-:W3:Y:S01]  /*3cf0*/  FCHK P0, R0, R4 ;  /* 0x0000000400007302 */ /* 0x000ee20000000000 */
[----:B0-2---:R-:W-:-:S04]  /*3d00*/  FFMA R12, -R4, R17, 1 ;  /* 0x3f800000040c7423 */ /* 0x005fc80000000111 */
[----:B------:R-:W-:-:S04]  /*3d10*/  FFMA R17, R17, R12, R17 ;  /* 0x0000000c11117223 */ /* 0x000fc80000000011 */
[----:B------:R-:W-:-:S04]  /*3d20*/  FFMA R12, R0, R17, RZ ;  /* 0x00000011000c7223 */ /* 0x000fc800000000ff */
[----:B------:R-:W-:-:S04]  /*3d30*/  FFMA R14, -R4, R12, R0 ;  /* 0x0000000c040e7223 */ /* 0x000fc80000000100 */
[----:B------:R-:W-:Y:S01]  /*3d40*/  FFMA R12, R17, R14, R12 ;  /* 0x0000000e110c7223 */ /* 0x000fe2000000000c */
[----:B---3--:R-:W-:Y:S06]  /*3d50*/  @!P0 BRA `(.L_x_3950) ;  /* 0x0000000000108947 */ /* 0x008fec0003800000 */
[----:B------:R-:W-:Y:S02]  /*3d60*/  MOV R24, R4 ;  /* 0x0000000400187202 */ /* 0x000fe40000000f00 */
[----:B------:R-:W-:-:S07]  /*3d70*/  MOV R12, 0x3d90 ;  /* 0x00003d90000c7802 */ /* 0x000fce0000000f00 */
[----:B-1----:R-:W-:Y:S05]  /*3d80*/  CALL.REL.NOINC `($__internal_9_$__cuda_sm3x_div_rn_ftz_f32_slowpath) ;  /* 0x0000006800c47944 */ /* 0x002fea0003c00000 */
[----:B------:R-:W-:-:S07]  /*3d90*/  MOV R12, R0 ;  /* 0x00000000000c7202 */ /* 0x000fce0000000f00 */
.L_x_3950:
[----:B------:R-:W-:Y:S05]  /*3da0*/  BSYNC.RECONVERGENT B4 ;  /* 0x0000000000047941 */ /* 0x000fea0003800200 */
.L_x_3949:
        /* <DEDUP_REMOVED lines=8> */
[----:B------:R-:W-:Y:S01]  /*3e30*/  FFMA.FTZ R15, R0, R15, 0.042200751602649688721 ;  /* 0x3d2cdab2000f7423 */ /* 0x000fe2000001000f */
[----:B------:R-:W-:-:S03]  /*3e40*/  MOV R4, 0x4016cbe4 ;  /* 0x4016cbe400047802 */ /* 0x000fc60000000f00 */
        /* <DEDUP_REMOVED lines=18> */
.L_x_3940:
[----:B------:R-:W-:Y:S05]  /*3f70*/  BSYNC.RECONVERGENT B3 ;  /* 0x0000000000037941 */ /* 0x000fea0003800200 */
.L_x_3936:
[----:B-1----:R-:W-:Y:S02]  /*3f80*/  LOP3.LUT R5, R16, 0x80000000, R5, 0xb8, !PT ;  /* 0x8000000010057812 */ /* 0x002fe400078eb805 */
[----:B------:R-:W-:Y:S01]  /*3f90*/  LOP3.LUT R6, R3, 0x80000000, R6, 0xb8, !PT ;  /* 0x8000000003067812 */ /* 0x000fe200078eb806 */
[----:B------:R-:W-:Y:S06]  /*3fa0*/  BRA `(.L_x_3922) ;  /* 0x0000001400187947 */ /* 0x000fec0003800000 */
.L_x_3924:
        /* <DEDUP_REMOVED lines=31> */
[----:B------:R-:W-:Y:S05]  /*41a0*/  CALL.REL.NOINC `($__internal_9_$__cuda_sm3x_div_rn_ftz_f32_slowpath) ;  /* 0x0000006400bc7944 */ /* 0x000fea0003c00000 */
[----:B------:R-:W-:-:S07]  /*41b0*/  MOV R12, R0 ;  /* 0x00000000000c7202 */ /* 0x000fce0000000f00 */
.L_x_3956:
[----:B------:R-:W-:Y:S05]  /*41c0*/  BSYNC.RECONVERGENT B4 ;  /* 0x0000000000047941 */ /* 0x000fea0003800200 */
.L_x_3955:
[----:B------:R-:W-:Y:S02]  /*41d0*/  HFMA2 R15, -RZ, RZ, 0.89990234375, 10328 ;  /* 0x3b33710bff0f7431 */ /* 0x000fe400000001ff */
[----:B------:R-:W-:Y:S01]  /*41e0*/  FMUL.FTZ R0, R12, R12 ;  /* 0x0000000c0c007220 */ /* 0x000fe20000410000 */
[----:B------:R-:W-:Y:S02]  /*41f0*/  MOV R17, 0x3fd774eb ;  /* 0x3fd774eb00117802 */ /* 0x000fe40000000f00 */
[----:B------:R-:W-:Y:S01]  /*4200*/  FSETP.NEU.FTZ.AND P1, PT, |R4|, |R3|, PT ;  /* 0x400000030400720b */ /* 0x000fe20003f3d200 */
[----:B------:R-:W-:Y:S01]  /*4210*/  FFMA.FTZ R15, R0, R15, -0.015681877732276916504 ;  /* 0xbc807748000f7423 */ /* 0x000fe2000001000f */
        /* <DEDUP_REMOVED lines=17> */
.L_x_3954:
        /* <DEDUP_REMOVED lines=27> */
[----:B------:R-:W-:Y:S05]  /*44e0*/  CALL.REL.NOINC `($__internal_9_$__cuda_sm3x_div_rn_ftz_f32_slowpath) ;  /* 0x0000006000ec7944 */ /* 0x000fea0003c00000 */
[----:B------:R-:W-:-:S07]  /*44f0*/  MOV R12, R0 ;  /* 0x00000000000c7202 */ /* 0x000fce0000000f00 */
.L_x_3959:
[----:B------:R-:W-:Y:S05]  /*4500*/  BSYNC.RECONVERGENT B4 ;  /* 0x0000000000047941 */ /* 0x000fea0003800200 */
.L_x_3958:
        /* <DEDUP_REMOVED lines=22> */
.L_x_3953:
        /* <DEDUP_REMOVED lines=32> */
[----:B------:R-:W-:Y:S05]  /*4870*/  CALL.REL.NOINC `($__internal_9_$__cuda_sm3x_div_rn_ftz_f32_slowpath) ;  /* 0x0000006000087944 */ /* 0x000fea0003c00000 */
[----:B------:R-:W-:-:S07]  /*4880*/  MOV R12, R0 ;  /* 0x00000000000c7202 */ /* 0x000fce0000000f00 */
.L_x_3961:
[----:B------:R-:W-:Y:S05]  /*4890*/  BSYNC.RECONVERGENT B4 ;  /* 0x0000000000047941 */ /* 0x000fea0003800200 */
.L_x_3960:
        /* <DEDUP_REMOVED lines=22> */
.L_x_3952:
        /* <DEDUP_REMOVED lines=26> */
.L_x_3965:
[----:B------:R-:W-:Y:S05]  /*4ba0*/  BSYNC.RECONVERGENT B4 ;  /* 0x0000000000047941 */ /* 0x000fea0003800200 */
.L_x_3964:
        /* <DEDUP_REMOVED lines=22> */
.L_x_3963:
        /* <DEDUP_REMOVED lines=29> */
.L_x_3967:
[----:B------:R-:W-:Y:S05]  /*4ee0*/  BSYNC.RECONVERGENT B4 ;  /* 0x0000000000047941 */ /* 0x000fea0003800200 */
.L_x_3966:
        /* <DEDUP_REMOVED lines=22> */
.L_x_3962:
        /* <DEDUP_REMOVED lines=34> */
.L_x_3969:
[----:B------:R-:W-:Y:S05]  /*5270*/  BSYNC.RECONVERGENT B4 ;  /* 0x0000000000047941 */ /* 0x000fea0003800200 */
.L_x_3968:
        /* <DEDUP_REMOVED lines=21> */
.L_x_3957:
[----:B------:R-:W-:Y:S05]  /*53d0*/  BSYNC.RECONVERGENT B3 ;  /* 0x0000000000037941 */ /* 0x000fea0003800200 */
.L_x_3951:
[----:B------:R-:W-:Y:S01]  /*53e0*/  FADD.FTZ R16, R16, 0.69314718246459960938 ;  /* 0x3f31721810107421 */ /* 0x000fe20000010000 */
[----:B------:R-:W-:-:S04]  /*53f0*/  LOP3.LUT R6, R3, 0x80000000, R6, 0xb8, !PT ;  /* 0x8000000003067812 */ /* 0x000fc800078eb806 */
[----:B------:R-:W-:-:S07]  /*5400*/  LOP3.LUT R5, R16, 0x80000000, R5, 0xb8, !PT ;  /* 0x8000000010057812 */ /* 0x000fce00078eb805 */
.L_x_3922:
[----:B------:R-:W-:Y:S05]  /*5410*/  BSYNC.RECONVERGENT B2 ;  /* 0x0000000000027941 */ /* 0x000fea0003800200 */
.L_x_3921:
        /* <DEDUP_REMOVED lines=27> */
.L_x_3972:
        /* <DEDUP_REMOVED lines=16> */
[CC--:B0-----:R-:W-:Y:S02]  /*56d0*/  VIMNMX R12, PT, PT, R19.reuse, R18.reuse, !PT ;  /* 0x00000012130c7248 */ /* 0x0c1fe40007fe0100 */
[C---:B------:R-:W-:Y:S02]  /*56e0*/  VIMNMX R18, PT, PT, R19.reuse, R18, PT ;  /* 0x0000001213127248 */ /* 0x040fe40003fe0100 */
[----:B------:R-:W-:Y:S02]  /*56f0*/  LOP3.LUT R14, R12, 0xfe000000, RZ, 0xc0, !PT ;  /* 0xfe0000000c0e7812 */ /* 0x000fe400078ec0ff */
[CC--:B------:R-:W-:Y:S02]  /*5700*/  VIMNMX R2, PT, PT, R19.reuse, R20.reuse, !PT ;  /* 0x0000001413027248 */ /* 0x0c0fe40007fe0100 */
[----:B------:R-:W-:Y:S02]  /*5710*/  LOP3.LUT R21, R14, 0x7e800000, RZ, 0x3c, !PT ;  /* 0x7e8000000e157812 */ /* 0x000fe400078e3cff */
[----:B------:R-:W-:-:S02]  /*5720*/  VIMNMX R19, PT, PT, R19, R20, PT ;  /* 0x0000001413137248 */ /* 0x000fc40003fe0100 */
[----:B------:R-:W-:Y:S01]  /*5730*/  LOP3.LUT R20, R2, 0xfe000000, RZ, 0xc0, !PT ;  /* 0xfe00000002147812 */ /* 0x000fe200078ec0ff */
[-C--:B------:R-:W-:Y:S01]  /*5740*/  FMUL.FTZ R22, R18, R21.reuse ;  /* 0x0000001512167220 */ /* 0x080fe20000410000 */
[----:B------:R-:W-:Y:S01]  /*5750*/  FMUL.FTZ R21, R12, R21 ;  /* 0x000000150c157220 */ /* 0x000fe20000410000 */
[----:B------:R-:W-:Y:S02]  /*5760*/  FSETP.NEU.FTZ.AND P0, PT, R18, RZ, PT ;  /* 0x000000ff1200720b */ /* 0x000fe40003f1d000 */
[----:B------:R-:W-:Y:S01]  /*5770*/  FMUL.FTZ R22, R22, R22 ;  /* 0x0000001616167220 */ /* 0x000fe20000410000 */
[----:B------:R-:W-:Y:S02]  /*5780*/  LOP3.LUT R24, R20, 0x7e800000, RZ, 0x3c, !PT ;  /* 0x7e80000014187812 */ /* 0x000fe400078e3cff */
[----:B------:R-:W-:Y:S01]  /*5790*/  FSETP.NEU.FTZ.AND P2, PT, R19, RZ, PT ;  /* 0x000000ff1300720b */ /* 0x000fe20003f5d000 */
[----:B------:R-:W-:Y:S01]  /*57a0*/  FFMA.FTZ R21, R21, R21, R22 ;  /* 0x0000001515157223 */ /* 0x000fe20000010016 */
[----:B------:R-:W-:Y:S01]  /*57b0*/  LOP3.LUT R14, R14, 0x800000, RZ, 0xfc, !PT ;  /* 0x008000000e0e7812 */ /* 0x000fe200078efcff */
[-C--:B------:R-:W-:Y:S01]  /*57c0*/  FMUL.FTZ R22, R19, R24.reuse ;  /* 0x0000001813167220 */ /* 0x080fe20000410000 */
[----:B------:R-:W-:Y:S01]  /*57d0*/  FMUL.FTZ R24, R2, R24 ;  /* 0x0000001802187220 */ /* 0x000fe20000410000 */
[----:B------:R-:W-:-:S02]  /*57e0*/  LOP3.LUT R20, R20, 0x800000, RZ, 0xfc, !PT ;  /* 0x0080000014147812 */ /* 0x000fc400078efcff */
[----:B------:R-:W-:Y:S01]  /*57f0*/  FMUL.FTZ R25, R22, R22 ;  /* 0x0000001616197220 */ /* 0x000fe20000410000 */
[----:B------:R-:W0:Y:S01]  /*5800*/  MUFU.SQRT R21, R21 ;  /* 0x0000001500157308 */ /* 0x000e220000002000 */
[----:B------:R-:W-:Y:S02]  /*5810*/  FSETP.NEU.FTZ.AND P1, PT, R18, +INF , PT ;  /* 0x7f8000001200780b */ /* 0x000fe40003f3d000 */
        /* <DEDUP_REMOVED lines=33> */
.L_x_3979:
[----:B------:R-:W-:-:S04]  /*5a30*/  FADD.FTZ R2, -R0, R19 ;  /* 0x0000001300027221 */ /* 0x000fc80000010100 */
[----:B------:R-:W-:-:S07]  /*5a40*/  FMUL.FTZ R2, R2, 0.5 ;  /* 0x3f00000002027820 */ /* 0x000fce0000410000 */
.L_x_3980:
[----:B------:R-:W-:Y:S05]  /*5a50*/  BSYNC.RECONVERGENT B1 ;  /* 0x0000000000017941 */ /* 0x000fea0003800200 */
.L_x_3978:
        /* <DEDUP_REMOVED lines=11> */
.L_x_3982:
[----:B------:R-:W-:-:S04]  /*5b10*/  FADD.FTZ R25, R12, -R25 ;  /* 0x800000190c197221 */ /* 0x000fc80000010000 */
[----:B------:R-:W-:-:S07]  /*5b20*/  FMUL.FTZ R25, R25, 0.5 ;  /* 0x3f00000019197820 */ /* 0x000fce0000410000 */
.L_x_3983:
[----:B------:R-:W-:Y:S05]  /*5b30*/  BSYNC.RECONVERGENT B1 ;  /* 0x0000000000017941 */ /* 0x000fea0003800200 */
.L_x_3981:
[----:B------:R-:W-:Y:S01]  /*5b40*/  FADD.FTZ R2, R25, R2 ;  /* 0x0000000219027221 */ /* 0x000fe20000010000 */
[----:B------:R-:W-:Y:S01]  /*5b50*/  FADD.FTZ R25, R21, 1 ;  /* 0x3f80000015197421 */ /* 0x000fe20000010000 */
[----:B------:R-:W-:Y:S01]  /*5b60*/  HFMA2 R27, -RZ, RZ, 1.875, 0 ;  /* 0x3f800000ff1b7431 */ /* 0x000fe200000001ff */
        /* <DEDUP_REMOVED lines=32> */
.L_x_3977:
[----:B------:R-:W-:-:S13]  /*5d70*/  FSETP.GEU.FTZ.AND P0, PT, R16, 1, PT ;  /* 0x3f8000001000780b */ /* 0x000fda0003f1e000 */
[----:B------:R-:W-:Y:S05]  /*5d80*/  @!P0 BRA `(.L_x_3984) ;  /* 0x0000000000848947 */ /* 0x000fea0003800000 */
[----:B------:R-:W-:Y:S01]  /*5d90*/  FMUL.FTZ R18, R0, R17 ;  /* 0x0000001100127220 */ /* 0x000fe20000410000 */
[----:B------:R-:W-:Y:S01]  /*5da0*/  HFMA2 R27, -RZ, RZ, 1.875, 0 ;  /* 0x3f800000ff1b7431 */ /* 0x000fe200000001ff */
        /* <DEDUP_REMOVED lines=31> */
.L_x_3984:
[----:B------:R-:W-:-:S04]  /*5fa0*/  FADD.FTZ R25, -R16, 1 ;  /* 0x3f80000010197421 */ /* 0x000fc80000010100 */
[----:B------:R-:W-:-:S06]  /*5fb0*/  FMUL.FTZ R14, R0, R25 ;  /* 0x00000019000e7220 */ /* 0x000fcc0000410000 */
[----:B------:R-:W0:Y:S08]  /*5fc0*/  MUFU.SQRT R14, R14 ;  /* 0x0000000e000e7308 */ /* 0x000e300000002000 */
[----:B0-----:R-:W0:Y:S02]  /*5fd0*/  MUFU.RCP R2, R14 ;  /* 0x0000000e00027308 */ /* 0x001e240000001000 */
[----:B0-----:R-:W-:Y:S01]  /*5fe0*/  FMUL.FTZ R2, |R3|, R2 ;  /* 0x0000000203027220 */ /* 0x001fe20000410200 */
[----:B------:R-:W-:Y:S06]  /*5ff0*/  BRA `(.L_x_3975) ;  /* 0x0000000000047947 */ /* 0x000fec0003800000 */
.L_x_3976:
[----:B------:R0:W1:Y:S02]  /*6000*/  MUFU.SQRT R2, R15 ;  /* 0x0000000f00027308 */ /* 0x0000640000002000 */
.L_x_3975:
[----:B------:R-:W-:Y:S05]  /*6010*/  BSYNC.RECONVERGENT B0 ;  /* 0x0000000000007941 */ /* 0x000fea0003800200 */
.L_x_3974:
        /* <DEDUP_REMOVED lines=12> */
[C---:B------:R-:W-:Y:S01]  /*60e0*/  FSETP.NEU.FTZ.AND P1, PT, |R14|.reuse, 1, PT ;  /* 0x3f8000000e00780b */ /* 0x040fe20003f3d200 */
[----:B------:R-:W-:Y:S02]  /*60f0*/  HFMA2 R17, -RZ, RZ, 1.9599609375, 20144 ;  /* 0x3fd774ebff117431 */ /* 0x000fe400000001ff */
        /* <DEDUP_REMOVED lines=21> */
.L_x_3988:
        /* <DEDUP_REMOVED lines=23> */
.L_x_3994:
[----:B------:R-:W-:-:S04]  /*63c0*/  FADD.FTZ R12, -R17, R12 ;  /* 0x0000000c110c7221 */ /* 0x000fc80000010100 */
[----:B0-----:R-:W-:-:S07]  /*63d0*/  FMUL.FTZ R15, R12, 0.5 ;  /* 0x3f0000000c0f7820 */ /* 0x001fce0000410000 */
.L_x_3995:
[----:B------:R-:W-:Y:S05]  /*63e0*/  BSYNC.RECONVERGENT B4 ;  /* 0x0000000000047941 */ /* 0x000fea0003800200 */
.L_x_3993:
[----:B------:R-:W-:Y:S01]  /*63f0*/  FADD.FTZ R0, R15, R0 ;  /* 0x000000000f007221 */ /* 0x000fe20000010000 */
[----:B------:R-:W-:-:S04]  /*6400*/  FADD.FTZ R21, R16, R21 ;  /* 0x0000001510157221 */ /* 0x000fc80000010000 */
[----:B------:R-:W-:-:S04]  /*6410*/  FMUL.FTZ R0, R0, R21 ;  /* 0x0000001500007220 */ /* 0x000fc80000410000 */
[----:B------:R0:W2:Y:S01]  /*6420*/  MUFU.SQRT R19, R0 ;  /* 0x0000000000137308 */ /* 0x0000a20000002000 */
[----:B------:R-:W-:Y:S05]  /*6430*/  BRA `(.L_x_3996) ;  /* 0x0000000000487947 */ /* 0x000fea0003800000 */
.L_x_3992:
        /* <DEDUP_REMOVED lines=12> */
.L_x_3991:
[----:B------:R-:W-:Y:S01]  /*6500*/  FADD.FTZ R0, R21, 1 ;  /* 0x3f80000015007421 */ /* 0x000fe20000010000 */
[----:B0-----:R-:W-:Y:S01]  /*6510*/  MUFU.SQRT R15, R15 ;  /* 0x0000000f000f7308 */ /* 0x001fe20000002000 */
[----:B------:R-:W-:Y:S02]  /*6520*/  MOV R16, 0x3f800000 ;  /* 0x3f80000000107802 */ /* 0x000fe40000000f00 */
[----:B------:R-:W-:-:S06]  /*6530*/  FMUL.FTZ R0, R0, 0.5 ;  /* 0x3f00000000007820 */ /* 0x000fcc0000410000 */
[----:B------:R-:W0:Y:S02]  /*6540*/  MUFU.SQRT R0, R0 ;  /* 0x0000000000007308 */ /* 0x000e240000002000 */
[----:B0-----:R-:W-:-:S07]  /*6550*/  FMUL.FTZ R19, R15, R0 ;  /* 0x000000000f137220 */ /* 0x001fce0000410000 */
.L_x_3996:
[----:B------:R-:W-:Y:S05]  /*6560*/  BSYNC.RECONVERGENT B1 ;  /* 0x0000000000017941 */ /* 0x000fea0003800200 */
.L_x_3990:
[----:B------:R-:W-:Y:S05]  /*6570*/  BRA `(.L_x_3997) ;  /* 0x0000000000087947 */ /* 0x000fea0003800000 */
.L_x_3987:
[----:B------:R-:W-:Y:S01]  /*6580*/  FMUL.FTZ R19, R21, 16777216 ;  /* 0x4b80000015137820 */ /* 0x000fe20000410000 */
[----:B------:R-:W-:-:S07]  /*6590*/  FMUL.FTZ R16, R16, 16777216 ;  /* 0x4b80000010107820 */ /* 0x000fce0000410000 */
.L_x_3997:
[----:B------:R-:W-:Y:S05]  /*65a0*/  BSYNC.RELIABLE B0 ;  /* 0x0000000000007941 */ /* 0x000fea0003800100 */
.L_x_3986:
        /* <DEDUP_REMOVED lines=16> */
[----:B-1----:R-:W-:Y:S05]  /*66b0*/  CALL.REL.NOINC `($__internal_9_$__cuda_sm3x_div_rn_ftz_f32_slowpath) ;  /* 0x0000004000787944 */ /* 0x002fea0003c00000 */
[----:B------:R-:W-:-:S07]  /*66c0*/  MOV R12, R0 ;  /* 0x00000000000c7202 */ /* 0x000fce0000000f00 */
.L_x_3999:
[----:B------:R-:W-:Y:S05]  /*66d0*/  BSYNC.RECONVERGENT B4 ;  /* 0x0000000000047941 */ /* 0x000fea0003800200 */
.L_x_3998:
[----:B------:R-:W-:Y:S02]  /*66e0*/  HFMA2 R15, -RZ, RZ, 0.89990234375, 10328 ;  /* 0x3b33710bff0f7431 */ /* 0x000fe400000001ff */
[----:B------:R-:W-:Y:S01]  /*66f0*/  FMUL.FTZ R0, R12, R12 ;  /* 0x0000000c0c007220 */ /* 0x000fe20000410000 */
[----:B------:R-:W-:Y:S02]  /*6700*/  MOV R17, 0x3fd774eb ;  /* 0x3fd774eb00117802 */ /* 0x000fe40000000f00 */
[C---:B------:R-:W-:Y:S01]  /*6710*/  ISETP.GE.AND P0, PT, R19.reuse, RZ, PT ;  /* 0x000000ff1300720c */ /* 0x040fe20003f06270 */
        /* <DEDUP_REMOVED lines=14> */
[----:B------:R-:W-:Y:S02]  /*6800*/  FSEL R17, R0, 1.8663789033889770508, P2 ;  /* 0x3feee58100117808 */ /* 0x000fe40001000000 */
[----:B------:R-:W-:Y:S02]  /*6810*/  MOV R0, 0x4016cbe4 ;  /* 0x4016cbe400007802 */ /* 0x000fe40000000f00 */
        /* <DEDUP_REMOVED lines=8> */
.L_x_3989:
[----:B------:R-:W-:Y:S05]  /*68a0*/  BSYNC.RECONVERGENT B3 ;  /* 0x0000000000037941 */ /* 0x000fea0003800200 */
.L_x_3985:
[----:B-1----:R-:W-:Y:S02]  /*68b0*/  LOP3.LUT R3, R2, 0x80000000, R3, 0xb8, !PT ;  /* 0x8000000002037812 */ /* 0x002fe400078eb803 */
[----:B------:R-:W-:Y:S01]  /*68c0*/  LOP3.LUT R4, R15, 0x80000000, R4, 0xb8, !PT ;  /* 0x800000000f047812 */ /* 0x000fe200078eb804 */
[----:B------:R-:W-:Y:S06]  /*68d0*/  BRA `(.L_x_3971) ;  /* 0x0000001400187947 */ /* 0x000fec0003800000 */
.L_x_3973:
[----:B------:R-:W-:Y:S01]  /*68e0*/  ISETP.GT.AND P0, PT, R3, -0x1, PT ;  /* 0xffffffff0300780c */ /* 0x000fe20003f04270 */
[----:B------:R-:W-:-:S12]  /*68f0*/  BSSY.RECONVERGENT B3, `(.L_x_4000) ;  /* 0x0000141000037945 */ /* 0x000fd80003800200 */
[----:B------:R-:W-:Y:S05]  /*6900*/  @P0 BRA `(.L_x_4001) ;  /* 0x0000000800880947 */ /* 0x000fea0003800000 */
[----:B------:R-:W-:Y:S01]  /*6910*/  FADD.FTZ R2, -R3, -RZ ;  /* 0x800000ff03027221 */ /* 0x000fe20000010100 */
[----:B------:R-:W-:-:S03]  /*6920*/  FADD.FTZ R19, -R4, -RZ ;  /* 0x800000ff04137221 */ /* 0x000fc60000010100 */
[C---:B0-----:R-:W-:Y:S01]  /*6930*/  FADD.FTZ R12, |R2|.reuse, -RZ ;  /* 0x800000ff020c7221 */ /* 0x041fe20000010200 */
        /* <DEDUP_REMOVED lines=27> */
.L_x_4005:
[----:B------:R-:W-:Y:S05]  /*6af0*/  BSYNC.RECONVERGENT B4 ;  /* 0x0000000000047941 */ /* 0x000fea0003800200 */
.L_x_4004:
        /* <DEDUP_REMOVED lines=22> */
.L_x_4003:
        /* <DEDUP_REMOVED lines=29> */
.L_x_4008:
[----:B------:R-:W-:Y:S05]  /*6e30*/  BSYNC.RECONVERGENT B4 ;  /* 0x0000000000047941 */ /* 0x000fea0003800200 */
.L_x_4007:
        /* <DEDUP_REMOVED lines=22> */
.L_x_4002:
        /* <DEDUP_REMOVED lines=34> */
.L_x_4010:
[----:B------:R-:W-:Y:S05]  /*71c0*/  BSYNC.RECONVERGENT B4 ;  /* 0x0000000000047941 */ /* 0x000fea0003800200 */
.L_x_4009:
        /* <DEDUP_REMOVED lines=22> */
.L_x_4001:
        /* <DEDUP_REMOVED lines=26> */
.L_x_4014:
[----:B------:R-:W-:Y:S05]  /*74d0*/  BSYNC.RECONVERGENT B4 ;  /* 0x0000000000047941 */ /* 0x000fea0003800200 */
.L_x_4013:
[----:B------:R-:W-:Y:S02]  /*74e0*/  HFMA2 R15, -RZ, RZ, 0.89990234375, 10328 ;  /* 0x3b33710bff0f7431 */ /* 0x000fe400000001ff */
[----:B------:R-:W-:Y:S01]  /*74f0*/  FMUL.FTZ R0, R12, R12 ;  /* 0x0000000c0c007220 */ /* 0x000fe20000410000 */
[----:B------:R-:W-:Y:S02]  /*7500*/  MOV R17, 0x3fd774eb ;  /* 0x3fd774eb00117802 */ /* 0x000fe40000000f00 */
[C---:B------:R-:W-:Y:S01]  /*7510*/  FSETP.NEU.FTZ.AND P1, PT, |R3|.reuse, R16, PT ;  /* 0x000000100300720b */ /* 0x040fe20003f3d200 */
        /* <DEDUP_REMOVED lines=18> */
.L_x_4012:
[CC--:B0-----:R-:W-:Y:S01]  /*7640*/  VIMNMX R12, PT, PT, R15.reuse, R16.reuse, !PT ;  /* 0x000000100f0c7248 */ /* 0x0c1fe20007fe0100 */
        /* <DEDUP_REMOVED lines=24> */
[----:B------:R-:W-:Y:S02]  /*77d0*/  MOV R24, R2 ;  /* 0x0000000200187202 */ /* 0x000fe40000000f00 */
[----:B------:R-:W-:-:S07]  /*77e0*/  MOV R12, 0x7800 ;  /* 0x00007800000c7802 */ /* 0x000fce0000000f00 */
[----:B------:R-:W-:Y:S05]  /*77f0*/  CALL.REL.NOINC `($__internal_9_$__cuda_sm3x_div_rn_ftz_f32_slowpath) ;  /* 0x0000003000287944 */ /* 0x000fea0003c00000 */
[----:B------:R-:W-:-:S07]  /*7800*/  MOV R12, R0 ;  /* 0x00000000000c7202 */ /* 0x000fce0000000f00 */
.L_x_4016:
[----:B------:R-:W-:Y:S05]  /*7810*/  BSYNC.RECONVERGENT B4 ;  /* 0x0000000000047941 */ /* 0x000fea0003800200 */
.L_x_4015:
        /* <DEDUP_REMOVED lines=22> */
.L_x_4011:
[----:B0-----:R-:W-:Y:S01]  /*7980*/  FMUL.FTZ R12, R3, 0.36787945032119750977 ;  /* 0x3ebc5ab2030c7820 */ /* 0x001fe20000410000 */
        /* <DEDUP_REMOVED lines=33> */
.L_x_4018:
[----:B------:R-:W-:Y:S05]  /*7ba0*/  BSYNC.RECONVERGENT B4 ;  /* 0x0000000000047941 */ /* 0x000fea0003800200 */
.L_x_4017:
        /* <DEDUP_REMOVED lines=21> */
.L_x_4006:
[----:B------:R-:W-:Y:S05]  /*7d00*/  BSYNC.RECONVERGENT B3 ;  /* 0x0000000000037941 */ /* 0x000fea0003800200 */
.L_x_4000:
[----:B------:R-:W-:Y:S01]  /*7d10*/  FADD.FTZ R22, R22, 0.69314718246459960938 ;  /* 0x3f31721816167421 */ /* 0x000fe20000010000 */
[----:B------:R-:W-:-:S04]  /*7d20*/  LOP3.LUT R4, R19, 0x80000000, R4, 0xb8, !PT ;  /* 0x8000000013047812 */ /* 0x000fc800078eb804 */
[----:B------:R-:W-:-:S07]  /*7d30*/  LOP3.LUT R3, R22, 0x80000000, R3, 0xb8, !PT ;  /* 0x8000000016037812 */ /* 0x000fce00078eb803 */
.L_x_3971:
[----:B------:R-:W-:Y:S05]  /*7d40*/  BSYNC.RECONVERGENT B2 ;  /* 0x0000000000027941 */ /* 0x000fea0003800200 */
.L_x_3970:
[----:B------:R-:W-:Y:S05]  /*7d50*/  WARPSYNC.ALL ;  /* 0x0000000000007948 */ /* 0x000fea0003800000 */
[----:B------:R-:W-:Y:S01]  /*7d60*/  IADD3 R0, PT, PT, R10, 0x180, RZ ;  /* 0x000001800a007810 */ /* 0x000fe20007ffe0ff */
[----:B------:R-:W-:Y:S03]  /*7d70*/  BSSY.RECONVERGENT B2, `(.L_x_4019) ;  /* 0x000028c000027945 */ /* 0x000fe60003800200 */
[----:B------:R-:W-:-:S13]  /*7d80*/  ISETP.GE.AND P0, PT, R0, R11, PT ;  /* 0x0000000b0000720c */ /* 0x000fda0003f06270 */
[----:B------:R-:W-:Y:S05]  /*7d90*/  @P0 BRA `(.L_x_4020) ;  /* 0x0000002800240947 */ /* 0x000fea0003800000 */
[--C-:B------:R-:W-:Y:S02]  /*7da0*/  HADD2.F32 R19, -RZ, R23.reuse.H0_H0 ;  /* 0x20000017ff137230 */ /* 0x100fe40000004100 */
        /* <DEDUP_REMOVED lines=21> */
.L_x_4021:
        /* <DEDUP_REMOVED lines=16> */
[CC--:B------:R-:W-:Y:S02]  /*8000*/  VIMNMX R14, PT, PT, R21.reuse, R20.reuse, !PT ;  /* 0x00000014150e7248 */ /* 0x0c0fe40007fe0100 */
[C---:B------:R-:W-:Y:S02]  /*8010*/  VIMNMX R20, PT, PT, R21.reuse, R20, PT ;  /* 0x0000001415147248 */ /* 0x040fe40003fe0100 */
[----:B------:R-:W-:Y:S02]  /*8020*/  LOP3.LUT R18, R14, 0xfe000000, RZ, 0xc0, !PT ;  /* 0xfe0000000e127812 */ /* 0x000fe400078ec0ff */
[CC--:B0-----:R-:W-:Y:S02]  /*8030*/  VIMNMX R12, PT, PT, R21.reuse, R22.reuse, !PT ;  /* 0x00000016150c7248 */ /* 0x0c1fe40007fe0100 */
        /* <DEDUP_REMOVED lines=13> */
[----:B------:R-:W-:-:S02]  /*8110*/  FSETP.NEU.FTZ.AND P1, PT, R20, +INF , PT ;  /* 0x7f8000001400780b */ /* 0x000fc40003f3d000 */
[----:B------:R-:W-:Y:S01]  /*8120*/  FMUL.FTZ R24, R24, R24 ;  /* 0x0000001818187220 */ /* 0x000fe20000410000 */
[----:B------:R-:W0:Y:S03]  /*8130*/  MUFU.SQRT R23, R23 ;  /* 0x0000001700177308 */ /* 0x000e260000002000 */
[----:B------:R-:W-:Y:S01]  /*8140*/  FFMA.FTZ R24, R25, R25, R24 ;  /* 0x0000001919187223 */ /* 0x000fe20000010018 */
[----:B------:R-:W-:-:S05]  /*8150*/  LOP3.LUT R25, R22, 0x800000, RZ, 0xfc, !PT ;  /* 0x0080000016197812 */ /* 0x000fca00078efcff */
        /* <DEDUP_REMOVED lines=32> */
.L_x_4028:
[----:B------:R-:W-:-:S04]  /*8360*/  FADD.FTZ R14, -R0, R21 ;  /* 0x00000015000e7221 */ /* 0x000fc80000010100 */
[----:B------:R-:W-:-:S07]  /*8370*/  FMUL.FTZ R14, R14, 0.5 ;  /* 0x3f0000000e0e7820 */ /* 0x000fce0000410000 */
.L_x_4029:
[----:B------:R-:W-:Y:S05]  /*8380*/  BSYNC.RECONVERGENT B1 ;  /* 0x0000000000017941 */ /* 0x000fea0003800200 */
.L_x_4027:
        /* <DEDUP_REMOVED lines=11> */
.L_x_4031:
[----:B------:R-:W-:-:S04]  /*8440*/  FADD.FTZ R25, R12, -R25 ;  /* 0x800000190c197221 */ /* 0x000fc80000010000 */
[----:B------:R-:W-:-:S07]  /*8450*/  FMUL.FTZ R25, R25, 0.5 ;  /* 0x3f00000019197820 */ /* 0x000fce0000410000 */
.L_x_4032:
[----:B------:R-:W-:Y:S05]  /*8460*/  BSYNC.RECONVERGENT B1 ;  /* 0x0000000000017941 */ /* 0x000fea0003800200 */
.L_x_4030:
        /* <DEDUP_REMOVED lines=35> */
.L_x_4026:
        /* <DEDUP_REMOVED lines=35> */
.L_x_4033:
[----:B------:R-:W-:-:S04]  /*88d0*/  FADD.FTZ R25, -R16, 1 ;  /* 0x3f80000010197421 */ /* 0x000fc80000010100 */
[----:B------:R-:W-:-:S06]  /*88e0*/  FMUL.FTZ R14, R0, R25 ;  /* 0x00000019000e7220 */ /* 0x000fcc0000410000 */
[----:B------:R-:W0:Y:S08]  /*88f0*/  MUFU.SQRT R14, R14 ;  /* 0x0000000e000e7308 */ /* 0x000e300000002000 */
[----:B0-----:R-:W0:Y:S02]  /*8900*/  MUFU.RCP R22, R14 ;  /* 0x0000000e00167308 */ /* 0x001e240000001000 */
[----:B0-----:R-:W-:Y:S01]  /*8910*/  FMUL.FTZ R22, |R19|, R22 ;  /* 0x0000001613167220 */ /* 0x001fe20000410200 */
[----:B------:R-:W-:Y:S06]  /*8920*/  BRA `(.L_x_4024) ;  /* 0x0000000000047947 */ /* 0x000fec0003800000 */
.L_x_4025:
[----:B------:R0:W1:Y:S02]  /*8930*/  MUFU.SQRT R22, R15 ;  /* 0x0000000f00167308 */ /* 0x0000640000002000 */
.L_x_4024:
[----:B------:R-:W-:Y:S05]  /*8940*/  BSYNC.RECONVERGENT B0 ;  /* 0x0000000000007941 */ /* 0x000fea0003800200 */
.L_x_4023:
        /* <DEDUP_REMOVED lines=35> */
.L_x_4037:
        /* <DEDUP_REMOVED lines=23> */
.L_x_4043:
[----:B------:R-:W-:-:S04]  /*8cf0*/  FADD.FTZ R12, -R17, R12 ;  /* 0x0000000c110c7221 */ /* 0x000fc80000010100 */
[----:B0-----:R-:W-:-:S07]  /*8d00*/  FMUL.FTZ R15, R12, 0.5 ;  /* 0x3f0000000c0f7820 */ /* 0x001fce0000410000 */
.L_x_4044:
[----:B------:R-:W-:Y:S05]  /*8d10*/  BSYNC.RECONVERGENT B4 ;  /* 0x0000000000047941 */ /* 0x000fea0003800200 */
.L_x_4042:
[----:B------:R-:W-:Y:S01]  /*8d20*/  FADD.FTZ R0, R15, R0 ;  /* 0x000000000f007221 */ /* 0x000fe20000010000 */
[----:B------:R-:W-:-:S04]  /*8d30*/  FADD.FTZ R23, R16, R23 ;  /* 0x0000001710177221 */ /* 0x000fc80000010000 */
[----:B------:R-:W-:-:S06]  /*8d40*/  FMUL.FTZ R23, R0, R23 ;  /* 0x0000001700177220 */ /* 0x000fcc0000410000 */
[----:B------:R-:W0:Y:S01]  /*8d50*/  MUFU.SQRT R23, R23 ;  /* 0x0000001700177308 */ /* 0x000e220000002000 */
[----:B------:R-:W-:Y:S05]  /*8d60*/  BRA `(.L_x_4045) ;  /* 0x0000000000487947 */ /* 0x000fea0003800000 */
.L_x_4041:
        /* <DEDUP_REMOVED lines=12> */
.L_x_4040:
[----:B------:R-:W-:Y:S01]  /*8e30*/  FADD.FTZ R0, R23, 1 ;  /* 0x3f80000017007421 */ /* 0x000fe20000010000 */
[----:B0-----:R-:W-:Y:S01]  /*8e40*/  MUFU.SQRT R15, R15 ;  /* 0x0000000f000f7308 */ /* 0x001fe20000002000 */
[----:B------:R-:W-:Y:S02]  /*8e50*/  MOV R16, 0x3f800000 ;  /* 0x3f80000000107802 */ /* 0x000fe40000000f00 */
[----:B------:R-:W-:-:S06]  /*8e60*/  FMUL.FTZ R0, R0, 0.5 ;  /* 0x3f00000000007820 */ /* 0x000fcc0000410000 */
[----:B------:R-:W0:Y:S02]  /*8e70*/  MUFU.SQRT R0, R0 ;  /* 0x0000000000007308 */ /* 0x000e240000002000 */
[----:B0-----:R-:W-:-:S07]  /*8e80*/  FMUL.FTZ R23, R15, R0 ;  /* 0x000000000f177220 */ /* 0x001fce0000410000 */
.L_x_4045:
[----:B------:R-:W-:Y:S05]  /*8e90*/  BSYNC.RECONVERGENT B1 ;  /* 0x0000000000017941 */ /* 0x000fea0003800200 */
.L_x_4039:
[----:B------:R-:W-:Y:S05]  /*8ea0*/  BRA `(.L_x_4046) ;  /* 0x0000000000087947 */ /* 0x000fea0003800000 */
.L_x_4036:
[----:B------:R-:W-:Y:S01]  /*8eb0*/  FMUL.FTZ R23, R23, 16777216 ;  /* 0x4b80000017177820 */ /* 0x000fe20000410000 */
[----:B------:R-:W-:-:S07]  /*8ec0*/  FMUL.FTZ R16, R16, 16777216 ;  /* 0x4b80000010107820 */ /* 0x000fce0000410000 */
.L_x_4046:
[----:B------:R-:W-:Y:S05]  /*8ed0*/  BSYNC.RELIABLE B0 ;  /* 0x0000000000007941 */ /* 0x000fea0003800100 */
.L_x_4035:
[----:B0-----:R-:W-:Y:S01]  /*8ee0*/  FADD.FTZ R0, |R23|, -RZ ;  /* 0x800000ff17007221 */ /* 0x001fe20000010200 */
        /* <DEDUP_REMOVED lines=16> */
.L_x_4048:
[----:B------:R-:W-:Y:S05]  /*8ff0*/  BSYNC.RECONVERGENT B4 ;  /* 0x0000000000047941 */ /* 0x000fea0003800200 */
.L_x_4047:
        /* <DEDUP_REMOVED lines=28> */
.L_x_4038:
[----:B------:R-:W-:Y:S05]  /*91c0*/  BSYNC.RECONVERGENT B3 ;  /* 0x0000000000037941 */ /* 0x000fea0003800200 */
.L_x_4034:
[----:B-1----:R-:W-:Y:S02]  /*91d0*/  LOP3.LUT R19, R22, 0x80000000, R19, 0xb8, !PT ;  /* 0x8000000016137812 */ /* 0x002fe400078eb813 */
[----:B------:R-:W-:Y:S01]  /*91e0*/  LOP3.LUT R2, R15, 0x80000000, R2, 0xb8, !PT ;  /* 0x800000000f027812 */ /* 0x000fe200078eb802 */
[----:B------:R-:W-:Y:S06]  /*91f0*/  BRA `(.L_x_4020) ;  /* 0x00000014000c7947 */ /* 0x000fec0003800000 */
.L_x_4022:
        /* <DEDUP_REMOVED lines=32> */
.L_x_4054:
[----:B------:R-:W-:Y:S05]  /*9400*/  BSYNC.RECONVERGENT B4 ;  /* 0x0000000000047941 */ /* 0x000fea0003800200 */
.L_x_4053:
        /* <DEDUP_REMOVED lines=22> */
.L_x_4052:
        /* <DEDUP_REMOVED lines=28> */
.L_x_4057:
[----:B------:R-:W-:Y:S05]  /*9730*/  BSYNC.RECONVERGENT B4 ;  /* 0x0000000000047941 */ /* 0x000fea0003800200 */
.L_x_4056:
        /* <DEDUP_REMOVED lines=22> */
.L_x_4051:
        /* <DEDUP_REMOVED lines=33> */
.L_x_4059:
[----:B------:R-:W-:Y:S05]  /*9ab0*/  BSYNC.RECONVERGENT B4 ;  /* 0x0000000000047941 */ /* 0x000fea0003800200 */
.L_x_4058:
        /* <DEDUP_REMOVED lines=22> */
.L_x_4050:
        /* <DEDUP_REMOVED lines=9> */
[----:B------:R-:W1:Y:S01]  /*9cb0*/  MUFU.RCP R14, R23 ;  /* 0x00000017000e7308 */ /* 0x000e620000001000 */
[----:B0-----:R-:W-:Y:S01]  /*9cc0*/  FMUL.FTZ R12, R0, R0 ;  /* 0x00000000000c7220 */ /* 0x001fe20000410000 */
[----:B------:R-:W-:Y:S03]  /*9cd0*/  BSSY.RECONVERGENT B4, `(.L_x_4062) ;  /* 0x000000f000047945 */ /* 0x000fe60003800200 */
[----:B------:R-:W-:-:S03]  /*9ce0*/  FFMA.FTZ R12, R23, R23, R12 ;  /* 0x00000017170c7223 */ /* 0x000fc6000001000c */
[----:B------:R-:W-:Y:S08]  /*9cf0*/  FCHK P0, R0, R23 ;  /* 0x0000001700007302 */ /* 0x000ff00000000000 */
[----:B------:R-:W0:Y:S01]  /*9d00*/  MUFU.LG2 R12, R12 ;  /* 0x0000000c000c7308 */ /* 0x000e220000000c00 */
[----:B-1----:R-:W-:-:S04]  /*9d10*/  FFMA R15, -R23, R14, 1 ;  /* 0x3f800000170f7423 */ /* 0x002fc8000000010e */
[----:B------:R-:W-:-:S04]  /*9d20*/  FFMA R15, R14, R15, R14 ;  /* 0x0000000f0e0f7223 */ /* 0x000fc8000000000e */
[----:B------:R-:W-:-:S04]  /*9d30*/  FFMA R14, R0, R15, RZ ;  /* 0x0000000f000e7223 */ /* 0x000fc800000000ff */
[----:B------:R-:W-:Y:S01]  /*9d40*/  FFMA R17, -R23, R14, R0 ;  /* 0x0000000e17117223 */ /* 0x000fe20000000100 */
[----:B0-----:R-:W-:-:S03]  /*9d50*/  FMUL.FTZ.D2 R22, R12, 0.69314718246459960938 ;  /* 0x3f3172180c167820 */ /* 0x001fc60000310000 */
[----:B------:R-:W-:Y:S01]  /*9d60*/  FFMA R14, R15, R17, R14 ;  /* 0x000000110f0e7223 */ /* 0x000fe2000000000e */
[----:B------:R-:W-:Y:S06]  /*9d70*/  @!P0 BRA `(.L_x_4063) ;  /* 0x0000000000108947 */ /* 0x000fec0003800000 */
[----:B------:R-:W-:Y:S02]  /*9d80*/  MOV R24, R23 ;  /* 0x0000001700187202 */ /* 0x000fe40000000f00 */
[----:B------:R-:W-:-:S07]  /*9d90*/  MOV R12, 0x9db0 ;  /* 0x00009db0000c7802 */ /* 0x000fce0000000f00 */
[----:B------:R-:W-:Y:S05]  /*9da0*/  CALL.REL.NOINC `($__internal_9_$__cuda_sm3x_div_rn_ftz_f32_slowpath) ;  /* 0x0000000800bc7944 */ /* 0x000fea0003c00000 */
[----:B------:R-:W-:-:S07]  /*9db0*/  MOV R14, R0 ;  /* 0x00000000000e7202 */ /* 0x000fce0000000f00 */
.L_x_4063:
[----:B------:R-:W-:Y:S05]  /*9dc0*/  BSYNC.RECONVERGENT B4 ;  /* 0x0000000000047941 */ /* 0x000fea0003800200 */
.L_x_4062:
        /* <DEDUP_REMOVED lines=22> */
.L_x_4061:
        /* <DEDUP_REMOVED lines=29> */
.L_x_4065:
[----:B------:R-:W-:Y:S05]  /*a100*/  BSYNC.RECONVERGENT B4 ;  /* 0x0000000000047941 */ /* 0x000fea0003800200 */
.L_x_4064:
        /* <DEDUP_REMOVED lines=22> */
.L_x_4060:
[----:B0-----:R-:W-:Y:S01]  /*a270*/  FMUL.FTZ R12, R19, 0.36787945032119750977 ;  /* 0x3ebc5ab2130c7820 */ /* 0x001fe20000410000 */
        /* <DEDUP_REMOVED lines=20> */
[----:B------:R-:W-:Y:S02]  /*a3c0*/  HFMA2 R15, -RZ, RZ, 1.875, 0 ;  /* 0x3f800000ff0f7431 */ /* 0x000fe400000001ff */
        /* <DEDUP_REMOVED lines=10> */
[----:B------:R-:W-:Y:S05]  /*a470*/  CALL.REL.NOINC `($__internal_9_$__cuda_sm3x_div_rn_ftz_f32_slowpath) ;  /* 0x0000000400087944 */ /* 0x000fea0003c00000 */
[----:B------:R-:W-:-:S07]  /*a480*/  MOV R12, R0 ;  /* 0x00000000000c7202 */ /* 0x000fce0000000f00 */
.L_x_4067:
[----:B------:R-:W-:Y:S05]  /*a490*/  BSYNC.RECONVERGENT B4 ;  /* 0x0000000000047941 */ /* 0x000fea0003800200 */
.L_x_4066:
        /* <DEDUP_REMOVED lines=21> */
.L_x_4055:
[----:B------:R-:W-:Y:S05]  /*a5f0*/  BSYNC.RECONVERGENT B3 ;  /* 0x0000000000037941 */ /* 0x000fea0003800200 */
.L_x_4049:
[----:B------:R-:W-:Y:S01]  /*a600*/  FADD.FTZ R22, R22, 0.69314718246459960938 ;  /* 0x3f31721816167421 */ /* 0x000fe20000010000 */
[----:B------:R-:W-:-:S04]  /*a610*/  LOP3.LUT R2, R23, 0x80000000, R2, 0xb8, !PT ;  /* 0x8000000017027812 */ /* 0x000fc800078eb802 */
[----:B------:R-:W-:-:S07]  /*a620*/  LOP3.LUT R19, R22, 0x80000000, R19, 0xb8, !PT ;  /* 0x8000000016137812 */ /* 0x000fce00078eb813 */
.L_x_4020:
[----:B------:R-:W-:Y:S05]  /*a630*/  BSYNC.RECONVERGENT B2 ;  /* 0x0000000000027941 */ /* 0x000fea0003800200 */
.L_x_4019:
[----:B------:R-:W-:Y:S05]  /*a640*/  WARPSYNC.ALL ;  /* 0x0000000000007948 */ /* 0x000fea0003800000 */
[----:B------:R-:W-:Y:S01]  /*a650*/  ISETP.GE.AND P0, PT, R10, R11, PT ;  /* 0x0000000b0a00720c */ /* 0x000fe20003f06270 */
[----:B------:R-:W-:Y:S04]  /*a660*/  BSSY.RECONVERGENT B0, `(.L_x_4068) ;  /* 0x000001a000007945 */ /* 0x000fe80003800200 */
[----:B------:R-:W-:Y:S08]  /*a670*/  BSSY.RELIABLE B1, `(.L_x_4069) ;  /* 0x0000011000017945 */ /* 0x000ff00003800100 */
[----:B------:R-:W-:Y:S05]  /*a680*/  @P0 BRA `(.L_x_4070) ;  /* 0x00000000003c0947 */ /* 0x000fea0003800000 */
[----:B------:R-:W1:Y:S01]  /*a690*/  LDC.64 R14, c[0x0][0x388] ;  /* 0x0000e200ff0e7b82 */ /* 0x000e620000000a00 */
[----:B------:R-:W-:Y:S02]  /*a6a0*/  LEA R17, R13, R10, 0x9 ;  /* 0x0000000a0d117211 */ /* 0x000fe400078e48ff */
[----:B------:R-:W-:Y:S02]  /*a6b0*/  F2FP.F16.F32.PACK_AB R9, R9, R8 ;  /* 0x000000080909723e */ /* 0x000fe400000000ff */
[----:B------:R-:W-:-:S04]  /*a6c0*/  MOV R10, R7 ;  /* 0x00000007000a7202 */ /* 0x000fc80000000f00 */
[----:B------:R-:W-:-:S13]  /*a6d0*/  ISETP.GE.AND P0, PT, R10, R11, PT ;  /* 0x0000000b0a00720c */ /* 0x000fda0003f06270 */
[----:B------:R-:W-:Y:S05]  /*a6e0*/  @P0 BREAK.RELIABLE B1 ;  /* 0x0000000000010942 */ /* 0x000fea0003800100 */
[----:B-1----:R-:W-:-:S05]  /*a6f0*/  IMAD.WIDE.U32 R14, R17, 0x4, R14 ;  /* 0x00000004110e7825 */ /* 0x002fca00078e000e */
[----:B------:R1:W-:Y:S01]  /*a700*/  STG.E desc[UR4][R14.64], R9 ;  /* 0x000000090e007986 */ /* 0x0003e2000c101904 */
[----:B------:R-:W-:Y:S05]  /*a710*/  @P0 BRA `(.L_x_4071) ;  /* 0x0000000000380947 */ /* 0x000fea0003800000 */
[----:B-1----:R-:W1:Y:S01]  /*a720*/  LDC.64 R8, c[0x0][0x388] ;  /* 0x0000e200ff087b82 */ /* 0x002e620000000a00 */
[----:B------:R-:W-:Y:S02]  /*a730*/  LEA R7, R13, R10, 0x9 ;  /* 0x0000000a0d077211 */ /* 0x000fe400078e48ff */
[----:B------:R-:W-:Y:S02]  /*a740*/  F2FP.F16.F32.PACK_AB R5, R6, R5 ;  /* 0x000000050605723e */ /* 0x000fe400000000ff */
[----:B------:R-:W-:Y:S01]  /*a750*/  IADD3 R10, PT, PT, R10, 0x80, RZ ;  /* 0x000000800a0a7810 */ /* 0x000fe20007ffe0ff */
[----:B-1----:R-:W-:-:S05]  /*a760*/  IMAD.WIDE.U32 R8, R7, 0x4, R8 ;  /* 0x0000000407087825 */ /* 0x002fca00078e0008 */
[----:B------:R1:W-:Y:S02]  /*a770*/  STG.E desc[UR4][R8.64], R5 ;  /* 0x0000000508007986 */ /* 0x0003e4000c101904 */
.L_x_4070:
[----:B------:R-:W-:Y:S05]  /*a780*/  BSYNC.RELIABLE B1 ;  /* 0x0000000000017941 */ /* 0x000fea0003800100 */
.L_x_4069:
[----:B------:R-:W-:-:S13]  /*a790*/  ISETP.GE.AND P0, PT, R10, R11, PT ;  /* 0x0000000b0a00720c */ /* 0x000fda0003f06270 */
[----:B------:R-:W2:Y:S01]  /*a7a0*/  @!P0 LDC.64 R6, c[0x0][0x388] ;  /* 0x0000e200ff068b82 */ /* 0x000ea20000000a00 */
[----:B-1----:R-:W-:Y:S02]  /*a7b0*/  @!P0 LEA R5, R13, R10, 0x9 ;  /* 0x0000000a0d058211 */ /* 0x002fe400078e48ff */
[----:B------:R-:W-:Y:S02]  /*a7c0*/  @!P0 F2FP.F16.F32.PACK_AB R3, R4, R3 ;  /* 0x000000030403823e */ /* 0x000fe400000000ff */
[----:B------:R-:W-:Y:S01]  /*a7d0*/  @!P0 IADD3 R10, PT, PT, R10, 0x80, RZ ;  /* 0x000000800a0a8810 */ /* 0x000fe20007ffe0ff */
[----:B--2---:R-:W-:-:S05]  /*a7e0*/  @!P0 IMAD.WIDE.U32 R6, R5, 0x4, R6 ;  /* 0x0000000405068825 */ /* 0x004fca00078e0006 */
[----:B------:R2:W-:Y:S02]  /*a7f0*/  @!P0 STG.E desc[UR4][R6.64], R3 ;  /* 0x0000000306008986 */ /* 0x0005e4000c101904 */
.L_x_4071:
[----:B------:R-:W-:Y:S05]  /*a800*/  BSYNC.RECONVERGENT B0 ;  /* 0x0000000000007941 */ /* 0x000fea0003800200 */
.L_x_4068:
[----:B------:R-:W-:Y:S05]  /*a810*/  WARPSYNC.ALL ;  /* 0x0000000000007948 */ /* 0x000fea0003800000 */
[----:B------:R-:W-:-:S13]  /*a820*/  ISETP.GE.AND P0, PT, R10, R11, PT ;  /* 0x0000000b0a00720c */ /* 0x000fda0003f06270 */
[----:B------:R-:W-:Y:S05]  /*a830*/  @P0 EXIT ;  /* 0x000000000000094d */ /* 0x000fea0003800000 */
[----:B------:R-:W3:Y:S01]  /*a840*/  LDC.64 R4, c[0x0][0x388] ;  /* 0x0000e200ff047b82 */ /* 0x000ee20000000a00 */
[----:B--2---:R-:W-:Y:S02]  /*a850*/  LEA R3, R13, R10, 0x9 ;  /* 0x0000000a0d037211 */ /* 0x004fe400078e48ff */
[----:B------:R-:W-:-:S03]  /*a860*/  F2FP.F16.F32.PACK_AB R19, R2, R19 ;  /* 0x000000130213723e */ /* 0x000fc600000000ff */
[----:B---3--:R-:W-:-:S05]  /*a870*/  IMAD.WIDE.U32 R2, R3, 0x4, R4 ;  /* 0x0000000403027825 */ /* 0x008fca00078e0004 */
[----:B------:R-:W-:Y:S01]  /*a880*/  STG.E desc[UR4][R2.64], R19 ;  /* 0x0000001302007986 */ /* 0x000fe2000c101904 */
[----:B------:R-:W-:Y:S05]  /*a890*/  EXIT ;  /* 0x000000000000794d */ /* 0x000fea0003800000 */
        .weak           $__internal_9_$__cuda_sm3x_div_rn_ftz_f32_slowpath
        .type           $__internal_9_$__cuda_sm3x_div_rn_ftz_f32_slowpath,@function
        .size           $__internal_9_$__cuda_sm3x_div_rn_ftz_f32_slowpath,(.L_x_14761 - $__internal_9_$__cuda_sm3x_div_rn_ftz_f32_slowpath)
$__internal_9_$__cuda_sm3x_div_rn_ftz_f32_slowpath:
        /* <DEDUP_REMOVED lines=16> */
[----:B------:R-:W-:Y:S02]  /*a9a0*/  FSETP.NEU.FTZ.AND P0, PT, R0, RZ, PT ;  /* 0x000000ff0000720b */ /* 0x000fe40003f1d000 */
[----:B------:R-:W-:Y:S02]  /*a9b0*/  FSETP.NEU.FTZ.AND P4, PT, R24, RZ, PT ;  /* 0x000000ff1800720b */ /* 0x000fe40003f9d000 */
[----:B------:R-:W-:-:S11]  /*a9c0*/  FSETP.NEU.FTZ.AND P6, PT, R0, RZ, PT ;  /* 0x000000ff0000720b */ /* 0x000fd60003fdd000 */
[----:B------:R-:W-:Y:S05]  /*a9d0*/  @!P4 BREAK.RELIABLE !P0, B1 ;  /* 0x000000000001c942 */ /* 0x000fea0004000100 */
[----:B------:R-:W-:Y:S05]  /*a9e0*/  @!P4 BRA !P0, `(.L_x_4076) ;  /* 0x0000000000bcc947 */ /* 0x000fea0004000000 */
[----:B------:R-:W-:Y:S02]  /*a9f0*/  FSETP.NEU.FTZ.AND P0, PT, |R0|, +INF , PT ;  /* 0x7f8000000000780b */ /* 0x000fe40003f1d200 */
        /* <DEDUP_REMOVED lines=10> */
.L_x_4074:
[----:B------:R-:W-:Y:S05]  /*aaa0*/  BSYNC.RELIABLE B1 ;  /* 0x0000000000017941 */ /* 0x000fea0003800100 */
.L_x_4073:
[----:B------:R-:W-:Y:S01]  /*aab0*/  IADD3 R14, PT, PT, R14, -0x7f, RZ ;  /* 0xffffff810e0e7810 */ /* 0x000fe20007ffe0ff */
[----:B------:R-:W-:Y:S01]  /*aac0*/  BSSY.RECONVERGENT B1, `(.L_x_4079) ;  /* 0x000001b000017945 */ /* 0x000fe20003800200 */
[----:B------:R-:W-:-:S03]  /*aad0*/  IADD3 R17, PT, PT, R17, -0x7f, RZ ;  /* 0xffffff8111117810 */ /* 0x000fc60007ffe0ff */
[----:B------:R-:W-:Y:S02]  /*aae0*/  IMAD R26, R14, -0x800000, R24 ;  /* 0xff8000000e1a7824 */ /* 0x000fe400078e0218 */
[C---:B------:R-:W-:Y:S01]  /*aaf0*/  IMAD R0, R17.reuse, -0x800000, R0 ;  /* 0xff80000011007824 */ /* 0x040fe200078e0200 */
[----:B------:R-:W-:Y:S01]  /*ab00*/  IADD3 R17, PT, PT, R17, -R14, RZ ;  /* 0x8000000e11117210 */ /* 0x000fe20007ffe0ff */
        /* <DEDUP_REMOVED lines=21> */
.L_x_4080:
[----:B------:R-:W-:-:S07]  /*ac60*/  LEA R0, R17, R0, 0x17 ;  /* 0x0000000011007211 */ /* 0x000fce00078eb8ff */
.L_x_4081:
[----:B------:R-:W-:Y:S05]  /*ac70*/  BSYNC.RECONVERGENT B1 ;  /* 0x0000000000017941 */ /* 0x000fea0003800200 */
.L_x_4079:
[----:B------:R-:W-:Y:S05]  /*ac80*/  BRA `(.L_x_4082) ;  /* 0x0000000000207947 */ /* 0x000fea0003800000 */
.L_x_4078:
[----:B------:R-:W-:-:S04]  /*ac90*/  LOP3.LUT R0, R24, 0x80000000, R0, 0x48, !PT ;  /* 0x8000000018007812 */ /* 0x000fc800078e4800 */
[----:B------:R-:W-:Y:S01]  /*aca0*/  LOP3.LUT R0, R0, 0x7f800000, RZ, 0xfc, !PT ;  /* 0x7f80000000007812 */ /* 0x000fe200078efcff */
[----:B------:R-:W-:Y:S06]  /*acb0*/  BRA `(.L_x_4082) ;  /* 0x0000000000147947 */ /* 0x000fec0003800000 */
.L_x_4077:
[----:B------:R-:W-:Y:S01]  /*acc0*/  LOP3.LUT R0, R24, 0x80000000, R0, 0x48, !PT ;  /* 0x8000000018007812 */ /* 0x000fe200078e4800 */
[----:B------:R-:W-:Y:S06]  /*acd0*/  BRA `(.L_x_4082) ;  /* 0x00000000000c7947 */ /* 0x000fec0003800000 */
.L_x_4076:
[----:B------:R-:W0:Y:S01]  /*ace0*/  MUFU.RSQ R0, -QNAN ;  /* 0xffc0000000007908 */ /* 0x000e220000001400 */
[----:B------:R-:W-:Y:S05]  /*acf0*/  BRA `(.L_x_4082) ;  /* 0x0000000000047947 */ /* 0x000fea0003800000 */
.L_x_4075:
[----:B------:R-:W-:-:S07]  /*ad00*/  FADD.FTZ R0, R0, R24 ;  /* 0x0000001800007221 */ /* 0x000fce0000010000 */
.L_x_4082:
[----:B------:R-:W-:Y:S05]  /*ad10*/  BSYNC.RECONVERGENT B0 ;  /* 0x0000000000007941 */ /* 0x000fea0003800200 */
.L_x_4072:
[----:B------:R-:W-:Y:S01]  /*ad20*/  MOV R14, R12 ;  /* 0x0000000c000e7202 */ /* 0x000fe20000000f00 */
[----:B------:R-:W-:-:S04]  /*ad30*/  HFMA2 R15, -RZ, RZ, 0, 0 ;  /* 0x00000000ff0f7431 */ /* 0x000fc800000001ff */
[----:B0-----:R-:W-:Y:S05]  /*ad40*/  RET.REL.NODEC R14 `(_ZN2at6native27unrolled_elementwise_kernelIZZZNS0_17asinh_kernel_cudaERNS_18TensorIteratorBaseEENKUlvE_clEvENKUlvE1_clEvEUlN3c107complexINS6_4HalfEEEE_St5arrayIPcLm2EELi4E23TrivialOffsetCalculatorILi1EjESF_NS0_6memory15LoadWithoutCastENSG_16StoreWithoutCastEEEviT_T0_T2_T3_T4_T5_) ;  /* 0xffffff500eac7950 */ /* 0x001fea0003c3ffff */
.L_x_4083:
        /* <DEDUP_REMOVED lines=11> */
.L_x_14761:


//--------------------- .text._ZN2at6native29vectorized_elementwise_kernelILi2EZZZNS0_17asinh_kernel_cudaERNS_18TensorIteratorBaseEENKUlvE_clEvENKUlvE1_clEvEUlN3c107complexINS6_4HalfEEEE_St5arrayIPcLm2EEEEviT0_T1_ --------------------------
	.section	.text._ZN2at6native29vectorized_elementwise_kernelILi2EZZZNS0_17asinh_kernel_cudaERNS_18TensorIteratorBaseEENKUlvE_clEvENKUlvE1_clEvEUlN3c107complexINS6_4HalfEEEE_St5arrayIPcLm2EEEEviT0_T1_,"ax",@progbits
	.align	128
        .global         _ZN2at6native29vectorized_elementwise_kernelILi2EZZZNS0_17asinh_kernel_cudaERNS_18TensorIteratorBaseEENKUlvE_clEvENKUlvE1_clEvEUlN3c107complexINS6_4HalfEEEE_St5arrayIPcLm2EEEEviT0_T1_
        .type           _ZN2at6native29vectorized_elementwise_kernelILi2EZZZNS0_17asinh_kernel_cudaERNS_18TensorIteratorBaseEENKUlvE_clEvENKUlvE1_clEvEUlN3c107complexINS6_4HalfEEEE_St5arrayIPcLm2EEEEviT0_T1_,@function
        .size           _ZN2at6native29vectorized_elementwise_kernelILi2EZZZNS0_17asinh_kernel_cudaERNS_18TensorIteratorBaseEENKUlvE_clEvENKUlvE1_clEvEUlN3c107complexINS6_4HalfEEEE_St5arrayIPcLm2EEEEviT0_T1_,(.L_x_14762 - _ZN2at6native29vectorized_elementwise_kernelILi2EZZZNS0_17asinh_kernel_cudaERNS_18TensorIteratorBaseEENKUlvE_clEvENKUlvE1_clEvEUlN3c107complexINS6_4HalfEEEE_St5arrayIPcLm2EEEEviT0_T1_)
        .other          _ZN2at6native29vectorized_elementwise_kernelILi2EZZZNS0_17asinh_kernel_cudaERNS_18TensorIteratorBaseEENKUlvE_clEvENKUlvE1_clEvEUlN3c107complexINS6_4HalfEEEE_St5arrayIPcLm2EEEEviT0_T1_,@"STO_CUDA_ENTRY STV_DEFAULT"
_ZN2at6native29vectorized_elementwise_kernelILi2EZZZNS0_17asinh_kernel_cudaERNS_18TensorIteratorBaseEENKUlvE_clEvENKUlvE1_clEvEUlN3c107complexINS6_4HalfEEEE_St5arrayIPcLm2EEEEviT0_T1_:
.text._ZN2at6native29vectorized_elementwise_kernelILi2EZZZNS0_17asinh_kernel_cudaERNS_18TensorIteratorBaseEENKUlvE_clEvENKUlvE1_clEvEUlN3c107complexINS6_4HalfEEEE_St5arrayIPcLm2EEEEviT0_T1_:
        /* <DEDUP_REMOVED lines=11> */
[----:B------:R-:W0:Y:S01]  /*00b0*/  @!P6 LDC.64 R2, c[0x0][0x390] ;  /* 0x0000e400ff02eb82 */ /* 0x000e220000000a00 */
[----:B------:R-:W-:-:S05]  /*00c0*/  @!P6 IADD3 R5, PT, PT, R21, R18, RZ ;  /* 0x000000121505e210 */ /* 0x000fca0007ffe0ff */
[----:B0-----:R-:W-:-:S06]  /*00d0*/  @!P6 IMAD.WIDE.U32 R2, R5, 0x4, R2 ;  /* 0x000000040502e825 */ /* 0x001fcc00078e0002 */
[----:B------:R-:W2:Y:S01]  /*00e0*/  @!P6 LDG.E R2, desc[UR4][R2.64] ;  /* 0x000000040202e981 */ /* 0x000ea2000c1e1900 */
[----:B------:R-:W-:Y:S02]  /*00f0*/  @!P6 IADD3 R0, PT, PT, R18, 0x80, RZ ;  /* 0x000000801200e810 */ /* 0x000fe40007ffe0ff */
[----:B------:R-:W-:Y:S02]  /*0100*/  PRMT R16, RZ, 0x7610, R16 ;  /* 0x00007610ff107816 */ /* 0x000fe40000000010 */
[----:B------:R-:W-:Y:S02]  /*0110*/  ISETP.GE.U32.AND P0, PT, R0, R19, PT ;  /* 0x000000130000720c */ /* 0x000fe40003f06070 */
[----:B------:R-:W-:-:S11]  /*0120*/  PRMT R17, RZ, 0x7610, R17 ;  /* 0x00007610ff117816 */ /* 0x000fd60000000011 */
        /* <DEDUP_REMOVED lines=8> */
[----:B0-----:R-:W-:-:S06]  /*01b0*/  @!P0 IMAD.WIDE.U32 R12, R5, 0x4, R12 ;  /* 0x00000004050c8825 */ /* 0x001fcc00078e000c */
[----:B------:R-:W3:Y:S06]  /*01c0*/  @!P0 LDG.E R12, desc[UR4][R12.64] ;  /* 0x000000040c0c8981 */ /* 0x000eec000c1e1900 */
[----:B------:R-:W-:Y:S01]  /*01d0*/  @!P2 IADD3 R25, PT, PT, R21, R0, RZ ;  /* 0x000000001519a210 */ /* 0x000fe20007ffe0ff */
[----:B------:R-:W0:Y:S01]  /*01e0*/  @!P2 LDC.64 R10, c[0x0][0x390] ;  /* 0x0000e400ff0aab82 */ /* 0x000e220000000a00 */
[----:B------:R-:W-:-:S04]  /*01f0*/  @!P2 IADD3 R0, PT, PT, R0, 0x80, RZ ;  /* 0x000000800000a810 */ /* 0x000fc80007ffe0ff */
[----:B------:R-:W-:-:S13]  /*0200*/  ISETP.GE.U32.AND P3, PT, R0, R19, PT ;  /* 0x000000130000720c */ /* 0x000fda0003f66070 */
[----:B------:R-:W-:Y:S01]  /*0210*/  @!P3 IADD3 R27, PT, PT, R21, R0, RZ ;  /* 0x00000000151bb210 */ /* 0x000fe20007ffe0ff */
[----:B------:R-:W4:Y:S01]  /*0220*/  @!P3 LDC.64 R8, c[0x0][0x390] ;  /* 0x0000e400ff08bb82 */ /* 0x000f220000000a00 */
[----:B------:R-:W-:-:S04]  /*0230*/  @!P3 IADD3 R0, PT, PT, R0, 0x80, RZ ;  /* 0x000000800000b810 */ /* 0x000fc80007ffe0ff */
[----:B------:R-:W-:-:S13]  /*0240*/  ISETP.GE.U32.AND P4, PT, R0, R19, PT ;  /* 0x000000130000720c */ /* 0x000fda0003f86070 */
[----:B------:R-:W-:Y:S01]  /*0250*/  @!P4 IADD3 R29, PT, PT, R21, R0, RZ ;  /* 0x00000000151dc210 */ /* 0x000fe20007ffe0ff */
[----:B------:R-:W5:Y:S01]  /*0260*/  @!P4 LDC.64 R6, c[0x0][0x390] ;  /* 0x0000e400ff06cb82 */ /* 0x000f620000000a00 */
[----:B------:R-:W-:-:S04]  /*0270*/  @!P4 IADD3 R0, PT, PT, R0, 0x80, RZ ;  /* 0x000000800000c810 */ /* 0x000fc80007ffe0ff */
[----:B------:R-:W-:-:S13]  /*0280*/  ISETP.GE.U32.AND P5, PT, R0, R19, PT ;  /* 0x000000130000720c */ /* 0x000fda0003fa6070 */
[----:B------:R-:W-:Y:S02]  /*0290*/  @!P5 IADD3 R31, PT, PT, R21, R0, RZ ;  /* 0x00000000151fd210 */ /* 0x000fe40007ffe0ff */
[----:B------:R-:W-:Y:S01]  /*02a0*/  @!P5 IADD3 R0, PT, PT, R0, 0x80, RZ ;  /* 0x000000800000d810 */ /* 0x000fe20007ffe0ff */
[----:B-1----:R-:W-:-:S04]  /*02b0*/  @!P1 IMAD.WIDE.U32 R14, R23, 0x4, R14 ;  /* 0x00000004170e9825 */ /* 0x002fc800078e000e */
[----:B-----5:R-:W-:Y:S02]  /*02c0*/  @!P4 IMAD.WIDE.U32 R22, R29, 0x4, R6 ;  /* 0x000000041d16c825 */ /* 0x020fe400078e0006 */
[----:B------:R1:W5:Y:S02]  /*02d0*/  @!P1 LDG.E R15, desc[UR4][R14.64] ;  /* 0x000000040e0f9981 */ /* 0x000364000c1e1900 */
[----:B0-----:R-:W-:Y:S02]  /*02e0*/  @!P2 IMAD.WIDE.U32 R10, R25, 0x4, R10 ;  /* 0x00000004190aa825 */ /* 0x001fe400078e000a */
[----:B------:R-:W5:Y:S02]  /*02f0*/  @!P4 LDG.E R22, desc[UR4][R22.64] ;  /* 0x000000041616c981 */ /* 0x000f64000c1e1900 */
[----:B----4-:R-:W-:Y:S02]  /*0300*/  @!P3 IMAD.WIDE.U32 R8, R27, 0x4, R8 ;  /* 0x000000041b08b825 */ /* 0x010fe400078e0008 */
[----:B------:R-:W4:Y:S04]  /*0310*/  @!P2 LDG.E R11, desc[UR4][R10.64] ;  /* 0x000000040a0ba981 */ /* 0x000f28000c1e1900 */
[----:B------:R0:W4:Y:S01]  /*0320*/  @!P3 LDG.E R20, desc[UR4][R8.64] ;  /* 0x000000040814b981 */ /* 0x000122000c1e1900 */
[----:B--2---:R-:W-:-:S02]  /*0330*/  @!P6 PRMT R16, R2, 0x7610, R16 ;  /* 0x000076100210e816 */ /* 0x004fc40000000010 */
[----:B------:R-:W-:Y:S02]  /*0340*/  @!P6 PRMT R17, R2, 0x7632, R17 ;  /* 0x000076320211e816 */ /* 0x000fe40000000011 */
[----:B------:R-:W-:Y:S01]  /*0350*/  ISETP.GE.U32.AND P6, PT, R0, R19, PT ;  /* 0x000000130000720c */ /* 0x000fe20003fc6070 */
[----:B------:R-:W2:-:S12]  /*0360*/  @!P5 LDC.64 R2, c[0x0][0x390] ;  /* 0x0000e400ff02db82 */ /* 0x000e980000000a00 */
[----:B------:R-:W1:Y:S01]  /*0370*/  @!P6 LDC.64 R4, c[0x0][0x390] ;  /* 0x0000e400ff04eb82 */ /* 0x000e620000000a00 */
[----:B------:R-:W-:Y:S01]  /*0380*/  @!P6 IADD3 R7, PT, PT, R21, R0, RZ ;  /* 0x000000001507e210 */ /* 0x000fe20007ffe0ff */
[----:B--2---:R-:W-:-:S06]  /*0390*/  @!P5 IMAD.WIDE.U32 R2, R31, 0x4, R2 ;  /* 0x000000041f02d825 */ /* 0x004fcc00078e0002 */
[----:B------:R-:W2:Y:S01]  /*03a0*/  @!P5 LDG.E R2, desc[UR4][R2.64] ;  /* 0x000000040202d981 */ /* 0x000ea2000c1e1900 */
[----:B-1----:R-:W-:-:S06]  /*03b0*/  @!P6 IMAD.WIDE.U32 R4, R7, 0x4, R4 ;  /* 0x000000040704e825 */ /* 0x002fcc00078e0004 */
[----:B------:R1:W2:Y:S01]  /*03c0*/  @!P6 LDG.E R4, desc[UR4][R4.64] ;  /* 0x000000040404e981 */ /* 0x0002a2000c1e1900 */
[----:B------:R-:W-:Y:S02]  /*03d0*/  PRMT R6, RZ, 0x7610, R6 ;  /* 0x00007610ff067816 */ /* 0x000fe40000000006 */
[----:B------:R-:W-:Y:S02]  /*03e0*/  PRMT R14, RZ, 0x7610, R14 ;  /* 0x00007610ff0e7816 */ /* 0x000fe4000000000e */
[C---:B---3--:R-:W-:Y:S02]  /*03f0*/  @!P0 PRMT R6, R12.reuse, 0x7610, R6 ;  /* 0x000076100c068816 */ /* 0x048fe40000000006 */
[----:B------:R-:W-:Y:S02]  /*0400*/  @!P0 PRMT R14, R12, 0x7632, R14 ;  /* 0x000076320c0e8816 */ /* 0x000fe4000000000e */
[----:B------:R-:W-:Y:S02]  /*0410*/  ISETP.GE.U32.AND P0, PT, R18, R19, PT ;  /* 0x000000131200720c */ /* 0x000fe40003f06070 */
[----:B0-----:R-:W-:-:S02]  /*0420*/  PRMT R8, R8, 0x5410, RZ ;  /* 0x0000541008087816 */ /* 0x001fc400000000ff */
[----:B-1----:R-:W-:Y:S02]  /*0430*/  PRMT R5, RZ, 0x5410, RZ ;  /* 0x00005410ff057816 */ /* 0x002fe400000000ff */
[----:B------:R-:W-:Y:S01]  /*0440*/  PRMT R31, RZ, 0x5410, RZ ;  /* 0x00005410ff1f7816 */ /* 0x000fe200000000ff */
[----:B------:R-:W-:Y:S01]  /*0450*/  BSSY.RECONVERGENT B2, `(.L_x_4085) ;  /* 0x0000294000027945 */ /* 0x000fe20003800200 */
[----:B------:R-:W-:Y:S02]  /*0460*/  PRMT R9, RZ, 0x7610, R9 ;  /* 0x00007610ff097816 */ /* 0x000fe40000000009 */
[----:B------:R-:W-:Y:S02]  /*0470*/  PRMT R12, RZ, 0x7610, R12 ;  /* 0x00007610ff0c7816 */ /* 0x000fe4000000000c */
[----:B------:R-:W-:Y:S02]  /*0480*/  PRMT R10, RZ, 0x7610, R10 ;  /* 0x00007610ff0a7816 */ /* 0x000fe4000000000a */
[----:B------:R-:W-:-:S02]  /*0490*/  PRMT R24, RZ, 0x7610, R24 ;  /* 0x00007610ff187816 */ /* 0x000fc40000000018 */
[----:B------:R-:W-:Y:S02]  /*04a0*/  PRMT R26, RZ, 0x7610, R26 ;  /* 0x00007610ff1a7816 */ /* 0x000fe4000000001a */
[----:B------:R-:W-:Y:S02]  /*04b0*/  PRMT R23, RZ, 0x7610, R23 ;  /* 0x00007610ff177816 */ /* 0x000fe40000000017 */
[----:B-----5:R-:W-:Y:S02]  /*04c0*/  @!P1 PRMT R9, R15, 0x7610, R9 ;  /* 0x000076100f099816 */ /* 0x020fe40000000009 */
[----:B----4-:R-:W-:-:S04]  /*04d0*/  @!P2 PRMT R8, R8, 0x5410, R11 ;  /* 0x000054100808a816 */ /* 0x010fc8000000000b */
[----:B------:R-:W-:Y:S02]  /*04e0*/  PRMT R8, RZ, 0x7610, R8 ;  /* 0x00007610ff087816 */ /* 0x000fe40000000008 */
[----:B------:R-:W-:Y:S02]  /*04f0*/  @!P3 PRMT R5, R5, 0x5410, R20 ;  /* 0x000054100505b816 */ /* 0x000fe40000000014 */
[----:B------:R-:W-:Y:S02]  /*0500*/  @!P1 PRMT R12, R15, 0x7632, R12 ;  /* 0x000076320f0c9816 */ /* 0x000fe4000000000c */
[----:B------:R-:W-:Y:S02]  /*0510*/  @!P2 PRMT R10, R11, 0x7632, R10 ;  /* 0x000076320b0aa816 */ /* 0x000fe4000000000a */
[----:B------:R-:W-:Y:S02]  /*0520*/  @!P3 PRMT R8, R20, 0x7632, R8 ;  /* 0x000076321408b816 */ /* 0x000fe40000000008 */
[----:B------:R-:W-:-:S02]  /*0530*/  @!P4 PRMT R24, R22, 0x7610, R24 ;  /* 0x000076101618c816 */ /* 0x000fc40000000018 */
[----:B------:R-:W-:Y:S02]  /*0540*/  @!P4 PRMT R5, R22, 0x7632, R5 ;  /* 0x000076321605c816 */ /* 0x000fe40000000005 */
[C---:B--2---:R-:W-:Y:S02]  /*0550*/  @!P5 PRMT R26, R2.reuse, 0x7610, R26 ;  /* 0x00007610021ad816 */ /* 0x044fe4000000001a */
[----:B------:R-:W-:Y:S02]  /*0560*/  @!P5 PRMT R23, R2, 0x7632, R23 ;  /* 0x000076320217d816 */ /* 0x000fe40000000017 */
[----:B------:R-:W-:-:S04]  /*0570*/  @!P6 PRMT R31, R31, 0x5410, R4 ;  /* 0x000054101f1fe816 */ /* 0x000fc80000000004 */
        /* <DEDUP_REMOVED lines=24> */
.L_x_4087:
        /* <DEDUP_REMOVED lines=24> */
[----:B------:R-:W-:Y:S01]  /*0880*/  FMUL.FTZ R20, R13, R13 ;  /* 0x0000000d0d147220 */ /* 0x000fe20000410000 */
[----:B------:R-:W-:-:S03]  /*0890*/  HFMA2 R13, -RZ, RZ, 1.875, 0 ;  /* 0x3f800000ff0d7431 */ /* 0x000fc600000001ff */
        /* <DEDUP_REMOVED lines=16> */
[----:B------:R-:W-:Y:S05]  /*09a0*/  CALL.REL.NOINC `($__internal_10_$__cuda_sm3x_div_rn_ftz_f32_slowpath) ;  /* 0x0000028c00047944 */ /* 0x000fea0003c00000 */
[----:B------:R-:W-:-:S07]  /*09b0*/  MOV R3, R0 ;  /* 0x0000000000037202 */ /* 0x000fce0000000f00 */
.L_x_4093:
[----:B------:R-:W-:Y:S05]  /*09c0*/  BSYNC.RECONVERGENT B4 ;  /* 0x0000000000047941 */ /* 0x000fea0003800200 */
.L_x_4092:
        /* <DEDUP_REMOVED lines=22> */
.L_x_4091:
        /* <DEDUP_REMOVED lines=29> */
[----:B------:R-:W-:Y:S05]  /*0d00*/  CALL.REL.NOINC `($__internal_10_$__cuda_sm3x_div_rn_ftz_f32_slowpath) ;  /* 0x00000288002c7944 */ /* 0x000fea0003c00000 */
[----:B------:R-:W-:-:S07]  /*0d10*/  MOV R4, R0 ;  /* 0x0000000000047202 */ /* 0x000fce0000000f00 */
.L_x_4097:
[----:B------:R-:W-:Y:S05]  /*0d20*/  BSYNC.RECONVERGENT B4 ;  /* 0x0000000000047941 */ /* 0x000fea0003800200 */
.L_x_4096:
        /* <DEDUP_REMOVED lines=22> */
.L_x_4095:
        /* <DEDUP_REMOVED lines=14> */
[----:B------:R-:W-:Y:S05]  /*0f70*/  CALL.REL.NOINC `($__internal_10_$__cuda_sm3x_div_rn_ftz_f32_slowpath) ;  /* 0x0000028400907944 */ /* 0x000fea0003c00000 */
[----:B------:R-:W-:-:S07]  /*0f80*/  MOV R4, R0 ;  /* 0x0000000000047202 */ /* 0x000fce0000000f00 */
.L_x_4099:
[----:B------:R-:W-:Y:S05]  /*0f90*/  BSYNC.RECONVERGENT B4 ;  /* 0x0000000000047941 */ /* 0x000fea0003800200 */
.L_x_4098:
        /* <DEDUP_REMOVED lines=22> */
.L_x_4090:
        /* <DEDUP_REMOVED lines=28> */
[----:B------:R-:W-:Y:S01]  /*12c0*/  FFMA R2, -R32, R7, 1 ;  /* 0x3f80000020027423 */ /* 0x000fe20000000107 */
[----:B------:R-:W-:-:S02]  /*12d0*/  HFMA2 R20, -RZ, RZ, 1.875, 0 ;  /* 0x3f800000ff147431 */ /* 0x000fc400000001ff */
        /* <DEDUP_REMOVED lines=12> */
.L_x_4102:
[----:B------:R-:W-:Y:S05]  /*13a0*/  BSYNC.RECONVERGENT B4 ;  /* 0x0000000000047941 */ /* 0x000fea0003800200 */
.L_x_4101:
        /* <DEDUP_REMOVED lines=22> */
.L_x_4100:
        /* <DEDUP_REMOVED lines=29> */
[----:B------:R-:W-:Y:S05]  /*16e0*/  CALL.REL.NOINC `($__internal_10_$__cuda_sm3x_div_rn_ftz_f32_slowpath) ;  /* 0x0000027c00b47944 */ /* 0x000fea0003c00000 */
[----:B------:R-:W-:-:S07]  /*16f0*/  MOV R11, R0 ;  /* 0x00000000000b7202 */ /* 0x000fce0000000f00 */
.L_x_4105:
[----:B------:R-:W-:Y:S05]  /*1700*/  BSYNC.RECONVERGENT B4 ;  /* 0x0000000000047941 */ /* 0x000fea0003800200 */
.L_x_4104:
        /* <DEDUP_REMOVED lines=22> */
.L_x_4103:
        /* <DEDUP_REMOVED lines=16> */
.L_x_4107:
[----:B------:R-:W-:Y:S05]  /*1970*/  BSYNC.RECONVERGENT B4 ;  /* 0x0000000000047941 */ /* 0x000fea0003800200 */
.L_x_4106:
        /* <DEDUP_REMOVED lines=21> */
.L_x_4094:
[----:B------:R-:W-:Y:S05]  /*1ad0*/  BSYNC.RECONVERGENT B3 ;  /* 0x0000000000037941 */ /* 0x000fea0003800200 */
.L_x_4089:
[----:B------:R-:W-:Y:S01]  /*1ae0*/  FADD.FTZ R3, R2, 0.69314718246459960938 ;  /* 0x3f31721802037421 */ /* 0x000fe20000010000 */
[----:B------:R-:W-:-:S04]  /*1af0*/  LOP3.LUT R17, R0, 0x80000000, R17, 0xb8, !PT ;  /* 0x8000000000117812 */ /* 0x000fc800078eb811 */
[----:B------:R-:W-:Y:S01]  /*1b00*/  LOP3.LUT R16, R3, 0x80000000, R16, 0xb8, !PT ;  /* 0x8000000003107812 */ /* 0x000fe200078eb810 */
[----:B------:R-:W-:Y:S06]  /*1b10*/  BRA `(.L_x_4086) ;  /* 0x00000010009c7947 */ /* 0x000fec0003800000 */
.L_x_4088:
        /* <DEDUP_REMOVED lines=70> */
.L_x_4113:
[----:B------:R-:W-:Y:S05]  /*1f80*/  BSYNC.RECONVERGENT B1 ;  /* 0x0000000000017941 */ /* 0x000fea0003800200 */
.L_x_4112:
        /* <DEDUP_REMOVED lines=8> */
.L_x_4115:
[----:B------:R-:W-:Y:S05]  /*2010*/  BSYNC.RECONVERGENT B1 ;  /* 0x0000000000017941 */ /* 0x000fea0003800200 */
.L_x_4114:
[----:B------:R-:W-:Y:S01]  /*2020*/  FADD.FTZ R2, R25, R2 ;  /* 0x0000000219027221 */ /* 0x000fe20000010000 */
[----:B------:R-:W-:Y:S01]  /*2030*/  HFMA2 R28, -RZ, RZ, 1.875, 0 ;  /* 0x3f800000ff1c7431 */ /* 0x000fe200000001ff */
[----:B------:R-:W-:Y:S02]  /*2040*/  MOV R30, 0x3d39bf78 ;  /* 0x3d39bf78001e7802 */ /* 0x000fe40000000f00 */
        /* <DEDUP_REMOVED lines=31> */
.L_x_4111:
        /* <DEDUP_REMOVED lines=40> */
.L_x_4109:
[----:B------:R-:W-:-:S04]  /*24c0*/  FFMA.FTZ R2, R22, R22, -1 ;  /* 0xbf80000016027423 */ /* 0x000fc80000010016 */
[----:B------:R-:W0:Y:S02]  /*24d0*/  MUFU.SQRT R3, R2 ;  /* 0x0000000200037308 */ /* 0x000e240000002000 */
[----:B0-----:R-:W-:-:S06]  /*24e0*/  FADD.FTZ R15, R22, R3 ;  /* 0x00000003160f7221 */ /* 0x001fcc0000010000 */
[----:B------:R-:W0:Y:S02]  /*24f0*/  MUFU.LG2 R15, R15 ;  /* 0x0000000f000f7308 */ /* 0x000e240000000c00 */
[----:B0-----:R-:W-:-:S07]  /*2500*/  FMUL.FTZ R3, R15, 0.69314718246459960938 ;  /* 0x3f3172180f037820 */ /* 0x001fce0000410000 */
.L_x_4110:
[----:B------:R-:W-:Y:S05]  /*2510*/  BSYNC.RECONVERGENT B0 ;  /* 0x0000000000007941 */ /* 0x000fea0003800200 */
.L_x_4108:
        /* <DEDUP_REMOVED lines=43> */
.L_x_4123:
[----:B------:R-:W-:Y:S05]  /*27d0*/  BSYNC.RECONVERGENT B4 ;  /* 0x0000000000047941 */ /* 0x000fea0003800200 */
.L_x_4122:
[----:B------:R-:W-:-:S04]  /*27e0*/  FADD.FTZ R0, R13, R0 ;  /* 0x000000000d007221 */ /* 0x000fc80000010000 */
[----:B------:R-:W-:-:S04]  /*27f0*/  FMUL.FTZ R0, R0, R15 ;  /* 0x0000000f00007220 */ /* 0x000fc80000410000 */
[----:B------:R4:W0:Y:S01]  /*2800*/  MUFU.SQRT R2, R0 ;  /* 0x0000000000027308 */ /* 0x0008220000002000 */
[----:B------:R-:W-:Y:S05]  /*2810*/  BRA `(.L_x_4120) ;  /* 0x00000000002c7947 */ /* 0x000fea0003800000 */
.L_x_4121:
        /* <DEDUP_REMOVED lines=11> */
.L_x_4120:
[----:B------:R-:W-:Y:S05]  /*28d0*/  BSYNC.RECONVERGENT B1 ;  /* 0x0000000000017941 */ /* 0x000fea0003800200 */
.L_x_4118:
[----:B------:R-:W-:Y:S05]  /*28e0*/  BSYNC.RELIABLE B0 ;  /* 0x0000000000007941 */ /* 0x000fea0003800100 */
.L_x_4117:
        /* <DEDUP_REMOVED lines=15> */
[----:B-1----:R-:W-:Y:S05]  /*29e0*/  CALL.REL.NOINC `($__internal_10_$__cuda_sm3x_div_rn_ftz_f32_slowpath) ;  /* 0x0000026800f47944 */ /* 0x002fea0003c00000 */
[----:B------:R-:W-:-:S07]  /*29f0*/  MOV R4, R0 ;  /* 0x0000000000047202 */ /* 0x000fce0000000f00 */
.L_x_4125:
[----:B------:R-:W-:Y:S05]  /*2a00*/  BSYNC.RECONVERGENT B4 ;  /* 0x0000000000047941 */ /* 0x000fea0003800200 */
.L_x_4124:
        /* <DEDUP_REMOVED lines=28> */
.L_x_4119:
        /* <DEDUP_REMOVED lines=25> */
.L_x_4126:
[----:B------:R-:W-:Y:S05]  /*2d60*/  BSYNC.RECONVERGENT B3 ;  /* 0x0000000000037941 */ /* 0x000fea0003800200 */
.L_x_4116:
[----:B-1----:R-:W-:Y:S02]  /*2d70*/  LOP3.LUT R16, R3, 0x80000000, R16, 0xb8, !PT ;  /* 0x8000000003107812 */ /* 0x002fe400078eb810 */
[----:B------:R-:W-:-:S07]  /*2d80*/  LOP3.LUT R17, R2, 0x80000000, R17, 0xb8, !PT ;  /* 0x8000000002117812 */ /* 0x000fce00078eb811 */
.L_x_4086:
[----:B------:R-:W-:Y:S05]  /*2d90*/  BSYNC.RECONVERGENT B2 ;  /* 0x0000000000027941 */ /* 0x000fea0003800200 */
.L_x_4085:
[----:B------:R-:W-:Y:S05]  /*2da0*/  WARPSYNC.ALL ;  /* 0x0000000000007948 */ /* 0x000fea0003800000 */
[----:B------:R-:W-:Y:S01]  /*2db0*/  IADD3 R15, PT, PT, R18, 0x80, RZ ;  /* 0x00000080120f7810 */ /* 0x000fe20007ffe0ff */
[----:B------:R-:W-:Y:S03]  /*2dc0*/  BSSY.RECONVERGENT B2, `(.L_x_4127) ;  /* 0x000028a000027945 */ /* 0x000fe60003800200 */
[----:B------:R-:W-:-:S13]  /*2dd0*/  ISETP.GE.U32.AND P0, PT, R15, R19, PT ;  /* 0x000000130f00720c */ /* 0x000fda0003f06070 */
[----:B------:R-:W-:Y:S05]  /*2de0*/  @P0 BRA `(.L_x_4128) ;  /* 0x00000028001c0947 */ /* 0x000fea0003800000 */
[----:B------:R-:W-:Y:S02]  /*2df0*/  HADD2.F32 R6, -RZ, R6.H0_H0 ;  /* 0x20000006ff067230 */ /* 0x000fe40000004100 */
        /* <DEDUP_REMOVED lines=22> */
.L_x_4129:
        /* <DEDUP_REMOVED lines=27> */
[----:B------:R-:W-:Y:S01]  /*3110*/  FMUL.FTZ R32, R30, R29 ;  /* 0x0000001d1e207220 */ /* 0x000fe20000410000 */
        /* <DEDUP_REMOVED lines=42> */
.L_x_4136:
[----:B------:R-:W-:-:S04]  /*33c0*/  FADD.FTZ R4, -R0, R11 ;  /* 0x0000000b00047221 */ /* 0x000fc80000010100 */
[----:B------:R-:W-:-:S07]  /*33d0*/  FMUL.FTZ R4, R4, 0.5 ;  /* 0x3f00000004047820 */ /* 0x000fce0000410000 */
.L_x_4137:
[----:B------:R-:W-:Y:S05]  /*33e0*/  BSYNC.RECONVERGENT B1 ;  /* 0x0000000000017941 */ /* 0x000fea0003800200 */
.L_x_4135:
        /* <DEDUP_REMOVED lines=11> */
.L_x_4139:
[----:B------:R-:W-:-:S04]  /*34a0*/  FADD.FTZ R27, R2, -R25 ;  /* 0x80000019021b7221 */ /* 0x000fc80000010000 */
[----:B------:R-:W-:-:S07]  /*34b0*/  FMUL.FTZ R27, R27, 0.5 ;  /* 0x3f0000001b1b7820 */ /* 0x000fce0000410000 */
.L_x_4140:
[----:B------:R-:W-:Y:S05]  /*34c0*/  BSYNC.RECONVERGENT B1 ;  /* 0x0000000000017941 */ /* 0x000fea0003800200 */
.L_x_4138:
        /* <DEDUP_REMOVED lines=35> */
.L_x_4134:
[----:B------:R-:W-:-:S13]  /*3700*/  FSETP.GEU.FTZ.AND P0, PT, R3, 1, PT ;  /* 0x3f8000000300780b */ /* 0x000fda0003f1e000 */
[----:B------:R-:W-:Y:S05]  /*3710*/  @!P0 BRA `(.L_x_4141) ;  /* 0x0000000000848947 */ /* 0x000fea0003800000 */
[----:B------:R-:W-:Y:S01]  /*3720*/  FMUL.FTZ R4, R0, R7 ;  /* 0x0000000700047220 */ /* 0x000fe20000410000 */
[----:B------:R-:W-:Y:S01]  /*3730*/  HFMA2 R30, -RZ, RZ, 1.625, 0 ;  /* 0x3e800000ff1e7431 */ /* 0x000fe200000001ff */
[----:B------:R-:W-:-:S04]  /*3740*/  MOV R32, 0x3d39bf78 ;  /* 0x3d39bf7800207802 */ /* 0x000fc80000000f00 */
        /* <DEDUP_REMOVED lines=30> */
.L_x_4141:
[----:B------:R-:W-:-:S04]  /*3930*/  FADD.FTZ R25, -R3, 1 ;  /* 0x3f80000003197421 */ /* 0x000fc80000010100 */
[----:B------:R-:W-:-:S06]  /*3940*/  FMUL.FTZ R25, R0, R25 ;  /* 0x0000001900197220 */ /* 0x000fcc0000410000 */
[----:B------:R-:W0:Y:S08]  /*3950*/  MUFU.SQRT R25, R25 ;  /* 0x0000001900197308 */ /* 0x000e300000002000 */
[----:B0-----:R-:W0:Y:S02]  /*3960*/  MUFU.RCP R27, R25 ;  /* 0x00000019001b7308 */ /* 0x001e240000001000 */
[----:B0-----:R-:W-:Y:S01]  /*3970*/  FMUL.FTZ R4, |R6|, R27 ;  /* 0x0000001b06047220 */ /* 0x001fe20000410200 */
[----:B------:R-:W-:Y:S06]  /*3980*/  BRA `(.L_x_4132) ;  /* 0x0000000000047947 */ /* 0x000fec0003800000 */
.L_x_4133:
[----:B------:R0:W1:Y:S02]  /*3990*/  MUFU.SQRT R4, R20 ;  /* 0x0000001400047308 */ /* 0x0000640000002000 */
.L_x_4132:
[----:B------:R-:W-:Y:S05]  /*39a0*/  BSYNC.RECONVERGENT B0 ;  /* 0x0000000000007941 */ /* 0x000fea0003800200 */
.L_x_4131:
        /* <DEDUP_REMOVED lines=12> */
[C---:B------:R-:W-:Y:S02]  /*3a70*/  FSETP.NEU.FTZ.AND P1, PT, |R25|.reuse, 1, PT ;  /* 0x3f8000001900780b */ /* 0x040fe40003f3d200 */
        /* <DEDUP_REMOVED lines=15> */
[----:B------:R-:W-:-:S03]  /*3b70*/  HFMA2 R3, -RZ, RZ, 1.9599609375, 20144 ;  /* 0x3fd774ebff037431 */ /* 0x000fc600000001ff */
[----:B------:R-:W-:-:S04]  /*3b80*/  FMUL.FTZ R0, R6, -2 ;  /* 0xc000000006007820 */ /* 0x000fc80000410000 */
[----:B------:R-:W-:-:S05]  /*3b90*/  @P0 FFMA.FTZ R6, R3, 0.93318945169448852539, R0 ;  /* 0x3f6ee58103060823 */ /* 0x000fca0000010000 */
[C---:B------:R-:W-:Y:S02]  /*3ba0*/  FSETP.NAN.FTZ.AND P0, PT, R6.reuse, R6, PT ;  /* 0x000000060600720b */ /* 0x040fe40003f18000 */
[----:B------:R-:W-:-:S04]  /*3bb0*/  LOP3.LUT R25, R6, 0x80000000, R25, 0xb8, !PT ;  /* 0x8000000006197812 */ /* 0x000fc800078eb819 */
[----:B------:R-:W-:Y:S01]  /*3bc0*/  FSEL R25, R25, R6, !P0 ;  /* 0x0000000619197208 */ /* 0x000fe20004000000 */
[----:B------:R-:W-:Y:S06]  /*3bd0*/  BRA `(.L_x_4146) ;  /* 0x0000000400907947 */ /* 0x000fec0003800000 */
.L_x_4145:
        /* <DEDUP_REMOVED lines=18> */
[----:B------:R-:W-:-:S05]  /*3d00*/  @P0 FMUL.FTZ R7, R6, R6 ;  /* 0x0000000606070220 */ /* 0x000fca0000410000 */
[----:B------:R-:W2:Y:S02]  /*3d10*/  @P0 MUFU.RCP R2, R2 ;  /* 0x0000000200020308 */ /* 0x000ea40000001000 */
[----:B--2---:R-:W-:Y:S01]  /*3d20*/  @P0 FMUL.FTZ.D2 R7, R7, R2 ;  /* 0x0000000207070220 */ /* 0x004fe20000310000 */
[----:B------:R-:W-:Y:S01]  /*3d30*/  @!P0 FMUL.FTZ R7, |R6|, 0.5 ;  /* 0x3f00000006078820 */ /* 0x000fe20000410200 */
[----:B------:R-:W-:Y:S06]  /*3d40*/  BRA `(.L_x_4152) ;  /* 0x0000000000087947 */ /* 0x000fec0003800000 */
.L_x_4151:
[----:B------:R-:W-:-:S04]  /*3d50*/  FADD.FTZ R7, -R7, R2 ;  /* 0x0000000207077221 */ /* 0x000fc80000010100 */
[----:B------:R-:W-:-:S07]  /*3d60*/  FMUL.FTZ R7, R7, 0.5 ;  /* 0x3f00000007077820 */ /* 0x000fce0000410000 */
.L_x_4152:
[----:B------:R-:W-:Y:S05]  /*3d70*/  BSYNC.RECONVERGENT B4 ;  /* 0x0000000000047941 */ /* 0x000fea0003800200 */
.L_x_4150:
[----:B------:R-:W-:Y:S01]  /*3d80*/  FADD.FTZ R0, R7, R0 ;  /* 0x0000000007007221 */ /* 0x000fe20000010000 */
[----:B------:R-:W-:-:S04]  /*3d90*/  FADD.FTZ R7, R3, R22 ;  /* 0x0000001603077221 */ /* 0x000fc80000010000 */
[----:B------:R-:W-:-:S04]  /*3da0*/  FMUL.FTZ R0, R0, R7 ;  /* 0x0000000700007220 */ /* 0x000fc80000410000 */
[----:B------:R2:W3:Y:S01]  /*3db0*/  MUFU.SQRT R2, R0 ;  /* 0x0000000000027308 */ /* 0x0004e20000002000 */
[----:B------:R-:W-:Y:S05]  /*3dc0*/  BRA `(.L_x_4153) ;  /* 0x0000000000487947 */ /* 0x000fea0003800000 */
.L_x_4149:
[----:B------:R-:W-:-:S13]  /*3dd0*/  FSETP.GT.FTZ.AND P0, PT, R3, 1, PT ;  /* 0x3f8000000300780b */ /* 0x000fda0003f14000 */
[----:B0-----:R-:W-:Y:S01]  /*3de0*/  @P0 FMUL.FTZ R20, R0, R7 ;  /* 0x0000000700140220 */ /* 0x001fe20000410000 */
[----:B------:R-:W-:-:S04]  /*3df0*/  @!P0 FADD.FTZ R7, -R3, 1 ;  /* 0x3f80000003078421 */ /* 0x000fc80000010100 */
        /* <DEDUP_REMOVED lines=9> */
.L_x_4148:
[----:B------:R-:W-:Y:S01]  /*3e90*/  FADD.FTZ R0, R22, 1 ;  /* 0x3f80000016007421 */ /* 0x000fe20000010000 */
[----:B------:R-:W-:Y:S01]  /*3ea0*/  MUFU.SQRT R7, R20 ;  /* 0x0000001400077308 */ /* 0x000fe20000002000 */
[----:B------:R-:W-:Y:S02]  /*3eb0*/  MOV R3, 0x3f800000 ;  /* 0x3f80000000037802 */ /* 0x000fe40000000f00 */
[----:B------:R-:W-:-:S06]  /*3ec0*/  FMUL.FTZ R0, R0, 0.5 ;  /* 0x3f00000000007820 */ /* 0x000fcc0000410000 */
[----:B------:R-:W2:Y:S02]  /*3ed0*/  MUFU.SQRT R0, R0 ;  /* 0x0000000000007308 */ /* 0x000ea40000002000 */
[----:B--2---:R-:W-:-:S07]  /*3ee0*/  FMUL.FTZ R2, R7, R0 ;  /* 0x0000000007027220 */ /* 0x004fce0000410000 */
.L_x_4153:
[----:B------:R-:W-:Y:S05]  /*3ef0*/  BSYNC.RECONVERGENT B1 ;  /* 0x0000000000017941 */ /* 0x000fea0003800200 */
.L_x_4147:
[----:B------:R-:W-:Y:S05]  /*3f00*/  BRA `(.L_x_4154) ;  /* 0x0000000000087947 */ /* 0x000fea0003800000 */
.L_x_4144:
[----:B------:R-:W-:Y:S01]  /*3f10*/  FMUL.FTZ R2, R22, 16777216 ;  /* 0x4b80000016027820 */ /* 0x000fe20000410000 */
[----:B------:R-:W-:-:S07]  /*3f20*/  FMUL.FTZ R3, R3, 16777216 ;  /* 0x4b80000003037820 */ /* 0x000fce0000410000 */
.L_x_4154:
[----:B------:R-:W-:Y:S05]  /*3f30*/  BSYNC.RELIABLE B0 ;  /* 0x0000000000007941 */ /* 0x000fea0003800100 */
.L_x_4143:
[----:B--23--:R-:W-:Y:S01]  /*3f40*/  FADD.FTZ R0, |R2|, -RZ ;  /* 0x800000ff02007221 */ /* 0x00cfe20000010200 */
[C---:B------:R-:W-:Y:S01]  /*3f50*/  FADD.FTZ R7, |R3|.reuse, -RZ ;  /* 0x800000ff03077221 */ /* 0x040fe20000010200 */
[----:B------:R-:W-:Y:S01]  /*3f60*/  FSETP.GT.FTZ.AND P2, PT, |R3|, |R2|, PT ;  /* 0x400000020300720b */ /* 0x000fe20003f54200 */
[----:B------:R-:W-:Y:S03]  /*3f70*/  BSSY.RECONVERGENT B4, `(.L_x_4155) ;  /* 0x000000e000047945 */ /* 0x000fe60003800200 */
[----:B------:R-:W-:Y:S02]  /*3f80*/  FSEL R32, R7, R0, P2 ;  /* 0x0000000007207208 */ /* 0x000fe40001000000 */
[----:B------:R-:W-:Y:S02]  /*3f90*/  FSEL R0, R0, R7, P2 ;  /* 0x0000000700007208 */ /* 0x000fe40001000000 */
[----:B------:R-:W2:Y:S08]  /*3fa0*/  MUFU.RCP R11, R32 ;  /* 0x00000020000b7308 */ /* 0x000eb00000001000 */
[----:B------:R-:W3:Y:S01]  /*3fb0*/  FCHK P0, R0, R32 ;  /* 0x0000002000007302 */ /* 0x000ee20000000000 */
[----:B--2---:R-:W-:-:S04]  /*3fc0*/  FFMA R6, -R32, R11, 1 ;  /* 0x3f80000020067423 */ /* 0x004fc8000000010b */
[----:B------:R-:W-:-:S04]  /*3fd0*/  FFMA R11, R11, R6, R11 ;  /* 0x000000060b0b7223 */ /* 0x000fc8000000000b */
[----:B------:R-:W-:-:S04]  /*3fe0*/  FFMA R6, R0, R11, RZ ;  /* 0x0000000b00067223 */ /* 0x000fc800000000ff */
[----:B------:R-:W-:-:S04]  /*3ff0*/  FFMA R7, -R32, R6, R0 ;  /* 0x0000000620077223 */ /* 0x000fc80000000100 */
[----:B------:R-:W-:Y:S01]  /*4000*/  FFMA R6, R11, R7, R6 ;  /* 0x000000070b067223 */ /* 0x000fe20000000006 */
[----:B---3--:R-:W-:Y:S06]  /*4010*/  @!P0 BRA `(.L_x_4156) ;  /* 0x00000000000c8947 */ /* 0x008fec0003800000 */
[----:B0-----:R-:W-:-:S07]  /*4020*/  MOV R20, 0x4040 ;  /* 0x0000404000147802 */ /* 0x001fce0000000f00 */
[----:B-1----:R-:W-:Y:S05]  /*4030*/  CALL.REL.NOINC `($__internal_10_$__cuda_sm3x_div_rn_ftz_f32_slowpath) ;  /* 0x0000025400607944 */ /* 0x002fea0003c00000 */
[----:B------:R-:W-:-:S07]  /*4040*/  MOV R6, R0 ;  /* 0x0000000000067202 */ /* 0x000fce0000000f00 */
.L_x_4156:
[----:B------:R-:W-:Y:S05]  /*4050*/  BSYNC.RECONVERGENT B4 ;  /* 0x0000000000047941 */ /* 0x000fea0003800200 */
.L_x_4155:
        /* <DEDUP_REMOVED lines=28> */
.L_x_4146:
[----:B------:R-:W-:Y:S05]  /*4220*/  BSYNC.RECONVERGENT B3 ;  /* 0x0000000000037941 */ /* 0x000fea0003800200 */
.L_x_4142:
[----:B-1----:R-:W-:Y:S02]  /*4230*/  LOP3.LUT R13, R4, 0x80000000, R13, 0xb8, !PT ;  /* 0x80000000040d7812 */ /* 0x002fe400078eb80d */
[----:B------:R-:W-:Y:S01]  /*4240*/  LOP3.LUT R14, R25, 0x80000000, R14, 0xb8, !PT ;  /* 0x80000000190e7812 */ /* 0x000fe200078eb80e */
[----:B------:R-:W-:Y:S06]  /*4250*/  BRA `(.L_x_4128) ;  /* 0x0000001400007947 */ /* 0x000fec0003800000 */
.L_x_4130:
        /* <DEDUP_REMOVED lines=32> */
.L_x_4162:
[----:B------:R-:W-:Y:S05]  /*4460*/  BSYNC.RECONVERGENT B4 ;  /* 0x0000000000047941 */ /* 0x000fea0003800200 */
.L_x_4161:
        /* <DEDUP_REMOVED lines=22> */
.L_x_4160:
        /* <DEDUP_REMOVED lines=28> */
.L_x_4165:
[----:B------:R-:W-:Y:S05]  /*4790*/  BSYNC.RECONVERGENT B4 ;  /* 0x0000000000047941 */ /* 0x000fea0003800200 */
.L_x_4164:
        /* <DEDUP_REMOVED lines=22> */
.L_x_4159:
        /* <DEDUP_REMOVED lines=33> */
.L_x_4167:
[----:B------:R-:W-:Y:S05]  /*4b10*/  BSYNC.RECONVERGENT B4 ;  /* 0x0000000000047941 */ /* 0x000fea0003800200 */
.L_x_4166:
        /* <DEDUP_REMOVED lines=22> */
.L_x_4158:
        /* <DEDUP_REMOVED lines=25> */
.L_x_4171:
[----:B------:R-:W-:Y:S05]  /*4e10*/  BSYNC.RECONVERGENT B4 ;  /* 0x0000000000047941 */ /* 0x000fea0003800200 */
.L_x_4170:
        /* <DEDUP_REMOVED lines=22> */
.L_x_4169:
[CC--:B------:R-:W-:Y:S01]  /*4f80*/  VIMNMX R2, PT, PT, R20.reuse, R3.reuse, !PT ;  /* 0x0000000314027248 */ /* 0x0c0fe20007fe0100 */
[----:B------:R-:W-:Y:S01]  /*4f90*/  BSSY.RECONVERGENT B4, `(.L_x_4172) ;  /* 0x000001b000047945 */ /* 0x000fe20003800200 */
        /* <DEDUP_REMOVED lines=26> */
.L_x_4173:
[----:B------:R-:W-:Y:S05]  /*5140*/  BSYNC.RECONVERGENT B4 ;  /* 0x0000000000047941 */ /* 0x000fea0003800200 */
.L_x_4172:
        /* <DEDUP_REMOVED lines=22> */
.L_x_4168:
        /* <DEDUP_REMOVED lines=33> */
.L_x_4175:
[----:B------:R-:W-:Y:S05]  /*54c0*/  BSYNC.RECONVERGENT B4 ;  /* 0x0000000000047941 */ /* 0x000fea0003800200 */
.L_x_4174:
        /* <DEDUP_REMOVED lines=20> */
[----:B------:R-:W-:-:S07]  /*5610*/  FSEL R3, R4, R3, P0 ;  /* 0x0000000304037208 */ /* 0x000fce0000000000 */
.L_x_4163:
[----:B------:R-:W-:Y:S05]  /*5620*/  BSYNC.RECONVERGENT B3 ;  /* 0x0000000000037941 */ /* 0x000fea0003800200 */
.L_x_4157:
[----:B------:R-:W-:Y:S01]  /*5630*/  FADD.FTZ R2, R2, 0.69314718246459960938 ;  /* 0x3f31721802027421 */ /* 0x000fe20000010000 */
[----:B------:R-:W-:-:S04]  /*5640*/  LOP3.LUT R14, R3, 0x80000000, R14, 0xb8, !PT ;  /* 0x80000000030e7812 */ /* 0x000fc800078eb80e */
[----:B------:R-:W-:-:S07]  /*5650*/  LOP3.LUT R13, R2, 0x80000000, R13, 0xb8, !PT ;  /* 0x80000000020d7812 */ /* 0x000fce00078eb80d */
.L_x_4128:
[----:B------:R-:W-:Y:S05]  /*5660*/  BSYNC.RECONVERGENT B2 ;  /* 0x0000000000027941 */ /* 0x000fea0003800200 */
.L_x_4127:
        /* <DEDUP_REMOVED lines=8> */
[----:B0-----:R-:W-:Y:S01]  /*56f0*/  FADD.FTZ R20, |R6|, -RZ ;  /* 0x800000ff06147221 */ /* 0x001fe20000010200 */
        /* <DEDUP_REMOVED lines=19> */
.L_x_4178:
        /* <DEDUP_REMOVED lines=70> */
.L_x_4185:
[----:B------:R-:W-:-:S04]  /*5c90*/  FADD.FTZ R4, -R0, R9 ;  /* 0x0000000900047221 */ /* 0x000fc80000010100 */
[----:B------:R-:W-:-:S07]  /*5ca0*/  FMUL.FTZ R4, R4, 0.5 ;  /* 0x3f00000004047820 */ /* 0x000fce0000410000 */
.L_x_4186:
[----:B------:R-:W-:Y:S05]  /*5cb0*/  BSYNC.RECONVERGENT B1 ;  /* 0x0000000000017941 */ /* 0x000fea0003800200 */
.L_x_4184:
        /* <DEDUP_REMOVED lines=11> */
.L_x_4188:
[----:B------:R-:W-:-:S04]  /*5d70*/  FADD.FTZ R27, R2, -R25 ;  /* 0x80000019021b7221 */ /* 0x000fc80000010000 */
[----:B------:R-:W-:-:S07]  /*5d80*/  FMUL.FTZ R27, R27, 0.5 ;  /* 0x3f0000001b1b7820 */ /* 0x000fce0000410000 */
.L_x_4189:
[----:B------:R-:W-:Y:S05]  /*5d90*/  BSYNC.RECONVERGENT B1 ;  /* 0x0000000000017941 */ /* 0x000fea0003800200 */
.L_x_4187:
        /* <DEDUP_REMOVED lines=35> */
.L_x_4183:
[----:B------:R-:W-:-:S13]  /*5fd0*/  FSETP.GEU.FTZ.AND P0, PT, R3, 1, PT ;  /* 0x3f8000000300780b */ /* 0x000fda0003f1e000 */
[----:B------:R-:W-:Y:S05]  /*5fe0*/  @!P0 BRA `(.L_x_4190) ;  /* 0x0000000000848947 */ /* 0x000fea0003800000 */
[----:B------:R-:W-:Y:S01]  /*5ff0*/  FMUL.FTZ R4, R0, R7 ;  /* 0x0000000700047220 */ /* 0x000fe20000410000 */
[----:B------:R-:W-:Y:S01]  /*6000*/  HFMA2 R30, -RZ, RZ, 1.875, 0 ;  /* 0x3f800000ff1e7431 */ /* 0x000fe200000001ff */
        /* <DEDUP_REMOVED lines=31> */
.L_x_4190:
[----:B------:R-:W-:-:S04]  /*6200*/  FADD.FTZ R25, -R3, 1 ;  /* 0x3f80000003197421 */ /* 0x000fc80000010100 */
[----:B------:R-:W-:-:S06]  /*6210*/  FMUL.FTZ R25, R0, R25 ;  /* 0x0000001900197220 */ /* 0x000fcc0000410000 */
[----:B------:R-:W0:Y:S08]  /*6220*/  MUFU.SQRT R25, R25 ;  /* 0x0000001900197308 */ /* 0x000e300000002000 */
[----:B0-----:R-:W0:Y:S02]  /*6230*/  MUFU.RCP R27, R25 ;  /* 0x00000019001b7308 */ /* 0x001e240000001000 */
[----:B0-----:R-:W-:Y:S01]  /*6240*/  FMUL.FTZ R4, |R6|, R27 ;  /* 0x0000001b06047220 */ /* 0x001fe20000410200 */
[----:B------:R-:W-:Y:S06]  /*6250*/  BRA `(.L_x_4181) ;  /* 0x0000000000047947 */ /* 0x000fec0003800000 */
.L_x_4182:
[----:B------:R0:W1:Y:S02]  /*6260*/  MUFU.SQRT R4, R20 ;  /* 0x0000001400047308 */ /* 0x0000640000002000 */
.L_x_4181:
[----:B------:R-:W-:Y:S05]  /*6270*/  BSYNC.RECONVERGENT B0 ;  /* 0x0000000000007941 */ /* 0x000fea0003800200 */
.L_x_4180:
        /* <DEDUP_REMOVED lines=35> */
.L_x_4194:
        /* <DEDUP_REMOVED lines=23> */
.L_x_4200:
[----:B------:R-:W-:-:S04]  /*6620*/  FADD.FTZ R7, -R7, R2 ;  /* 0x0000000207077221 */ /* 0x000fc80000010100 */
[----:B------:R-:W-:-:S07]  /*6630*/  FMUL.FTZ R7, R7, 0.5 ;  /* 0x3f00000007077820 */ /* 0x000fce0000410000 */
.L_x_4201:
[----:B------:R-:W-:Y:S05]  /*6640*/  BSYNC.RECONVERGENT B4 ;  /* 0x0000000000047941 */ /* 0x000fea0003800200 */
.L_x_4199:
[----:B------:R-:W-:Y:S01]  /*6650*/  FADD.FTZ R0, R7, R0 ;  /* 0x0000000007007221 */ /* 0x000fe20000010000 */
[----:B------:R-:W-:-:S04]  /*6660*/  FADD.FTZ R7, R3, R22 ;  /* 0x0000001603077221 */ /* 0x000fc80000010000 */
[----:B------:R-:W-:-:S04]  /*6670*/  FMUL.FTZ R0, R0, R7 ;  /* 0x0000000700007220 */ /* 0x000fc80000410000 */
[----:B------:R2:W3:Y:S01]  /*6680*/  MUFU.SQRT R2, R0 ;  /* 0x0000000000027308 */ /* 0x0004e20000002000 */
[----:B------:R-:W-:Y:S05]  /*6690*/  BRA `(.L_x_4202) ;  /* 0x0000000000487947 */ /* 0x000fea0003800000 */
.L_x_4198:
        /* <DEDUP_REMOVED lines=12> */
.L_x_4197:
[----:B------:R-:W-:Y:S01]  /*6760*/  FADD.FTZ R0, R22, 1 ;  /* 0x3f80000016007421 */ /* 0x000fe20000010000 */
[----:B------:R-:W-:Y:S01]  /*6770*/  MUFU.SQRT R7, R20 ;  /* 0x0000001400077308 */ /* 0x000fe20000002000 */
[----:B------:R-:W-:Y:S02]  /*6780*/  MOV R3, 0x3f800000 ;  /* 0x3f80000000037802 */ /* 0x000fe40000000f00 */
[----:B------:R-:W-:-:S06]  /*6790*/  FMUL.FTZ R0, R0, 0.5 ;  /* 0x3f00000000007820 */ /* 0x000fcc0000410000 */
[----:B------:R-:W2:Y:S02]  /*67a0*/  MUFU.SQRT R0, R0 ;  /* 0x0000000000007308 */ /* 0x000ea40000002000 */
[----:B--2---:R-:W-:-:S07]  /*67b0*/  FMUL.FTZ R2, R7, R0 ;  /* 0x0000000007027220 */ /* 0x004fce0000410000 */
.L_x_4202:
[----:B------:R-:W-:Y:S05]  /*67c0*/  BSYNC.RECONVERGENT B1 ;  /* 0x0000000000017941 */ /* 0x000fea0003800200 */
.L_x_4196:
[----:B------:R-:W-:Y:S05]  /*67d0*/  BRA `(.L_x_4203) ;  /* 0x0000000000087947 */ /* 0x000fea0003800000 */
.L_x_4193:
[----:B------:R-:W-:Y:S01]  /*67e0*/  FMUL.FTZ R2, R22, 16777216 ;  /* 0x4b80000016027820 */ /* 0x000fe20000410000 */
[----:B------:R-:W-:-:S07]  /*67f0*/  FMUL.FTZ R3, R3, 16777216 ;  /* 0x4b80000003037820 */ /* 0x000fce0000410000 */
.L_x_4203:
[----:B------:R-:W-:Y:S05]  /*6800*/  BSYNC.RELIABLE B0 ;  /* 0x0000000000007941 */ /* 0x000fea0003800100 */
.L_x_4192:
        /* <DEDUP_REMOVED lines=17> */
.L_x_4205:
[----:B------:R-:W-:Y:S05]  /*6920*/  BSYNC.RECONVERGENT B4 ;  /* 0x0000000000047941 */ /* 0x000fea0003800200 */
.L_x_4204:
        /* <DEDUP_REMOVED lines=28> */
.L_x_4195:
[----:B------:R-:W-:Y:S05]  /*6af0*/  BSYNC.RECONVERGENT B3 ;  /* 0x0000000000037941 */ /* 0x000fea0003800200 */
.L_x_4191:
[----:B-1----:R-:W-:Y:S02]  /*6b00*/  LOP3.LUT R11, R4, 0x80000000, R11, 0xb8, !PT ;  /* 0x80000000040b7812 */ /* 0x002fe400078eb80b */
[----:B------:R-:W-:Y:S01]  /*6b10*/  LOP3.LUT R12, R25, 0x80000000, R12, 0xb8, !PT ;  /* 0x80000000190c7812 */ /* 0x000fe200078eb80c */
[----:B------:R-:W-:Y:S06]  /*6b20*/  BRA `(.L_x_4177) ;  /* 0x0000001400007947 */ /* 0x000fec0003800000 */
.L_x_4179:
        /* <DEDUP_REMOVED lines=32> */
.L_x_4211:
[----:B------:R-:W-:Y:S05]  /*6d30*/  BSYNC.RECONVERGENT B4 ;  /* 0x0000000000047941 */ /* 0x000fea0003800200 */
.L_x_4210:
        /* <DEDUP_REMOVED lines=22> */
.L_x_4209:
        /* <DEDUP_REMOVED lines=28> */
.L_x_4214:
[----:B------:R-:W-:Y:S05]  /*7060*/  BSYNC.RECONVERGENT B4 ;  /* 0x0000000000047941 */ /* 0x000fea0003800200 */
.L_x_4213:
        /* <DEDUP_REMOVED lines=22> */
.L_x_4208:
        /* <DEDUP_REMOVED lines=33> */
.L_x_4216:
[----:B------:R-:W-:Y:S05]  /*73e0*/  BSYNC.RECONVERGENT B4 ;  /* 0x0000000000047941 */ /* 0x000fea0003800200 */
.L_x_4215:
        /* <DEDUP_REMOVED lines=22> */
.L_x_4207:
        /* <DEDUP_REMOVED lines=25> */
.L_x_4220:
[----:B------:R-:W-:Y:S05]  /*76e0*/  BSYNC.RECONVERGENT B4 ;  /* 0x0000000000047941 */ /* 0x000fea0003800200 */
.L_x_4219:
        /* <DEDUP_REMOVED lines=22> */
.L_x_4218:
        /* <DEDUP_REMOVED lines=28> */
.L_x_4222:
[----:B------:R-:W-:Y:S05]  /*7a10*/  BSYNC.RECONVERGENT B4 ;  /* 0x0000000000047941 */ /* 0x000fea0003800200 */
.L_x_4221:
        /* <DEDUP_REMOVED lines=22> */
.L_x_4217:
        /* <DEDUP_REMOVED lines=33> */
.L_x_4224:
[----:B------:R-:W-:Y:S05]  /*7d90*/  BSYNC.RECONVERGENT B4 ;  /* 0x0000000000047941 */ /* 0x000fea0003800200 */
.L_x_4223:
        /* <DEDUP_REMOVED lines=21> */
.L_x_4212:
[----:B------:R-:W-:Y:S05]  /*7ef0*/  BSYNC.RECONVERGENT B3 ;  /* 0x0000000000037941 */ /* 0x000fea0003800200 */
.L_x_4206:
[----:B------:R-:W-:Y:S01]  /*7f00*/  FADD.FTZ R2, R2, 0.69314718246459960938 ;  /* 0x3f31721802027421 */ /* 0x000fe20000010000 */
[----:B------:R-:W-:-:S04]  /*7f10*/  LOP3.LUT R12, R3, 0x80000000, R12, 0xb8, !PT ;  /* 0x80000000030c7812 */ /* 0x000fc800078eb80c */
[----:B------:R-:W-:-:S07]  /*7f20*/  LOP3.LUT R11, R2, 0x80000000, R11, 0xb8, !PT ;  /* 0x80000000020b7812 */ /* 0x000fce00078eb80b */
.L_x_4177:
[----:B------:R-:W-:Y:S05]  /*7f30*/  BSYNC.RECONVERGENT B2 ;  /* 0x0000000000027941 */ /* 0x000fea0003800200 */
.L_x_4176:
[----:B------:R-:W-:Y:S05]  /*7f40*/  WARPSYNC.ALL ;  /* 0x0000000000007948 */ /* 0x000fea0003800000 */
[----:B------:R-:W-:Y:S01]  /*7f50*/  IADD3 R0, PT, PT, R18, 0x180, RZ ;  /* 0x0000018012007810 */ /* 0x000fe20007ffe0ff */
[----:B------:R-:W-:Y:S03]  /*7f60*/  BSSY.RECONVERGENT B2, `(.L_x_4225) ;  /* 0x000028a000027945 */ /* 0x000fe60003800200 */
[----:B------:R-:W-:-:S13]  /*7f70*/  ISETP.GE.U32.AND P0, PT, R0, R19, PT ;  /* 0x000000130000720c */ /* 0x000fda0003f06070 */
[----:B------:R-:W-:Y:S05]  /*7f80*/  @P0 BRA `(.L_x_4226) ;  /* 0x00000028001c0947 */ /* 0x000fea0003800000 */
[----:B------:R-:W-:Y:S02]  /*7f90*/  HADD2.F32 R6, -RZ, R8.H1_H1 ;  /* 0x30000008ff067230 */ /* 0x000fe40000004100 */
        /* <DEDUP_REMOVED lines=22> */
.L_x_4227:
        /* <DEDUP_REMOVED lines=70> */
.L_x_4234:
[----:B------:R-:W-:-:S04]  /*8560*/  FADD.FTZ R4, -R0, R25 ;  /* 0x0000001900047221 */ /* 0x000fc80000010100 */
[----:B------:R-:W-:-:S07]  /*8570*/  FMUL.FTZ R4, R4, 0.5 ;  /* 0x3f00000004047820 */ /* 0x000fce0000410000 */
.L_x_4235:
[----:B------:R-:W-:Y:S05]  /*8580*/  BSYNC.RECONVERGENT B1 ;  /* 0x0000000000017941 */ /* 0x000fea0003800200 */
.L_x_4233:
        /* <DEDUP_REMOVED lines=11> */
.L_x_4237:
[----:B------:R-:W-:-:S04]  /*8640*/  FADD.FTZ R29, R2, -R27 ;  /* 0x8000001b021d7221 */ /* 0x000fc80000010000 */
[----:B------:R-:W-:-:S07]  /*8650*/  FMUL.FTZ R29, R29, 0.5 ;  /* 0x3f0000001d1d7820 */ /* 0x000fce0000410000 */
.L_x_4238:
[----:B------:R-:W-:Y:S05]  /*8660*/  BSYNC.RECONVERGENT B1 ;  /* 0x0000000000017941 */ /* 0x000fea0003800200 */
.L_x_4236:
        /* <DEDUP_REMOVED lines=35> */
.L_x_4232:
        /* <DEDUP_REMOVED lines=35> */
.L_x_4239:
[----:B------:R-:W-:-:S04]  /*8ad0*/  FADD.FTZ R27, -R3, 1 ;  /* 0x3f800000031b7421 */ /* 0x000fc80000010100 */
[----:B------:R-:W-:-:S06]  /*8ae0*/  FMUL.FTZ R27, R0, R27 ;  /* 0x0000001b001b7220 */ /* 0x000fcc0000410000 */
[----:B------:R-:W0:Y:S08]  /*8af0*/  MUFU.SQRT R27, R27 ;  /* 0x0000001b001b7308 */ /* 0x000e300000002000 */
[----:B0-----:R-:W0:Y:S02]  /*8b00*/  MUFU.RCP R29, R27 ;  /* 0x0000001b001d7308 */ /* 0x001e240000001000 */
[----:B0-----:R-:W-:Y:S01]  /*8b10*/  FMUL.FTZ R4, |R6|, R29 ;  /* 0x0000001d06047220 */ /* 0x001fe20000410200 */
[----:B------:R-:W-:Y:S06]  /*8b20*/  BRA `(.L_x_4230) ;  /* 0x0000000000047947 */ /* 0x000fec0003800000 */
.L_x_4231:
[----:B------:R0:W1:Y:S02]  /*8b30*/  MUFU.SQRT R4, R20 ;  /* 0x0000001400047308 */ /* 0x0000640000002000 */
.L_x_4230:
[----:B------:R-:W-:Y:S05]  /*8b40*/  BSYNC.RECONVERGENT B0 ;  /* 0x0000000000007941 */ /* 0x000fea0003800200 */
.L_x_4229:
        /* <DEDUP_REMOVED lines=35> */
.L_x_4243:
        /* <DEDUP_REMOVED lines=23> */
.L_x_4249:
[----:B------:R-:W-:-:S04]  /*8ef0*/  FADD.FTZ R7, -R7, R2 ;  /* 0x0000000207077221 */ /* 0x000fc80000010100 */
[----:B------:R-:W-:-:S07]  /*8f00*/  FMUL.FTZ R7, R7, 0.5 ;  /* 0x3f00000007077820 */ /* 0x000fce0000410000 */
.L_x_4250:
[----:B------:R-:W-:Y:S05]  /*8f10*/  BSYNC.RECONVERGENT B4 ;  /* 0x0000000000047941 */ /* 0x000fea0003800200 */
.L_x_4248:
[----:B------:R-:W-:Y:S01]  /*8f20*/  FADD.FTZ R0, R7, R0 ;  /* 0x0000000007007221 */ /* 0x000fe20000010000 */
[----:B------:R-:W-:-:S04]  /*8f30*/  FADD.FTZ R7, R3, R22 ;  /* 0x0000001603077221 */ /* 0x000fc80000010000 */
[----:B------:R-:W-:-:S04]  /*8f40*/  FMUL.FTZ R0, R0, R7 ;  /* 0x0000000700007220 */ /* 0x000fc80000410000 */
[----:B------:R2:W3:Y:S01]  /*8f50*/  MUFU.SQRT R2, R0 ;  /* 0x0000000000027308 */ /* 0x0004e20000002000 */
[----:B------:R-:W-:Y:S05]  /*8f60*/  BRA `(.L_x_4251) ;  /* 0x0000000000487947 */ /* 0x000fea0003800000 */
.L_x_4247:
        /* <DEDUP_REMOVED lines=12> */
.L_x_4246:
[----:B------:R-:W-:Y:S01]  /*9030*/  FADD.FTZ R0, R22, 1 ;  /* 0x3f80000016007421 */ /* 0x000fe20000010000 */
[----:B------:R-:W-:Y:S01]  /*9040*/  MUFU.SQRT R7, R20 ;  /* 0x0000001400077308 */ /* 0x000fe20000002000 */
[----:B------:R-:W-:Y:S02]  /*9050*/  MOV R3, 0x3f800000 ;  /* 0x3f80000000037802 */ /* 0x000fe40000000f00 */
[----:B------:R-:W-:-:S06]  /*9060*/  FMUL.FTZ R0, R0, 0.5 ;  /* 0x3f00000000007820 */ /* 0x000fcc0000410000 */
[----:B------:R-:W2:Y:S02]  /*9070*/  MUFU.SQRT R0, R0 ;  /* 0x0000000000007308 */ /* 0x000ea40000002000 */
[----:B--2---:R-:W-:-:S07]  /*9080*/  FMUL.FTZ R2, R7, R0 ;  /* 0x0000000007027220 */ /* 0x004fce0000410000 */
.L_x_4251:
[----:B------:R-:W-:Y:S05]  /*9090*/  BSYNC.RECONVERGENT B1 ;  /* 0x0000000000017941 */ /* 0x000fea0003800200 */
.L_x_4245:
[----:B------:R-:W-:Y:S05]  /*90a0*/  BRA `(.L_x_4252) ;  /* 0x0000000000087947 */ /* 0x000fea0003800000 */
.L_x_4242:
[----:B------:R-:W-:Y:S01]  /*90b0*/  FMUL.FTZ R2, R22, 16777216 ;  /* 0x4b80000016027820 */ /* 0x000fe20000410000 */
[----:B------:R-:W-:-:S07]  /*90c0*/  FMUL.FTZ R3, R3, 16777216 ;  /* 0x4b80000003037820 */ /* 0x000fce0000410000 */
.L_x_4252:
[----:B------:R-:W-:Y:S05]  /*90d0*/  BSYNC.RELIABLE B0 ;  /* 0x0000000000007941 */ /* 0x000fea0003800100 */
.L_x_4241:
        /* <DEDUP_REMOVED lines=17> */
.L_x_4254:
[----:B------:R-:W-:Y:S05]  /*91f0*/  BSYNC.RECONVERGENT B4 ;  /* 0x0000000000047941 */ /* 0x000fea0003800200 */
.L_x_4253:
        /* <DEDUP_REMOVED lines=28> */
.L_x_4244:
[----:B------:R-:W-:Y:S05]  /*93c0*/  BSYNC.RECONVERGENT B3 ;  /* 0x0000000000037941 */ /* 0x000fea0003800200 */
.L_x_4240:
[----:B-1----:R-:W-:Y:S02]  /*93d0*/  LOP3.LUT R9, R4, 0x80000000, R9, 0xb8, !PT ;  /* 0x8000000004097812 */ /* 0x002fe400078eb809 */
[----:B------:R-:W-:Y:S01]  /*93e0*/  LOP3.LUT R10, R27, 0x80000000, R10, 0xb8, !PT ;  /* 0x800000001b0a7812 */ /* 0x000fe200078eb80a */
[----:B------:R-:W-:Y:S06]  /*93f0*/  BRA `(.L_x_4226) ;  /* 0x0000001400007947 */ /* 0x000fec0003800000 */
.L_x_4228:
        /* <DEDUP_REMOVED lines=32> */
.L_x_4260:
[----:B------:R-:W-:Y:S05]  /*9600*/  BSYNC.RECONVERGENT B4 ;  /* 0x0000000000047941 */ /* 0x000fea0003800200 */
.L_x_4259:
        /* <DEDUP_REMOVED lines=22> */
.L_x_4258:
        /* <DEDUP_REMOVED lines=28> */
.L_x_4263:
[----:B------:R-:W-:Y:S05]  /*9930*/  BSYNC.RECONVERGENT B4 ;  /* 0x0000000000047941 */ /* 0x000fea0003800200 */
.L_x_4262:
        /* <DEDUP_REMOVED lines=22> */
.L_x_4257:
        /* <DEDUP_REMOVED lines=33> */
.L_x_4265:
[----:B------:R-:W-:Y:S05]  /*9cb0*/  BSYNC.RECONVERGENT B4 ;  /* 0x0000000000047941 */ /* 0x000fea0003800200 */
.L_x_4264:
        /* <DEDUP_REMOVED lines=22> */
.L_x_4256:
        /* <DEDUP_REMOVED lines=25> */
.L_x_4269:
[----:B------:R-:W-:Y:S05]  /*9fb0*/  BSYNC.RECONVERGENT B4 ;  /* 0x0000000000047941 */ /* 0x000fea0003800200 */
.L_x_4268:
        /* <DEDUP_REMOVED lines=22> */
.L_x_4267:
        /* <DEDUP_REMOVED lines=28> */
.L_x_4271:
[----:B------:R-:W-:Y:S05]  /*a2e0*/  BSYNC.RECONVERGENT B4 ;  /* 0x0000000000047941 */ /* 0x000fea0003800200 */
.L_x_4270:
        /* <DEDUP_REMOVED lines=22> */
.L_x_4266:
        /* <DEDUP_REMOVED lines=33> */
.L_x_4273:
[----:B------:R-:W-:Y:S05]  /*a660*/  BSYNC.RECONVERGENT B4 ;  /* 0x0000000000047941 */ /* 0x000fea0003800200 */
.L_x_4272:
        /* <DEDUP_REMOVED lines=21> */
.L_x_4261:
[----:B------:R-:W-:Y:S05]  /*a7c0*/  BSYNC.RECONVERGENT B3 ;  /* 0x0000000000037941 */ /* 0x000fea0003800200 */
.L_x_4255:
[----:B------:R-:W-:Y:S01]  /*a7d0*/  FADD.FTZ R2, R2, 0.69314718246459960938 ;  /* 0x3f31721802027421 */ /* 0x000fe20000010000 */
[----:B------:R-:W-:-:S04]  /*a7e0*/  LOP3.LUT R10, R3, 0x80000000, R10, 0xb8, !PT ;  /* 0x80000000030a7812 */ /* 0x000fc800078eb80a */
[----:B------:R-:W-:-:S07]  /*a7f0*/  LOP3.LUT R9, R2, 0x80000000, R9, 0xb8, !PT ;  /* 0x8000000002097812 */ /* 0x000fce00078eb809 */
.L_x_4226:
[----:B------:R-:W-:Y:S05]  /*a800*/  BSYNC.RECONVERGENT B2 ;  /* 0x0000000000027941 */ /* 0x000fea0003800200 */
.L_x_4225:
        /* <DEDUP_REMOVED lines=28> */
.L_x_4276:
        /* <DEDUP_REMOVED lines=70> */
.L_x_4283:
[----:B------:R-:W-:-:S04]  /*ae30*/  FADD.FTZ R4, -R0, R27 ;  /* 0x0000001b00047221 */ /* 0x000fc80000010100 */
[----:B------:R-:W-:-:S07]  /*ae40*/  FMUL.FTZ R4, R4, 0.5 ;  /* 0x3f00000004047820 */ /* 0x000fce0000410000 */
.L_x_4284:
[----:B------:R-:W-:Y:S05]  /*ae50*/  BSYNC.RECONVERGENT B1 ;  /* 0x0000000000017941 */ /* 0x000fea0003800200 */
.L_x_4282:
        /* <DEDUP_REMOVED lines=11> */
.L_x_4286:
[----:B------:R-:W-:-:S04]  /*af10*/  FADD.FTZ R29, R2, -R29 ;  /* 0x8000001d021d7221 */ /* 0x000fc80000010000 */
[----:B------:R-:W-:-:S07]  /*af20*/  FMUL.FTZ R29, R29, 0.5 ;  /* 0x3f0000001d1d7820 */ /* 0x000fce0000410000 */
.L_x_4287:
[----:B------:R-:W-:Y:S05]  /*af30*/  BSYNC.RECONVERGENT B1 ;  /* 0x0000000000017941 */ /* 0x000fea0003800200 */
.L_x_4285:
[----:B------:R-:W-:Y:S01]  /*af40*/  FADD.FTZ R4, R29, R4 ;  /* 0x000000041d047221 */ /* 0x000fe20000010000 */
[----:B------:R-:W-:Y:S01]  /*af50*/  FADD.FTZ R29, R22, 1 ;  /* 0x3f800000161d7421 */ /* 0x000fe20000010000 */
[----:B------:R-:W-:Y:S01]  /*af60*/  HFMA2 R35, -RZ, RZ, 1.875, 0 ;  /* 0x3f800000ff237431 */ /* 0x000fe200000001ff */
        /* <DEDUP_REMOVED lines=32> */
.L_x_4281:
        /* <DEDUP_REMOVED lines=35> */
.L_x_4288:
[----:B------:R-:W-:-:S04]  /*b3a0*/  FADD.FTZ R29, -R3, 1 ;  /* 0x3f800000031d7421 */ /* 0x000fc80000010100 */
[----:B------:R-:W-:-:S06]  /*b3b0*/  FMUL.FTZ R28, R0, R29 ;  /* 0x0000001d001c7220 */ /* 0x000fcc0000410000 */
[----:B------:R-:W0:Y:S08]  /*b3c0*/  MUFU.SQRT R28, R28 ;  /* 0x0000001c001c7308 */ /* 0x000e300000002000 */
[----:B0-----:R-:W0:Y:S02]  /*b3d0*/  MUFU.RCP R29, R28 ;  /* 0x0000001c001d7308 */ /* 0x001e240000001000 */
[----:B0-----:R-:W-:Y:S01]  /*b3e0*/  FMUL.FTZ R4, |R6|, R29 ;  /* 0x0000001d06047220 */ /* 0x001fe20000410200 */
[----:B------:R-:W-:Y:S06]  /*b3f0*/  BRA `(.L_x_4279) ;  /* 0x0000000000047947 */ /* 0x000fec0003800000 */
.L_x_4280:
[----:B------:R0:W1:Y:S02]  /*b400*/  MUFU.SQRT R4, R20 ;  /* 0x0000001400047308 */ /* 0x0000640000002000 */
.L_x_4279:
[----:B------:R-:W-:Y:S05]  /*b410*/  BSYNC.RECONVERGENT B0 ;  /* 0x0000000000007941 */ /* 0x000fea0003800200 */
.L_x_4278:
        /* <DEDUP_REMOVED lines=35> */
.L_x_4292:
        /* <DEDUP_REMOVED lines=23> */
.L_x_4298:
[----:B------:R-:W-:-:S04]  /*b7c0*/  FADD.FTZ R25, -R25, R2 ;  /* 0x0000000219197221 */ /* 0x000fc80000010100 */
[----:B------:R-:W-:-:S07]  /*b7d0*/  FMUL.FTZ R25, R25, 0.5 ;  /* 0x3f00000019197820 */ /* 0x000fce0000410000 */
.L_x_4299:
[----:B------:R-:W-:Y:S05]  /*b7e0*/  BSYNC.RECONVERGENT B4 ;  /* 0x0000000000047941 */ /* 0x000fea0003800200 */
.L_x_4297:
[----:B------:R-:W-:Y:S01]  /*b7f0*/  FADD.FTZ R0, R25, R0 ;  /* 0x0000000019007221 */ /* 0x000fe20000010000 */
[----:B------:R-:W-:-:S04]  /*b800*/  FADD.FTZ R25, R3, R22 ;  /* 0x0000001603197221 */ /* 0x000fc80000010000 */
[----:B------:R-:W-:-:S04]  /*b810*/  FMUL.FTZ R0, R0, R25 ;  /* 0x0000001900007220 */ /* 0x000fc80000410000 */
[----:B------:R2:W3:Y:S01]  /*b820*/  MUFU.SQRT R2, R0 ;  /* 0x0000000000027308 */ /* 0x0004e20000002000 */
[----:B------:R-:W-:Y:S05]  /*b830*/  BRA `(.L_x_4300) ;  /* 0x0000000000487947 */ /* 0x000fea0003800000 */
.L_x_4296:
        /* <DEDUP_REMOVED lines=12> */
.L_x_4295:
[----:B------:R-:W-:Y:S01]  /*b900*/  FADD.FTZ R0, R22, 1 ;  /* 0x3f80000016007421 */ /* 0x000fe20000010000 */
[----:B------:R-:W-:Y:S01]  /*b910*/  MUFU.SQRT R25, R20 ;  /* 0x0000001400197308 */ /* 0x000fe20000002000 */
[----:B------:R-:W-:Y:S02]  /*b920*/  MOV R3, 0x3f800000 ;  /* 0x3f80000000037802 */ /* 0x000fe40000000f00 */
[----:B------:R-:W-:-:S06]  /*b930*/  FMUL.FTZ R0, R0, 0.5 ;  /* 0x3f00000000007820 */ /* 0x000fcc0000410000 */
[----:B------:R-:W2:Y:S02]  /*b940*/  MUFU.SQRT R0, R0 ;  /* 0x0000000000007308 */ /* 0x000ea40000002000 */
[----:B--2---:R-:W-:-:S07]  /*b950*/  FMUL.FTZ R2, R25, R0 ;  /* 0x0000000019027220 */ /* 0x004fce0000410000 */
.L_x_4300:
[----:B------:R-:W-:Y:S05]  /*b960*/  BSYNC.RECONVERGENT B1 ;  /* 0x0000000000017941 */ /* 0x000fea0003800200 */
.L_x_4294:
[----:B------:R-:W-:Y:S05]  /*b970*/  BRA `(.L_x_4301) ;  /* 0x0000000000087947 */ /* 0x000fea0003800000 */
.L_x_4291:
[----:B------:R-:W-:Y:S01]  /*b980*/  FMUL.FTZ R2, R22, 16777216 ;  /* 0x4b80000016027820 */ /* 0x000fe20000410000 */
[----:B------:R-:W-:-:S07]  /*b990*/  FMUL.FTZ R3, R3, 16777216 ;  /* 0x4b80000003037820 */ /* 0x000fce0000410000 */
.L_x_4301:
[----:B------:R-:W-:Y:S05]  /*b9a0*/  BSYNC.RELIABLE B0 ;  /* 0x0000000000007941 */ /* 0x000fea0003800100 */
.L_x_4290:
        /* <DEDUP_REMOVED lines=11> */
[----:B0-----:R-:W-:-:S04]  /*ba60*/  FFMA R20, -R32, R6, R0 ;  /* 0x0000000620147223 */ /* 0x001fc80000000100 */
[----:B------:R-:W-:Y:S01]  /*ba70*/  FFMA R6, R27, R20, R6 ;  /* 0x000000141b067223 */ /* 0x000fe20000000006 */
[----:B---3--:R-:W-:Y:S06]  /*ba80*/  @!P0 BRA `(.L_x_4303) ;  /* 0x00000000000c8947 */ /* 0x008fec0003800000 */
[----:B------:R-:W-:-:S07]  /*ba90*/  MOV R20, 0xbab0 ;  /* 0x0000bab000147802 */ /* 0x000fce0000000f00 */
[----:B-1----:R-:W-:Y:S05]  /*baa0*/  CALL.REL.NOINC `($__internal_10_$__cuda_sm3x_div_rn_ftz_f32_slowpath) ;  /* 0x000001d800c47944 */ /* 0x002fea0003c00000 */
[----:B------:R-:W-:-:S07]  /*bab0*/  MOV R6, R0 ;  /* 0x0000000000067202 */ /* 0x000fce0000000f00 */
.L_x_4303:
[----:B------:R-:W-:Y:S05]  /*bac0*/  BSYNC.RECONVERGENT B4 ;  /* 0x0000000000047941 */ /* 0x000fea0003800200 */
.L_x_4302:
        /* <DEDUP_REMOVED lines=28> */
.L_x_4293:
[----:B------:R-:W-:Y:S05]  /*bc90*/  BSYNC.RECONVERGENT B3 ;  /* 0x0000000000037941 */ /* 0x000fea0003800200 */
.L_x_4289:
[----:B-1----:R-:W-:Y:S02]  /*bca0*/  LOP3.LUT R7, R4, 0x80000000, R7, 0xb8, !PT ;  /* 0x8000000004077812 */ /* 0x002fe400078eb807 */
[----:B------:R-:W-:Y:S01]  /*bcb0*/  LOP3.LUT R8, R3, 0x80000000, R8, 0xb8, !PT ;  /* 0x8000000003087812 */ /* 0x000fe200078eb808 */
[----:B------:R-:W-:Y:S06]  /*bcc0*/  BRA `(.L_x_4275) ;  /* 0x0000001400007947 */ /* 0x000fec0003800000 */
.L_x_4277:
        /* <DEDUP_REMOVED lines=32> */
.L_x_4309:
[----:B------:R-:W-:Y:S05]  /*bed0*/  BSYNC.RECONVERGENT B4 ;  /* 0x0000000000047941 */ /* 0x000fea0003800200 */
.L_x_4308:
        /* <DEDUP_REMOVED lines=22> */
.L_x_4307:
        /* <DEDUP_REMOVED lines=28> */
.L_x_4312:
[----:B------:R-:W-:Y:S05]  /*c200*/  BSYNC.RECONVERGENT B4 ;  /* 0x0000000000047941 */ /* 0x000fea0003800200 */
.L_x_4311:
        /* <DEDUP_REMOVED lines=22> */
.L_x_4306:
        /* <DEDUP_REMOVED lines=33> */
.L_x_4314:
[----:B------:R-:W-:Y:S05]  /*c580*/  BSYNC.RECONVERGENT B4 ;  /* 0x0000000000047941 */ /* 0x000fea0003800200 */
.L_x_4313:
        /* <DEDUP_REMOVED lines=22> */
.L_x_4305:
        /* <DEDUP_REMOVED lines=25> */
.L_x_4318:
[----:B------:R-:W-:Y:S05]  /*c880*/  BSYNC.RECONVERGENT B4 ;  /* 0x0000000000047941 */ /* 0x000fea0003800200 */
.L_x_4317:
        /* <DEDUP_REMOVED lines=22> */
.L_x_4316:
        /* <DEDUP_REMOVED lines=28> */
.L_x_4320:
[----:B------:R-:W-:Y:S05]  /*cbb0*/  BSYNC.RECONVERGENT B4 ;  /* 0x0000000000047941 */ /* 0x000fea0003800200 */
.L_x_4319:
        /* <DEDUP_REMOVED lines=22> */
.L_x_4315:
        /* <DEDUP_REMOVED lines=33> */
.L_x_4322:
[----:B------:R-:W-:Y:S05]  /*cf30*/  BSYNC.RECONVERGENT B4 ;  /* 0x0000000000047941 */ /* 0x000fea0003800200 */
.L_x_4321:
        /* <DEDUP_REMOVED lines=21> */
.L_x_4310:
[----:B------:R-:W-:Y:S05]  /*d090*/  BSYNC.RECONVERGENT B3 ;  /* 0x0000000000037941 */ /* 0x000fea0003800200 */
.L_x_4304:
[----:B------:R-:W-:Y:S01]  /*d0a0*/  FADD.FTZ R2, R2, 0.69314718246459960938 ;  /* 0x3f31721802027421 */ /* 0x000fe20000010000 */
[----:B------:R-:W-:-:S04]  /*d0b0*/  LOP3.LUT R8, R3, 0x80000000, R8, 0xb8, !PT ;  /* 0x8000000003087812 */ /* 0x000fc800078eb808 */
[----:B------:R-:W-:-:S07]  /*d0c0*/  LOP3.LUT R7, R2, 0x80000000, R7, 0xb8, !PT ;  /* 0x8000000002077812 */ /* 0x000fce00078eb807 */
.L_x_4275:
[----:B------:R-:W-:Y:S05]  /*d0d0*/  BSYNC.RECONVERGENT B2 ;  /* 0x0000000000027941 */ /* 0x000fea0003800200 */
.L_x_4274:
        /* <DEDUP_REMOVED lines=28> */
.L_x_4325:
        /* <DEDUP_REMOVED lines=17> */
[----:B------:R-:W-:Y:S02]  /*d3b0*/  VIMNMX R22, PT, PT, R28, R29, PT ;  /* 0x0000001d1c167248 */ /* 0x000fe40003fe0100 */
        /* <DEDUP_REMOVED lines=52> */
.L_x_4332:
[----:B------:R-:W-:-:S04]  /*d700*/  FADD.FTZ R4, -R0, R27 ;  /* 0x0000001b00047221 */ /* 0x000fc80000010100 */
[----:B------:R-:W-:-:S07]  /*d710*/  FMUL.FTZ R4, R4, 0.5 ;  /* 0x3f00000004047820 */ /* 0x000fce0000410000 */
.L_x_4333:
[----:B------:R-:W-:Y:S05]  /*d720*/  BSYNC.RECONVERGENT B1 ;  /* 0x0000000000017941 */ /* 0x000fea0003800200 */
.L_x_4331:
        /* <DEDUP_REMOVED lines=11> */
.L_x_4335:
[----:B------:R-:W-:-:S04]  /*d7e0*/  FADD.FTZ R29, R2, -R29 ;  /* 0x8000001d021d7221 */ /* 0x000fc80000010000 */
[----:B------:R-:W-:-:S07]  /*d7f0*/  FMUL.FTZ R29, R29, 0.5 ;  /* 0x3f0000001d1d7820 */ /* 0x000fce0000410000 */
.L_x_4336:
[----:B------:R-:W-:Y:S05]  /*d800*/  BSYNC.RECONVERGENT B1 ;  /* 0x0000000000017941 */ /* 0x000fea0003800200 */
.L_x_4334:
        /* <DEDUP_REMOVED lines=35> */
.L_x_4330:
        /* <DEDUP_REMOVED lines=35> */
.L_x_4337:
[----:B------:R-:W-:-:S04]  /*dc70*/  FADD.FTZ R29, -R3, 1 ;  /* 0x3f800000031d7421 */ /* 0x000fc80000010100 */
[----:B------:R-:W-:-:S06]  /*dc80*/  FMUL.FTZ R28, R0, R29 ;  /* 0x0000001d001c7220 */ /* 0x000fcc0000410000 */
[----:B------:R-:W0:Y:S08]  /*dc90*/  MUFU.SQRT R28, R28 ;  /* 0x0000001c001c7308 */ /* 0x000e300000002000 */
[----:B0-----:R-:W0:Y:S02]  /*dca0*/  MUFU.RCP R29, R28 ;  /* 0x0000001c001d7308 */ /* 0x001e240000001000 */
[----:B0-----:R-:W-:Y:S01]  /*dcb0*/  FMUL.FTZ R4, |R24|, R29 ;  /* 0x0000001d18047220 */ /* 0x001fe20000410200 */
[----:B------:R-:W-:Y:S06]  /*dcc0*/  BRA `(.L_x_4328) ;  /* 0x0000000000047947 */ /* 0x000fec0003800000 */
.L_x_4329:
[----:B------:R0:W1:Y:S02]  /*dcd0*/  MUFU.SQRT R4, R20 ;  /* 0x0000001400047308 */ /* 0x0000640000002000 */
.L_x_4328:
[----:B------:R-:W-:Y:S05]  /*dce0*/  BSYNC.RECONVERGENT B0 ;  /* 0x0000000000007941 */ /* 0x000fea0003800200 */
.L_x_4327:
        /* <DEDUP_REMOVED lines=11> */
[C---:B0-----:R-:W-:Y:S01]  /*dda0*/  FADD.FTZ R20, |R28|.reuse, -RZ ;  /* 0x800000ff1c147221 */ /* 0x041fe20000010200 */
        /* <DEDUP_REMOVED lines=23> */
.L_x_4341:
        /* <DEDUP_REMOVED lines=23> */
.L_x_4347:
[----:B------:R-:W-:-:S04]  /*e090*/  FADD.FTZ R25, -R25, R2 ;  /* 0x0000000219197221 */ /* 0x000fc80000010100 */
[----:B------:R-:W-:-:S07]  /*e0a0*/  FMUL.FTZ R25, R25, 0.5 ;  /* 0x3f00000019197820 */ /* 0x000fce0000410000 */
.L_x_4348:
[----:B------:R-:W-:Y:S05]  /*e0b0*/  BSYNC.RECONVERGENT B4 ;  /* 0x0000000000047941 */ /* 0x000fea0003800200 */
.L_x_4346:
[----:B------:R-:W-:Y:S01]  /*e0c0*/  FADD.FTZ R0, R25, R0 ;  /* 0x0000000019007221 */ /* 0x000fe20000010000 */
[----:B------:R-:W-:-:S04]  /*e0d0*/  FADD.FTZ R25, R3, R22 ;  /* 0x0000001603197221 */ /* 0x000fc80000010000 */
[----:B------:R-:W-:-:S04]  /*e0e0*/  FMUL.FTZ R0, R0, R25 ;  /* 0x0000001900007220 */ /* 0x000fc80000410000 */
[----:B------:R2:W3:Y:S01]  /*e0f0*/  MUFU.SQRT R2, R0 ;  /* 0x0000000000027308 */ /* 0x0004e20000002000 */
[----:B------:R-:W-:Y:S05]  /*e100*/  BRA `(.L_x_4349) ;  /* 0x0000000000487947 */ /* 0x000fea0003800000 */
.L_x_4345:
        /* <DEDUP_REMOVED lines=12> */
.L_x_4344:
[----:B------:R-:W-:Y:S01]  /*e1d0*/  FADD.FTZ R0, R22, 1 ;  /* 0x3f80000016007421 */ /* 0x000fe20000010000 */
[----:B------:R-:W-:Y:S01]  /*e1e0*/  MUFU.SQRT R25, R20 ;  /* 0x0000001400197308 */ /* 0x000fe20000002000 */
[----:B------:R-:W-:Y:S02]  /*e1f0*/  MOV R3, 0x3f800000 ;  /* 0x3f80000000037802 */ /* 0x000fe40000000f00 */
[----:B------:R-:W-:-:S06]  /*e200*/  FMUL.FTZ R0, R0, 0.5 ;  /* 0x3f00000000007820 */ /* 0x000fcc0000410000 */
[----:B------:R-:W2:Y:S02]  /*e210*/  MUFU.SQRT R0, R0 ;  /* 0x0000000000007308 */ /* 0x000ea40000002000 */
[----:B--2---:R-:W-:-:S07]  /*e220*/  FMUL.FTZ R2, R25, R0 ;  /* 0x0000000019027220 */ /* 0x004fce0000410000 */
.L_x_4349:
[----:B------:R-:W-:Y:S05]  /*e230*/  BSYNC.RECONVERGENT B1 ;  /* 0x0000000000017941 */ /* 0x000fea0003800200 */
.L_x_4343:
[----:B------:R-:W-:Y:S05]  /*e240*/  BRA `(.L_x_4350) ;  /* 0x0000000000087947 */ /* 0x000fea0003800000 */
.L_x_4340:
[----:B------:R-:W-:Y:S01]  /*e250*/  FMUL.FTZ R2, R22, 16777216 ;  /* 0x4b80000016027820 */ /* 0x000fe20000410000 */
[----:B------:R-:W-:-:S07]  /*e260*/  FMUL.FTZ R3, R3, 16777216 ;  /* 0x4b80000003037820 */ /* 0x000fce0000410000 */
.L_x_4350:
[----:B------:R-:W-:Y:S05]  /*e270*/  BSYNC.RELIABLE B0 ;  /* 0x0000000000007941 */ /* 0x000fea0003800100 */
.L_x_4339:
[----:B--23--:R-:W-:Y:S01]  /*e280*/  FADD.FTZ R0, |R2|, -RZ ;  /* 0x800000ff02007221 */ /* 0x00cfe20000010200 */
        /* <DEDUP_REMOVED lines=16> */
.L_x_4352:
[----:B------:R-:W-:Y:S05]  /*e390*/  BSYNC.RECONVERGENT B4 ;  /* 0x0000000000047941 */ /* 0x000fea0003800200 */
.L_x_4351:
        /* <DEDUP_REMOVED lines=28> */
.L_x_4342:
[----:B------:R-:W-:Y:S05]  /*e560*/  BSYNC.RECONVERGENT B3 ;  /* 0x0000000000037941 */ /* 0x000fea0003800200 */
.L_x_4338:
[----:B-1----:R-:W-:Y:S02]  /*e570*/  LOP3.LUT R5, R4, 0x80000000, R5, 0xb8, !PT ;  /* 0x8000000004057812 */ /* 0x002fe400078eb805 */
[----:B------:R-:W-:Y:S01]  /*e580*/  LOP3.LUT R6, R3, 0x80000000, R6, 0xb8, !PT ;  /* 0x8000000003067812 */ /* 0x000fe200078eb806 */
[----:B------:R-:W-:Y:S06]  /*e590*/  BRA `(.L_x_4324) ;  /* 0x0000001400007947 */ /* 0x000fec0003800000 */
.L_x_4326:
        /* <DEDUP_REMOVED lines=32> */
.L_x_4358:
[----:B------:R-:W-:Y:S05]  /*e7a0*/  BSYNC.RECONVERGENT B4 ;  /* 0x0000000000047941 */ /* 0x000fea0003800200 */
.L_x_4357:
        /* <DEDUP_REMOVED lines=22> */
.L_x_4356:
        /* <DEDUP_REMOVED lines=28> */
.L_x_4361:
[----:B------:R-:W-:Y:S05]  /*ead0*/  BSYNC.RECONVERGENT B4 ;  /* 0x0000000000047941 */ /* 0x000fea0003800200 */
.L_x_4360:
        /* <DEDUP_REMOVED lines=22> */
.L_x_4355:
        /* <DEDUP_REMOVED lines=33> */
.L_x_4363:
[----:B------:R-:W-:Y:S05]  /*ee50*/  BSYNC.RECONVERGENT B4 ;  /* 0x0000000000047941 */ /* 0x000fea0003800200 */
.L_x_4362:
        /* <DEDUP_REMOVED lines=22> */
.L_x_4354:
        /* <DEDUP_REMOVED lines=25> */
.L_x_4367:
[----:B------:R-:W-:Y:S05]  /*f150*/  BSYNC.RECONVERGENT B4 ;  /* 0x0000000000047941 */ /* 0x000fea0003800200 */
.L_x_4366:
        /* <DEDUP_REMOVED lines=22> */
.L_x_4365:
        /* <DEDUP_REMOVED lines=28> */
.L_x_4369:
[----:B------:R-:W-:Y:S05]  /*f480*/  BSYNC.RECONVERGENT B4 ;  /* 0x0000000000047941 */ /* 0x000fea0003800200 */
.L_x_4368:
        /* <DEDUP_REMOVED lines=22> */
.L_x_4364:
        /* <DEDUP_REMOVED lines=33> */
.L_x_4371:
[----:B------:R-:W-:Y:S05]  /*f800*/  BSYNC.RECONVERGENT B4 ;  /* 0x0000000000047941 */ /* 0x000fea0003800200 */
.L_x_4370:
        /* <DEDUP_REMOVED lines=21> */
.L_x_4359:
[----:B------:R-:W-:Y:S05]  /*f960*/  BSYNC.RECONVERGENT B3 ;  /* 0x0000000000037941 */ /* 0x000fea0003800200 */
.L_x_4353:
[----:B------:R-:W-:Y:S01]  /*f970*/  FADD.FTZ R2, R2, 0.69314718246459960938 ;  /* 0x3f31721802027421 */ /* 0x000fe20000010000 */
[----:B------:R-:W-:-:S04]  /*f980*/  LOP3.LUT R6, R3, 0x80000000, R6, 0xb8, !PT ;  /* 0x8000000003067812 */ /* 0x000fc800078eb806 */
[----:B------:R-:W-:-:S07]  /*f990*/  LOP3.LUT R5, R2, 0x80000000, R5, 0xb8, !PT ;  /* 0x8000000002057812 */ /* 0x000fce00078eb805 */
.L_x_4324:
[----:B------:R-:W-:Y:S05]  /*f9a0*/  BSYNC.RECONVERGENT B2 ;  /* 0x0000000000027941 */ /* 0x000fea0003800200 */
.L_x_4323:
        /* <DEDUP_REMOVED lines=28> */
.L_x_4374:
        /* <DEDUP_REMOVED lines=70> */
.L_x_4381:
[----:B------:R-:W-:-:S04]  /*ffd0*/  FADD.FTZ R24, -R0, R27 ;  /* 0x0000001b00187221 */ /* 0x000fc80000010100 */
[----:B------:R-:W-:-:S07]  /*ffe0*/  FMUL.FTZ R24, R24, 0.5 ;  /* 0x3f00000018187820 */ /* 0x000fce0000410000 */
.L_x_4382:
[----:B------:R-:W-:Y:S05]  /*fff0*/  BSYNC.RECONVERGENT B1 ;  /* 0x0000000000017941 */ /* 0x000fea0003800200 */
.L_x_4380:
        /* <DEDUP_REMOVED lines=11> */
.L_x_4384:
[----:B------:R-:W-:-:S04]  /*100b0*/  FADD.FTZ R29, R2, -R29 ;  /* 0x8000001d021d7221 */ /* 0x000fc80000010000 */
[----:B------:R-:W-:-:S07]  /*100c0*/  FMUL.FTZ R29, R29, 0.5 ;  /* 0x3f0000001d1d7820 */ /* 0x000fce0000410000 */
.L_x_4385:
[----:B------:R-:W-:Y:S05]  /*100d0*/  BSYNC.RECONVERGENT B1 ;  /* 0x0000000000017941 */ /* 0x000fea0003800200 */
.L_x_4383:
        /* <DEDUP_REMOVED lines=35> */
.L_x_4379:
        /* <DEDUP_REMOVED lines=35> */
.L_x_4386:
[----:B------:R-:W-:-:S04]  /*10540*/  FADD.FTZ R29, -R23, 1 ;  /* 0x3f800000171d7421 */ /* 0x000fc80000010100 */
[----:B------:R-:W-:-:S06]  /*10550*/  FMUL.FTZ R28, R0, R29 ;  /* 0x0000001d001c7220 */ /* 0x000fcc0000410000 */
[----:B------:R-:W0:Y:S08]  /*10560*/  MUFU.SQRT R28, R28 ;  /* 0x0000001c001c7308 */ /* 0x000e300000002000 */
[----:B0-----:R-:W0:Y:S02]  /*10570*/  MUFU.RCP R29, R28 ;  /* 0x0000001c001d7308 */ /* 0x001e240000001000 */
[----:B0-----:R-:W-:Y:S01]  /*10580*/  FMUL.FTZ R24, |R26|, R29 ;  /* 0x0000001d1a187220 */ /* 0x001fe20000410200 */
[----:B------:R-:W-:Y:S06]  /*10590*/  BRA `(.L_x_4377) ;  /* 0x0000000000047947 */ /* 0x000fec0003800000 */
.L_x_4378:
[----:B------:R0:W1:Y:S02]  /*105a0*/  MUFU.SQRT R24, R20 ;  /* 0x0000001400187308 */ /* 0x0000640000002000 */
.L_x_4377:
[----:B------:R-:W-:Y:S05]  /*105b0*/  BSYNC.RECONVERGENT B0 ;  /* 0x0000000000007941 */ /* 0x000fea0003800200 */
.L_x_4376:
        /* <DEDUP_REMOVED lines=35> */
.L_x_4390:
        /* <DEDUP_REMOVED lines=23> */
.L_x_4396:
[----:B------:R-:W-:-:S04]  /*10960*/  FADD.FTZ R25, -R25, R2 ;  /* 0x0000000219197221 */ /* 0x000fc80000010100 */
[----:B------:R-:W-:-:S07]  /*10970*/  FMUL.FTZ R25, R25, 0.5 ;  /* 0x3f00000019197820 */ /* 0x000fce0000410000 */
.L_x_4397:
[----:B------:R-:W-:Y:S05]  /*10980*/  BSYNC.RECONVERGENT B4 ;  /* 0x0000000000047941 */ /* 0x000fea0003800200 */
.L_x_4395:
[----:B------:R-:W-:Y:S01]  /*10990*/  FADD.FTZ R0, R25, R0 ;  /* 0x0000000019007221 */ /* 0x000fe20000010000 */
[----:B------:R-:W-:-:S04]  /*109a0*/  FADD.FTZ R25, R23, R22 ;  /* 0x0000001617197221 */ /* 0x000fc80000010000 */
[----:B------:R-:W-:-:S04]  /*109b0*/  FMUL.FTZ R0, R0, R25 ;  /* 0x0000001900007220 */ /* 0x000fc80000410000 */
[----:B------:R2:W3:Y:S01]  /*109c0*/  MUFU.SQRT R2, R0 ;  /* 0x0000000000027308 */ /* 0x0004e20000002000 */
[----:B------:R-:W-:Y:S05]  /*109d0*/  BRA `(.L_x_4398) ;  /* 0x0000000000487947 */ /* 0x000fea0003800000 */
.L_x_4394:
        /* <DEDUP_REMOVED lines=12> */
.L_x_4393:
[----:B------:R-:W-:Y:S01]  /*10aa0*/  FADD.FTZ R0, R22, 1 ;  /* 0x3f80000016007421 */ /* 0x000fe20000010000 */
[----:B------:R-:W-:Y:S01]  /*10ab0*/  MUFU.SQRT R25, R20 ;  /* 0x0000001400197308 */ /* 0x000fe20000002000 */
[----:B------:R-:W-:Y:S02]  /*10ac0*/  MOV R23, 0x3f800000 ;  /* 0x3f80000000177802 */ /* 0x000fe40000000f00 */
[----:B------:R-:W-:-:S06]  /*10ad0*/  FMUL.FTZ R0, R0, 0.5 ;  /* 0x3f00000000007820 */ /* 0x000fcc0000410000 */
[----:B------:R-:W2:Y:S02]  /*10ae0*/  MUFU.SQRT R0, R0 ;  /* 0x0000000000007308 */ /* 0x000ea40000002000 */
[----:B--2---:R-:W-:-:S07]  /*10af0*/  FMUL.FTZ R2, R25, R0 ;  /* 0x0000000019027220 */ /* 0x004fce0000410000 */
.L_x_4398:
[----:B------:R-:W-:Y:S05]  /*10b00*/  BSYNC.RECONVERGENT B1 ;  /* 0x0000000000017941 */ /* 0x000fea0003800200 */
.L_x_4392:
[----:B------:R-:W-:Y:S05]  /*10b10*/  BRA `(.L_x_4399) ;  /* 0x0000000000087947 */ /* 0x000fea0003800000 */
.L_x_4389:
[----:B------:R-:W-:Y:S01]  /*10b20*/  FMUL.FTZ R2, R22, 16777216 ;  /* 0x4b80000016027820 */ /* 0x000fe20000410000 */
[----:B------:R-:W-:-:S07]  /*10b30*/  FMUL.FTZ R23, R23, 16777216 ;  /* 0x4b80000017177820 */ /* 0x000fce0000410000 */
.L_x_4399:
[----:B------:R-:W-:Y:S05]  /*10b40*/  BSYNC.RELIABLE B0 ;  /* 0x0000000000007941 */ /* 0x000fea0003800100 */
.L_x_4388:
        /* <DEDUP_REMOVED lines=17> */
.L_x_4401:
[----:B------:R-:W-:Y:S05]  /*10c60*/  BSYNC.RECONVERGENT B4 ;  /* 0x0000000000047941 */ /* 0x000fea0003800200 */
.L_x_4400:
        /* <DEDUP_REMOVED lines=28> */
.L_x_4391:
[----:B------:R-:W-:Y:S05]  /*10e30*/  BSYNC.RECONVERGENT B3 ;  /* 0x0000000000037941 */ /* 0x000fea0003800200 */
.L_x_4387:
[----:B-1----:R-:W-:Y:S02]  /*10e40*/  LOP3.LUT R3, R24, 0x80000000, R3, 0xb8, !PT ;  /* 0x8000000018037812 */ /* 0x002fe400078eb803 */
[----:B------:R-:W-:Y:S01]  /*10e50*/  LOP3.LUT R4, R23, 0x80000000, R4, 0xb8, !PT ;  /* 0x8000000017047812 */ /* 0x000fe200078eb804 */
[----:B------:R-:W-:Y:S06]  /*10e60*/  BRA `(.L_x_4373) ;  /* 0x0000001400007947 */ /* 0x000fec0003800000 */
.L_x_4375:
        /* <DEDUP_REMOVED lines=32> */
.L_x_4407:
[----:B------:R-:W-:Y:S05]  /*11070*/  BSYNC.RECONVERGENT B4 ;  /* 0x0000000000047941 */ /* 0x000fea0003800200 */
.L_x_4406:
        /* <DEDUP_REMOVED lines=22> */
.L_x_4405:
        /* <DEDUP_REMOVED lines=28> */
.L_x_4410:
[----:B------:R-:W-:Y:S05]  /*113a0*/  BSYNC.RECONVERGENT B4 ;  /* 0x0000000000047941 */ /* 0x000fea0003800200 */
.L_x_4409:
        /* <DEDUP_REMOVED lines=22> */
.L_x_4404:
        /* <DEDUP_REMOVED lines=33> */
.L_x_4412:
[----:B------:R-:W-:Y:S05]  /*11720*/  BSYNC.RECONVERGENT B4 ;  /* 0x0000000000047941 */ /* 0x000fea0003800200 */
.L_x_4411:
        /* <DEDUP_REMOVED lines=22> */
.L_x_4403:
        /* <DEDUP_REMOVED lines=25> */
.L_x_4416:
[----:B------:R-:W-:Y:S05]  /*11a20*/  BSYNC.RECONVERGENT B4 ;  /* 0x0000000000047941 */ /* 0x000fea0003800200 */
.L_x_4415:
        /* <DEDUP_REMOVED lines=22> */
.L_x_4414:
        /* <DEDUP_REMOVED lines=28> */
.L_x_4418:
[----:B------:R-:W-:Y:S05]  /*11d50*/  BSYNC.RECONVERGENT B4 ;  /* 0x0000000000047941 */ /* 0x000fea0003800200 */
.L_x_4417:
        /* <DEDUP_REMOVED lines=22> */
.L_x_4413:
        /* <DEDUP_REMOVED lines=33> */
.L_x_4420:
[----:B------:R-:W-:Y:S05]  /*120d0*/  BSYNC.RECONVERGENT B4 ;  /* 0x0000000000047941 */ /* 0x000fea0003800200 */
.L_x_4419:
        /* <DEDUP_REMOVED lines=21> */
.L_x_4408:
[----:B------:R-:W-:Y:S05]  /*12230*/  BSYNC.RECONVERGENT B3 ;  /* 0x0000000000037941 */ /* 0x000fea0003800200 */
.L_x_4402:
[----:B------:R-:W-:Y:S01]  /*12240*/  FADD.FTZ R2, R2, 0.69314718246459960938 ;  /* 0x3f31721802027421 */ /* 0x000fe20000010000 */
[----:B------:R-:W-:-:S04]  /*12250*/  LOP3.LUT R4, R23, 0x80000000, R4, 0xb8, !PT ;  /* 0x8000000017047812 */ /* 0x000fc800078eb804 */
[----:B------:R-:W-:-:S07]  /*12260*/  LOP3.LUT R3, R2, 0x80000000, R3, 0xb8, !PT ;  /* 0x8000000002037812 */ /* 0x000fce00078eb803 */
.L_x_4373:
[----:B------:R-:W-:Y:S05]  /*12270*/  BSYNC.RECONVERGENT B2 ;  /* 0x0000000000027941 */ /* 0x000fea0003800200 */
.L_x_4372:
[----:B------:R-:W-:Y:S05]  /*12280*/  WARPSYNC.ALL ;  /* 0x0000000000007948 */ /* 0x000fea0003800000 */
[----:B------:R-:W-:Y:S01]  /*12290*/  IADD3 R0, PT, PT, R18, 0x380, RZ ;  /* 0x0000038012007810 */ /* 0x000fe20007ffe0ff */
[----:B------:R-:W-:Y:S03]  /*122a0*/  BSSY.RECONVERGENT B2, `(.L_x_4421) ;  /* 0x000028c000027945 */ /* 0x000fe60003800200 */
[----:B------:R-:W-:-:S13]  /*122b0*/  ISETP.GE.U32.AND P0, PT, R0, R19, PT ;  /* 0x000000130000720c */ /* 0x000fda0003f06070 */
        /* <DEDUP_REMOVED lines=23> */
.L_x_4423:
        /* <DEDUP_REMOVED lines=17> */
[----:B------:R-:W-:Y:S02]  /*12540*/  VIMNMX R22, PT, PT, R29, R22, PT ;  /* 0x000000161d167248 */ /* 0x000fe40003fe0100 */
[----:B------:R-:W-:Y:S02]  /*12550*/  LOP3.LUT R26, R20, 0xfe000000, RZ, 0xc0, !PT ;  /* 0xfe000000141a7812 */ /* 0x000fe400078ec0ff */
[----:B------:R-:W-:Y:S02]  /*12560*/  FSETP.NEU.FTZ.AND P0, PT, R22, RZ, PT ;  /* 0x000000ff1600720b */ /* 0x000fe40003f1d000 */
[----:B------:R-:W-:-:S05]  /*12570*/  LOP3.LUT R31, R26, 0x7e800000, RZ, 0x3c, !PT ;  /* 0x7e8000001a1f7812 */ /* 0x000fca00078e3cff */
[-C--:B------:R-:W-:Y:S01]  /*12580*/  FMUL.FTZ R28, R22, R31.reuse ;  /* 0x0000001f161c7220 */ /* 0x080fe20000410000 */
[----:B------:R-:W-:-:S03]  /*12590*/  FMUL.FTZ R31, R20, R31 ;  /* 0x0000001f141f7220 */ /* 0x000fc60000410000 */
[----:B------:R-:W-:Y:S01]  /*125a0*/  FMUL.FTZ R30, R28, R28 ;  /* 0x0000001c1c1e7220 */ /* 0x000fe20000410000 */
[CC--:B------:R-:W-:Y:S02]  /*125b0*/  VIMNMX R28, PT, PT, R29.reuse, R32.reuse, !PT ;  /* 0x000000201d1c7248 */ /* 0x0c0fe40007fe0100 */
[----:B------:R-:W-:Y:S01]  /*125c0*/  VIMNMX R32, PT, PT, R29, R32, PT ;  /* 0x000000201d207248 */ /* 0x000fe20003fe0100 */
[----:B------:R-:W-:Y:S01]  /*125d0*/  FFMA.FTZ R30, R31, R31, R30 ;  /* 0x0000001f1f1e7223 */ /* 0x000fe2000001001e */
[----:B------:R-:W-:Y:S02]  /*125e0*/  LOP3.LUT R31, R28, 0xfe000000, RZ, 0xc0, !PT ;  /* 0xfe0000001c1f7812 */ /* 0x000fe400078ec0ff */
[----:B------:R-:W-:Y:S02]  /*125f0*/  FSETP.NEU.FTZ.AND P1, PT, R32, RZ, PT ;  /* 0x000000ff2000720b */ /* 0x000fe40003f3d000 */
[C---:B------:R-:W-:Y:S01]  /*12600*/  LOP3.LUT R29, R31.reuse, 0x7e800000, RZ, 0x3c, !PT ;  /* 0x7e8000001f1d7812 */ /* 0x040fe200078e3cff */
[----:B------:R-:W0:Y:S01]  /*12610*/  MUFU.SQRT R30, R30 ;  /* 0x0000001e001e7308 */ /* 0x000e220000002000 */
[----:B------:R-:W-:-:S03]  /*12620*/  LOP3.LUT R31, R31, 0x800000, RZ, 0xfc, !PT ;  /* 0x008000001f1f7812 */ /* 0x000fc600078efcff */
[-C--:B------:R-:W-:Y:S01]  /*12630*/  FMUL.FTZ R33, R32, R29.reuse ;  /* 0x0000001d20217220 */ /* 0x080fe20000410000 */
[----:B------:R-:W-:-:S03]  /*12640*/  FMUL.FTZ R29, R28, R29 ;  /* 0x0000001d1c1d7220 */ /* 0x000fc60000410000 */
[----:B------:R-:W-:-:S04]  /*12650*/  FMUL.FTZ R34, R33, R33 ;  /* 0x0000002121227220 */ /* 0x000fc80000410000 */
[----:B------:R-:W-:Y:S01]  /*12660*/  FFMA.FTZ R34, R29, R29, R34 ;  /* 0x0000001d1d227223 */ /* 0x000fe20000010022 */
[----:B------:R-:W-:-:S05]  /*12670*/  LOP3.LUT R29, R26, 0x800000, RZ, 0xfc, !PT ;  /* 0x008000001a1d7812 */ /* 0x000fca00078efcff */
[----:B------:R-:W1:Y:S01]  /*12680*/  MUFU.SQRT R34, R34 ;  /* 0x0000002200227308 */ /* 0x000e620000002000 */
[----:B0-----:R-:W-:Y:S01]  /*12690*/  @P0 FMUL.FTZ R20, R30, R29 ;  /* 0x0000001d1e140220 */ /* 0x001fe20000410000 */
[----:B------:R-:W-:-:S04]  /*126a0*/  FSETP.NEU.FTZ.AND P0, PT, R22, +INF , PT ;  /* 0x7f8000001600780b */ /* 0x000fc80003f1d000 */
[----:B------:R-:W-:Y:S01]  /*126b0*/  FSEL R29, R20, +INF , P0 ;  /* 0x7f800000141d7808 */ /* 0x000fe20000000000 */
[----:B-1----:R-:W-:Y:S01]  /*126c0*/  @P1 FMUL.FTZ R28, R34, R31 ;  /* 0x0000001f221c1220 */ /* 0x002fe20000410000 */
[----:B------:R-:W-:-:S04]  /*126d0*/  FSETP.NEU.FTZ.AND P1, PT, R32, +INF , PT ;  /* 0x7f8000002000780b */ /* 0x000fc80003f3d000 */
        /* <DEDUP_REMOVED lines=27> */
.L_x_4430:
[----:B------:R-:W-:-:S04]  /*12890*/  FADD.FTZ R20, -R0, R29 ;  /* 0x0000001d00147221 */ /* 0x000fc80000010100 */
[----:B------:R-:W-:-:S07]  /*128a0*/  FMUL.FTZ R20, R20, 0.5 ;  /* 0x3f00000014147820 */ /* 0x000fce0000410000 */
.L_x_4431:
[----:B------:R-:W-:Y:S05]  /*128b0*/  BSYNC.RECONVERGENT B1 ;  /* 0x0000000000017941 */ /* 0x000fea0003800200 */
.L_x_4429:
        /* <DEDUP_REMOVED lines=11> */
.L_x_4433:
[----:B------:R-:W-:-:S04]  /*12970*/  FADD.FTZ R33, R28, -R33 ;  /* 0x800000211c217221 */ /* 0x000fc80000010000 */
[----:B------:R-:W-:-:S07]  /*12980*/  FMUL.FTZ R33, R33, 0.5 ;  /* 0x3f00000021217820 */ /* 0x000fce0000410000 */
.L_x_4434:
[----:B------:R-:W-:Y:S05]  /*12990*/  BSYNC.RECONVERGENT B1 ;  /* 0x0000000000017941 */ /* 0x000fea0003800200 */
.L_x_4432:
[----:B------:R-:W-:Y:S01]  /*129a0*/  FADD.FTZ R20, R33, R20 ;  /* 0x0000001421147221 */ /* 0x000fe20000010000 */
[----:B------:R-:W-:Y:S01]  /*129b0*/  FADD.FTZ R33, R31, 1 ;  /* 0x3f8000001f217421 */ /* 0x000fe20000010000 */
[----:B------:R-:W-:-:S03]  /*129c0*/  HFMA2 R37, -RZ, RZ, 1.875, 0 ;  /* 0x3f800000ff257431 */ /* 0x000fc600000001ff */
[----:B------:R-:W-:-:S06]  /*129d0*/  FMUL.FTZ R33, R20, R33 ;  /* 0x0000002114217220 */ /* 0x000fcc0000410000 */
[----:B------:R-:W0:Y:S02]  /*129e0*/  MUFU.SQRT R33, R33 ;  /* 0x0000002100217308 */ /* 0x000e240000002000 */
[----:B0-----:R-:W-:-:S04]  /*129f0*/  FADD.FTZ R20, R20, R33 ;  /* 0x0000002114147221 */ /* 0x001fc80000010000 */
[C---:B------:R-:W-:Y:S01]  /*12a00*/  FADD.FTZ.RZ R22, R20.reuse, 1 ;  /* 0x3f80000014167421 */ /* 0x040fe2000001c000 */
[----:B------:R-:W-:-:S04]  /*12a10*/  ISETP.GE.U32.AND P0, PT, R20, 0x7f800000, PT ;  /* 0x7f8000001400780c */ /* 0x000fc80003f06070 */
[----:B------:R-:W-:-:S04]  /*12a20*/  IADD3 R22, PT, PT, R22, -0x3f400000, RZ ;  /* 0xc0c0000016167810 */ /* 0x000fc80007ffe0ff */
[----:B------:R-:W-:-:S04]  /*12a30*/  LOP3.LUT R35, R22, 0xff800000, RZ, 0xc0, !PT ;  /* 0xff80000016237812 */ /* 0x000fc800078ec0ff */
[----:B------:R-:W-:-:S05]  /*12a40*/  IADD3 R22, PT, PT, -R35, 0x40800000, RZ ;  /* 0x4080000023167810 */ /* 0x000fca0007ffe1ff */
[----:B------:R-:W-:Y:S01]  /*12a50*/  FFMA.FTZ R37, R22, 0.25, -R37 ;  /* 0x3e80000016257823 */ /* 0x000fe20000010825 */
        /* <DEDUP_REMOVED lines=23> */
.L_x_4428:
[----:B------:R-:W-:-:S13]  /*12bd0*/  FSETP.GEU.FTZ.AND P0, PT, R24, 1, PT ;  /* 0x3f8000001800780b */ /* 0x000fda0003f1e000 */
[----:B------:R-:W-:Y:S05]  /*12be0*/  @!P0 BRA `(.L_x_4435) ;  /* 0x0000000000848947 */ /* 0x000fea0003800000 */
[----:B------:R-:W-:Y:S01]  /*12bf0*/  FMUL.FTZ R22, R0, R27 ;  /* 0x0000001b00167220 */ /* 0x000fe20000410000 */
[----:B------:R-:W-:-:S03]  /*12c00*/  HFMA2 R35, -RZ, RZ, 1.875, 0 ;  /* 0x3f800000ff237431 */ /* 0x000fc600000001ff */
        /* <DEDUP_REMOVED lines=31> */
.L_x_4435:
[----:B------:R-:W-:-:S04]  /*12e00*/  FADD.FTZ R33, -R24, 1 ;  /* 0x3f80000018217421 */ /* 0x000fc80000010100 */
[----:B------:R-:W-:-:S06]  /*12e10*/  FMUL.FTZ R20, R0, R33 ;  /* 0x0000002100147220 */ /* 0x000fcc0000410000 */
[----:B------:R-:W0:Y:S08]  /*12e20*/  MUFU.SQRT R20, R20 ;  /* 0x0000001400147308 */ /* 0x000e300000002000 */
[----:B0-----:R-:W0:Y:S02]  /*12e30*/  MUFU.RCP R26, R20 ;  /* 0x00000014001a7308 */ /* 0x001e240000001000 */
[----:B0-----:R-:W-:Y:S01]  /*12e40*/  FMUL.FTZ R26, |R23|, R26 ;  /* 0x0000001a171a7220 */ /* 0x001fe20000410200 */
[----:B------:R-:W-:Y:S06]  /*12e50*/  BRA `(.L_x_4426) ;  /* 0x0000000000047947 */ /* 0x000fec0003800000 */
.L_x_4427:
[----:B------:R0:W1:Y:S02]  /*12e60*/  MUFU.SQRT R26, R25 ;  /* 0x00000019001a7308 */ /* 0x0000640000002000 */
.L_x_4426:
[----:B------:R-:W-:Y:S05]  /*12e70*/  BSYNC.RECONVERGENT B0 ;  /* 0x0000000000007941 */ /* 0x000fea0003800200 */
.L_x_4425:
        /* <DEDUP_REMOVED lines=35> */
.L_x_4439:
        /* <DEDUP_REMOVED lines=23> */
.L_x_4445:
[----:B0-----:R-:W-:-:S04]  /*13220*/  FADD.FTZ R25, -R27, R28 ;  /* 0x0000001c1b197221 */ /* 0x001fc80000010100 */
[----:B------:R-:W-:-:S07]  /*13230*/  FMUL.FTZ R25, R25, 0.5 ;  /* 0x3f00000019197820 */ /* 0x000fce0000410000 */
.L_x_4446:
[----:B------:R-:W-:Y:S05]  /*13240*/  BSYNC.RECONVERGENT B4 ;  /* 0x0000000000047941 */ /* 0x000fea0003800200 */
.L_x_4444:
[----:B------:R-:W-:Y:S01]  /*13250*/  FADD.FTZ R0, R25, R0 ;  /* 0x0000000019007221 */ /* 0x000fe20000010000 */
[----:B------:R-:W-:-:S04]  /*13260*/  FADD.FTZ R31, R24, R31 ;  /* 0x0000001f181f7221 */ /* 0x000fc80000010000 */
[----:B------:R-:W-:-:S06]  /*13270*/  FMUL.FTZ R31, R0, R31 ;  /* 0x0000001f001f7220 */ /* 0x000fcc0000410000 */
[----:B------:R-:W0:Y:S01]  /*13280*/  MUFU.SQRT R31, R31 ;  /* 0x0000001f001f7308 */ /* 0x000e220000002000 */
[----:B------:R-:W-:Y:S05]  /*13290*/  BRA `(.L_x_4447) ;  /* 0x0000000000487947 */ /* 0x000fea0003800000 */
.L_x_4443:
        /* <DEDUP_REMOVED lines=12> */
.L_x_4442:
[----:B------:R-:W-:Y:S01]  /*13360*/  FADD.FTZ R0, R31, 1 ;  /* 0x3f8000001f007421 */ /* 0x000fe20000010000 */
[----:B0-----:R-:W-:Y:S01]  /*13370*/  MUFU.SQRT R25, R25 ;  /* 0x0000001900197308 */ /* 0x001fe20000002000 */
[----:B------:R-:W-:Y:S02]  /*13380*/  MOV R24, 0x3f800000 ;  /* 0x3f80000000187802 */ /* 0x000fe40000000f00 */
[----:B------:R-:W-:-:S06]  /*13390*/  FMUL.FTZ R0, R0, 0.5 ;  /* 0x3f00000000007820 */ /* 0x000fcc0000410000 */
[----:B------:R-:W0:Y:S02]  /*133a0*/  MUFU.SQRT R0, R0 ;  /* 0x0000000000007308 */ /* 0x000e240000002000 */
[----:B0-----:R-:W-:-:S07]  /*133b0*/  FMUL.FTZ R31, R25, R0 ;  /* 0x00000000191f7220 */ /* 0x001fce0000410000 */
.L_x_4447:
[----:B------:R-:W-:Y:S05]  /*133c0*/  BSYNC.RECONVERGENT B1 ;  /* 0x0000000000017941 */ /* 0x000fea0003800200 */
.L_x_4441:
[----:B------:R-:W-:Y:S05]  /*133d0*/  BRA `(.L_x_4448) ;  /* 0x0000000000087947 */ /* 0x000fea0003800000 */
.L_x_4438:
[----:B------:R-:W-:Y:S01]  /*133e0*/  FMUL.FTZ R31, R31, 16777216 ;  /* 0x4b8000001f1f7820 */ /* 0x000fe20000410000 */
[----:B------:R-:W-:-:S07]  /*133f0*/  FMUL.FTZ R24, R24, 16777216 ;  /* 0x4b80000018187820 */ /* 0x000fce0000410000 */
.L_x_4448:
[----:B------:R-:W-:Y:S05]  /*13400*/  BSYNC.RELIABLE B0 ;  /* 0x0000000000007941 */ /* 0x000fea0003800100 */
.L_x_4437:
        /* <DEDUP_REMOVED lines=17> */
.L_x_4450:
[----:B------:R-:W-:Y:S05]  /*13520*/  BSYNC.RECONVERGENT B4 ;  /* 0x0000000000047941 */ /* 0x000fea0003800200 */
.L_x_4449:
        /* <DEDUP_REMOVED lines=28> */
.L_x_4440:
[----:B------:R-:W-:Y:S05]  /*136f0*/  BSYNC.RECONVERGENT B3 ;  /* 0x0000000000037941 */ /* 0x000fea0003800200 */
.L_x_4436:
[----:B-1----:R-:W-:Y:S02]  /*13700*/  LOP3.LUT R23, R26, 0x80000000, R23, 0xb8, !PT ;  /* 0x800000001a177812 */ /* 0x002fe400078eb817 */
[----:B------:R-:W-:Y:S01]  /*13710*/  LOP3.LUT R2, R25, 0x80000000, R2, 0xb8, !PT ;  /* 0x8000000019027812 */ /* 0x000fe200078eb802 */
[----:B------:R-:W-:Y:S06]  /*13720*/  BRA `(.L_x_4422) ;  /* 0x00000014000c7947 */ /* 0x000fec0003800000 */
.L_x_4424:
        /* <DEDUP_REMOVED lines=32> */
.L_x_4456:
[----:B------:R-:W-:Y:S05]  /*13930*/  BSYNC.RECONVERGENT B4 ;  /* 0x0000000000047941 */ /* 0x000fea0003800200 */
.L_x_4455:
[----:B------:R-:W-:Y:S02]  /*13940*/  HFMA2 R25, -RZ, RZ, 0.89990234375, 10328 ;  /* 0x3b33710bff197431 */ /* 0x000fe400000001ff */
[----:B------:R-:W-:Y:S01]  /*13950*/  FMUL.FTZ R0, R20, R20 ;  /* 0x0000001414007220 */ /* 0x000fe20000410000 */
[----:B------:R-:W-:Y:S02]  /*13960*/  MOV R27, 0x3fd774eb ;  /* 0x3fd774eb001b7802 */ /* 0x000fe40000000f00 */
[C---:B------:R-:W-:Y:S01]  /*13970*/  FSETP.NEU.FTZ.AND P1, PT, |R31|.reuse, |R24|, PT ;  /* 0x400000181f00720b */ /* 0x040fe20003f3d200 */
        /* <DEDUP_REMOVED lines=18> */
.L_x_4454:
        /* <DEDUP_REMOVED lines=28> */
.L_x_4459:
[----:B------:R-:W-:Y:S05]  /*13c60*/  BSYNC.RECONVERGENT B4 ;  /* 0x0000000000047941 */ /* 0x000fea0003800200 */
.L_x_4458:
        /* <DEDUP_REMOVED lines=22> */
.L_x_4453:
        /* <DEDUP_REMOVED lines=33> */
.L_x_4461:
[----:B------:R-:W-:Y:S05]  /*13fe0*/  BSYNC.RECONVERGENT B4 ;  /* 0x0000000000047941 */ /* 0x000fea0003800200 */
.L_x_4460:
        /* <DEDUP_REMOVED lines=22> */
.L_x_4452:
        /* <DEDUP_REMOVED lines=24> */
[----:B------:R-:W-:Y:S05]  /*142d0*/  CALL.REL.NOINC `($__internal_10_$__cuda_sm3x_div_rn_ftz_f32_slowpath) ;  /* 0x0000015000b87944 */ /* 0x000fea0003c00000 */
[----:B------:R-:W-:-:S07]  /*142e0*/  MOV R22, R0 ;  /* 0x0000000000167202 */ /* 0x000fce0000000f00 */
.L_x_4465:
[----:B------:R-:W-:Y:S05]  /*142f0*/  BSYNC.RECONVERGENT B4 ;  /* 0x0000000000047941 */ /* 0x000fea0003800200 */
.L_x_4464:
        /* <DEDUP_REMOVED lines=22> */
.L_x_4463:
[CC--:B0-----:R-:W-:Y:S01]  /*14460*/  VIMNMX R20, PT, PT, R25.reuse, R24.reuse, !PT ;  /* 0x0000001819147248 */ /* 0x0c1fe20007fe0100 */
        /* <DEDUP_REMOVED lines=26> */
[----:B------:R-:W-:Y:S05]  /*14610*/  CALL.REL.NOINC `($__internal_10_$__cuda_sm3x_div_rn_ftz_f32_slowpath) ;  /* 0x0000014c00e87944 */ /* 0x000fea0003c00000 */
[----:B------:R-:W-:-:S07]  /*14620*/  MOV R22, R0 ;  /* 0x0000000000167202 */ /* 0x000fce0000000f00 */
.L_x_4467:
[----:B------:R-:W-:Y:S05]  /*14630*/  BSYNC.RECONVERGENT B4 ;  /* 0x0000000000047941 */ /* 0x000fea0003800200 */
.L_x_4466:
        /* <DEDUP_REMOVED lines=22> */
.L_x_4462:
[----:B0-----:R-:W-:Y:S01]  /*147a0*/  FMUL.FTZ R20, R23, 0.36787945032119750977 ;  /* 0x3ebc5ab217147820 */ /* 0x001fe20000410000 */
        /* <DEDUP_REMOVED lines=31> */
[----:B------:R-:W-:Y:S05]  /*149a0*/  CALL.REL.NOINC `($__internal_10_$__cuda_sm3x_div_rn_ftz_f32_slowpath) ;  /* 0x0000014c00047944 */ /* 0x000fea0003c00000 */
[----:B------:R-:W-:-:S07]  /*149b0*/  MOV R20, R0 ;  /* 0x0000000000147202 */ /* 0x000fce0000000f00 */
.L_x_4469:
[----:B------:R-:W-:Y:S05]  /*149c0*/  BSYNC.RECONVERGENT B4 ;  /* 0x0000000000047941 */ /* 0x000fea0003800200 */
.L_x_4468:
        /* <DEDUP_REMOVED lines=21> */
.L_x_4457:
[----:B------:R-:W-:Y:S05]  /*14b20*/  BSYNC.RECONVERGENT B3 ;  /* 0x0000000000037941 */ /* 0x000fea0003800200 */
.L_x_4451:
[----:B------:R-:W-:Y:S01]  /*14b30*/  FADD.FTZ R26, R26, 0.69314718246459960938 ;  /* 0x3f3172181a1a7421 */ /* 0x000fe20000010000 */
[----:B------:R-:W-:-:S04]  /*14b40*/  LOP3.LUT R2, R31, 0x80000000, R2, 0xb8, !PT ;  /* 0x800000001f027812 */ /* 0x000fc800078eb802 */
[----:B------:R-:W-:-:S07]  /*14b50*/  LOP3.LUT R23, R26, 0x80000000, R23, 0xb8, !PT ;  /* 0x800000001a177812 */ /* 0x000fce00078eb817 */
.L_x_4422:
[----:B------:R-:W-:Y:S05]  /*14b60*/  BSYNC.RECONVERGENT B2 ;  /* 0x0000000000027941 */ /* 0x000fea0003800200 */
.L_x_4421:
[----:B------:R-:W-:Y:S05]  /*14b70*/  WARPSYNC.ALL ;  /* 0x0000000000007948 */ /* 0x000fea0003800000 */
[----:B------:R-:W-:Y:S01]  /*14b80*/  ISETP.GE.U32.AND P0, PT, R18, R19, PT ;  /* 0x000000131200720c */ /* 0x000fe20003f06070 */
[----:B------:R-:W-:Y:S04]  /*14b90*/  BSSY.RECONVERGENT B0, `(.L_x_4470) ;  /* 0x000003a000007945 */ /* 0x000fe80003800200 */
[----:B------:R-:W-:Y:S08]  /*14ba0*/  BSSY.RELIABLE B1, `(.L_x_4471) ;  /* 0x0000031000017945 */ /* 0x000ff00003800100 */
[----:B------:R-:W-:Y:S05]  /*14bb0*/  @P0 BRA `(.L_x_4472) ;  /* 0x0000000000380947 */ /* 0x000fea0003800000 */
[----:B------:R-:W1:Y:S01]  /*14bc0*/  LDC.64 R24, c[0x0][0x388] ;  /* 0x0000e200ff187b82 */ /* 0x000e620000000a00 */
[----:B------:R-:W-:Y:S02]  /*14bd0*/  IADD3 R27, PT, PT, R21, R18, RZ ;  /* 0x00000012151b7210 */ /* 0x000fe40007ffe0ff */
[----:B------:R-:W-:Y:S02]  /*14be0*/  F2FP.F16.F32.PACK_AB R17, R17, R16 ;  /* 0x000000101111723e */ /* 0x000fe400000000ff */
[----:B------:R-:W-:-:S04]  /*14bf0*/  MOV R18, R15 ;  /* 0x0000000f00127202 */ /* 0x000fc80000000f00 */
[----:B------:R-:W-:Y:S01]  /*14c00*/  ISETP.GE.AND P0, PT, R18, R19, PT ;  /* 0x000000131200720c */ /* 0x000fe20003f06270 */
[----:B-1----:R-:W-:-:S05]  /*14c10*/  IMAD.WIDE.U32 R24, R27, 0x4, R24 ;  /* 0x000000041b187825 */ /* 0x002fca00078e0018 */
[----:B------:R1:W-:Y:S07]  /*14c20*/  STG.E desc[UR4][R24.64], R17 ;  /* 0x0000001118007986 */ /* 0x0003ee000c101904 */
[----:B------:R-:W-:Y:S05]  /*14c30*/  @P0 BRA `(.L_x_4473) ;  /* 0x0000000000380947 */ /* 0x000fea0003800000 */
[----:B-1----:R-:W1:Y:S01]  /*14c40*/  LDC.64 R16, c[0x0][0x388] ;  /* 0x0000e200ff107b82 */ /* 0x002e620000000a00 */
[----:B------:R-:W-:Y:S02]  /*14c50*/  IADD3 R15, PT, PT, R21, R18, RZ ;  /* 0x00000012150f7210 */ /* 0x000fe40007ffe0ff */
[----:B------:R-:W-:Y:S02]  /*14c60*/  F2FP.F16.F32.PACK_AB R13, R14, R13 ;  /* 0x0000000d0e0d723e */ /* 0x000fe400000000ff */
[----:B------:R-:W-:Y:S01]  /*14c70*/  IADD3 R18, PT, PT, R18, 0x80, RZ ;  /* 0x0000008012127810 */ /* 0x000fe20007ffe0ff */
[----:B-1----:R-:W-:-:S05]  /*14c80*/  IMAD.WIDE.U32 R16, R15, 0x4, R16 ;  /* 0x000000040f107825 */ /* 0x002fca00078e0010 */
[----:B------:R1:W-:Y:S02]  /*14c90*/  STG.E desc[UR4][R16.64], R13 ;  /* 0x0000000d10007986 */ /* 0x0003e4000c101904 */
.L_x_4472:
[----:B------:R-:W-:-:S13]  /*14ca0*/  ISETP.GE.AND P0, PT, R18, R19, PT ;  /* 0x000000131200720c */ /* 0x000fda0003f06270 */
[----:B------:R-:W-:Y:S05]  /*14cb0*/  @P0 BRA `(.L_x_4474) ;  /* 0x0000000000380947 */ /* 0x000fea0003800000 */
[----:B------:R-:W2:Y:S01]  /*14cc0*/  LDC.64 R14, c[0x0][0x388] ;  /* 0x0000e200ff0e7b82 */ /* 0x000ea20000000a00 */
[----:B-1----:R-:W-:Y:S02]  /*14cd0*/  IADD3 R13, PT, PT, R21, R18, RZ ;  /* 0x00000012150d7210 */ /* 0x002fe40007ffe0ff */
[----:B------:R-:W-:Y:S02]  /*14ce0*/  F2FP.F16.F32.PACK_AB R11, R12, R11 ;  /* 0x0000000b0c0b723e */ /* 0x000fe400000000ff */
[----:B------:R-:W-:Y:S01]  /*14cf0*/  IADD3 R18, PT, PT, R18, 0x80, RZ ;  /* 0x0000008012127810 */ /* 0x000fe20007ffe0ff */
[----:B--2---:R-:W-:-:S05]  /*14d00*/  IMAD.WIDE.U32 R14, R13, 0x4, R14 ;  /* 0x000000040d0e7825 */ /* 0x004fca00078e000e */
[----:B------:R2:W-:Y:S02]  /*14d10*/  STG.E desc[UR4][R14.64], R11 ;  /* 0x0000000b0e007986 */ /* 0x0005e4000c101904 */
.L_x_4473:
[----:B------:R-:W-:-:S13]  /*14d20*/  ISETP.GE.AND P0, PT, R18, R19, PT ;  /* 0x000000131200720c */ /* 0x000fda0003f06270 */
[----:B------:R-:W-:Y:S05]  /*14d30*/  @P0 BRA `(.L_x_4475) ;  /* 0x0000000000380947 */ /* 0x000fea0003800000 */
[----:B------:R-:W3:Y:S01]  /*14d40*/  LDC.64 R12, c[0x0][0x388] ;  /* 0x0000e200ff0c7b82 */ /* 0x000ee20000000a00 */
[----:B--2---:R-:W-:Y:S02]  /*14d50*/  IADD3 R11, PT, PT, R21, R18, RZ ;  /* 0x00000012150b7210 */ /* 0x004fe40007ffe0ff */
[----:B------:R-:W-:Y:S02]  /*14d60*/  F2FP.F16.F32.PACK_AB R9, R10, R9 ;  /* 0x000000090a09723e */ /* 0x000fe400000000ff */
[----:B------:R-:W-:Y:S01]  /*14d70*/  IADD3 R18, PT, PT, R18, 0x80, RZ ;  /* 0x0000008012127810 */ /* 0x000fe20007ffe0ff */
[----:B---3--:R-:W-:-:S05]  /*14d80*/  IMAD.WIDE.U32 R12, R11, 0x4, R12 ;  /* 0x000000040b0c7825 */ /* 0x008fca00078e000c */
[----:B------:R2:W-:Y:S02]  /*14d90*/  STG.E desc[UR4][R12.64], R9 ;  /* 0x000000090c007986 */ /* 0x0005e4000c101904 */
.L_x_4474:
        /* <DEDUP_REMOVED lines=8> */
.L_x_4475:
[----:B------:R-:W-:-:S13]  /*14e20*/  ISETP.GE.AND P0, PT, R18, R19, PT ;  /* 0x000000131200720c */ /* 0x000fda0003f06270 */
[----:B------:R-:W-:Y:S05]  /*14e30*/  @P0 BREAK.RELIABLE B1 ;  /* 0x0000000000010942 */ /* 0x000fea0003800100 */
[----:B------:R-:W-:Y:S05]  /*14e40*/  @P0 BRA `(.L_x_4477) ;  /* 0x0000000000380947 */ /* 0x000fea0003800000 */
[----:B------:R-:W4:Y:S01]  /*14e50*/  LDC.64 R8, c[0x0][0x388] ;  /* 0x0000e200ff087b82 */ /* 0x000f220000000a00 */
[----:B---3--:R-:W-:Y:S02]  /*14e60*/  IADD3 R7, PT, PT, R21, R18, RZ ;  /* 0x0000001215077210 */ /* 0x008fe40007ffe0ff */
[----:B------:R-:W-:Y:S02]  /*14e70*/  F2FP.F16.F32.PACK_AB R5, R6, R5 ;  /* 0x000000050605723e */ /* 0x000fe400000000ff */
[----:B------:R-:W-:Y:S01]  /*14e80*/  IADD3 R18, PT, PT, R18, 0x80, RZ ;  /* 0x0000008012127810 */ /* 0x000fe20007ffe0ff */
[----:B----4-:R-:W-:-:S05]  /*14e90*/  IMAD.WIDE.U32 R8, R7, 0x4, R8 ;  /* 0x0000000407087825 */ /* 0x010fca00078e0008 */
[----:B------:R3:W-:Y:S02]  /*14ea0*/  STG.E desc[UR4][R8.64], R5 ;  /* 0x0000000508007986 */ /* 0x0007e4000c101904 */
.L_x_4476:
[----:B------:R-:W-:Y:S05]  /*14eb0*/  BSYNC.RELIABLE B1 ;  /* 0x0000000000017941 */ /* 0x000fea0003800100 */
.L_x_4471:
[----:B------:R-:W-:-:S13]  /*14ec0*/  ISETP.GE.AND P0, PT, R18, R19, PT ;  /* 0x000000131200720c */ /* 0x000fda0003f06270 */
[----:B------:R-:W4:Y:S01]  /*14ed0*/  @!P0 LDC.64 R6, c[0x0][0x388] ;  /* 0x0000e200ff068b82 */ /* 0x000f220000000a00 */
[----:B---3--:R-:W-:Y:S02]  /*14ee0*/  @!P0 IADD3 R5, PT, PT, R21, R18, RZ ;  /* 0x0000001215058210 */ /* 0x008fe40007ffe0ff */
[----:B------:R-:W-:Y:S02]  /*14ef0*/  @!P0 F2FP.F16.F32.PACK_AB R3, R4, R3 ;  /* 0x000000030403823e */ /* 0x000fe400000000ff */
[----:B------:R-:W-:Y:S01]  /*14f00*/  @!P0 IADD3 R18, PT, PT, R18, 0x80, RZ ;  /* 0x0000008012128810 */ /* 0x000fe20007ffe0ff */
[----:B----4-:R-:W-:-:S05]  /*14f10*/  @!P0 IMAD.WIDE.U32 R6, R5, 0x4, R6 ;  /* 0x0000000405068825 */ /* 0x010fca00078e0006 */
[----:B------:R4:W-:Y:S02]  /*14f20*/  @!P0 STG.E desc[UR4][R6.64], R3 ;  /* 0x0000000306008986 */ /* 0x0009e4000c101904 */
.L_x_4477:
[----:B------:R-:W-:Y:S05]  /*14f30*/  BSYNC.RECONVERGENT B0 ;  /* 0x0000000000007941 */ /* 0x000fea0003800200 */
.L_x_4470:
[----:B------:R-:W-:Y:S05]  /*14f40*/  WARPSYNC.ALL ;  /* 0x0000000000007948 */ /* 0x000fea0003800000 */
[----:B------:R-:W-:-:S13]  /*14f50*/  ISETP.GE.AND P0, PT, R18, R19, PT ;  /* 0x000000131200720c */ /* 0x000fda0003f06270 */
[----:B------:R-:W-:Y:S05]  /*14f60*/  @P0 EXIT ;  /* 0x000000000000094d */ /* 0x000fea0003800000 */
[----:B------:R-:W5:Y:S01]  /*14f70*/  LDC.64 R4, c[0x0][0x388] ;  /* 0x0000e200ff047b82 */ /* 0x000f620000000a00 */
[----:B----4-:R-:W-:Y:S02]  /*14f80*/  IADD3 R3, PT, PT, R21, R18, RZ ;  /* 0x0000001215037210 */ /* 0x010fe40007ffe0ff */
[----:B------:R-:W-:-:S03]  /*14f90*/  F2FP.F16.F32.PACK_AB R23, R2, R23 ;  /* 0x000000170217723e */ /* 0x000fc600000000ff */
[----:B-----5:R-:W-:-:S05]  /*14fa0*/  IMAD.WIDE.U32 R2, R3, 0x4, R4 ;  /* 0x0000000403027825 */ /* 0x020fca00078e0004 */
[----:B------:R-:W-:Y:S01]  /*14fb0*/  STG.E desc[UR4][R2.64], R23 ;  /* 0x0000001702007986 */ /* 0x000fe2000c101904 */
[----:B------:R-:W-:Y:S05]  /*14fc0*/  EXIT ;  /* 0x000000000000794d */ /* 0x000fea0003800000 */
.L_x_4084:
[----:B------:R-:W0:Y:S01]  /*14fd0*/  S2R R10, SR_TID.X ;  /* 0x00000000000a7919 */ /* 0x000e220000002100 */
[----:B------:R-:W1:Y:S02]  /*14fe0*/  LDC.64 R2, c[0x0][0x390] ;  /* 0x0000e400ff027b82 */ /* 0x000e640000000a00 */
[----:B-1----:R-:W-:-:S04]  /*14ff0*/  IMAD.WIDE.U32 R2, R21, 0x4, R2 ;  /* 0x0000000415027825 */ /* 0x002fc800078e0002 */
[----:B0-----:R-:W-:-:S05]  /*15000*/  IMAD.WIDE.U32 R12, R10, 0x8, R2 ;  /* 0x000000080a0c7825 */ /* 0x001fca00078e0002 */
[----:B------:R-:W2:Y:S04]  /*15010*/  LDG.E.64 R2, desc[UR4][R12.64] ;  /* 0x000000040c027981 */ /* 0x000ea8000c1e1b00 */
[----:B------:R0:W5:Y:S04]  /*15020*/  LDG.E.64 R4, desc[UR4][R12.64+0x400] ;  /* 0x000400040c047981 */ /* 0x000168000c1e1b00 */
[----:B------:R0:W5:Y:S04]  /*15030*/  LDG.E.64 R6, desc[UR4][R12.64+0x800] ;  /* 0x000800040c067981 */ /* 0x000168000c1e1b00 */
[----:B------:R0:W5:Y:S01]  /*15040*/  LDG.E.64 R8, desc[UR4][R12.64+0xc00] ;  /* 0x000c00040c087981 */ /* 0x000162000c1e1b00 */
[----:B------:R-:W-:Y:S01]  /*15050*/  BSSY.RECONVERGENT B2, `(.L_x_4478) ;  /* 0x0000281000027945 */ /* 0x000fe20003800200 */
[----:B--2---:R-:W-:-:S02]  /*15060*/  HADD2.F32 R14, -RZ, R2.H0_H0 ;  /* 0x20000002ff0e7230 */ /* 0x004fc40000004100 */
[----:B------:R-:W-:-:S03]  /*15070*/  HADD2.F32 R11, -RZ, R2.H1_H1 ;  /* 0x30000002ff0b7230 */ /* 0x000fc60000004100 */
[CC--:B------:R-:W-:Y:S01]  /*15080*/  FSETP.NAN.FTZ.AND P1, PT, |R14|.reuse, |R14|.reuse, PT ;  /* 0x4000000e0e00720b */ /* 0x0c0fe20003f38200 */
[----:B------:R-:W-:Y:S01]  /*15090*/  FADD.FTZ R16, |R14|, -RZ ;  /* 0x800000ff0e107221 */ /* 0x000fe20000010200 */
[C---:B------:R-:W-:Y:S01]  /*150a0*/  FSETP.NAN.FTZ.AND P0, PT, |R11|.reuse, |R11|, PT ;  /* 0x4000000b0b00720b */ /* 0x040fe20003f18200 */
[----:B------:R-:W-:Y:S01]  /*150b0*/  FADD.FTZ R15, |R11|, -RZ ;  /* 0x800000ff0b0f7221 */ /* 0x000fe20000010200 */
[----:B------:R-:W-:-:S11]  /*150c0*/  MOV R2, R14 ;  /* 0x0000000e00027202 */ /* 0x000fd60000000f00 */
[----:B0-----:R-:W-:Y:S05]  /*150d0*/  @!P0 BRA !P1, `(.L_x_4479) ;  /* 0x00000000003c8947 */ /* 0x001fea0004800000 */
        /* <DEDUP_REMOVED lines=15> */
.L_x_4479:
        /* <DEDUP_REMOVED lines=42> */
[----:B-----5:R-:W-:Y:S05]  /*15470*/  CALL.REL.NOINC `($__internal_10_$__cuda_sm3x_div_rn_ftz_f32_slowpath) ;  /* 0x0000014000507944 */ /* 0x020fea0003c00000 */
[----:B------:R-:W-:-:S07]  /*15480*/  MOV R13, R0 ;  /* 0x00000000000d7202 */ /* 0x000fce0000000f00 */
.L_x_4486:
[----:B------:R-:W-:Y:S05]  /*15490*/  BSYNC.RECONVERGENT B4 ;  /* 0x0000000000047941 */ /* 0x000fea0003800200 */
.L_x_4485:
        /* <DEDUP_REMOVED lines=22> */
.L_x_4484:
        /* <DEDUP_REMOVED lines=29> */
[----:B-----5:R-:W-:Y:S05]  /*157d0*/  CALL.REL.NOINC `($__internal_10_$__cuda_sm3x_div_rn_ftz_f32_slowpath) ;  /* 0x0000013c00787944 */ /* 0x020fea0003c00000 */
[----:B------:R-:W-:-:S07]  /*157e0*/  MOV R16, R0 ;  /* 0x0000000000107202 */ /* 0x000fce0000000f00 */
.L_x_4490:
[----:B------:R-:W-:Y:S05]  /*157f0*/  BSYNC.RECONVERGENT B4 ;  /* 0x0000000000047941 */ /* 0x000fea0003800200 */
.L_x_4489:
        /* <DEDUP_REMOVED lines=22> */
.L_x_4488:
        /* <DEDUP_REMOVED lines=14> */
[----:B-----5:R-:W-:Y:S05]  /*15a40*/  CALL.REL.NOINC `($__internal_10_$__cuda_sm3x_div_rn_ftz_f32_slowpath) ;  /* 0x0000013800dc7944 */ /* 0x020fea0003c00000 */
[----:B------:R-:W-:-:S07]  /*15a50*/  MOV R16, R0 ;  /* 0x0000000000107202 */ /* 0x000fce0000000f00 */
.L_x_4492:
[----:B------:R-:W-:Y:S05]  /*15a60*/  BSYNC.RECONVERGENT B4 ;  /* 0x0000000000047941 */ /* 0x000fea0003800200 */
.L_x_4491:
        /* <DEDUP_REMOVED lines=22> */
.L_x_4483:
        /* <DEDUP_REMOVED lines=42> */
.L_x_4495:
[----:B------:R-:W-:Y:S05]  /*15e70*/  BSYNC.RECONVERGENT B4 ;  /* 0x0000000000047941 */ /* 0x000fea0003800200 */
.L_x_4494:
        /* <DEDUP_REMOVED lines=22> */
.L_x_4493:
        /* <DEDUP_REMOVED lines=29> */
[----:B-----5:R-:W-:Y:S05]  /*161b0*/  CALL.REL.NOINC `($__internal_10_$__cuda_sm3x_div_rn_ftz_f32_slowpath) ;  /* 0x0000013400007944 */ /* 0x020fea0003c00000 */
[----:B------:R-:W-:-:S07]  /*161c0*/  MOV R16, R0 ;  /* 0x0000000000107202 */ /* 0x000fce0000000f00 */
.L_x_4498:
[----:B------:R-:W-:Y:S05]  /*161d0*/  BSYNC.RECONVERGENT B4 ;  /* 0x0000000000047941 */ /* 0x000fea0003800200 */
.L_x_4497:
        /* <DEDUP_REMOVED lines=22> */
.L_x_4496:
        /* <DEDUP_REMOVED lines=16> */
.L_x_4500:
[----:B------:R-:W-:Y:S05]  /*16440*/  BSYNC.RECONVERGENT B4 ;  /* 0x0000000000047941 */ /* 0x000fea0003800200 */
.L_x_4499:
        /* <DEDUP_REMOVED lines=21> */
.L_x_4487:
[----:B------:R-:W-:Y:S05]  /*165a0*/  BSYNC.RECONVERGENT B3 ;  /* 0x0000000000037941 */ /* 0x000fea0003800200 */
.L_x_4482:
[----:B------:R-:W-:Y:S01]  /*165b0*/  FADD.FTZ R13, R12, 0.69314718246459960938 ;  /* 0x3f3172180c0d7421 */ /* 0x000fe20000010000 */
[----:B------:R-:W-:-:S04]  /*165c0*/  LOP3.LUT R11, R0, 0x80000000, R11, 0xb8, !PT ;  /* 0x80000000000b7812 */ /* 0x000fc800078eb80b */
[----:B------:R-:W-:Y:S01]  /*165d0*/  LOP3.LUT R2, R13, 0x80000000, R2, 0xb8, !PT ;  /* 0x800000000d027812 */ /* 0x000fe200078eb802 */
[----:B------:R-:W-:Y:S06]  /*165e0*/  BRA `(.L_x_4480) ;  /* 0x00000010009c7947 */ /* 0x000fec0003800000 */
.L_x_4481:
        /* <DEDUP_REMOVED lines=70> */
.L_x_4506:
[----:B------:R-:W-:Y:S05]  /*16a50*/  BSYNC.RECONVERGENT B1 ;  /* 0x0000000000017941 */ /* 0x000fea0003800200 */
.L_x_4505:
        /* <DEDUP_REMOVED lines=8> */
.L_x_4508:
[----:B------:R-:W-:Y:S05]  /*16ae0*/  BSYNC.RECONVERGENT B1 ;  /* 0x0000000000017941 */ /* 0x000fea0003800200 */
.L_x_4507:
        /* <DEDUP_REMOVED lines=34> */
.L_x_4504:
        /* <DEDUP_REMOVED lines=9> */
[----:B------:R-:W-:-:S04]  /*16da0*/  MOV R25, 0x3d39bf78 ;  /* 0x3d39bf7800197802 */ /* 0x000fc80000000f00 */
        /* <DEDUP_REMOVED lines=30> */
.L_x_4502:
[----:B------:R-:W-:-:S04]  /*16f90*/  FFMA.FTZ R12, R20, R20, -1 ;  /* 0xbf800000140c7423 */ /* 0x000fc80000010014 */
[----:B------:R-:W0:Y:S02]  /*16fa0*/  MUFU.SQRT R13, R12 ;  /* 0x0000000c000d7308 */ /* 0x000e240000002000 */
[----:B0-----:R-:W-:-:S06]  /*16fb0*/  FADD.FTZ R22, R20, R13 ;  /* 0x0000000d14167221 */ /* 0x001fcc0000010000 */
[----:B------:R-:W0:Y:S02]  /*16fc0*/  MUFU.LG2 R22, R22 ;  /* 0x0000001600167308 */ /* 0x000e240000000c00 */
[----:B0-----:R-:W-:-:S07]  /*16fd0*/  FMUL.FTZ R13, R22, 0.69314718246459960938 ;  /* 0x3f317218160d7820 */ /* 0x001fce0000410000 */
.L_x_4503:
[----:B------:R-:W-:Y:S05]  /*16fe0*/  BSYNC.RECONVERGENT B0 ;  /* 0x0000000000007941 */ /* 0x000fea0003800200 */
.L_x_4501:
        /* <DEDUP_REMOVED lines=43> */
.L_x_4516:
[----:B------:R-:W-:Y:S05]  /*172a0*/  BSYNC.RECONVERGENT B4 ;  /* 0x0000000000047941 */ /* 0x000fea0003800200 */
.L_x_4515:
[----:B------:R-:W-:-:S04]  /*172b0*/  FADD.FTZ R0, R19, R0 ;  /* 0x0000000013007221 */ /* 0x000fc80000010000 */
[----:B------:R-:W-:-:S04]  /*172c0*/  FMUL.FTZ R0, R0, R23 ;  /* 0x0000001700007220 */ /* 0x000fc80000410000 */
[----:B------:R2:W3:Y:S01]  /*172d0*/  MUFU.SQRT R12, R0 ;  /* 0x00000000000c7308 */ /* 0x0004e20000002000 */
[----:B------:R-:W-:Y:S05]  /*172e0*/  BRA `(.L_x_4513) ;  /* 0x00000000002c7947 */ /* 0x000fea0003800000 */
.L_x_4514:
        /* <DEDUP_REMOVED lines=10> */
[----:B------:R4:W0:Y:S02]  /*17390*/  @!P0 MUFU.SQRT R12, R19 ;  /* 0x00000013000c8308 */ /* 0x0008240000002000 */
.L_x_4513:
[----:B------:R-:W-:Y:S05]  /*173a0*/  BSYNC.RECONVERGENT B1 ;  /* 0x0000000000017941 */ /* 0x000fea0003800200 */
.L_x_4511:
[----:B------:R-:W-:Y:S05]  /*173b0*/  BSYNC.RELIABLE B0 ;  /* 0x0000000000007941 */ /* 0x000fea0003800100 */
.L_x_4510:
[----:B0-23--:R-:W-:Y:S01]  /*173c0*/  FADD.FTZ R0, |R12|, -RZ ;  /* 0x800000ff0c007221 */ /* 0x00dfe20000010200 */
[C---:B------:R-:W-:Y:S01]  /*173d0*/  FADD.FTZ R17, |R15|.reuse, -RZ ;  /* 0x800000ff0f117221 */ /* 0x040fe20000010200 */
[----:B------:R-:W-:Y:S01]  /*173e0*/  FSETP.GT.FTZ.AND P2, PT, |R15|, |R12|, PT ;  /* 0x4000000c0f00720b */ /* 0x000fe20003f54200 */
[----:B------:R-:W-:Y:S03]  /*173f0*/  BSSY.RECONVERGENT B4, `(.L_x_4517) ;  /* 0x000000e000047945 */ /* 0x000fe60003800200 */
[----:B------:R-:W-:Y:S02]  /*17400*/  FSEL R32, R17, R0, P2 ;  /* 0x0000000011207208 */ /* 0x000fe40001000000 */
[----:B------:R-:W-:Y:S02]  /*17410*/  FSEL R0, R0, R17, P2 ;  /* 0x0000001100007208 */ /* 0x000fe40001000000 */
[----:B----4-:R-:W0:Y:S08]  /*17420*/  MUFU.RCP R19, R32 ;  /* 0x0000002000137308 */ /* 0x010e300000001000 */
        /* <DEDUP_REMOVED lines=8> */
[----:B-1---5:R-:W-:Y:S05]  /*174b0*/  CALL.REL.NOINC `($__internal_10_$__cuda_sm3x_div_rn_ftz_f32_slowpath) ;  /* 0x0000012000407944 */ /* 0x022fea0003c00000 */
[----:B------:R-:W-:-:S07]  /*174c0*/  MOV R14, R0 ;  /* 0x00000000000e7202 */ /* 0x000fce0000000f00 */
.L_x_4518:
[----:B------:R-:W-:Y:S05]  /*174d0*/  BSYNC.RECONVERGENT B4 ;  /* 0x0000000000047941 */ /* 0x000fea0003800200 */
.L_x_4517:
        /* <DEDUP_REMOVED lines=28> */
.L_x_4512:
[----:B------:R-:W-:Y:S01]  /*176a0*/  MOV R0, 0x3f000000 ;  /* 0x3f00000000007802 */ /* 0x000fe20000000f00 */
[C---:B------:R-:W-:Y:S01]  /*176b0*/  FADD.FTZ R14, |R23|.reuse, -RZ ;  /* 0x800000ff170e7221 */ /* 0x040fe20000010200 */
[C---:B------:R-:W-:Y:S02]  /*176c0*/  FSETP.GT.FTZ.AND P0, PT, |R23|.reuse, 0.56000000238418579102, PT ;  /* 0x3f0f5c291700780b */ /* 0x040fe40003f14200 */
[C---:B------:R-:W-:Y:S01]  /*176d0*/  FSETP.NEU.FTZ.AND P1, PT, |R23|.reuse, 1, PT ;  /* 0x3f8000001700780b */ /* 0x040fe20003f3d200 */
[----:B------:R-:W-:-:S04]  /*176e0*/  FFMA.FTZ R0, |R23|, -R0, 0.5 ;  /* 0x3f00000017007423 */ /* 0x000fc80000010a00 */
[----:B------:R-:W2:Y:S02]  /*176f0*/  MUFU.RSQ R15, R0 ;  /* 0x00000000000f7308 */ /* 0x000ea40000001400 */
[----:B--2---:R-:W-:Y:S01]  /*17700*/  FMUL.FTZ R12, R0, R15 ;  /* 0x0000000f000c7220 */ /* 0x004fe20000410000 */
        /* <DEDUP_REMOVED lines=10> */
[----:B------:R-:W-:-:S04]  /*177b0*/  FMUL.FTZ R15, R12, R15 ;  /* 0x0000000f0c0f7220 */ /* 0x000fc80000410000 */
[----:B------:R-:W-:Y:S01]  /*177c0*/  FFMA.FTZ R14, R14, R15, R14 ;  /* 0x0000000f0e0e7223 */ /* 0x000fe2000001000e */
[----:B------:R-:W-:-:S03]  /*177d0*/  MOV R15, 0x3f6ee581 ;  /* 0x3f6ee581000f7802 */ /* 0x000fc60000000f00 */
[----:B------:R-:W-:-:S04]  /*177e0*/  FMUL.FTZ R0, R14, -2 ;  /* 0xc00000000e007820 */ /* 0x000fc80000410000 */
[----:B------:R-:W-:-:S05]  /*177f0*/  @P0 FFMA.FTZ R14, R15, 1.6832555532455444336, R0 ;  /* 0x3fd774eb0f0e0823 */ /* 0x000fca0000010000 */
[C---:B------:R-:W-:Y:S02]  /*17800*/  FSETP.NAN.FTZ.AND P0, PT, R14.reuse, R14, PT ;  /* 0x0000000e0e00720b */ /* 0x040fe40003f18000 */
[----:B------:R-:W-:-:S04]  /*17810*/  LOP3.LUT R15, R14, 0x80000000, R23, 0xb8, !PT ;  /* 0x800000000e0f7812 */ /* 0x000fc800078eb817 */
[----:B------:R-:W-:-:S07]  /*17820*/  FSEL R14, R15, R14, !P0 ;  /* 0x0000000e0f0e7208 */ /* 0x000fce0004000000 */
.L_x_4519:
[----:B------:R-:W-:Y:S05]  /*17830*/  BSYNC.RECONVERGENT B3 ;  /* 0x0000000000037941 */ /* 0x000fea0003800200 */
.L_x_4509:
[----:B-1----:R-:W-:Y:S02]  /*17840*/  LOP3.LUT R2, R13, 0x80000000, R2, 0xb8, !PT ;  /* 0x800000000d027812 */ /* 0x002fe400078eb802 */
[----:B------:R-:W-:-:S07]  /*17850*/  LOP3.LUT R11, R14, 0x80000000, R11, 0xb8, !PT ;  /* 0x800000000e0b7812 */ /* 0x000fce00078eb80b */
.L_x_4480:
[----:B------:R-:W-:Y:S05]  /*17860*/  BSYNC.RECONVERGENT B2 ;  /* 0x0000000000027941 */ /* 0x000fea0003800200 */
.L_x_4478:
[----:B------:R-:W-:Y:S05]  /*17870*/  WARPSYNC.ALL ;  /* 0x0000000000007948 */ /* 0x000fea0003800000 */
[--C-:B------:R-:W-:Y:S01]  /*17880*/  HADD2.F32 R15, -RZ, R3.reuse.H0_H0 ;  /* 0x20000003ff0f7230 */ /* 0x100fe20000004100 */
[----:B------:R-:W-:Y:S01]  /*17890*/  BSSY.RECONVERGENT B2, `(.L_x_4520) ;  /* 0x0000287000027945 */ /* 0x000fe20003800200 */
[----:B------:R-:W-:-:S03]  /*178a0*/  HADD2.F32 R12, -RZ, R3.H1_H1 ;  /* 0x30000003ff0c7230 */ /* 0x000fc60000004100 */
[CC--:B------:R-:W-:Y:S01]  /*178b0*/  FSETP.NAN.FTZ.AND P1, PT, |R15|.reuse, |R15|.reuse, PT ;  /* 0x4000000f0f00720b */ /* 0x0c0fe20003f38200 */
[----:B------:R-:W-:Y:S01]  /*178c0*/  FADD.FTZ R17, |R15|, -RZ ;  /* 0x800000ff0f117221 */ /* 0x000fe20000010200 */
[C---:B------:R-:W-:Y:S01]  /*178d0*/  FSETP.NAN.FTZ.AND P0, PT, |R12|.reuse, |R12|, PT ;  /* 0x4000000c0c00720b */ /* 0x040fe20003f18200 */
[----:B0-----:R-:W-:Y:S01]  /*178e0*/  FADD.FTZ R16, |R12|, -RZ ;  /* 0x800000ff0c107221 */ /* 0x001fe20000010200 */
        /* <DEDUP_REMOVED lines=17> */
.L_x_4521:
        /* <DEDUP_REMOVED lines=70> */
.L_x_4529:
[----:B------:R-:W-:-:S04]  /*17e60*/  FADD.FTZ R14, -R0, R19 ;  /* 0x00000013000e7221 */ /* 0x000fc80000010100 */
[----:B------:R-:W-:-:S07]  /*17e70*/  FMUL.FTZ R14, R14, 0.5 ;  /* 0x3f0000000e0e7820 */ /* 0x000fce0000410000 */
.L_x_4530:
[----:B------:R-:W-:Y:S05]  /*17e80*/  BSYNC.RECONVERGENT B1 ;  /* 0x0000000000017941 */ /* 0x000fea0003800200 */
.L_x_4528:
        /* <DEDUP_REMOVED lines=11> */
.L_x_4532:
[----:B------:R-:W-:-:S04]  /*17f40*/  FADD.FTZ R25, R18, -R25 ;  /* 0x8000001912197221 */ /* 0x000fc80000010000 */
[----:B------:R-:W-:-:S07]  /*17f50*/  FMUL.FTZ R25, R25, 0.5 ;  /* 0x3f00000019197820 */ /* 0x000fce0000410000 */
.L_x_4533:
[----:B------:R-:W-:Y:S05]  /*17f60*/  BSYNC.RECONVERGENT B1 ;  /* 0x0000000000017941 */ /* 0x000fea0003800200 */
.L_x_4531:
        /* <DEDUP_REMOVED lines=35> */
.L_x_4527:
        /* <DEDUP_REMOVED lines=35> */
.L_x_4534:
[----:B------:R-:W-:-:S04]  /*183d0*/  FADD.FTZ R25, -R16, 1 ;  /* 0x3f80000010197421 */ /* 0x000fc80000010100 */
[----:B------:R-:W-:-:S06]  /*183e0*/  FMUL.FTZ R20, R0, R25 ;  /* 0x0000001900147220 */ /* 0x000fcc0000410000 */
[----:B------:R-:W0:Y:S08]  /*183f0*/  MUFU.SQRT R20, R20 ;  /* 0x0000001400147308 */ /* 0x000e300000002000 */
[----:B0-----:R-:W0:Y:S02]  /*18400*/  MUFU.RCP R14, R20 ;  /* 0x00000014000e7308 */ /* 0x001e240000001000 */
[----:B0-----:R-:W-:Y:S01]  /*18410*/  FMUL.FTZ R14, |R15|, R14 ;  /* 0x0000000e0f0e7220 */ /* 0x001fe20000410200 */
[----:B------:R-:W-:Y:S06]  /*18420*/  BRA `(.L_x_4525) ;  /* 0x0000000000047947 */ /* 0x000fec0003800000 */
.L_x_4526:
[----:B------:R0:W1:Y:S02]  /*18430*/  MUFU.SQRT R14, R17 ;  /* 0x00000011000e7308 */ /* 0x0000640000002000 */
.L_x_4525:
[----:B------:R-:W-:Y:S05]  /*18440*/  BSYNC.RECONVERGENT B0 ;  /* 0x0000000000007941 */ /* 0x000fea0003800200 */
.L_x_4524:
        /* <DEDUP_REMOVED lines=10> */
[C---:B------:R-:W-:Y:S02]  /*184f0*/  FSETP.GT.FTZ.AND P0, PT, |R25|.reuse, 0.56000000238418579102, PT ;  /* 0x3f0f5c291900780b */ /* 0x040fe40003f14200 */
[C---:B------:R-:W-:Y:S02]  /*18500*/  FSETP.NEU.FTZ.AND P1, PT, |R25|.reuse, 1, PT ;  /* 0x3f8000001900780b */ /* 0x040fe40003f3d200 */
[----:B------:R-:W-:-:S04]  /*18510*/  FFMA.FTZ R0, |R25|, -R0, 0.5 ;  /* 0x3f00000019007423 */ /* 0x000fc80000010a00 */
[----:B------:R-:W2:Y:S02]  /*18520*/  MUFU.RSQ R13, R0 ;  /* 0x00000000000d7308 */ /* 0x000ea40000001400 */
[----:B--2---:R-:W-:Y:S01]  /*18530*/  FMUL.FTZ R15, R0, R13 ;  /* 0x0000000d000f7220 */ /* 0x004fe20000410000 */
[----:B------:R-:W-:Y:S01]  /*18540*/  FMUL.FTZ R16, R13, -0.5 ;  /* 0xbf0000000d107820 */ /* 0x000fe20000410000 */
[----:B------:R-:W-:-:S03]  /*18550*/  FADD.FTZ R13, |R25|, -RZ ;  /* 0x800000ff190d7221 */ /* 0x000fc60000010200 */
[----:B------:R-:W-:-:S04]  /*18560*/  FFMA.FTZ R16, R15, R16, 0.5 ;  /* 0x3f0000000f107423 */ /* 0x000fc80000010010 */
[----:B------:R-:W-:-:S05]  /*18570*/  FFMA.FTZ R16, R15, R16, R15 ;  /* 0x000000100f107223 */ /* 0x000fca000001000f */
[----:B------:R-:W-:Y:S02]  /*18580*/  @P0 FSEL R13, R16, RZ, P1 ;  /* 0x000000ff100d0208 */ /* 0x000fe40000800000 */
[----:B------:R-:W-:-:S03]  /*18590*/  MOV R16, 0x3d4dd2f7 ;  /* 0x3d4dd2f700107802 */ /* 0x000fc60000000f00 */
[----:B------:R-:W-:-:S04]  /*185a0*/  FMUL.FTZ R15, R13, R13 ;  /* 0x0000000d0d0f7220 */ /* 0x000fc80000410000 */
[----:B------:R-:W-:Y:S01]  /*185b0*/  FFMA.FTZ R0, R15, R16, 0.018773360177874565125 ;  /* 0x3c99ca970f007423 */ /* 0x000fe20000010010 */
[----:B------:R-:W-:-:S03]  /*185c0*/  HFMA2 R16, -RZ, RZ, 1.9599609375, 20144 ;  /* 0x3fd774ebff107431 */ /* 0x000fc600000001ff */
        /* <DEDUP_REMOVED lines=11> */
.L_x_4538:
        /* <DEDUP_REMOVED lines=23> */
.L_x_4544:
[----:B------:R-:W-:-:S04]  /*187f0*/  FADD.FTZ R13, -R13, R18 ;  /* 0x000000120d0d7221 */ /* 0x000fc80000010100 */
[----:B0-----:R-:W-:-:S07]  /*18800*/  FMUL.FTZ R17, R13, 0.5 ;  /* 0x3f0000000d117820 */ /* 0x001fce0000410000 */
.L_x_4545:
[----:B------:R-:W-:Y:S05]  /*18810*/  BSYNC.RECONVERGENT B4 ;  /* 0x0000000000047941 */ /* 0x000fea0003800200 */
.L_x_4543:
[----:B------:R-:W-:Y:S01]  /*18820*/  FADD.FTZ R0, R17, R0 ;  /* 0x0000000011007221 */ /* 0x000fe20000010000 */
[----:B------:R-:W-:-:S04]  /*18830*/  FADD.FTZ R23, R16, R23 ;  /* 0x0000001710177221 */ /* 0x000fc80000010000 */
[----:B------:R-:W-:-:S04]  /*18840*/  FMUL.FTZ R0, R0, R23 ;  /* 0x0000001700007220 */ /* 0x000fc80000410000 */
[----:B------:R0:W2:Y:S01]  /*18850*/  MUFU.SQRT R13, R0 ;  /* 0x00000000000d7308 */ /* 0x0000a20000002000 */
[----:B------:R-:W-:Y:S05]  /*18860*/  BRA `(.L_x_4546) ;  /* 0x0000000000487947 */ /* 0x000fea0003800000 */
.L_x_4542:
[----:B------:R-:W-:-:S13]  /*18870*/  FSETP.GT.FTZ.AND P0, PT, R16, 1, PT ;  /* 0x3f8000001000780b */ /* 0x000fda0003f14000 */
[----:B------:R-:W-:Y:S01]  /*18880*/  @P0 FMUL.FTZ R18, R0, R13 ;  /* 0x0000000d00120220 */ /* 0x000fe20000410000 */
[----:B------:R-:W-:Y:S01]  /*18890*/  @!P0 FADD.FTZ R13, -R16, 1 ;  /* 0x3f800000100d8421 */ /* 0x000fe20000010100 */
[----:B------:R-:W-:-:S03]  /*188a0*/  @P0 FMUL.FTZ R15, |R15|, 2.81474976710656000000e+14 ;  /* 0x578000000f0f0820 */ /* 0x000fc60000410200 */
[----:B0-----:R-:W-:Y:S01]  /*188b0*/  @!P0 FMUL.FTZ R17, R0, R13 ;  /* 0x0000000d00118220 */ /* 0x001fe20000410000 */
[----:B------:R-:W0:Y:S01]  /*188c0*/  @P0 MUFU.SQRT R18, R18 ;  /* 0x0000001200120308 */ /* 0x000e220000002000 */
[C---:B------:R-:W-:Y:S01]  /*188d0*/  @P0 FMUL.FTZ R15, R16.reuse, R15 ;  /* 0x0000000f100f0220 */ /* 0x040fe20000410000 */
[----:B------:R-:W-:-:S06]  /*188e0*/  @P0 FMUL.FTZ R16, R16, 2.81474976710656000000e+14 ;  /* 0x5780000010100820 */ /* 0x000fcc0000410000 */
[----:B------:R-:W-:Y:S08]  /*188f0*/  @!P0 MUFU.SQRT R13, R17 ;  /* 0x00000011000d8308 */ /* 0x000ff00000002000 */
[----:B0-----:R-:W0:Y:S02]  /*18900*/  @P0 MUFU.RCP R0, R18 ;  /* 0x0000001200000308 */ /* 0x001e240000001000 */
[----:B0-----:R-:W-:Y:S01]  /*18910*/  @P0 FMUL.FTZ R13, R15, R0 ;  /* 0x000000000f0d0220 */ /* 0x001fe20000410000 */
[----:B------:R-:W-:Y:S06]  /*18920*/  BRA `(.L_x_4546) ;  /* 0x0000000000187947 */ /* 0x000fec0003800000 */
.L_x_4541:
[----:B------:R-:W-:Y:S01]  /*18930*/  FADD.FTZ R0, R23, 1 ;  /* 0x3f80000017007421 */ /* 0x000fe20000010000 */
[----:B------:R-:W-:Y:S01]  /*18940*/  MUFU.SQRT R13, R17 ;  /* 0x00000011000d7308 */ /* 0x000fe20000002000 */
[----:B------:R-:W-:Y:S02]  /*18950*/  MOV R16, 0x3f800000 ;  /* 0x3f80000000107802 */ /* 0x000fe40000000f00 */
[----:B------:R-:W-:-:S06]  /*18960*/  FMUL.FTZ R0, R0, 0.5 ;  /* 0x3f00000000007820 */ /* 0x000fcc0000410000 */
[----:B------:R-:W2:Y:S02]  /*18970*/  MUFU.SQRT R0, R0 ;  /* 0x0000000000007308 */ /* 0x000ea40000002000 */
[----:B--2---:R-:W-:-:S07]  /*18980*/  FMUL.FTZ R13, R13, R0 ;  /* 0x000000000d0d7220 */ /* 0x004fce0000410000 */
.L_x_4546:
[----:B------:R-:W-:Y:S05]  /*18990*/  BSYNC.RECONVERGENT B1 ;  /* 0x0000000000017941 */ /* 0x000fea0003800200 */
.L_x_4540:
[----:B------:R-:W-:Y:S05]  /*189a0*/  BRA `(.L_x_4547) ;  /* 0x0000000000087947 */ /* 0x000fea0003800000 */
.L_x_4537:
[----:B------:R-:W-:Y:S01]  /*189b0*/  FMUL.FTZ R13, R23, 16777216 ;  /* 0x4b800000170d7820 */ /* 0x000fe20000410000 */
[----:B------:R-:W-:-:S07]  /*189c0*/  FMUL.FTZ R16, R16, 16777216 ;  /* 0x4b80000010107820 */ /* 0x000fce0000410000 */
.L_x_4547:
[----:B------:R-:W-:Y:S05]  /*189d0*/  BSYNC.RELIABLE B0 ;  /* 0x0000000000007941 */ /* 0x000fea0003800100 */
.L_x_4536:
        /* <DEDUP_REMOVED lines=17> */
.L_x_4549:
[----:B------:R-:W-:Y:S05]  /*18af0*/  BSYNC.RECONVERGENT B4 ;  /* 0x0000000000047941 */ /* 0x000fea0003800200 */
.L_x_4548:
[----:B------:R-:W-:Y:S02]  /*18b00*/  HFMA2 R17, -RZ, RZ, 0.89990234375, 10328 ;  /* 0x3b33710bff117431 */ /* 0x000fe400000001ff */
[----:B------:R-:W-:Y:S01]  /*18b10*/  FMUL.FTZ R0, R15, R15 ;  /* 0x0000000f0f007220 */ /* 0x000fe20000410000 */
[C---:B------:R-:W-:Y:S01]  /*18b20*/  ISETP.GE.AND P0, PT, R13.reuse, RZ, PT ;  /* 0x000000ff0d00720c */ /* 0x040fe20003f06270 */
[----:B------:R-:W-:Y:S01]  /*18b30*/  HFMA2 R18, -RZ, RZ, 1.857421875, -1409 ;  /* 0x3f6ee581ff127431 */ /* 0x000fe200000001ff */
        /* <DEDUP_REMOVED lines=24> */
.L_x_4539:
[----:B------:R-:W-:Y:S05]  /*18cc0*/  BSYNC.RECONVERGENT B3 ;  /* 0x0000000000037941 */ /* 0x000fea0003800200 */
.L_x_4535:
[----:B-1----:R-:W-:Y:S02]  /*18cd0*/  LOP3.LUT R3, R14, 0x80000000, R3, 0xb8, !PT ;  /* 0x800000000e037812 */ /* 0x002fe400078eb803 */
[----:B------:R-:W-:Y:S01]  /*18ce0*/  LOP3.LUT R12, R13, 0x80000000, R12, 0xb8, !PT ;  /* 0x800000000d0c7812 */ /* 0x000fe200078eb80c */
[----:B------:R-:W-:Y:S06]  /*18cf0*/  BRA `(.L_x_4522) ;  /* 0x0000001400007947 */ /* 0x000fec0003800000 */
.L_x_4523:
        /* <DEDUP_REMOVED lines=32> */
.L_x_4555:
[----:B------:R-:W-:Y:S05]  /*18f00*/  BSYNC.RECONVERGENT B4 ;  /* 0x0000000000047941 */ /* 0x000fea0003800200 */
.L_x_4554:
        /* <DEDUP_REMOVED lines=22> */
.L_x_4553:
        /* <DEDUP_REMOVED lines=28> */
.L_x_4558:
[----:B------:R-:W-:Y:S05]  /*19230*/  BSYNC.RECONVERGENT B4 ;  /* 0x0000000000047941 */ /* 0x000fea0003800200 */
.L_x_4557:
        /* <DEDUP_REMOVED lines=22> */
.L_x_4552:
        /* <DEDUP_REMOVED lines=18> */
[----:B------:R-:W0:Y:S03]  /*194c0*/  MUFU.SQRT R19, R19 ;  /* 0x0000001300137308 */ /* 0x000e260000002000 */
[----:B------:R-:W-:Y:S01]  /*194d0*/  FFMA R16, R0, R23, RZ ;  /* 0x0000001700107223 */ /* 0x000fe200000000ff */
[----:B0-----:R-:W-:Y:S01]  /*194e0*/  @P0 FMUL.FTZ R17, R19, R18 ;  /* 0x0000001213110220 */ /* 0x001fe20000410000 */
[----:B------:R-:W-:Y:S01]  /*194f0*/  FSETP.NEU.FTZ.AND P0, PT, R13, +INF , PT ;  /* 0x7f8000000d00780b */ /* 0x000fe20003f1d000 */
[----:B------:R-:W-:Y:S02]  /*19500*/  HFMA2 R18, -RZ, RZ, 1.875, 0 ;  /* 0x3f800000ff127431 */ /* 0x000fe400000001ff */
[----:B------:R-:W-:Y:S01]  /*19510*/  FFMA R13, -R32, R16, R0 ;  /* 0x00000010200d7223 */ /* 0x000fe20000000100 */
[----:B------:R-:W-:-:S03]  /*19520*/  FSEL R17, R17, +INF , P0 ;  /* 0x7f80000011117808 */ /* 0x000fc60000000000 */
[----:B------:R-:W-:-:S03]  /*19530*/  FFMA R16, R23, R13, R16 ;  /* 0x0000000d17107223 */ /* 0x000fc60000000010 */
[----:B------:R-:W0:Y:S08]  /*19540*/  MUFU.LG2 R17, R17 ;  /* 0x0000001100117308 */ /* 0x000e300000000c00 */
[----:B------:R-:W1:Y:S01]  /*19550*/  FCHK P0, R0, R32 ;  /* 0x0000002000007302 */ /* 0x000e620000000000 */
[----:B0-----:R-:W-:Y:S01]  /*19560*/  FFMA.FTZ R13, R17, 0.69314718246459960938, R18 ;  /* 0x3f317218110d7823 */ /* 0x001fe20000010012 */
[----:B-1----:R-:W-:Y:S06]  /*19570*/  @!P0 BRA `(.L_x_4560) ;  /* 0x00000000000c8947 */ /* 0x002fec0003800000 */
[----:B------:R-:W-:-:S07]  /*19580*/  MOV R20, 0x195a0 ;  /* 0x000195a000147802 */ /* 0x000fce0000000f00 */
[----:B-----5:R-:W-:Y:S05]  /*19590*/  CALL.REL.NOINC `($__internal_10_$__cuda_sm3x_div_rn_ftz_f32_slowpath) ;  /* 0x0000010000087944 */ /* 0x020fea0003c00000 */
[----:B------:R-:W-:-:S07]  /*195a0*/  MOV R16, R0 ;  /* 0x0000000000107202 */ /* 0x000fce0000000f00 */
.L_x_4560:
[----:B------:R-:W-:Y:S05]  /*195b0*/  BSYNC.RECONVERGENT B4 ;  /* 0x0000000000047941 */ /* 0x000fea0003800200 */
.L_x_4559:
        /* <DEDUP_REMOVED lines=22> */
.L_x_4551:
        /* <DEDUP_REMOVED lines=25> */
.L_x_4564:
[----:B------:R-:W-:Y:S05]  /*198b0*/  BSYNC.RECONVERGENT B4 ;  /* 0x0000000000047941 */ /* 0x000fea0003800200 */
.L_x_4563:
        /* <DEDUP_REMOVED lines=22> */
.L_x_4562:
[CC--:B------:R-:W-:Y:S01]  /*19a20*/  VIMNMX R13, PT, PT, R17.reuse, R16.reuse, !PT ;  /* 0x00000010110d7248 */ /* 0x0c0fe20007fe0100 */
[----:B------:R-:W0:Y:S01]  /*19a30*/  MUFU.RCP R23, R32 ;  /* 0x0000002000177308 */ /* 0x000e220000001000 */
        /* <DEDUP_REMOVED lines=14> */
[----:B------:R-:W-:-:S03]  /*19b20*/  FFMA R17, R23, R18, R23 ;  /* 0x0000001217117223 */ /* 0x000fc60000000017 */
[----:B------:R-:W-:Y:S01]  /*19b30*/  FSEL R14, R13, +INF , P0 ;  /* 0x7f8000000d0e7808 */ /* 0x000fe20000000000 */
[----:B------:R-:W-:-:S04]  /*19b40*/  FFMA R18, R0, R17, RZ ;  /* 0x0000001100127223 */ /* 0x000fc800000000ff */
[----:B------:R-:W-:Y:S01]  /*19b50*/  FFMA R13, -R32, R18, R0 ;  /* 0x00000012200d7223 */ /* 0x000fe20000000100 */
[----:B------:R-:W0:Y:S03]  /*19b60*/  MUFU.LG2 R14, R14 ;  /* 0x0000000e000e7308 */ /* 0x000e260000000c00 */
[----:B------:R-:W-:-:S05]  /*19b70*/  FFMA R17, R17, R13, R18 ;  /* 0x0000000d11117223 */ /* 0x000fca0000000012 */
[----:B------:R-:W1:Y:S01]  /*19b80*/  FCHK P0, R0, R32 ;  /* 0x0000002000007302 */ /* 0x000e620000000000 */
[----:B0-----:R-:W-:Y:S01]  /*19b90*/  FMUL.FTZ R13, R14, 0.69314718246459960938 ;  /* 0x3f3172180e0d7820 */ /* 0x001fe20000410000 */
[----:B-1----:R-:W-:Y:S06]  /*19ba0*/  @!P0 BRA `(.L_x_4566) ;  /* 0x00000000000c8947 */ /* 0x002fec0003800000 */
[----:B------:R-:W-:-:S07]  /*19bb0*/  MOV R20, 0x19bd0 ;  /* 0x00019bd000147802 */ /* 0x000fce0000000f00 */
[----:B-----5:R-:W-:Y:S05]  /*19bc0*/  CALL.REL.NOINC `($__internal_10_$__cuda_sm3x_div_rn_ftz_f32_slowpath) ;  /* 0x000000f8007c7944 */ /* 0x020fea0003c00000 */
[----:B------:R-:W-:-:S07]  /*19bd0*/  MOV R17, R0 ;  /* 0x0000000000117202 */ /* 0x000fce0000000f00 */
.L_x_4566:
[----:B------:R-:W-:Y:S05]  /*19be0*/  BSYNC.RECONVERGENT B4 ;  /* 0x0000000000047941 */ /* 0x000fea0003800200 */
.L_x_4565:
        /* <DEDUP_REMOVED lines=22> */
.L_x_4561:
        /* <DEDUP_REMOVED lines=33> */
.L_x_4568:
[----:B------:R-:W-:Y:S05]  /*19f60*/  BSYNC.RECONVERGENT B4 ;  /* 0x0000000000047941 */ /* 0x000fea0003800200 */
.L_x_4567:
        /* <DEDUP_REMOVED lines=21> */
.L_x_4556:
[----:B------:R-:W-:Y:S05]  /*1a0c0*/  BSYNC.RECONVERGENT B3 ;  /* 0x0000000000037941 */ /* 0x000fea0003800200 */
.L_x_4550:
[----:B------:R-:W-:Y:S01]  /*1a0d0*/  FADD.FTZ R0, R13, 0.69314718246459960938 ;  /* 0x3f3172180d007421 */ /* 0x000fe20000010000 */
[----:B------:R-:W-:-:S04]  /*1a0e0*/  LOP3.LUT R12, R15, 0x80000000, R12, 0xb8, !PT ;  /* 0x800000000f0c7812 */ /* 0x000fc800078eb80c */
[----:B------:R-:W-:-:S07]  /*1a0f0*/  LOP3.LUT R3, R0, 0x80000000, R3, 0xb8, !PT ;  /* 0x8000000000037812 */ /* 0x000fce00078eb803 */
.L_x_4522:
[----:B------:R-:W-:Y:S05]  /*1a100*/  BSYNC.RECONVERGENT B2 ;  /* 0x0000000000027941 */ /* 0x000fea0003800200 */
.L_x_4520:
[----:B------:R-:W-:Y:S05]  /*1a110*/  WARPSYNC.ALL ;  /* 0x0000000000007948 */ /* 0x000fea0003800000 */
[--C-:B-----5:R-:W-:Y:S01]  /*1a120*/  HADD2.F32 R16, -RZ, R4.reuse.H0_H0 ;  /* 0x20000004ff107230 */ /* 0x120fe20000004100 */
        /* <DEDUP_REMOVED lines=23> */
.L_x_4570:
        /* <DEDUP_REMOVED lines=26> */
[C---:B------:R-:W-:Y:S01]  /*1a440*/  FSETP.NEU.FTZ.AND P0, PT, R15.reuse, RZ, PT ;  /* 0x000000ff0f00720b */ /* 0x040fe20003f1d000 */
        /* <DEDUP_REMOVED lines=43> */
.L_x_4578:
[----:B------:R-:W-:-:S04]  /*1a700*/  FADD.FTZ R15, -R0, R23 ;  /* 0x00000017000f7221 */ /* 0x000fc80000010100 */
[----:B------:R-:W-:-:S07]  /*1a710*/  FMUL.FTZ R15, R15, 0.5 ;  /* 0x3f0000000f0f7820 */ /* 0x000fce0000410000 */
.L_x_4579:
[----:B------:R-:W-:Y:S05]  /*1a720*/  BSYNC.RECONVERGENT B1 ;  /* 0x0000000000017941 */ /* 0x000fea0003800200 */
.L_x_4577:
        /* <DEDUP_REMOVED lines=11> */
.L_x_4581:
[----:B------:R-:W-:-:S04]  /*1a7e0*/  FADD.FTZ R24, R14, -R25 ;  /* 0x800000190e187221 */ /* 0x000fc80000010000 */
[----:B------:R-:W-:-:S07]  /*1a7f0*/  FMUL.FTZ R24, R24, 0.5 ;  /* 0x3f00000018187820 */ /* 0x000fce0000410000 */
.L_x_4582:
[----:B------:R-:W-:Y:S05]  /*1a800*/  BSYNC.RECONVERGENT B1 ;  /* 0x0000000000017941 */ /* 0x000fea0003800200 */
.L_x_4580:
        /* <DEDUP_REMOVED lines=35> */
.L_x_4576:
        /* <DEDUP_REMOVED lines=35> */
.L_x_4583:
[----:B------:R-:W-:-:S04]  /*1ac70*/  FADD.FTZ R15, -R17, 1 ;  /* 0x3f800000110f7421 */ /* 0x000fc80000010100 */
[----:B------:R-:W-:-:S06]  /*1ac80*/  FMUL.FTZ R22, R0, R15 ;  /* 0x0000000f00167220 */ /* 0x000fcc0000410000 */
[----:B------:R-:W0:Y:S08]  /*1ac90*/  MUFU.SQRT R22, R22 ;  /* 0x0000001600167308 */ /* 0x000e300000002000 */
[----:B0-----:R-:W0:Y:S02]  /*1aca0*/  MUFU.RCP R15, R22 ;  /* 0x00000016000f7308 */ /* 0x001e240000001000 */
[----:B0-----:R-:W-:Y:S01]  /*1acb0*/  FMUL.FTZ R15, |R16|, R15 ;  /* 0x0000000f100f7220 */ /* 0x001fe20000410200 */
[----:B------:R-:W-:Y:S06]  /*1acc0*/  BRA `(.L_x_4574) ;  /* 0x0000000000047947 */ /* 0x000fec0003800000 */
.L_x_4575:
[----:B------:R0:W1:Y:S02]  /*1acd0*/  MUFU.SQRT R15, R18 ;  /* 0x00000012000f7308 */ /* 0x0000640000002000 */
.L_x_4574:
[----:B------:R-:W-:Y:S05]  /*1ace0*/  BSYNC.RECONVERGENT B0 ;  /* 0x0000000000007941 */ /* 0x000fea0003800200 */
.L_x_4573:
        /* <DEDUP_REMOVED lines=35> */
.L_x_4587:
        /* <DEDUP_REMOVED lines=23> */
.L_x_4593:
[----:B------:R-:W-:-:S04]  /*1b090*/  FADD.FTZ R19, -R19, R14 ;  /* 0x0000000e13137221 */ /* 0x000fc80000010100 */
[----:B------:R-:W-:-:S07]  /*1b0a0*/  FMUL.FTZ R19, R19, 0.5 ;  /* 0x3f00000013137820 */ /* 0x000fce0000410000 */
.L_x_4594:
[----:B------:R-:W-:Y:S05]  /*1b0b0*/  BSYNC.RECONVERGENT B4 ;  /* 0x0000000000047941 */ /* 0x000fea0003800200 */
.L_x_4592:
[----:B------:R-:W-:Y:S01]  /*1b0c0*/  FADD.FTZ R0, R19, R0 ;  /* 0x0000000013007221 */ /* 0x000fe20000010000 */
[----:B------:R-:W-:-:S04]  /*1b0d0*/  FADD.FTZ R19, R17, R20 ;  /* 0x0000001411137221 */ /* 0x000fc80000010000 */
[----:B------:R-:W-:-:S04]  /*1b0e0*/  FMUL.FTZ R0, R0, R19 ;  /* 0x0000001300007220 */ /* 0x000fc80000410000 */
[----:B------:R2:W3:Y:S01]  /*1b0f0*/  MUFU.SQRT R14, R0 ;  /* 0x00000000000e7308 */ /* 0x0004e20000002000 */
[----:B------:R-:W-:Y:S05]  /*1b100*/  BRA `(.L_x_4595) ;  /* 0x0000000000487947 */ /* 0x000fea0003800000 */
.L_x_4591:
        /* <DEDUP_REMOVED lines=12> */
.L_x_4590:
[----:B------:R-:W-:Y:S01]  /*1b1d0*/  FADD.FTZ R0, R20, 1 ;  /* 0x3f80000014007421 */ /* 0x000fe20000010000 */
[----:B------:R-:W-:Y:S01]  /*1b1e0*/  MUFU.SQRT R19, R18 ;  /* 0x0000001200137308 */ /* 0x000fe20000002000 */
[----:B------:R-:W-:Y:S02]  /*1b1f0*/  MOV R17, 0x3f800000 ;  /* 0x3f80000000117802 */ /* 0x000fe40000000f00 */
[----:B------:R-:W-:-:S06]  /*1b200*/  FMUL.FTZ R0, R0, 0.5 ;  /* 0x3f00000000007820 */ /* 0x000fcc0000410000 */
[----:B------:R-:W2:Y:S02]  /*1b210*/  MUFU.SQRT R0, R0 ;  /* 0x0000000000007308 */ /* 0x000ea40000002000 */
[----:B--2---:R-:W-:-:S07]  /*1b220*/  FMUL.FTZ R14, R19, R0 ;  /* 0x00000000130e7220 */ /* 0x004fce0000410000 */
.L_x_4595:
[----:B------:R-:W-:Y:S05]  /*1b230*/  BSYNC.RECONVERGENT B1 ;  /* 0x0000000000017941 */ /* 0x000fea0003800200 */
.L_x_4589:
[----:B------:R-:W-:Y:S05]  /*1b240*/  BRA `(.L_x_4596) ;  /* 0x0000000000087947 */ /* 0x000fea0003800000 */
.L_x_4586:
[----:B------:R-:W-:Y:S01]  /*1b250*/  FMUL.FTZ R14, R20, 16777216 ;  /* 0x4b800000140e7820 */ /* 0x000fe20000410000 */
[----:B------:R-:W-:-:S07]  /*1b260*/  FMUL.FTZ R17, R17, 16777216 ;  /* 0x4b80000011117820 */ /* 0x000fce0000410000 */
.L_x_4596:
[----:B------:R-:W-:Y:S05]  /*1b270*/  BSYNC.RELIABLE B0 ;  /* 0x0000000000007941 */ /* 0x000fea0003800100 */
.L_x_4585:
        /* <DEDUP_REMOVED lines=17> */
.L_x_4598:
[----:B------:R-:W-:Y:S05]  /*1b390*/  BSYNC.RECONVERGENT B4 ;  /* 0x0000000000047941 */ /* 0x000fea0003800200 */
.L_x_4597:
        /* <DEDUP_REMOVED lines=28> */
.L_x_4588:
[----:B------:R-:W-:Y:S05]  /*1b560*/  BSYNC.RECONVERGENT B3 ;  /* 0x0000000000037941 */ /* 0x000fea0003800200 */
.L_x_4584:
[----:B-1----:R-:W-:Y:S02]  /*1b570*/  LOP3.LUT R4, R15, 0x80000000, R4, 0xb8, !PT ;  /* 0x800000000f047812 */ /* 0x002fe400078eb804 */
[----:B------:R-:W-:Y:S01]  /*1b580*/  LOP3.LUT R13, R16, 0x80000000, R13, 0xb8, !PT ;  /* 0x80000000100d7812 */ /* 0x000fe200078eb80d */
[----:B------:R-:W-:Y:S06]  /*1b590*/  BRA `(.L_x_4571) ;  /* 0x0000001400007947 */ /* 0x000fec0003800000 */
.L_x_4572:
        /* <DEDUP_REMOVED lines=32> */
.L_x_4604:
[----:B------:R-:W-:Y:S05]  /*1b7a0*/  BSYNC.RECONVERGENT B4 ;  /* 0x0000000000047941 */ /* 0x000fea0003800200 */
.L_x_4603:
        /* <DEDUP_REMOVED lines=22> */
.L_x_4602:
        /* <DEDUP_REMOVED lines=28> */
.L_x_4607:
[----:B------:R-:W-:Y:S05]  /*1bad0*/  BSYNC.RECONVERGENT B4 ;  /* 0x0000000000047941 */ /* 0x000fea0003800200 */
.L_x_4606:
        /* <DEDUP_REMOVED lines=22> */
.L_x_4601:
        /* <DEDUP_REMOVED lines=33> */
.L_x_4609:
[----:B------:R-:W-:Y:S05]  /*1be50*/  BSYNC.RECONVERGENT B4 ;  /* 0x0000000000047941 */ /* 0x000fea0003800200 */
.L_x_4608:
        /* <DEDUP_REMOVED lines=22> */
.L_x_4600:
        /* <DEDUP_REMOVED lines=25> */
.L_x_4613:
[----:B------:R-:W-:Y:S05]  /*1c150*/  BSYNC.RECONVERGENT B4 ;  /* 0x0000000000047941 */ /* 0x000fea0003800200 */
.L_x_4612:
        /* <DEDUP_REMOVED lines=22> */
.L_x_4611:
        /* <DEDUP_REMOVED lines=28> */
.L_x_4615:
[----:B------:R-:W-:Y:S05]  /*1c480*/  BSYNC.RECONVERGENT B4 ;  /* 0x0000000000047941 */ /* 0x000fea0003800200 */
.L_x_4614:
        /* <DEDUP_REMOVED lines=22> */
.L_x_4610:
        /* <DEDUP_REMOVED lines=33> */
.L_x_4617:
[----:B------:R-:W-:Y:S05]  /*1c800*/  BSYNC.RECONVERGENT B4 ;  /* 0x0000000000047941 */ /* 0x000fea0003800200 */
.L_x_4616:
        /* <DEDUP_REMOVED lines=21> */
.L_x_4605:
[----:B------:R-:W-:Y:S05]  /*1c960*/  BSYNC.RECONVERGENT B3 ;  /* 0x0000000000037941 */ /* 0x000fea0003800200 */
.L_x_4599:
[----:B------:R-:W-:Y:S01]  /*1c970*/  FADD.FTZ R15, R14, 0.69314718246459960938 ;  /* 0x3f3172180e0f7421 */ /* 0x000fe20000010000 */
[----:B------:R-:W-:-:S04]  /*1c980*/  LOP3.LUT R13, R16, 0x80000000, R13, 0xb8, !PT ;  /* 0x80000000100d7812 */ /* 0x000fc800078eb80d */
[----:B------:R-:W-:-:S07]  /*1c990*/  LOP3.LUT R4, R15, 0x80000000, R4, 0xb8, !PT ;  /* 0x800000000f047812 */ /* 0x000fce00078eb804 */
.L_x_4571:
[----:B------:R-:W-:Y:S05]  /*1c9a0*/  BSYNC.RECONVERGENT B2 ;  /* 0x0000000000027941 */ /* 0x000fea0003800200 */
.L_x_4569:
[----:B------:R-:W-:Y:S05]  /*1c9b0*/  WARPSYNC.ALL ;  /* 0x0000000000007948 */ /* 0x000fea0003800000 */
[--C-:B------:R-:W-:Y:S01]  /*1c9c0*/  HADD2.F32 R19, -RZ, R5.reuse.H0_H0 ;  /* 0x20000005ff137230 */ /* 0x100fe20000004100 */
        /* <DEDUP_REMOVED lines=23> */
.L_x_4619:
        /* <DEDUP_REMOVED lines=14> */
[----:B0-----:R-:W-:Y:S01]  /*1cc20*/  FADD.FTZ R18, |R0|, -RZ ;  /* 0x800000ff00127221 */ /* 0x001fe20000010200 */
[----:B------:R-:W-:-:S04]  /*1cc30*/  FADD.FTZ R24, |R15|, -RZ ;  /* 0x800000ff0f187221 */ /* 0x000fc80000010200 */
[C---:B------:R-:W-:Y:S02]  /*1cc40*/  VIMNMX R25, PT, PT, R17.reuse, R18, !PT ;  /* 0x0000001211197248 */ /* 0x040fe40007fe0100 */
[----:B------:R-:W-:Y:S02]  /*1cc50*/  VIMNMX R26, PT, PT, R17, R24, !PT ;  /* 0x00000018111a7248 */ /* 0x000fe40007fe0100 */
[----:B------:R-:W-:Y:S02]  /*1cc60*/  LOP3.LUT R20, R25, 0xfe000000, RZ, 0xc0, !PT ;  /* 0xfe00000019147812 */ /* 0x000fe400078ec0ff */
[----:B------:R-:W-:Y:S02]  /*1cc70*/  LOP3.LUT R27, R26, 0xfe000000, RZ, 0xc0, !PT ;  /* 0xfe0000001a1b7812 */ /* 0x000fe400078ec0ff */
[----:B------:R-:W-:Y:S02]  /*1cc80*/  VIMNMX R18, PT, PT, R17, R18, PT ;  /* 0x0000001211127248 */ /* 0x000fe40003fe0100 */
        /* <DEDUP_REMOVED lines=49> */
.L_x_4627:
[----:B------:R-:W-:-:S04]  /*1cfa0*/  FADD.FTZ R17, -R0, R25 ;  /* 0x0000001900117221 */ /* 0x000fc80000010100 */
[----:B------:R-:W-:-:S07]  /*1cfb0*/  FMUL.FTZ R17, R17, 0.5 ;  /* 0x3f00000011117820 */ /* 0x000fce0000410000 */
.L_x_4628:
[----:B------:R-:W-:Y:S05]  /*1cfc0*/  BSYNC.RECONVERGENT B1 ;  /* 0x0000000000017941 */ /* 0x000fea0003800200 */
.L_x_4626:
        /* <DEDUP_REMOVED lines=11> */
.L_x_4630:
[----:B------:R-:W-:-:S04]  /*1d080*/  FADD.FTZ R22, R18, -R29 ;  /* 0x8000001d12167221 */ /* 0x000fc80000010000 */
[----:B------:R-:W-:-:S07]  /*1d090*/  FMUL.FTZ R22, R22, 0.5 ;  /* 0x3f00000016167820 */ /* 0x000fce0000410000 */
.L_x_4631:
[----:B------:R-:W-:Y:S05]  /*1d0a0*/  BSYNC.RECONVERGENT B1 ;  /* 0x0000000000017941 */ /* 0x000fea0003800200 */
.L_x_4629:
        /* <DEDUP_REMOVED lines=35> */
.L_x_4625:
        /* <DEDUP_REMOVED lines=35> */
.L_x_4632:
[----:B------:R-:W-:-:S04]  /*1d510*/  FADD.FTZ R17, -R16, 1 ;  /* 0x3f80000010117421 */ /* 0x000fc80000010100 */
[----:B------:R-:W-:-:S06]  /*1d520*/  FMUL.FTZ R20, R0, R17 ;  /* 0x0000001100147220 */ /* 0x000fcc0000410000 */
[----:B------:R-:W0:Y:S08]  /*1d530*/  MUFU.SQRT R20, R20 ;  /* 0x0000001400147308 */ /* 0x000e300000002000 */
[----:B0-----:R-:W0:Y:S02]  /*1d540*/  MUFU.RCP R22, R20 ;  /* 0x0000001400167308 */ /* 0x001e240000001000 */
[----:B0-----:R-:W-:Y:S01]  /*1d550*/  FMUL.FTZ R17, |R19|, R22 ;  /* 0x0000001613117220 */ /* 0x001fe20000410200 */
[----:B------:R-:W-:Y:S06]  /*1d560*/  BRA `(.L_x_4623) ;  /* 0x0000000000047947 */ /* 0x000fec0003800000 */
.L_x_4624:
[----:B------:R0:W1:Y:S02]  /*1d570*/  MUFU.SQRT R17, R23 ;  /* 0x0000001700117308 */ /* 0x0000640000002000 */
.L_x_4623:
[----:B------:R-:W-:Y:S05]  /*1d580*/  BSYNC.RECONVERGENT B0 ;  /* 0x0000000000007941 */ /* 0x000fea0003800200 */
.L_x_4622:
        /* <DEDUP_REMOVED lines=19> */
[----:B------:R-:W-:Y:S01]  /*1d6c0*/  FFMA.FTZ R15, R16, R15, R16 ;  /* 0x0000000f100f7223 */ /* 0x000fe20000010010 */
[----:B------:R-:W-:-:S04]  /*1d6d0*/  MOV R16, 0x3d4dd2f7 ;  /* 0x3d4dd2f700107802 */ /* 0x000fc80000000f00 */
[----:B------:R-:W-:-:S05]  /*1d6e0*/  @P0 FSEL R18, R15, RZ, P1 ;  /* 0x000000ff0f120208 */ /* 0x000fca0000800000 */
        /* <DEDUP_REMOVED lines=13> */
.L_x_4636:
        /* <DEDUP_REMOVED lines=23> */
.L_x_4642:
[----:B------:R-:W-:-:S04]  /*1d930*/  FADD.FTZ R15, -R15, R18 ;  /* 0x000000120f0f7221 */ /* 0x000fc80000010100 */
[----:B0-----:R-:W-:-:S07]  /*1d940*/  FMUL.FTZ R23, R15, 0.5 ;  /* 0x3f0000000f177820 */ /* 0x001fce0000410000 */
.L_x_4643:
[----:B------:R-:W-:Y:S05]  /*1d950*/  BSYNC.RECONVERGENT B4 ;  /* 0x0000000000047941 */ /* 0x000fea0003800200 */
.L_x_4641:
[----:B------:R-:W-:Y:S01]  /*1d960*/  FADD.FTZ R0, R23, R0 ;  /* 0x0000000017007221 */ /* 0x000fe20000010000 */
[----:B------:R-:W-:-:S04]  /*1d970*/  FADD.FTZ R27, R16, R27 ;  /* 0x0000001b101b7221 */ /* 0x000fc80000010000 */
[----:B------:R-:W-:-:S04]  /*1d980*/  FMUL.FTZ R0, R0, R27 ;  /* 0x0000001b00007220 */ /* 0x000fc80000410000 */
[----:B------:R2:W3:Y:S01]  /*1d990*/  MUFU.SQRT R15, R0 ;  /* 0x00000000000f7308 */ /* 0x0004e20000002000 */
[----:B------:R-:W-:Y:S05]  /*1d9a0*/  BRA `(.L_x_4644) ;  /* 0x0000000000487947 */ /* 0x000fea0003800000 */
.L_x_4640:
[----:B------:R-:W-:-:S13]  /*1d9b0*/  FSETP.GT.FTZ.AND P0, PT, R16, 1, PT ;  /* 0x3f8000001000780b */ /* 0x000fda0003f14000 */
[----:B------:R-:W-:Y:S01]  /*1d9c0*/  @P0 FMUL.FTZ R20, R0, R15 ;  /* 0x0000000f00140220 */ /* 0x000fe20000410000 */
[----:B------:R-:W-:Y:S01]  /*1d9d0*/  @!P0 FADD.FTZ R15, -R16, 1 ;  /* 0x3f800000100f8421 */ /* 0x000fe20000010100 */
[----:B------:R-:W-:-:S03]  /*1d9e0*/  @P0 FMUL.FTZ R19, |R19|, 2.81474976710656000000e+14 ;  /* 0x5780000013130820 */ /* 0x000fc60000410200 */
[----:B------:R-:W-:Y:S01]  /*1d9f0*/  @!P0 FMUL.FTZ R18, R0, R15 ;  /* 0x0000000f00128220 */ /* 0x000fe20000410000 */
[----:B------:R-:W2:Y:S01]  /*1da00*/  @P0 MUFU.SQRT R20, R20 ;  /* 0x0000001400140308 */ /* 0x000ea20000002000 */
[C---:B------:R-:W-:Y:S01]  /*1da10*/  @P0 FMUL.FTZ R19, R16.reuse, R19 ;  /* 0x0000001310130220 */ /* 0x040fe20000410000 */
[----:B------:R-:W-:-:S06]  /*1da20*/  @P0 FMUL.FTZ R16, R16, 2.81474976710656000000e+14 ;  /* 0x5780000010100820 */ /* 0x000fcc0000410000 */
[----:B------:R-:W-:Y:S08]  /*1da30*/  @!P0 MUFU.SQRT R15, R18 ;  /* 0x00000012000f8308 */ /* 0x000ff00000002000 */
[----:B--2---:R-:W2:Y:S02]  /*1da40*/  @P0 MUFU.RCP R0, R20 ;  /* 0x0000001400000308 */ /* 0x004ea40000001000 */
[----:B--2---:R-:W-:Y:S01]  /*1da50*/  @P0 FMUL.FTZ R15, R19, R0 ;  /* 0x00000000130f0220 */ /* 0x004fe20000410000 */
[----:B------:R-:W-:Y:S06]  /*1da60*/  BRA `(.L_x_4644) ;  /* 0x0000000000187947 */ /* 0x000fec0003800000 */
.L_x_4639:
[----:B------:R-:W-:Y:S01]  /*1da70*/  FADD.FTZ R0, R27, 1 ;  /* 0x3f8000001b007421 */ /* 0x000fe20000010000 */
[----:B------:R-:W-:Y:S01]  /*1da80*/  MUFU.SQRT R15, R23 ;  /* 0x00000017000f7308 */ /* 0x000fe20000002000 */
[----:B------:R-:W-:Y:S02]  /*1da90*/  MOV R16, 0x3f800000 ;  /* 0x3f80000000107802 */ /* 0x000fe40000000f00 */
[----:B------:R-:W-:-:S06]  /*1daa0*/  FMUL.FTZ R0, R0, 0.5 ;  /* 0x3f00000000007820 */ /* 0x000fcc0000410000 */
[----:B------:R-:W2:Y:S02]  /*1dab0*/  MUFU.SQRT R0, R0 ;  /* 0x0000000000007308 */ /* 0x000ea40000002000 */
[----:B--2---:R-:W-:-:S07]  /*1dac0*/  FMUL.FTZ R15, R15, R0 ;  /* 0x000000000f0f7220 */ /* 0x004fce0000410000 */
.L_x_4644:
[----:B------:R-:W-:Y:S05]  /*1dad0*/  BSYNC.RECONVERGENT B1 ;  /* 0x0000000000017941 */ /* 0x000fea0003800200 */
.L_x_4638:
[----:B------:R-:W-:Y:S05]  /*1dae0*/  BRA `(.L_x_4645) ;  /* 0x0000000000087947 */ /* 0x000fea0003800000 */
.L_x_4635:
[----:B------:R-:W-:Y:S01]  /*1daf0*/  FMUL.FTZ R15, R27, 16777216 ;  /* 0x4b8000001b0f7820 */ /* 0x000fe20000410000 */
[----:B------:R-:W-:-:S07]  /*1db00*/  FMUL.FTZ R16, R16, 16777216 ;  /* 0x4b80000010107820 */ /* 0x000fce0000410000 */
.L_x_4645:
[----:B------:R-:W-:Y:S05]  /*1db10*/  BSYNC.RELIABLE B0 ;  /* 0x0000000000007941 */ /* 0x000fea0003800100 */
.L_x_4634:
        /* <DEDUP_REMOVED lines=17> */
.L_x_4647:
[----:B------:R-:W-:Y:S05]  /*1dc30*/  BSYNC.RECONVERGENT B4 ;  /* 0x0000000000047941 */ /* 0x000fea0003800200 */
.L_x_4646:
        /* <DEDUP_REMOVED lines=22> */
[----:B------:R-:W-:Y:S01]  /*1dda0*/  @!P3 FSEL R19, R0, 0.78539818525314331055, !P0 ;  /* 0x3f490fdb0013b808 */ /* 0x000fe20004000000 */
[----:B------:R-:W-:Y:S01]  /*1ddb0*/  FADD.FTZ R0, |R15|, |R16| ;  /* 0x400000100f007221 */ /* 0x000fe20000010200 */
[----:B------:R-:W-:-:S04]  /*1ddc0*/  @!P1 FSEL R19, RZ, 3.1415927410125732422, P0 ;  /* 0x40490fdbff139808 */ /* 0x000fc80000000000 */
[----:B------:R-:W-:Y:S02]  /*1ddd0*/  FSETP.NAN.FTZ.AND P0, PT, |R0|, |R0|, PT ;  /* 0x400000000000720b */ /* 0x000fe40003f18200 */
[----:B------:R-:W-:-:S04]  /*1dde0*/  LOP3.LUT R19, R19, 0x80000000, R16, 0xb8, !PT ;  /* 0x8000000013137812 */ /* 0x000fc800078eb810 */
[----:B------:R-:W-:-:S07]  /*1ddf0*/  FSEL R0, R0, R19, P0 ;  /* 0x0000001300007208 */ /* 0x000fce0000000000 */
.L_x_4637:
[----:B------:R-:W-:Y:S05]  /*1de00*/  BSYNC.RECONVERGENT B3 ;  /* 0x0000000000037941 */ /* 0x000fea0003800200 */
.L_x_4633:
[----:B-1----:R-:W-:Y:S02]  /*1de10*/  LOP3.LUT R14, R17, 0x80000000, R14, 0xb8, !PT ;  /* 0x80000000110e7812 */ /* 0x002fe400078eb80e */
[----:B------:R-:W-:Y:S01]  /*1de20*/  LOP3.LUT R5, R0, 0x80000000, R5, 0xb8, !PT ;  /* 0x8000000000057812 */ /* 0x000fe200078eb805 */
[----:B------:R-:W-:Y:S06]  /*1de30*/  BRA `(.L_x_4620) ;  /* 0x0000001400007947 */ /* 0x000fec0003800000 */
.L_x_4621:
        /* <DEDUP_REMOVED lines=17> */
[----:B------:R-:W-:Y:S01]  /*1df50*/  FMUL.FTZ R15, R0, R0 ;  /* 0x00000000000f7220 */ /* 0x000fe20000410000 */
[----:B------:R-:W-:Y:S03]  /*1df60*/  BSSY.RECONVERGENT B4, `(.L_x_4652) ;  /* 0x000000e000047945 */ /* 0x000fe60003800200 */
[----:B0-----:R-:W-:-:S03]  /*1df70*/  FFMA.FTZ R18, R32, R32, R15 ;  /* 0x0000002020127223 */ /* 0x001fc6000001000f */
        /* <DEDUP_REMOVED lines=9> */
[----:B------:R-:W-:-:S07]  /*1e010*/  MOV R20, 0x1e030 ;  /* 0x0001e03000147802 */ /* 0x000fce0000000f00 */
[----:B------:R-:W-:Y:S05]  /*1e020*/  CALL.REL.NOINC `($__internal_10_$__cuda_sm3x_div_rn_ftz_f32_slowpath) ;  /* 0x000000b400647944 */ /* 0x000fea0003c00000 */
[----:B------:R-:W-:-:S07]  /*1e030*/  MOV R19, R0 ;  /* 0x0000000000137202 */ /* 0x000fce0000000f00 */
.L_x_4653:
[----:B------:R-:W-:Y:S05]  /*1e040*/  BSYNC.RECONVERGENT B4 ;  /* 0x0000000000047941 */ /* 0x000fea0003800200 */
.L_x_4652:
        /* <DEDUP_REMOVED lines=22> */
.L_x_4651:
        /* <DEDUP_REMOVED lines=28> */
.L_x_4656:
[----:B------:R-:W-:Y:S05]  /*1e370*/  BSYNC.RECONVERGENT B4 ;  /* 0x0000000000047941 */ /* 0x000fea0003800200 */
.L_x_4655:
        /* <DEDUP_REMOVED lines=22> */
.L_x_4650:
[----:B------:R-:W-:Y:S01]  /*1e4e0*/  FMUL.FTZ R15, R17, 0.36787945032119750977 ;  /* 0x3ebc5ab2110f7820 */ /* 0x000fe20000410000 */
[----:B0-----:R-:W-:Y:S01]  /*1e4f0*/  FMUL.FTZ R18, R16, 0.36787945032119750977 ;  /* 0x3ebc5ab210127820 */ /* 0x001fe20000410000 */
        /* <DEDUP_REMOVED lines=29> */
[----:B------:R-:W-:Y:S05]  /*1e6d0*/  CALL.REL.NOINC `($__internal_10_$__cuda_sm3x_div_rn_ftz_f32_slowpath) ;  /* 0x000000ac00b87944 */ /* 0x000fea0003c00000 */
[----:B------:R-:W-:-:S07]  /*1e6e0*/  MOV R18, R0 ;  /* 0x0000000000127202 */ /* 0x000fce0000000f00 */
.L_x_4658:
[----:B------:R-:W-:Y:S05]  /*1e6f0*/  BSYNC.RECONVERGENT B4 ;  /* 0x0000000000047941 */ /* 0x000fea0003800200 */
.L_x_4657:
        /* <DEDUP_REMOVED lines=22> */
.L_x_4649:
        /* <DEDUP_REMOVED lines=25> */
.L_x_4662:
[----:B------:R-:W-:Y:S05]  /*1e9f0*/  BSYNC.RECONVERGENT B4 ;  /* 0x0000000000047941 */ /* 0x000fea0003800200 */
.L_x_4661:
        /* <DEDUP_REMOVED lines=22> */
.L_x_4660:
[CC--:B------:R-:W-:Y:S01]  /*1eb60*/  VIMNMX R15, PT, PT, R23.reuse, R16.reuse, !PT ;  /* 0x00000010170f7248 */ /* 0x0c0fe20007fe0100 */
[----:B------:R-:W-:Y:S01]  /*1eb70*/  MUFU.RCP R27, R32 ;  /* 0x00000020001b7308 */ /* 0x000fe20000001000 */
[----:B------:R-:W-:Y:S01]  /*1eb80*/  VIMNMX R23, PT, PT, R23, R16, PT ;  /* 0x0000001017177248 */ /* 0x000fe20003fe0100 */
[----:B------:R-:W-:Y:S01]  /*1eb90*/  BSSY.RECONVERGENT B4, `(.L_x_4663) ;  /* 0x0000019000047945 */ /* 0x000fe20003800200 */
[----:B------:R-:W-:Y:S02]  /*1eba0*/  LOP3.LUT R17, R15, 0xfe000000, RZ, 0xc0, !PT ;  /* 0xfe0000000f117812 */ /* 0x000fe400078ec0ff */
[----:B------:R-:W-:Y:S02]  /*1ebb0*/  FSETP.NEU.FTZ.AND P0, PT, R23, RZ, PT ;  /* 0x000000ff1700720b */ /* 0x000fe40003f1d000 */
[----:B0-----:R-:W-:-:S05]  /*1ebc0*/  LOP3.LUT R18, R17, 0x7e800000, RZ, 0x3c, !PT ;  /* 0x7e80000011127812 */ /* 0x001fca00078e3cff */
        /* <DEDUP_REMOVED lines=21> */
.L_x_4664:
[----:B------:R-:W-:Y:S05]  /*1ed20*/  BSYNC.RECONVERGENT B4 ;  /* 0x0000000000047941 */ /* 0x000fea0003800200 */
.L_x_4663:
        /* <DEDUP_REMOVED lines=22> */
.L_x_4659:
[----:B------:R-:W-:Y:S01]  /*1ee90*/  FMUL.FTZ R15, R14, 0.36787945032119750977 ;  /* 0x3ebc5ab20e0f7820 */ /* 0x000fe20000410000 */
[----:B------:R-:W-:Y:S01]  /*1eea0*/  FMUL.FTZ R17, R5, 0.36787945032119750977 ;  /* 0x3ebc5ab205117820 */ /* 0x000fe20000410000 */
[----:B------:R-:W1:Y:S01]  /*1eeb0*/  MUFU.RCP R25, R32 ;  /* 0x0000002000197308 */ /* 0x000e620000001000 */
[----:B------:R-:W-:Y:S01]  /*1eec0*/  BSSY.RECONVERGENT B4, `(.L_x_4665) ;  /* 0x000001e000047945 */ /* 0x000fe20003800200 */
[----:B------:R-:W-:Y:S01]  /*1eed0*/  FADD.FTZ R15, |R15|, -RZ ;  /* 0x800000ff0f0f7221 */ /* 0x000fe20000010200 */
[----:B0-----:R-:W-:-:S05]  /*1eee0*/  FADD.FTZ R18, |R17|, -RZ ;  /* 0x800000ff11127221 */ /* 0x001fca0000010200 */
        /* <DEDUP_REMOVED lines=10> */
[----:B-1----:R-:W-:-:S04]  /*1ef90*/  FFMA R18, -R32, R25, 1 ;  /* 0x3f80000020127423 */ /* 0x002fc80000000119 */
        /* <DEDUP_REMOVED lines=16> */
.L_x_4666:
[----:B------:R-:W-:Y:S05]  /*1f0a0*/  BSYNC.RECONVERGENT B4 ;  /* 0x0000000000047941 */ /* 0x000fea0003800200 */
.L_x_4665:
        /* <DEDUP_REMOVED lines=21> */
.L_x_4654:
[----:B------:R-:W-:Y:S05]  /*1f200*/  BSYNC.RECONVERGENT B3 ;  /* 0x0000000000037941 */ /* 0x000fea0003800200 */
.L_x_4648:
[----:B------:R-:W-:Y:S01]  /*1f210*/  FADD.FTZ R15, R15, 0.69314718246459960938 ;  /* 0x3f3172180f0f7421 */ /* 0x000fe20000010000 */
[----:B------:R-:W-:-:S04]  /*1f220*/  LOP3.LUT R5, R16, 0x80000000, R5, 0xb8, !PT ;  /* 0x8000000010057812 */ /* 0x000fc800078eb805 */
[----:B------:R-:W-:-:S07]  /*1f230*/  LOP3.LUT R14, R15, 0x80000000, R14, 0xb8, !PT ;  /* 0x800000000f0e7812 */ /* 0x000fce00078eb80e */
.L_x_4620:
[----:B------:R-:W-:Y:S05]  /*1f240*/  BSYNC.RECONVERGENT B2 ;  /* 0x0000000000027941 */ /* 0x000fea0003800200 */
.L_x_4618:
        /* <DEDUP_REMOVED lines=25> */
.L_x_4668:
        /* <DEDUP_REMOVED lines=70> */
.L_x_4676:
[----:B------:R-:W-:-:S04]  /*1f840*/  FADD.FTZ R18, -R0, R23 ;  /* 0x0000001700127221 */ /* 0x000fc80000010100 */
[----:B------:R-:W-:-:S07]  /*1f850*/  FMUL.FTZ R18, R18, 0.5 ;  /* 0x3f00000012127820 */ /* 0x000fce0000410000 */
.L_x_4677:
[----:B------:R-:W-:Y:S05]  /*1f860*/  BSYNC.RECONVERGENT B1 ;  /* 0x0000000000017941 */ /* 0x000fea0003800200 */
.L_x_4675:
        /* <DEDUP_REMOVED lines=11> */
.L_x_4679:
[----:B------:R-:W-:-:S04]  /*1f920*/  FADD.FTZ R27, R16, -R25 ;  /* 0x80000019101b7221 */ /* 0x000fc80000010000 */
[----:B------:R-:W-:-:S07]  /*1f930*/  FMUL.FTZ R27, R27, 0.5 ;  /* 0x3f0000001b1b7820 */ /* 0x000fce0000410000 */
.L_x_4680:
[----:B------:R-:W-:Y:S05]  /*1f940*/  BSYNC.RECONVERGENT B1 ;  /* 0x0000000000017941 */ /* 0x000fea0003800200 */
.L_x_4678:
        /* <DEDUP_REMOVED lines=35> */
.L_x_4674:
        /* <DEDUP_REMOVED lines=35> */
.L_x_4681:
[----:B------:R-:W-:-:S04]  /*1fdb0*/  FADD.FTZ R25, -R17, 1 ;  /* 0x3f80000011197421 */ /* 0x000fc80000010100 */
[----:B------:R-:W-:-:S06]  /*1fdc0*/  FMUL.FTZ R25, R0, R25 ;  /* 0x0000001900197220 */ /* 0x000fcc0000410000 */
[----:B------:R-:W0:Y:S08]  /*1fdd0*/  MUFU.SQRT R25, R25 ;  /* 0x0000001900197308 */ /* 0x000e300000002000 */
[----:B0-----:R-:W0:Y:S02]  /*1fde0*/  MUFU.RCP R27, R25 ;  /* 0x00000019001b7308 */ /* 0x001e240000001000 */
[----:B0-----:R-:W-:Y:S01]  /*1fdf0*/  FMUL.FTZ R18, |R24|, R27 ;  /* 0x0000001b18127220 */ /* 0x001fe20000410200 */
[----:B------:R-:W-:Y:S06]  /*1fe00*/  BRA `(.L_x_4672) ;  /* 0x0000000000047947 */ /* 0x000fec0003800000 */
.L_x_4673:
[----:B------:R0:W1:Y:S02]  /*1fe10*/  MUFU.SQRT R18, R20 ;  /* 0x0000001400127308 */ /* 0x0000640000002000 */
.L_x_4672:
[----:B------:R-:W-:Y:S05]  /*1fe20*/  BSYNC.RECONVERGENT B0 ;  /* 0x0000000000007941 */ /* 0x000fea0003800200 */
.L_x_4671:
        /* <DEDUP_REMOVED lines=35> */
.L_x_4685:
        /* <DEDUP_REMOVED lines=23> */
.L_x_4691:
[----:B------:R-:W-:-:S04]  /*201d0*/  FADD.FTZ R19, -R19, R16 ;  /* 0x0000001013137221 */ /* 0x000fc80000010100 */
[----:B------:R-:W-:-:S07]  /*201e0*/  FMUL.FTZ R19, R19, 0.5 ;  /* 0x3f00000013137820 */ /* 0x000fce0000410000 */
.L_x_4692:
[----:B------:R-:W-:Y:S05]  /*201f0*/  BSYNC.RECONVERGENT B4 ;  /* 0x0000000000047941 */ /* 0x000fea0003800200 */
.L_x_4690:
[----:B------:R-:W-:Y:S01]  /*20200*/  FADD.FTZ R0, R19, R0 ;  /* 0x0000000013007221 */ /* 0x000fe20000010000 */
[----:B------:R-:W-:-:S04]  /*20210*/  FADD.FTZ R19, R17, R22 ;  /* 0x0000001611137221 */ /* 0x000fc80000010000 */
[----:B------:R-:W-:-:S04]  /*20220*/  FMUL.FTZ R0, R0, R19 ;  /* 0x0000001300007220 */ /* 0x000fc80000410000 */
[----:B------:R2:W3:Y:S01]  /*20230*/  MUFU.SQRT R16, R0 ;  /* 0x0000000000107308 */ /* 0x0004e20000002000 */
[----:B------:R-:W-:Y:S05]  /*20240*/  BRA `(.L_x_4693) ;  /* 0x0000000000487947 */ /* 0x000fea0003800000 */
.L_x_4689:
        /* <DEDUP_REMOVED lines=12> */
.L_x_4688:
[----:B------:R-:W-:Y:S01]  /*20310*/  FADD.FTZ R0, R22, 1 ;  /* 0x3f80000016007421 */ /* 0x000fe20000010000 */
[----:B------:R-:W-:Y:S01]  /*20320*/  MUFU.SQRT R19, R20 ;  /* 0x0000001400137308 */ /* 0x000fe20000002000 */
[----:B------:R-:W-:Y:S02]  /*20330*/  MOV R17, 0x3f800000 ;  /* 0x3f80000000117802 */ /* 0x000fe40000000f00 */
[----:B------:R-:W-:-:S06]  /*20340*/  FMUL.FTZ R0, R0, 0.5 ;  /* 0x3f00000000007820 */ /* 0x000fcc0000410000 */
[----:B------:R-:W2:Y:S02]  /*20350*/  MUFU.SQRT R0, R0 ;  /* 0x0000000000007308 */ /* 0x000ea40000002000 */
[----:B--2---:R-:W-:-:S07]  /*20360*/  FMUL.FTZ R16, R19, R0 ;  /* 0x0000000013107220 */ /* 0x004fce0000410000 */
.L_x_4693:
[----:B------:R-:W-:Y:S05]  /*20370*/  BSYNC.RECONVERGENT B1 ;  /* 0x0000000000017941 */ /* 0x000fea0003800200 */
.L_x_4687:
[----:B------:R-:W-:Y:S05]  /*20380*/  BRA `(.L_x_4694) ;  /* 0x0000000000087947 */ /* 0x000fea0003800000 */
.L_x_4684:
[----:B------:R-:W-:Y:S01]  /*20390*/  FMUL.FTZ R16, R22, 16777216 ;  /* 0x4b80000016107820 */ /* 0x000fe20000410000 */
[----:B------:R-:W-:-:S07]  /*203a0*/  FMUL.FTZ R17, R17, 16777216 ;  /* 0x4b80000011117820 */ /* 0x000fce0000410000 */
.L_x_4694:
[----:B------:R-:W-:Y:S05]  /*203b0*/  BSYNC.RELIABLE B0 ;  /* 0x0000000000007941 */ /* 0x000fea0003800100 */
.L_x_4683:
        /* <DEDUP_REMOVED lines=17> */
.L_x_4696:
[----:B------:R-:W-:Y:S05]  /*204d0*/  BSYNC.RECONVERGENT B4 ;  /* 0x0000000000047941 */ /* 0x000fea0003800200 */
.L_x_4695:
[----:B------:R-:W-:Y:S02]  /*204e0*/  HFMA2 R23, -RZ, RZ, 0.89990234375, 10328 ;  /* 0x3b33710bff177431 */ /* 0x000fe400000001ff */
[----:B------:R-:W-:Y:S01]  /*204f0*/  FMUL.FTZ R0, R19, R19 ;  /* 0x0000001313007220 */ /* 0x000fe20000410000 */
[C---:B------:R-:W-:Y:S01]  /*20500*/  ISETP.GE.AND P0, PT, R16.reuse, RZ, PT ;  /* 0x000000ff1000720c */ /* 0x040fe20003f06270 */
[----:B------:R-:W-:Y:S01]  /*20510*/  HFMA2 R20, -RZ, RZ, 1.857421875, -1409 ;  /* 0x3f6ee581ff147431 */ /* 0x000fe200000001ff */
        /* <DEDUP_REMOVED lines=24> */
.L_x_4686:
[----:B------:R-:W-:Y:S05]  /*206a0*/  BSYNC.RECONVERGENT B3 ;  /* 0x0000000000037941 */ /* 0x000fea0003800200 */
.L_x_4682:
[----:B-1----:R-:W-:Y:S02]  /*206b0*/  LOP3.LUT R15, R18, 0x80000000, R15, 0xb8, !PT ;  /* 0x80000000120f7812 */ /* 0x002fe400078eb80f */
[----:B------:R-:W-:Y:S01]  /*206c0*/  LOP3.LUT R6, R17, 0x80000000, R6, 0xb8, !PT ;  /* 0x8000000011067812 */ /* 0x000fe200078eb806 */
[----:B------:R-:W-:Y:S06]  /*206d0*/  BRA `(.L_x_4669) ;  /* 0x0000001400007947 */ /* 0x000fec0003800000 */
.L_x_4670:
[----:B------:R-:W-:Y:S01]  /*206e0*/  ISETP.GT.AND P0, PT, R15, -0x1, PT ;  /* 0xffffffff0f00780c */ /* 0x000fe20003f04270 */
[----:B------:R-:W-:-:S12]  /*206f0*/  BSSY.RECONVERGENT B3, `(.L_x_4697) ;  /* 0x000013b000037945 */ /* 0x000fd80003800200 */
[----:B------:R-:W-:Y:S05]  /*20700*/  @P0 BRA `(.L_x_4698) ;  /* 0x00000008007c0947 */ /* 0x000fea0003800000 */
[----:B0-----:R-:W-:Y:S01]  /*20710*/  FADD.FTZ R18, -R15, -RZ ;  /* 0x800000ff0f127221 */ /* 0x001fe20000010100 */
        /* <DEDUP_REMOVED lines=28> */
.L_x_4702:
[----:B------:R-:W-:Y:S05]  /*208e0*/  BSYNC.RECONVERGENT B4 ;  /* 0x0000000000047941 */ /* 0x000fea0003800200 */
.L_x_4701:
        /* <DEDUP_REMOVED lines=22> */
.L_x_4700:
        /* <DEDUP_REMOVED lines=28> */
.L_x_4705:
[----:B------:R-:W-:Y:S05]  /*20c10*/  BSYNC.RECONVERGENT B4 ;  /* 0x0000000000047941 */ /* 0x000fea0003800200 */
.L_x_4704:
        /* <DEDUP_REMOVED lines=22> */
.L_x_4699:
        /* <DEDUP_REMOVED lines=33> */
.L_x_4707:
[----:B------:R-:W-:Y:S05]  /*20f90*/  BSYNC.RECONVERGENT B4 ;  /* 0x0000000000047941 */ /* 0x000fea0003800200 */
.L_x_4706:
        /* <DEDUP_REMOVED lines=22> */
.L_x_4698:
        /* <DEDUP_REMOVED lines=9> */
[----:B0-----:R-:W0:Y:S01]  /*21190*/  MUFU.RCP R23, R32 ;  /* 0x0000002000177308 */ /* 0x001e220000001000 */
        /* <DEDUP_REMOVED lines=15> */
.L_x_4711:
[----:B------:R-:W-:Y:S05]  /*21290*/  BSYNC.RECONVERGENT B4 ;  /* 0x0000000000047941 */ /* 0x000fea0003800200 */
.L_x_4710:
        /* <DEDUP_REMOVED lines=22> */
.L_x_4709:
[CC--:B------:R-:W-:Y:S01]  /*21400*/  VIMNMX R16, PT, PT, R20.reuse, R17.reuse, !PT ;  /* 0x0000001114107248 */ /* 0x0c0fe20007fe0100 */
[----:B0-----:R-:W-:Y:S01]  /*21410*/  MUFU.RCP R23, R32 ;  /* 0x0000002000177308 */ /* 0x001fe20000001000 */
        /* <DEDUP_REMOVED lines=26> */
.L_x_4713:
[----:B------:R-:W-:Y:S05]  /*215c0*/  BSYNC.RECONVERGENT B4 ;  /* 0x0000000000047941 */ /* 0x000fea0003800200 */
.L_x_4712:
        /* <DEDUP_REMOVED lines=22> */
.L_x_4708:
[----:B------:R-:W-:Y:S01]  /*21730*/  FMUL.FTZ R16, R15, 0.36787945032119750977 ;  /* 0x3ebc5ab20f107820 */ /* 0x000fe20000410000 */
[----:B0-----:R-:W-:Y:S01]  /*21740*/  FMUL.FTZ R18, R6, 0.36787945032119750977 ;  /* 0x3ebc5ab206127820 */ /* 0x001fe20000410000 */
        /* <DEDUP_REMOVED lines=31> */
.L_x_4715:
[----:B------:R-:W-:Y:S05]  /*21940*/  BSYNC.RECONVERGENT B4 ;  /* 0x0000000000047941 */ /* 0x000fea0003800200 */
.L_x_4714:
        /* <DEDUP_REMOVED lines=21> */
.L_x_4703:
[----:B------:R-:W-:Y:S05]  /*21aa0*/  BSYNC.RECONVERGENT B3 ;  /* 0x0000000000037941 */ /* 0x000fea0003800200 */
.L_x_4697:
[----:B------:R-:W-:Y:S01]  /*21ab0*/  FADD.FTZ R16, R16, 0.69314718246459960938 ;  /* 0x3f31721810107421 */ /* 0x000fe20000010000 */
[----:B------:R-:W-:-:S04]  /*21ac0*/  LOP3.LUT R6, R17, 0x80000000, R6, 0xb8, !PT ;  /* 0x8000000011067812 */ /* 0x000fc800078eb806 */
[----:B------:R-:W-:-:S07]  /*21ad0*/  LOP3.LUT R15, R16, 0x80000000, R15, 0xb8, !PT ;  /* 0x80000000100f7812 */ /* 0x000fce00078eb80f */
.L_x_4669:
[----:B------:R-:W-:Y:S05]  /*21ae0*/  BSYNC.RECONVERGENT B2 ;  /* 0x0000000000027941 */ /* 0x000fea0003800200 */
.L_x_4667:
[----:B------:R-:W-:Y:S05]  /*21af0*/  WARPSYNC.ALL ;  /* 0x0000000000007948 */ /* 0x000fea0003800000 */
[--C-:B0-----:R-:W-:Y:S01]  /*21b00*/  HADD2.F32 R23, -RZ, R7.reuse.H0_H0 ;  /* 0x20000007ff177230 */ /* 0x101fe20000004100 */
        /* <DEDUP_REMOVED lines=23> */
.L_x_4717:
        /* <DEDUP_REMOVED lines=70> */
.L_x_4725:
[----:B------:R-:W-:-:S04]  /*220e0*/  FADD.FTZ R19, -R0, R27 ;  /* 0x0000001b00137221 */ /* 0x000fc80000010100 */
[----:B------:R-:W-:-:S07]  /*220f0*/  FMUL.FTZ R19, R19, 0.5 ;  /* 0x3f00000013137820 */ /* 0x000fce0000410000 */
.L_x_4726:
[----:B------:R-:W-:Y:S05]  /*22100*/  BSYNC.RECONVERGENT B1 ;  /* 0x0000000000017941 */ /* 0x000fea0003800200 */
.L_x_4724:
        /* <DEDUP_REMOVED lines=11> */
.L_x_4728:
[----:B------:R-:W-:-:S04]  /*221c0*/  FADD.FTZ R24, R20, -R31 ;  /* 0x8000001f14187221 */ /* 0x000fc80000010000 */
[----:B------:R-:W-:-:S07]  /*221d0*/  FMUL.FTZ R24, R24, 0.5 ;  /* 0x3f00000018187820 */ /* 0x000fce0000410000 */
.L_x_4729:
[----:B------:R-:W-:Y:S05]  /*221e0*/  BSYNC.RECONVERGENT B1 ;  /* 0x0000000000017941 */ /* 0x000fea0003800200 */
.L_x_4727:
        /* <DEDUP_REMOVED lines=35> */
.L_x_4723:
        /* <DEDUP_REMOVED lines=35> */
.L_x_4730:
[----:B------:R-:W-:-:S04]  /*22650*/  FADD.FTZ R19, -R18, 1 ;  /* 0x3f80000012137421 */ /* 0x000fc80000010100 */
[----:B------:R-:W-:-:S06]  /*22660*/  FMUL.FTZ R22, R0, R19 ;  /* 0x0000001300167220 */ /* 0x000fcc0000410000 */
[----:B------:R-:W0:Y:S08]  /*22670*/  MUFU.SQRT R22, R22 ;  /* 0x0000001600167308 */ /* 0x000e300000002000 */
[----:B0-----:R-:W0:Y:S02]  /*22680*/  MUFU.RCP R24, R22 ;  /* 0x0000001600187308 */ /* 0x001e240000001000 */
[----:B0-----:R-:W-:Y:S01]  /*22690*/  FMUL.FTZ R19, |R23|, R24 ;  /* 0x0000001817137220 */ /* 0x001fe20000410200 */
[----:B------:R-:W-:Y:S06]  /*226a0*/  BRA `(.L_x_4721) ;  /* 0x0000000000047947 */ /* 0x000fec0003800000 */
.L_x_4722:
[----:B------:R0:W1:Y:S02]  /*226b0*/  MUFU.SQRT R19, R25 ;  /* 0x0000001900137308 */ /* 0x0000640000002000 */
.L_x_4721:
[----:B------:R-:W-:Y:S05]  /*226c0*/  BSYNC.RECONVERGENT B0 ;  /* 0x0000000000007941 */ /* 0x000fea0003800200 */
.L_x_4720:
        /* <DEDUP_REMOVED lines=35> */
.L_x_4734:
        /* <DEDUP_REMOVED lines=23> */
.L_x_4740:
[----:B------:R-:W-:-:S04]  /*22a70*/  FADD.FTZ R17, -R17, R20 ;  /* 0x0000001411117221 */ /* 0x000fc80000010100 */
[----:B0-----:R-:W-:-:S07]  /*22a80*/  FMUL.FTZ R25, R17, 0.5 ;  /* 0x3f00000011197820 */ /* 0x001fce0000410000 */
.L_x_4741:
[----:B------:R-:W-:Y:S05]  /*22a90*/  BSYNC.RECONVERGENT B4 ;  /* 0x0000000000047941 */ /* 0x000fea0003800200 */
.L_x_4739:
[----:B------:R-:W-:Y:S01]  /*22aa0*/  FADD.FTZ R0, R25, R0 ;  /* 0x0000000019007221 */ /* 0x000fe20000010000 */
[----:B------:R-:W-:-:S04]  /*22ab0*/  FADD.FTZ R29, R18, R29 ;  /* 0x0000001d121d7221 */ /* 0x000fc80000010000 */
[----:B------:R-:W-:-:S04]  /*22ac0*/  FMUL.FTZ R0, R0, R29 ;  /* 0x0000001d00007220 */ /* 0x000fc80000410000 */
[----:B------:R2:W3:Y:S01]  /*22ad0*/  MUFU.SQRT R17, R0 ;  /* 0x0000000000117308 */ /* 0x0004e20000002000 */
[----:B------:R-:W-:Y:S05]  /*22ae0*/  BRA `(.L_x_4742) ;  /* 0x0000000000487947 */ /* 0x000fea0003800000 */
.L_x_4738:
        /* <DEDUP_REMOVED lines=12> */
.L_x_4737:
[----:B------:R-:W-:Y:S01]  /*22bb0*/  FADD.FTZ R0, R29, 1 ;  /* 0x3f8000001d007421 */ /* 0x000fe20000010000 */
[----:B------:R-:W-:Y:S01]  /*22bc0*/  MUFU.SQRT R17, R25 ;  /* 0x0000001900117308 */ /* 0x000fe20000002000 */
[----:B------:R-:W-:Y:S02]  /*22bd0*/  MOV R18, 0x3f800000 ;  /* 0x3f80000000127802 */ /* 0x000fe40000000f00 */
[----:B------:R-:W-:-:S06]  /*22be0*/  FMUL.FTZ R0, R0, 0.5 ;  /* 0x3f00000000007820 */ /* 0x000fcc0000410000 */
[----:B------:R-:W2:Y:S02]  /*22bf0*/  MUFU.SQRT R0, R0 ;  /* 0x0000000000007308 */ /* 0x000ea40000002000 */
[----:B--2---:R-:W-:-:S07]  /*22c00*/  FMUL.FTZ R17, R17, R0 ;  /* 0x0000000011117220 */ /* 0x004fce0000410000 */
.L_x_4742:
[----:B------:R-:W-:Y:S05]  /*22c10*/  BSYNC.RECONVERGENT B1 ;  /* 0x0000000000017941 */ /* 0x000fea0003800200 */
.L_x_4736:
[----:B------:R-:W-:Y:S05]  /*22c20*/  BRA `(.L_x_4743) ;  /* 0x0000000000087947 */ /* 0x000fea0003800000 */
.L_x_4733:
[----:B------:R-:W-:Y:S01]  /*22c30*/  FMUL.FTZ R17, R29, 16777216 ;  /* 0x4b8000001d117820 */ /* 0x000fe20000410000 */
[----:B------:R-:W-:-:S07]  /*22c40*/  FMUL.FTZ R18, R18, 16777216 ;  /* 0x4b80000012127820 */ /* 0x000fce0000410000 */
.L_x_4743:
[----:B------:R-:W-:Y:S05]  /*22c50*/  BSYNC.RELIABLE B0 ;  /* 0x0000000000007941 */ /* 0x000fea0003800100 */
.L_x_4732:
        /* <DEDUP_REMOVED lines=17> */
.L_x_4745:
[----:B------:R-:W-:Y:S05]  /*22d70*/  BSYNC.RECONVERGENT B4 ;  /* 0x0000000000047941 */ /* 0x000fea0003800200 */
.L_x_4744:
        /* <DEDUP_REMOVED lines=28> */
.L_x_4735:
[----:B------:R-:W-:Y:S05]  /*22f40*/  BSYNC.RECONVERGENT B3 ;  /* 0x0000000000037941 */ /* 0x000fea0003800200 */
.L_x_4731:
[----:B-1----:R-:W-:Y:S02]  /*22f50*/  LOP3.LUT R16, R19, 0x80000000, R16, 0xb8, !PT ;  /* 0x8000000013107812 */ /* 0x002fe400078eb810 */
[----:B------:R-:W-:Y:S01]  /*22f60*/  LOP3.LUT R7, R0, 0x80000000, R7, 0xb8, !PT ;  /* 0x8000000000077812 */ /* 0x000fe200078eb807 */
[----:B------:R-:W-:Y:S06]  /*22f70*/  BRA `(.L_x_4718) ;  /* 0x0000001400007947 */ /* 0x000fec0003800000 */
.L_x_4719:
        /* <DEDUP_REMOVED lines=32> */
.L_x_4751:
[----:B------:R-:W-:Y:S05]  /*23180*/  BSYNC.RECONVERGENT B4 ;  /* 0x0000000000047941 */ /* 0x000fea0003800200 */
.L_x_4750:
        /* <DEDUP_REMOVED lines=22> */
.L_x_4749:
[CC--:B------:R-:W-:Y:S01]  /*232f0*/  VIMNMX R20, PT, PT, R17.reuse, R24.reuse, !PT ;  /* 0x0000001811147248 */ /* 0x0c0fe20007fe0100 */
[----:B------:R-:W0:Y:S01]  /*23300*/  MUFU.RCP R25, R32 ;  /* 0x0000002000197308 */ /* 0x000e220000001000 */
        /* <DEDUP_REMOVED lines=9> */
[----:B------:R-:W-:Y:S01]  /*233a0*/  LOP3.LUT R23, R22, 0x800000, RZ, 0xfc, !PT ;  /* 0x0080000016177812 */ /* 0x000fe200078efcff */
[----:B0-----:R-:W-:-:S04]  /*233b0*/  FFMA R22, -R32, R25, 1 ;  /* 0x3f80000020167423 */ /* 0x001fc80000000119 */
[----:B------:R-:W0:Y:S01]  /*233c0*/  MUFU.SQRT R24, R24 ;  /* 0x0000001800187308 */ /* 0x000e220000002000 */
[----:B------:R-:W-:-:S04]  /*233d0*/  FFMA R25, R25, R22, R25 ;  /* 0x0000001619197223 */ /* 0x000fc80000000019 */
[----:B------:R-:W-:Y:S01]  /*233e0*/  FFMA R22, R0, R25, RZ ;  /* 0x0000001900167223 */ /* 0x000fe200000000ff */
[----:B0-----:R-:W-:Y:S01]  /*233f0*/  @P0 FMUL.FTZ R20, R24, R23 ;  /* 0x0000001718140220 */ /* 0x001fe20000410000 */
[----:B------:R-:W-:Y:S02]  /*23400*/  FSETP.NEU.FTZ.AND P0, PT, R17, +INF , PT ;  /* 0x7f8000001100780b */ /* 0x000fe40003f1d000 */
[----:B------:R-:W-:Y:S02]  /*23410*/  FFMA R17, -R32, R22, R0 ;  /* 0x0000001620117223 */ /* 0x000fe40000000100 */
[----:B------:R-:W-:Y:S02]  /*23420*/  FSEL R20, R20, +INF , P0 ;  /* 0x7f80000014147808 */ /* 0x000fe40000000000 */
[----:B------:R-:W-:-:S04]  /*23430*/  FFMA R22, R25, R17, R22 ;  /* 0x0000001119167223 */ /* 0x000fc80000000016 */
[----:B------:R-:W0:Y:S08]  /*23440*/  MUFU.LG2 R20, R20 ;  /* 0x0000001400147308 */ /* 0x000e300000000c00 */
[----:B------:R-:W1:Y:S01]  /*23450*/  FCHK P0, R0, R32 ;  /* 0x0000002000007302 */ /* 0x000e620000000000 */
[----:B0-----:R-:W-:Y:S01]  /*23460*/  FMUL.FTZ R17, R20, 0.69314718246459960938 ;  /* 0x3f31721814117820 */ /* 0x001fe20000410000 */
[----:B-1----:R-:W-:Y:S06]  /*23470*/  @!P0 BRA `(.L_x_4754) ;  /* 0x00000000000c8947 */ /* 0x002fec0003800000 */
[----:B------:R-:W-:-:S07]  /*23480*/  MOV R20, 0x234a0 ;  /* 0x000234a000147802 */ /* 0x000fce0000000f00 */
[----:B------:R-:W-:Y:S05]  /*23490*/  CALL.REL.NOINC `($__internal_10_$__cuda_sm3x_div_rn_ftz_f32_slowpath) ;  /* 0x0000006000487944 */ /* 0x000fea0003c00000 */
[----:B------:R-:W-:-:S07]  /*234a0*/  MOV R22, R0 ;  /* 0x0000000000167202 */ /* 0x000fce0000000f00 */
.L_x_4754:
[----:B------:R-:W-:Y:S05]  /*234b0*/  BSYNC.RECONVERGENT B4 ;  /* 0x0000000000047941 */ /* 0x000fea0003800200 */
.L_x_4753:
        /* <DEDUP_REMOVED lines=22> */
.L_x_4748:
        /* <DEDUP_REMOVED lines=33> */
.L_x_4756:
[----:B------:R-:W-:Y:S05]  /*23830*/  BSYNC.RECONVERGENT B4 ;  /* 0x0000000000047941 */ /* 0x000fea0003800200 */
.L_x_4755:
        /* <DEDUP_REMOVED lines=22> */
.L_x_4747:
        /* <DEDUP_REMOVED lines=25> */
.L_x_4760:
[----:B------:R-:W-:Y:S05]  /*23b30*/  BSYNC.RECONVERGENT B4 ;  /* 0x0000000000047941 */ /* 0x000fea0003800200 */
.L_x_4759:
        /* <DEDUP_REMOVED lines=22> */
.L_x_4758:
        /* <DEDUP_REMOVED lines=28> */
.L_x_4762:
[----:B------:R-:W-:Y:S05]  /*23e60*/  BSYNC.RECONVERGENT B4 ;  /* 0x0000000000047941 */ /* 0x000fea0003800200 */
.L_x_4761:
        /* <DEDUP_REMOVED lines=22> */
.L_x_4757:
        /* <DEDUP_REMOVED lines=33> */
.L_x_4764:
[----:B------:R-:W-:Y:S05]  /*241e0*/  BSYNC.RECONVERGENT B4 ;  /* 0x0000000000047941 */ /* 0x000fea0003800200 */
.L_x_4763:
        /* <DEDUP_REMOVED lines=21> */
.L_x_4752:
[----:B------:R-:W-:Y:S05]  /*24340*/  BSYNC.RECONVERGENT B3 ;  /* 0x0000000000037941 */ /* 0x000fea0003800200 */
.L_x_4746:
[----:B------:R-:W-:Y:S01]  /*24350*/  FADD.FTZ R17, R17, 0.69314718246459960938 ;  /* 0x3f31721811117421 */ /* 0x000fe20000010000 */
[----:B------:R-:W-:-:S04]  /*24360*/  LOP3.LUT R7, R18, 0x80000000, R7, 0xb8, !PT ;  /* 0x8000000012077812 */ /* 0x000fc800078eb807 */
[----:B------:R-:W-:-:S07]  /*24370*/  LOP3.LUT R16, R17, 0x80000000, R16, 0xb8, !PT ;  /* 0x8000000011107812 */ /* 0x000fce00078eb810 */
.L_x_4718:
[----:B------:R-:W-:Y:S05]  /*24380*/  BSYNC.RECONVERGENT B2 ;  /* 0x0000000000027941 */ /* 0x000fea0003800200 */
.L_x_4716:
[----:B------:R-:W-:Y:S05]  /*24390*/  WARPSYNC.ALL ;  /* 0x0000000000007948 */ /* 0x000fea0003800000 */
[--C-:B------:R-:W-:Y:S01]  /*243a0*/  HADD2.F32 R18, -RZ, R8.reuse.H0_H0 ;  /* 0x20000008ff127230 */ /* 0x100fe20000004100 */
        /* <DEDUP_REMOVED lines=22> */
.L_x_4766:
        /* <DEDUP_REMOVED lines=11> */
[----:B0-----:R-:W-:Y:S01]  /*245c0*/  FADD.FTZ R25, R23, -1 ;  /* 0xbf80000017197421 */ /* 0x001fe20000010000 */
        /* <DEDUP_REMOVED lines=58> */
.L_x_4774:
[----:B------:R-:W-:-:S04]  /*24970*/  FADD.FTZ R19, -R0, R27 ;  /* 0x0000001b00137221 */ /* 0x000fc80000010100 */
[----:B------:R-:W-:-:S07]  /*24980*/  FMUL.FTZ R19, R19, 0.5 ;  /* 0x3f00000013137820 */ /* 0x000fce0000410000 */
.L_x_4775:
[----:B------:R-:W-:Y:S05]  /*24990*/  BSYNC.RECONVERGENT B1 ;  /* 0x0000000000017941 */ /* 0x000fea0003800200 */
.L_x_4773:
        /* <DEDUP_REMOVED lines=11> */
.L_x_4777:
[----:B------:R-:W-:-:S04]  /*24a50*/  FADD.FTZ R26, R8, -R29 ;  /* 0x8000001d081a7221 */ /* 0x000fc80000010000 */
[----:B------:R-:W-:-:S07]  /*24a60*/  FMUL.FTZ R26, R26, 0.5 ;  /* 0x3f0000001a1a7820 */ /* 0x000fce0000410000 */
.L_x_4778:
[----:B------:R-:W-:Y:S05]  /*24a70*/  BSYNC.RECONVERGENT B1 ;  /* 0x0000000000017941 */ /* 0x000fea0003800200 */
.L_x_4776:
        /* <DEDUP_REMOVED lines=35> */
.L_x_4772:
        /* <DEDUP_REMOVED lines=35> */
.L_x_4779:
[----:B------:R-:W-:-:S04]  /*24ee0*/  FADD.FTZ R19, -R23, 1 ;  /* 0x3f80000017137421 */ /* 0x000fc80000010100 */
[----:B------:R-:W-:-:S06]  /*24ef0*/  FMUL.FTZ R24, R0, R19 ;  /* 0x0000001300187220 */ /* 0x000fcc0000410000 */
[----:B------:R-:W0:Y:S08]  /*24f00*/  MUFU.SQRT R24, R24 ;  /* 0x0000001800187308 */ /* 0x000e300000002000 */
[----:B0-----:R-:W0:Y:S02]  /*24f10*/  MUFU.RCP R19, R24 ;  /* 0x0000001800137308 */ /* 0x001e240000001000 */
[----:B0-----:R-:W-:Y:S01]  /*24f20*/  FMUL.FTZ R19, |R18|, R19 ;  /* 0x0000001312137220 */ /* 0x001fe20000410200 */
[----:B------:R-:W-:Y:S06]  /*24f30*/  BRA `(.L_x_4770) ;  /* 0x0000000000047947 */ /* 0x000fec0003800000 */
.L_x_4771:
[----:B------:R0:W1:Y:S02]  /*24f40*/  MUFU.SQRT R19, R20 ;  /* 0x0000001400137308 */ /* 0x0000640000002000 */
.L_x_4770:
[----:B------:R-:W-:Y:S05]  /*24f50*/  BSYNC.RECONVERGENT B0 ;  /* 0x0000000000007941 */ /* 0x000fea0003800200 */
.L_x_4769:
        /* <DEDUP_REMOVED lines=35> */
.L_x_4783:
        /* <DEDUP_REMOVED lines=23> */
.L_x_4789:
[----:B------:R-:W-:-:S04]  /*25300*/  FADD.FTZ R25, -R25, R8 ;  /* 0x0000000819197221 */ /* 0x000fc80000010100 */
[----:B------:R-:W-:-:S07]  /*25310*/  FMUL.FTZ R25, R25, 0.5 ;  /* 0x3f00000019197820 */ /* 0x000fce0000410000 */
.L_x_4790:
[----:B------:R-:W-:Y:S05]  /*25320*/  BSYNC.RECONVERGENT B4 ;  /* 0x0000000000047941 */ /* 0x000fea0003800200 */
.L_x_4788:
[----:B------:R-:W-:Y:S01]  /*25330*/  FADD.FTZ R0, R25, R0 ;  /* 0x0000000019007221 */ /* 0x000fe20000010000 */
[----:B------:R-:W-:-:S04]  /*25340*/  FADD.FTZ R25, R23, R22 ;  /* 0x0000001617197221 */ /* 0x000fc80000010000 */
[----:B------:R-:W-:-:S04]  /*25350*/  FMUL.FTZ R0, R0, R25 ;  /* 0x0000001900007220 */ /* 0x000fc80000410000 */
[----:B------:R2:W3:Y:S01]  /*25360*/  MUFU.SQRT R8, R0 ;  /* 0x0000000000087308 */ /* 0x0004e20000002000 */
[----:B------:R-:W-:Y:S05]  /*25370*/  BRA `(.L_x_4791) ;  /* 0x0000000000487947 */ /* 0x000fea0003800000 */
.L_x_4787:
        /* <DEDUP_REMOVED lines=12> */
.L_x_4786:
[----:B------:R-:W-:Y:S01]  /*25440*/  FADD.FTZ R0, R22, 1 ;  /* 0x3f80000016007421 */ /* 0x000fe20000010000 */
[----:B------:R-:W-:Y:S01]  /*25450*/  MUFU.SQRT R25, R20 ;  /* 0x0000001400197308 */ /* 0x000fe20000002000 */
[----:B------:R-:W-:Y:S02]  /*25460*/  MOV R23, 0x3f800000 ;  /* 0x3f80000000177802 */ /* 0x000fe40000000f00 */
[----:B------:R-:W-:-:S06]  /*25470*/  FMUL.FTZ R0, R0, 0.5 ;  /* 0x3f00000000007820 */ /* 0x000fcc0000410000 */
[----:B------:R-:W2:Y:S02]  /*25480*/  MUFU.SQRT R0, R0 ;  /* 0x0000000000007308 */ /* 0x000ea40000002000 */
[----:B--2---:R-:W-:-:S07]  /*25490*/  FMUL.FTZ R8, R25, R0 ;  /* 0x0000000019087220 */ /* 0x004fce0000410000 */
.L_x_4791:
[----:B------:R-:W-:Y:S05]  /*254a0*/  BSYNC.RECONVERGENT B1 ;  /* 0x0000000000017941 */ /* 0x000fea0003800200 */
.L_x_4785:
[----:B------:R-:W-:Y:S05]  /*254b0*/  BRA `(.L_x_4792) ;  /* 0x0000000000087947 */ /* 0x000fea0003800000 */
.L_x_4782:
[----:B------:R-:W-:Y:S01]  /*254c0*/  FMUL.FTZ R8, R22, 16777216 ;  /* 0x4b80000016087820 */ /* 0x000fe20000410000 */
[----:B------:R-:W-:-:S07]  /*254d0*/  FMUL.FTZ R23, R23, 16777216 ;  /* 0x4b80000017177820 */ /* 0x000fce0000410000 */
.L_x_4792:
[----:B------:R-:W-:Y:S05]  /*254e0*/  BSYNC.RELIABLE B0 ;  /* 0x0000000000007941 */ /* 0x000fea0003800100 */
.L_x_4781:
        /* <DEDUP_REMOVED lines=17> */
.L_x_4794:
[----:B------:R-:W-:Y:S05]  /*25600*/  BSYNC.RECONVERGENT B4 ;  /* 0x0000000000047941 */ /* 0x000fea0003800200 */
.L_x_4793:
        /* <DEDUP_REMOVED lines=28> */
.L_x_4784:
[----:B------:R-:W-:Y:S05]  /*257d0*/  BSYNC.RECONVERGENT B3 ;  /* 0x0000000000037941 */ /* 0x000fea0003800200 */
.L_x_4780:
[----:B-1----:R-:W-:Y:S02]  /*257e0*/  LOP3.LUT R18, R19, 0x80000000, R18, 0xb8, !PT ;  /* 0x8000000013127812 */ /* 0x002fe400078eb812 */
[----:B------:R-:W-:Y:S01]  /*257f0*/  LOP3.LUT R17, R20, 0x80000000, R17, 0xb8, !PT ;  /* 0x8000000014117812 */ /* 0x000fe200078eb811 */
[----:B------:R-:W-:Y:S06]  /*25800*/  BRA `(.L_x_4767) ;  /* 0x0000001400007947 */ /* 0x000fec0003800000 */
.L_x_4768:
        /* <DEDUP_REMOVED lines=32> */
.L_x_4800:
[----:B------:R-:W-:Y:S05]  /*25a10*/  BSYNC.RECONVERGENT B4 ;  /* 0x0000000000047941 */ /* 0x000fea0003800200 */
.L_x_4799:
        /* <DEDUP_REMOVED lines=22> */
.L_x_4798:
[CC--:B------:R-:W-:Y:S01]  /*25b80*/  VIMNMX R20, PT, PT, R8.reuse, R23.reuse, !PT ;  /* 0x0000001708147248 */ /* 0x0c0fe20007fe0100 */
[----:B------:R-:W-:Y:S01]  /*25b90*/  BSSY.RECONVERGENT B4, `(.L_x_4802) ;  /* 0x000001b000047945 */ /* 0x000fe20003800200 */
[----:B------:R-:W-:Y:S02]  /*25ba0*/  VIMNMX R8, PT, PT, R8, R23, PT ;  /* 0x0000001708087248 */ /* 0x000fe40003fe0100 */
[----:B------:R-:W-:Y:S02]  /*25bb0*/  LOP3.LUT R22, R20, 0xfe000000, RZ, 0xc0, !PT ;  /* 0xfe00000014167812 */ /* 0x000fe400078ec0ff */
[----:B------:R-:W-:Y:S02]  /*25bc0*/  FSETP.NEU.FTZ.AND P0, PT, R8, RZ, PT ;  /* 0x000000ff0800720b */ /* 0x000fe40003f1d000 */
[----:B------:R-:W-:-:S05]  /*25bd0*/  LOP3.LUT R23, R22, 0x7e800000, RZ, 0x3c, !PT ;  /* 0x7e80000016177812 */ /* 0x000fca00078e3cff */
[-C--:B0-----:R-:W-:Y:S01]  /*25be0*/  FMUL.FTZ R25, R8, R23.reuse ;  /* 0x0000001708197220 */ /* 0x081fe20000410000 */
        /* <DEDUP_REMOVED lines=21> */
.L_x_4803:
[----:B------:R-:W-:Y:S05]  /*25d40*/  BSYNC.RECONVERGENT B4 ;  /* 0x0000000000047941 */ /* 0x000fea0003800200 */
.L_x_4802:
        /* <DEDUP_REMOVED lines=22> */
.L_x_4797:
        /* <DEDUP_REMOVED lines=33> */
.L_x_4805:
[----:B------:R-:W-:Y:S05]  /*260c0*/  BSYNC.RECONVERGENT B4 ;  /* 0x0000000000047941 */ /* 0x000fea0003800200 */
.L_x_4804:
        /* <DEDUP_REMOVED lines=22> */
.L_x_4796:
        /* <DEDUP_REMOVED lines=25> */
.L_x_4809:
[----:B------:R-:W-:Y:S05]  /*263c0*/  BSYNC.RECONVERGENT B4 ;  /* 0x0000000000047941 */ /* 0x000fea0003800200 */
.L_x_4808:
        /* <DEDUP_REMOVED lines=22> */
.L_x_4807:
[CC--:B------:R-:W-:Y:S01]  /*26530*/  VIMNMX R8, PT, PT, R20.reuse, R23.reuse, !PT ;  /* 0x0000001714087248 */ /* 0x0c0fe20007fe0100 */
[----:B------:R-:W-:Y:S01]  /*26540*/  BSSY.RECONVERGENT B4, `(.L_x_4810) ;  /* 0x000001b000047945 */ /* 0x000fe20003800200 */
[----:B------:R-:W-:Y:S02]  /*26550*/  VIMNMX R20, PT, PT, R20, R23, PT ;  /* 0x0000001714147248 */ /* 0x000fe40003fe0100 */
[----:B------:R-:W-:Y:S02]  /*26560*/  LOP3.LUT R19, R8, 0xfe000000, RZ, 0xc0, !PT ;  /* 0xfe00000008137812 */ /* 0x000fe400078ec0ff */
[----:B------:R-:W-:Y:S02]  /*26570*/  FSETP.NEU.FTZ.AND P0, PT, R20, RZ, PT ;  /* 0x000000ff1400720b */ /* 0x000fe40003f1d000 */
[C---:B0-----:R-:W-:Y:S02]  /*26580*/  LOP3.LUT R25, R19.reuse, 0x7e800000, RZ, 0x3c, !PT ;  /* 0x7e80000013197812 */ /* 0x041fe400078e3cff */
        /* <DEDUP_REMOVED lines=22> */
.L_x_4811:
[----:B------:R-:W-:Y:S05]  /*266f0*/  BSYNC.RECONVERGENT B4 ;  /* 0x0000000000047941 */ /* 0x000fea0003800200 */
.L_x_4810:
        /* <DEDUP_REMOVED lines=22> */
.L_x_4806:
[----:B------:R-:W-:Y:S01]  /*26860*/  FMUL.FTZ R8, R18, 0.36787945032119750977 ;  /* 0x3ebc5ab212087820 */ /* 0x000fe20000410000 */
[----:B------:R-:W-:Y:S01]  /*26870*/  FMUL.FTZ R19, R17, 0.36787945032119750977 ;  /* 0x3ebc5ab211137820 */ /* 0x000fe20000410000 */
[----:B0-----:R-:W-:Y:S01]  /*26880*/  MUFU.RCP R25, R32 ;  /* 0x0000002000197308 */ /* 0x001fe20000001000 */
        /* <DEDUP_REMOVED lines=30> */
.L_x_4813:
[----:B------:R-:W-:Y:S05]  /*26a70*/  BSYNC.RECONVERGENT B4 ;  /* 0x0000000000047941 */ /* 0x000fea0003800200 */
.L_x_4812:
        /* <DEDUP_REMOVED lines=21> */
.L_x_4801:
[----:B------:R-:W-:Y:S05]  /*26bd0*/  BSYNC.RECONVERGENT B3 ;  /* 0x0000000000037941 */ /* 0x000fea0003800200 */
.L_x_4795:
[----:B------:R-:W-:Y:S01]  /*26be0*/  FADD.FTZ R19, R8, 0.69314718246459960938 ;  /* 0x3f31721808137421 */ /* 0x000fe20000010000 */
[----:B------:R-:W-:-:S04]  /*26bf0*/  LOP3.LUT R17, R24, 0x80000000, R17, 0xb8, !PT ;  /* 0x8000000018117812 */ /* 0x000fc800078eb811 */
[----:B------:R-:W-:-:S07]  /*26c00*/  LOP3.LUT R18, R19, 0x80000000, R18, 0xb8, !PT ;  /* 0x8000000013127812 */ /* 0x000fce00078eb812 */
.L_x_4767:
[----:B------:R-:W-:Y:S05]  /*26c10*/  BSYNC.RECONVERGENT B2 ;  /* 0x0000000000027941 */ /* 0x000fea0003800200 */
.L_x_4765:
        /* <DEDUP_REMOVED lines=24> */
.L_x_4815:
        /* <DEDUP_REMOVED lines=11> */
[----:B0-----:R-:W-:Y:S01]  /*26e50*/  FADD.FTZ R25, |R20|, -RZ ;  /* 0x800000ff14197221 */ /* 0x001fe20000010200 */
[----:B------:R-:W-:Y:S01]  /*26e60*/  FADD.FTZ R9, R23, -1 ;  /* 0xbf80000017097421 */ /* 0x000fe20000010000 */
[----:B------:R-:W-:Y:S01]  /*26e70*/  BSSY.RECONVERGENT B0, `(.L_x_4818) ;  /* 0x0000097000007945 */ /* 0x000fe20003800200 */
[----:B------:R-:W-:Y:S02]  /*26e80*/  FADD.FTZ R22, |R0|, -RZ ;  /* 0x800000ff00167221 */ /* 0x000fe40000010200 */
[----:B------:R-:W-:-:S03]  /*26e90*/  FADD.FTZ R30, |R9|, -RZ ;  /* 0x800000ff091e7221 */ /* 0x000fc60000010200 */
[CC--:B------:R-:W-:Y:S02]  /*26ea0*/  VIMNMX R19, PT, PT, R25.reuse, R22.reuse, !PT ;  /* 0x0000001619137248 */ /* 0x0c0fe40007fe0100 */
[----:B------:R-:W-:Y:S02]  /*26eb0*/  VIMNMX R26, PT, PT, R25, R22, PT ;  /* 0x00000016191a7248 */ /* 0x000fe40003fe0100 */
[----:B------:R-:W-:Y:S02]  /*26ec0*/  LOP3.LUT R27, R19, 0xfe000000, RZ, 0xc0, !PT ;  /* 0xfe000000131b7812 */ /* 0x000fe400078ec0ff */
[-C--:B------:R-:W-:Y:S02]  /*26ed0*/  VIMNMX R22, PT, PT, R25, R30.reuse, !PT ;  /* 0x0000001e19167248 */ /* 0x080fe40007fe0100 */
[----:B------:R-:W-:Y:S02]  /*26ee0*/  LOP3.LUT R28, R27, 0x7e800000, RZ, 0x3c, !PT ;  /* 0x7e8000001b1c7812 */ /* 0x000fe400078e3cff */
[----:B------:R-:W-:-:S02]  /*26ef0*/  VIMNMX R30, PT, PT, R25, R30, PT ;  /* 0x0000001e191e7248 */ /* 0x000fc40003fe0100 */
[----:B------:R-:W-:Y:S01]  /*26f00*/  LOP3.LUT R29, R22, 0xfe000000, RZ, 0xc0, !PT ;  /* 0xfe000000161d7812 */ /* 0x000fe200078ec0ff */
[CC--:B------:R-:W-:Y:S01]  /*26f10*/  FMUL.FTZ R25, R26.reuse, R28.reuse ;  /* 0x0000001c1a197220 */ /* 0x0c0fe20000410000 */
[----:B------:R-:W-:Y:S01]  /*26f20*/  FMUL.FTZ R28, R19, R28 ;  /* 0x0000001c131c7220 */ /* 0x000fe20000410000 */
[----:B------:R-:W-:Y:S02]  /*26f30*/  FSETP.NEU.FTZ.AND P0, PT, R26, RZ, PT ;  /* 0x000000ff1a00720b */ /* 0x000fe40003f1d000 */
[----:B------:R-:W-:Y:S01]  /*26f40*/  FMUL.FTZ R25, R25, R25 ;  /* 0x0000001919197220 */ /* 0x000fe20000410000 */
[C---:B------:R-:W-:Y:S02]  /*26f50*/  LOP3.LUT R31, R29.reuse, 0x7e800000, RZ, 0x3c, !PT ;  /* 0x7e8000001d1f7812 */ /* 0x040fe400078e3cff */
        /* <DEDUP_REMOVED lines=42> */
.L_x_4823:
[----:B------:R-:W-:-:S04]  /*27200*/  FADD.FTZ R19, -R0, R25 ;  /* 0x0000001900137221 */ /* 0x000fc80000010100 */
[----:B------:R-:W-:-:S07]  /*27210*/  FMUL.FTZ R19, R19, 0.5 ;  /* 0x3f00000013137820 */ /* 0x000fce0000410000 */
.L_x_4824:
[----:B------:R-:W-:Y:S05]  /*27220*/  BSYNC.RECONVERGENT B1 ;  /* 0x0000000000017941 */ /* 0x000fea0003800200 */
.L_x_4822:
        /* <DEDUP_REMOVED lines=11> */
.L_x_4826:
[----:B------:R-:W-:-:S04]  /*272e0*/  FADD.FTZ R28, R22, -R27 ;  /* 0x8000001b161c7221 */ /* 0x000fc80000010000 */
[----:B------:R-:W-:-:S07]  /*272f0*/  FMUL.FTZ R28, R28, 0.5 ;  /* 0x3f0000001c1c7820 */ /* 0x000fce0000410000 */
.L_x_4827:
[----:B------:R-:W-:Y:S05]  /*27300*/  BSYNC.RECONVERGENT B1 ;  /* 0x0000000000017941 */ /* 0x000fea0003800200 */
.L_x_4825:
        /* <DEDUP_REMOVED lines=35> */
.L_x_4821:
        /* <DEDUP_REMOVED lines=35> */
.L_x_4828:
[----:B------:R-:W-:-:S04]  /*27770*/  FADD.FTZ R27, -R23, 1 ;  /* 0x3f800000171b7421 */ /* 0x000fc80000010100 */
[----:B------:R-:W-:-:S06]  /*27780*/  FMUL.FTZ R27, R0, R27 ;  /* 0x0000001b001b7220 */ /* 0x000fcc0000410000 */
[----:B------:R-:W0:Y:S08]  /*27790*/  MUFU.SQRT R27, R27 ;  /* 0x0000001b001b7308 */ /* 0x000e300000002000 */
[----:B0-----:R-:W0:Y:S02]  /*277a0*/  MUFU.RCP R19, R27 ;  /* 0x0000001b00137308 */ /* 0x001e240000001000 */
[----:B0-----:R-:W-:Y:S01]  /*277b0*/  FMUL.FTZ R19, |R8|, R19 ;  /* 0x0000001308137220 */ /* 0x001fe20000410200 */
[----:B------:R-:W-:Y:S06]  /*277c0*/  BRA `(.L_x_4819) ;  /* 0x0000000000047947 */ /* 0x000fec0003800000 */
.L_x_4820:
[----:B------:R0:W1:Y:S02]  /*277d0*/  MUFU.SQRT R19, R20 ;  /* 0x0000001400137308 */ /* 0x0000640000002000 */
.L_x_4819:
[----:B------:R-:W-:Y:S05]  /*277e0*/  BSYNC.RECONVERGENT B0 ;  /* 0x0000000000007941 */ /* 0x000fea0003800200 */
.L_x_4818:
        /* <DEDUP_REMOVED lines=35> */
.L_x_4832:
        /* <DEDUP_REMOVED lines=23> */
.L_x_4838:
[----:B------:R-:W-:-:S04]  /*27b90*/  FADD.FTZ R9, -R9, R22 ;  /* 0x0000001609097221 */ /* 0x000fc80000010100 */
[----:B------:R-:W-:-:S07]  /*27ba0*/  FMUL.FTZ R25, R9, 0.5 ;  /* 0x3f00000009197820 */ /* 0x000fce0000410000 */
.L_x_4839:
[----:B------:R-:W-:Y:S05]  /*27bb0*/  BSYNC.RECONVERGENT B4 ;  /* 0x0000000000047941 */ /* 0x000fea0003800200 */
.L_x_4837:
[----:B------:R-:W-:Y:S01]  /*27bc0*/  FADD.FTZ R0, R25, R0 ;  /* 0x0000000019007221 */ /* 0x000fe20000010000 */
[----:B------:R-:W-:-:S04]  /*27bd0*/  FADD.FTZ R9, R23, R26 ;  /* 0x0000001a17097221 */ /* 0x000fc80000010000 */
[----:B------:R-:W-:-:S06]  /*27be0*/  FMUL.FTZ R9, R0, R9 ;  /* 0x0000000900097220 */ /* 0x000fcc0000410000 */
[----:B------:R-:W2:Y:S01]  /*27bf0*/  MUFU.SQRT R9, R9 ;  /* 0x0000000900097308 */ /* 0x000ea20000002000 */
[----:B------:R-:W-:Y:S05]  /*27c00*/  BRA `(.L_x_4840) ;  /* 0x0000000000487947 */ /* 0x000fea0003800000 */
.L_x_4836:
        /* <DEDUP_REMOVED lines=12> */
.L_x_4835:
[----:B------:R-:W-:Y:S01]  /*27cd0*/  FADD.FTZ R0, R26, 1 ;  /* 0x3f8000001a007421 */ /* 0x000fe20000010000 */
[----:B------:R-:W-:Y:S01]  /*27ce0*/  MUFU.SQRT R9, R20 ;  /* 0x0000001400097308 */ /* 0x000fe20000002000 */
[----:B------:R-:W-:Y:S02]  /*27cf0*/  MOV R23, 0x3f800000 ;  /* 0x3f80000000177802 */ /* 0x000fe40000000f00 */
[----:B------:R-:W-:-:S06]  /*27d00*/  FMUL.FTZ R0, R0, 0.5 ;  /* 0x3f00000000007820 */ /* 0x000fcc0000410000 */
[----:B------:R-:W2:Y:S02]  /*27d10*/  MUFU.SQRT R0, R0 ;  /* 0x0000000000007308 */ /* 0x000ea40000002000 */
[----:B--2---:R-:W-:-:S07]  /*27d20*/  FMUL.FTZ R9, R9, R0 ;  /* 0x0000000009097220 */ /* 0x004fce0000410000 */
.L_x_4840:
[----:B------:R-:W-:Y:S05]  /*27d30*/  BSYNC.RECONVERGENT B1 ;  /* 0x0000000000017941 */ /* 0x000fea0003800200 */
.L_x_4834:
[----:B------:R-:W-:Y:S05]  /*27d40*/  BRA `(.L_x_4841) ;  /* 0x0000000000087947 */ /* 0x000fea0003800000 */
.L_x_4831:
[----:B------:R-:W-:Y:S01]  /*27d50*/  FMUL.FTZ R9, R26, 16777216 ;  /* 0x4b8000001a097820 */ /* 0x000fe20000410000 */
[----:B------:R-:W-:-:S07]  /*27d60*/  FMUL.FTZ R23, R23, 16777216 ;  /* 0x4b80000017177820 */ /* 0x000fce0000410000 */
.L_x_4841:
[----:B------:R-:W-:Y:S05]  /*27d70*/  BSYNC.RELIABLE B0 ;  /* 0x0000000000007941 */ /* 0x000fea0003800100 */
.L_x_4830:
[----:B--2---:R-:W-:Y:S01]  /*27d80*/  FADD.FTZ R0, |R9|, -RZ ;  /* 0x800000ff09007221 */ /* 0x004fe20000010200 */
        /* <DEDUP_REMOVED lines=16> */
.L_x_4843:
[----:B------:R-:W-:Y:S05]  /*27e90*/  BSYNC.RECONVERGENT B4 ;  /* 0x0000000000047941 */ /* 0x000fea0003800200 */
.L_x_4842:
        /* <DEDUP_REMOVED lines=28> */
.L_x_4833:
[----:B------:R-:W-:Y:S05]  /*28060*/  BSYNC.RECONVERGENT B3 ;  /* 0x0000000000037941 */ /* 0x000fea0003800200 */
.L_x_4829:
[----:B-1----:R-:W-:Y:S02]  /*28070*/  LOP3.LUT R8, R19, 0x80000000, R8, 0xb8, !PT ;  /* 0x8000000013087812 */ /* 0x002fe400078eb808 */
[----:B------:R-:W-:Y:S01]  /*28080*/  LOP3.LUT R24, R27, 0x80000000, R24, 0xb8, !PT ;  /* 0x800000001b187812 */ /* 0x000fe200078eb818 */
[----:B------:R-:W-:Y:S06]  /*28090*/  BRA `(.L_x_4816) ;  /* 0x0000001400007947 */ /* 0x000fec0003800000 */
.L_x_4817:
        /* <DEDUP_REMOVED lines=19> */
[----:B------:R-:W-:-:S03]  /*281d0*/  FFMA.FTZ R20, R32, R32, R9 ;  /* 0x0000002020147223 */ /* 0x000fc60000010009 */
[----:B------:R-:W-:Y:S08]  /*281e0*/  FCHK P0, R0, R32 ;  /* 0x0000002000007302 */ /* 0x000ff00000000000 */
[----:B------:R-:W2:Y:S01]  /*281f0*/  MUFU.LG2 R20, R20 ;  /* 0x0000001400147308 */ /* 0x000ea20000000c00 */
[----:B-1----:R-:W-:-:S04]  /*28200*/  FFMA R22, -R32, R23, 1 ;  /* 0x3f80000020167423 */ /* 0x002fc80000000117 */
[----:B------:R-:W-:-:S04]  /*28210*/  FFMA R23, R23, R22, R23 ;  /* 0x0000001617177223 */ /* 0x000fc80000000017 */
[----:B------:R-:W-:-:S04]  /*28220*/  FFMA R22, R0, R23, RZ ;  /* 0x0000001700167223 */ /* 0x000fc800000000ff */
[----:B0-----:R-:W-:Y:S01]  /*28230*/  FFMA R25, -R32, R22, R0 ;  /* 0x0000001620197223 */ /* 0x001fe20000000100 */
[----:B--2---:R-:W-:-:S03]  /*28240*/  FMUL.FTZ.D2 R9, R20, 0.69314718246459960938 ;  /* 0x3f31721814097820 */ /* 0x004fc60000310000 */
[----:B------:R-:W-:Y:S01]  /*28250*/  FFMA R22, R23, R25, R22 ;  /* 0x0000001917167223 */ /* 0x000fe20000000016 */
[----:B------:R-:W-:Y:S06]  /*28260*/  @!P0 BRA `(.L_x_4849) ;  /* 0x00000000000c8947 */ /* 0x000fec0003800000 */
[----:B------:R-:W-:-:S07]  /*28270*/  MOV R20, 0x28290 ;  /* 0x0002829000147802 */ /* 0x000fce0000000f00 */
[----:B------:R-:W-:Y:S05]  /*28280*/  CALL.REL.NOINC `($__internal_10_$__cuda_sm3x_div_rn_ftz_f32_slowpath) ;  /* 0x0000001000cc7944 */ /* 0x000fea0003c00000 */
[----:B------:R-:W-:-:S07]  /*28290*/  MOV R22, R0 ;  /* 0x0000000000167202 */ /* 0x000fce0000000f00 */
.L_x_4849:
[----:B------:R-:W-:Y:S05]  /*282a0*/  BSYNC.RECONVERGENT B4 ;  /* 0x0000000000047941 */ /* 0x000fea0003800200 */
.L_x_4848:
        /* <DEDUP_REMOVED lines=22> */
.L_x_4847:
        /* <DEDUP_REMOVED lines=9> */
[----:B------:R-:W0:Y:S02]  /*284a0*/  MUFU.RCP R25, R32 ;  /* 0x0000002000197308 */ /* 0x000e240000001000 */
[----:B------:R-:W-:Y:S01]  /*284b0*/  FFMA.FTZ R28, R23, R23, R28 ;  /* 0x00000017171c7223 */ /* 0x000fe2000001001c */
[----:B------:R-:W-:-:S05]  /*284c0*/  LOP3.LUT R23, R22, 0x800000, RZ, 0xfc, !PT ;  /* 0x0080000016177812 */ /* 0x000fca00078efcff */
        /* <DEDUP_REMOVED lines=13> */
[----:B------:R-:W-:-:S07]  /*285a0*/  MOV R20, 0x285c0 ;  /* 0x000285c000147802 */ /* 0x000fce0000000f00 */
[----:B------:R-:W-:Y:S05]  /*285b0*/  CALL.REL.NOINC `($__internal_10_$__cuda_sm3x_div_rn_ftz_f32_slowpath) ;  /* 0x0000001000007944 */ /* 0x000fea0003c00000 */
[----:B------:R-:W-:-:S07]  /*285c0*/  MOV R22, R0 ;  /* 0x0000000000167202 */ /* 0x000fce0000000f00 */
.L_x_4852:
[----:B------:R-:W-:Y:S05]  /*285d0*/  BSYNC.RECONVERGENT B4 ;  /* 0x0000000000047941 */ /* 0x000fea0003800200 */
.L_x_4851:
        /* <DEDUP_REMOVED lines=22> */
.L_x_4846:
        /* <DEDUP_REMOVED lines=33> */
.L_x_4854:
[----:B------:R-:W-:Y:S05]  /*28950*/  BSYNC.RECONVERGENT B4 ;  /* 0x0000000000047941 */ /* 0x000fea0003800200 */
.L_x_4853:
        /* <DEDUP_REMOVED lines=22> */
.L_x_4845:
        /* <DEDUP_REMOVED lines=25> */
.L_x_4858:
[----:B------:R-:W-:Y:S05]  /*28c50*/  BSYNC.RECONVERGENT B4 ;  /* 0x0000000000047941 */ /* 0x000fea0003800200 */
.L_x_4857:
[----:B------:R-:W-:Y:S02]  /*28c60*/  HFMA2 R19, -RZ, RZ, 0.89990234375, 10328 ;  /* 0x3b33710bff137431 */ /* 0x000fe400000001ff */
        /* <DEDUP_REMOVED lines=21> */
.L_x_4856:
[CC--:B------:R-:W-:Y:S01]  /*28dc0*/  VIMNMX R9, PT, PT, R20.reuse, R23.reuse, !PT ;  /* 0x0000001714097248 */ /* 0x0c0fe20007fe0100 */
[----:B------:R-:W-:Y:S01]  /*28dd0*/  MUFU.RCP R27, R32 ;  /* 0x00000020001b7308 */ /* 0x000fe20000001000 */
[----:B------:R-:W-:Y:S01]  /*28de0*/  VIMNMX R20, PT, PT, R20, R23, PT ;  /* 0x0000001714147248 */ /* 0x000fe20003fe0100 */
[----:B------:R-:W-:Y:S01]  /*28df0*/  BSSY.RECONVERGENT B4, `(.L_x_4859) ;  /* 0x0000019000047945 */ /* 0x000fe20003800200 */
        /* <DEDUP_REMOVED lines=24> */
.L_x_4860:
[----:B------:R-:W-:Y:S05]  /*28f80*/  BSYNC.RECONVERGENT B4 ;  /* 0x0000000000047941 */ /* 0x000fea0003800200 */
.L_x_4859:
        /* <DEDUP_REMOVED lines=15> */
[----:B------:R-:W-:-:S04]  /*29080*/  FADD.FTZ R0, |R8|, R23 ;  /* 0x0000001708007221 */ /* 0x000fc80000010200 */
[----:B------:R-:W-:-:S04]  /*29090*/  FSEL R19, R19, 0.78539818525314331055, P1 ;  /* 0x3f490fdb13137808 */ /* 0x000fc80000800000 */
[----:B------:R-:W-:Y:S02]  /*290a0*/  FSEL R19, R19, RZ, P0 ;  /* 0x000000ff13137208 */ /* 0x000fe40000000000 */
[----:B------:R-:W-:Y:S02]  /*290b0*/  FSETP.NAN.FTZ.AND P0, PT, |R0|, |R0|, PT ;  /* 0x400000000000720b */ /* 0x000fe40003f18200 */
[----:B------:R-:W-:-:S04]  /*290c0*/  LOP3.LUT R19, R19, 0x80000000, R24, 0xb8, !PT ;  /* 0x8000000013137812 */ /* 0x000fc800078eb818 */
[----:B------:R-:W-:Y:S01]  /*290d0*/  FSEL R19, R0, R19, P0 ;  /* 0x0000001300137208 */ /* 0x000fe20000000000 */
[----:B------:R-:W-:Y:S06]  /*290e0*/  BRA `(.L_x_4850) ;  /* 0x0000000000dc7947 */ /* 0x000fec0003800000 */
.L_x_4855:
[----:B------:R-:W-:Y:S01]  /*290f0*/  FMUL.FTZ R9, R8, 0.36787945032119750977 ;  /* 0x3ebc5ab208097820 */ /* 0x000fe20000410000 */
[----:B------:R-:W-:Y:S01]  /*29100*/  FMUL.FTZ R19, R24, 0.36787945032119750977 ;  /* 0x3ebc5ab218137820 */ /* 0x000fe20000410000 */
[----:B------:R-:W1:Y:S01]  /*29110*/  MUFU.RCP R27, R32 ;  /* 0x00000020001b7308 */ /* 0x000e620000001000 */
        /* <DEDUP_REMOVED lines=9> */
[-C--:B0-----:R-:W-:Y:S01]  /*291b0*/  FMUL.FTZ R25, R9, R20.reuse ;  /* 0x0000001409197220 */ /* 0x081fe20000410000 */
        /* <DEDUP_REMOVED lines=20> */
.L_x_4862:
[----:B------:R-:W-:Y:S05]  /*29300*/  BSYNC.RECONVERGENT B4 ;  /* 0x0000000000047941 */ /* 0x000fea0003800200 */
.L_x_4861:
        /* <DEDUP_REMOVED lines=20> */
[----:B------:R-:W-:-:S07]  /*29450*/  FSEL R19, R0, R19, P0 ;  /* 0x0000001300137208 */ /* 0x000fce0000000000 */
.L_x_4850:
[----:B------:R-:W-:Y:S05]  /*29460*/  BSYNC.RECONVERGENT B3 ;  /* 0x0000000000037941 */ /* 0x000fea0003800200 */
.L_x_4844:
[----:B------:R-:W-:Y:S01]  /*29470*/  FADD.FTZ R9, R9, 0.69314718246459960938 ;  /* 0x3f31721809097421 */ /* 0x000fe20000010000 */
[----:B------:R-:W-:-:S04]  /*29480*/  LOP3.LUT R24, R19, 0x80000000, R24, 0xb8, !PT ;  /* 0x8000000013187812 */ /* 0x000fc800078eb818 */
[----:B------:R-:W-:-:S07]  /*29490*/  LOP3.LUT R8, R9, 0x80000000, R8, 0xb8, !PT ;  /* 0x8000000009087812 */ /* 0x000fce00078eb808 */
.L_x_4816:
[----:B------:R-:W-:Y:S05]  /*294a0*/  BSYNC.RECONVERGENT B2 ;  /* 0x0000000000027941 */ /* 0x000fea0003800200 */
.L_x_4814:
[----:B------:R-:W-:Y:S05]  /*294b0*/  WARPSYNC.ALL ;  /* 0x0000000000007948 */ /* 0x000fea0003800000 */
[----:B------:R-:W1:Y:S01]  /*294c0*/  LDC.64 R22, c[0x0][0x388] ;  /* 0x0000e200ff167b82 */ /* 0x000e620000000a00 */
[----:B------:R-:W-:Y:S02]  /*294d0*/  F2FP.F16.F32.PACK_AB R2, R11, R2 ;  /* 0x000000020b02723e */ /* 0x000fe400000000ff */
[----:B------:R-:W-:Y:S02]  /*294e0*/  F2FP.F16.F32.PACK_AB R3, R12, R3 ;  /* 0x000000030c03723e */ /* 0x000fe400000000ff */
[----:B------:R-:W-:-:S02]  /*294f0*/  F2FP.F16.F32.PACK_AB R4, R13, R4 ;  /* 0x000000040d04723e */ /* 0x000fc400000000ff */
[----:B------:R-:W-:Y:S02]  /*29500*/  F2FP.F16.F32.PACK_AB R5, R5, R14 ;  /* 0x0000000e0505723e */ /* 0x000fe400000000ff */
[----:B------:R-:W-:Y:S02]  /*29510*/  F2FP.F16.F32.PACK_AB R6, R6, R15 ;  /* 0x0000000f0606723e */ /* 0x000fe400000000ff */
[----:B------:R-:W-:Y:S02]  /*29520*/  F2FP.F16.F32.PACK_AB R7, R7, R16 ;  /* 0x000000100707723e */ /* 0x000fe400000000ff */
[----:B------:R-:W-:Y:S02]  /*29530*/  F2FP.F16.F32.PACK_AB R18, R17, R18 ;  /* 0x000000121112723e */ /* 0x000fe400000000ff */
[----:B------:R-:W-:Y:S01]  /*29540*/  F2FP.F16.F32.PACK_AB R19, R24, R8 ;  /* 0x000000081813723e */ /* 0x000fe200000000ff */
[----:B-1----:R-:W-:-:S04]  /*29550*/  IMAD.WIDE.U32 R20, R21, 0x4, R22 ;  /* 0x0000000415147825 */ /* 0x002fc800078e0016 */
[----:B------:R-:W-:-:S05]  /*29560*/  IMAD.WIDE.U32 R20, R10, 0x8, R20 ;  /* 0x000000080a147825 */ /* 0x000fca00078e0014 */
[----:B------:R-:W-:Y:S04]  /*29570*/  STG.E.64 desc[UR4][R20.64], R2 ;  /* 0x0000000214007986 */ /* 0x000fe8000c101b04 */
[----:B------:R-:W-:Y:S04]  /*29580*/  STG.E.64 desc[UR4][R20.64+0x400], R4 ;  /* 0x0004000414007986 */ /* 0x000fe8000c101b04 */
[----:B------:R-:W-:Y:S04]  /*29590*/  STG.E.64 desc[UR4][R20.64+0x800], R6 ;  /* 0x0008000614007986 */ /* 0x000fe8000c101b04 */
[----:B------:R-:W-:Y:S01]  /*295a0*/  STG.E.64 desc[UR4][R20.64+0xc00], R18 ;  /* 0x000c001214007986 */ /* 0x000fe2000c101b04 */
[----:B------:R-:W-:Y:S05]  /*295b0*/  EXIT ;  /* 0x000000000000794d */ /* 0x000fea0003800000 */
        .weak           $__internal_10_$__cuda_sm3x_div_rn_ftz_f32_slowpath
        .type           $__internal_10_$__cuda_sm3x_div_rn_ftz_f32_slowpath,@function
        .size           $__internal_10_$__cuda_sm3x_div_rn_ftz_f32_slowpath,(.L_x_14762 - $__internal_10_$__cuda_sm3x_div_rn_ftz_f32_slowpath)
$__internal_10_$__cuda_sm3x_div_rn_ftz_f32_slowpath:
[----:B------:R-:W-:Y:S01]  /*295c0*/  SHF.R.U32.HI R22, RZ, 0x17, R32 ;  /* 0x00000017ff167819 */ /* 0x000fe20000011620 */
[----:B------:R-:W-:Y:S01]  /*295d0*/  BSSY.RECONVERGENT B0, `(.L_x_4863) ;  /* 0x0000046000007945 */ /* 0x000fe20003800200 */
[----:B------:R-:W-:-:S03]  /*295e0*/  SHF.R.U32.HI R27, RZ, 0x17, R0 ;  /* 0x00000017ff1b7819 */ /* 0x000fc60000011600 */
[----:B------:R-:W-:Y:S01]  /*295f0*/  BSSY.RELIABLE B1, `(.L_x_4864) ;  /* 0x000001d000017945 */ /* 0x000fe20003800100 */
[----:B------:R-:W-:Y:S02]  /*29600*/  LOP3.LUT R22, R22, 0xff, RZ, 0xc0, !PT ;  /* 0x000000ff16167812 */ /* 0x000fe400078ec0ff */
[----:B------:R-:W-:Y:S02]  /*29610*/  LOP3.LUT R27, R27, 0xff, RZ, 0xc0, !PT ;  /* 0x000000ff1b1b7812 */ /* 0x000fe400078ec0ff */
[----:B------:R-:W-:-:S04]  /*29620*/  IADD3 R25, PT, PT, R22, -0x1, RZ ;  /* 0xffffffff16197810 */ /* 0x000fc80007ffe0ff */
[----:B------:R-:W-:Y:S02]  /*29630*/  ISETP.GT.U32.AND P0, PT, R25, 0xfd, PT ;  /* 0x000000fd1900780c */ /* 0x000fe40003f04070 */
[----:B------:R-:W-:-:S04]  /*29640*/  IADD3 R25, PT, PT, R27, -0x1, RZ ;  /* 0xffffffff1b197810 */ /* 0x000fc80007ffe0ff */
        /* <DEDUP_REMOVED lines=23> */
.L_x_4865:
[----:B------:R-:W-:Y:S05]  /*297c0*/  BSYNC.RELIABLE B1 ;  /* 0x0000000000017941 */ /* 0x000fea0003800100 */
.L_x_4864:
        /* <DEDUP_REMOVED lines=27> */
.L_x_4871:
[----:B------:R-:W-:-:S07]  /*29980*/  LEA R0, R27, R0, 0x17 ;  /* 0x000000001b007211 */ /* 0x000fce00078eb8ff */
.L_x_4872:
[----:B------:R-:W-:Y:S05]  /*29990*/  BSYNC.RECONVERGENT B1 ;  /* 0x0000000000017941 */ /* 0x000fea0003800200 */
.L_x_4870:
[----:B------:R-:W-:Y:S05]  /*299a0*/  BRA `(.L_x_4873) ;  /* 0x0000000000207947 */ /* 0x000fea0003800000 */
.L_x_4869:
[----:B------:R-:W-:-:S04]  /*299b0*/  LOP3.LUT R0, R32, 0x80000000, R0, 0x48, !PT ;  /* 0x8000000020007812 */ /* 0x000fc800078e4800 */
[----:B------:R-:W-:Y:S01]  /*299c0*/  LOP3.LUT R0, R0, 0x7f800000, RZ, 0xfc, !PT ;  /* 0x7f80000000007812 */ /* 0x000fe200078efcff */
[----:B------:R-:W-:Y:S06]  /*299d0*/  BRA `(.L_x_4873) ;  /* 0x0000000000147947 */ /* 0x000fec0003800000 */
.L_x_4868:
[----:B------:R-:W-:Y:S01]  /*299e0*/  LOP3.LUT R0, R32, 0x80000000, R0, 0x48, !PT ;  /* 0x8000000020007812 */ /* 0x000fe200078e4800 */
[----:B------:R-:W-:Y:S06]  /*299f0*/  BRA `(.L_x_4873) ;  /* 0x00000000000c7947 */ /* 0x000fec0003800000 */
.L_x_4867:
[----:B------:R-:W0:Y:S01]  /*29a00*/  MUFU.RSQ R0, -QNAN ;  /* 0xffc0000000007908 */ /* 0x000e220000001400 */
[----:B------:R-:W-:Y:S05]  /*29a10*/  BRA `(.L_x_4873) ;  /* 0x0000000000047947 */ /* 0x000fea0003800000 */
.L_x_4866:
[----:B------:R-:W-:-:S07]  /*29a20*/  FADD.FTZ R0, R0, R32 ;  /* 0x0000002000007221 */ /* 0x000fce0000010000 */
.L_x_4873:
[----:B------:R-:W-:Y:S05]  /*29a30*/  BSYNC.RECONVERGENT B0 ;  /* 0x0000000000007941 */ /* 0x000fea0003800200 */
.L_x_4863:
[----:B------:R-:W-:Y:S01]  /*29a40*/  MOV R28, R20 ;  /* 0x00000014001c7202 */ /* 0x000fe20000000f00 */
[----:B------:R-:W-:-:S04]  /*29a50*/  HFMA2 R29, -RZ, RZ, 0, 0 ;  /* 0x00000000ff1d7431 */ /* 0x000fc800000001ff */
[----:B0-----:R-:W-:Y:S05]  /*29a60*/  RET.REL.NODEC R28 `(_ZN2at6native29vectorized_elementwise_kernelILi2EZZZNS0_17asinh_kernel_cudaERNS_18TensorIteratorBaseEENKUlvE_clEvENKUlvE1_clEvEUlN3c107complexINS6_4HalfEEEE_St5arrayIPcLm2EEEEviT0_T1_) ;  /* 0xfffffd641c647950 */ /* 0x001fea0003c3ffff */
.L_x_4874:
        /* <DEDUP_REMOVED lines=9> */
.L_x_14762:


//--------------------- .text._ZN2at6native29vectorized_elementwise_kernelILi4EZZZNS0_17asinh_kernel_cudaERNS_18TensorIteratorBaseEENKUlvE_clEvENKUlvE1_clEvEUlN3c107complexINS6_4HalfEEEE_St5arrayIPcLm2EEEEviT0_T1_ --------------------------
	.section	.text._ZN2at6native29vectorized_elementwise_kernelILi4EZZZNS0_17asinh_kernel_cudaERNS_18TensorIteratorBaseEENKUlvE_clEvENKUlvE1_clEvEUlN3c107complexINS6_4HalfEEEE_St5arrayIPcLm2EEEEviT0_T1_,"ax",@progbits
	.align	128
        .global         _ZN2at6native29vectorized_elementwise_kernelILi4EZZZNS0_17asinh_kernel_cudaERNS_18TensorIteratorBaseEENKUlvE_clEvENKUlvE1_clEvEUlN3c107complexINS6_4HalfEEEE_St5arrayIPcLm2EEEEviT0_T1_
        .type           _ZN2at6native29vectorized_elementwise_kernelILi4EZZZNS0_17asinh_kernel_cudaERNS_18TensorIteratorBaseEENKUlvE_clEvENKUlvE1_clEvEUlN3c107complexINS6_4HalfEEEE_St5arrayIPcLm2EEEEviT0_T1_,@function
        .size           _ZN2at6native29vectorized_elementwise_kernelILi4EZZZNS0_17asinh_kernel_cudaERNS_18TensorIteratorBaseEENKUlvE_clEvENKUlvE1_clEvEUlN3c107complexINS6_4HalfEEEE_St5arrayIPcLm2EEEEviT0_T1_,(.L_x_14763 - _ZN2at6native29vectorized_elementwise_kernelILi4EZZZNS0_17asinh_kernel_cudaERNS_18TensorIteratorBaseEENKUlvE_clEvENKUlvE1_clEvEUlN3c107complexINS6_4HalfEEEE_St5arrayIPcLm2EEEEviT0_T1_)
        .other          _ZN2at6native29vectorized_elementwise_kernelILi4EZZZNS0_17asinh_kernel_cudaERNS_18TensorIteratorBaseEENKUlvE_clEvENKUlvE1_clEvEUlN3c107complexINS6_4HalfEEEE_St5arrayIPcLm2EEEEviT0_T1_,@"STO_CUDA_ENTRY STV_DEFAULT"
_ZN2at6native29vectorized_elementwise_kernelILi4EZZZNS0_17asinh_kernel_cudaERNS_18TensorIteratorBaseEENKUlvE_clEvENKUlvE1_clEvEUlN3c107complexINS6_4HalfEEEE_St5arrayIPcLm2EEEEviT0_T1_:
.text._ZN2at6native29vectorized_elementwise_kernelILi4EZZZNS0_17asinh_kernel_cudaERNS_18TensorIteratorBaseEENKUlvE_clEvENKUlvE1_clEvEUlN3c107complexINS6_4HalfEEEE_St5arrayIPcLm2EEEEviT0_T1_:
        /* <DEDUP_REMOVED lines=28> */
[----:B------:R0:W3:Y:S06]  /*01c0*/  @!P0 LDG.E R20, desc[UR4][R20.64] ;  /* 0x0000000414148981 */ /* 0x0000ec000c1e1900 */
        /* <DEDUP_REMOVED lines=8> */
[----:B------:R-:W-:Y:S01]  /*0250*/  @!P4 IADD3 R31, PT, PT, R2, R0, RZ ;  /* 0x00000000021fc210 */ /* 0x000fe20007ffe0ff */
[----:B------:R-:W0:Y:S01]  /*0260*/  @!P4 LDC.64 R12, c[0x0][0x390] ;  /* 0x0000e400ff0ccb82 */ /* 0x000e220000000a00 */
[----:B------:R-:W-:-:S04]  /*0270*/  @!P4 IADD3 R0, PT, PT, R0, 0x80, RZ ;  /* 0x000000800000c810 */ /* 0x000fc80007ffe0ff */
[----:B------:R-:W-:-:S13]  /*0280*/  ISETP.GE.U32.AND P5, PT, R0, R9, PT ;  /* 0x000000090000720c */ /* 0x000fda0003fa6070 */
[----:B------:R-:W-:Y:S02]  /*0290*/  @!P5 IADD3 R33, PT, PT, R2, R0, RZ ;  /* 0x000000000221d210 */ /* 0x000fe40007ffe0ff */
[----:B------:R-:W-:Y:S01]  /*02a0*/  @!P5 IADD3 R0, PT, PT, R0, 0x80, RZ ;  /* 0x000000800000d810 */ /* 0x000fe20007ffe0ff */
[----:B----4-:R-:W-:-:S04]  /*02b0*/  @!P2 IMAD.WIDE.U32 R16, R27, 0x4, R16 ;  /* 0x000000041b10a825 */ /* 0x010fc800078e0010 */
[----:B-----5:R-:W-:Y:S02]  /*02c0*/  @!P3 IMAD.WIDE.U32 R14, R29, 0x4, R14 ;  /* 0x000000041d0eb825 */ /* 0x020fe400078e000e */
[----:B------:R-:W4:Y:S02]  /*02d0*/  @!P2 LDG.E R16, desc[UR4][R16.64] ;  /* 0x000000041010a981 */ /* 0x000f24000c1e1900 */
[----:B0-----:R-:W-:Y:S02]  /*02e0*/  @!P4 IMAD.WIDE.U32 R12, R31, 0x4, R12 ;  /* 0x000000041f0cc825 */ /* 0x001fe400078e000c */
[----:B------:R-:W5:Y:S02]  /*02f0*/  @!P3 LDG.E R14, desc[UR4][R14.64] ;  /* 0x000000040e0eb981 */ /* 0x000f64000c1e1900 */
[----:B-1----:R-:W-:Y:S02]  /*0300*/  @!P1 IMAD.WIDE.U32 R22, R25, 0x4, R22 ;  /* 0x0000000419169825 */ /* 0x002fe400078e0016 */
[----:B------:R-:W5:Y:S04]  /*0310*/  @!P4 LDG.E R12, desc[UR4][R12.64] ;  /* 0x000000040c0cc981 */ /* 0x000f68000c1e1900 */
[----:B------:R0:W5:Y:S01]  /*0320*/  @!P1 LDG.E R8, desc[UR4][R22.64] ;  /* 0x0000000416089981 */ /* 0x000162000c1e1900 */
[----:B--2---:R-:W-:-:S02]  /*0330*/  @!P6 PRMT R19, R4, 0x7610, R19 ;  /* 0x000076100413e816 */ /* 0x004fc40000000013 */
[----:B------:R-:W-:Y:S02]  /*0340*/  @!P6 PRMT R11, R4, 0x7632, R11 ;  /* 0x00007632040be816 */ /* 0x000fe4000000000b */
[----:B------:R-:W-:Y:S01]  /*0350*/  ISETP.GE.U32.AND P6, PT, R0, R9, PT ;  /* 0x000000090000720c */ /* 0x000fe20003fc6070 */
[----:B------:R-:W1:-:S12]  /*0360*/  @!P5 LDC.64 R4, c[0x0][0x390] ;  /* 0x0000e400ff04db82 */ /* 0x000e580000000a00 */
[----:B------:R-:W2:Y:S01]  /*0370*/  @!P6 LDC.64 R6, c[0x0][0x390] ;  /* 0x0000e400ff06eb82 */ /* 0x000ea20000000a00 */
[----:B------:R-:W-:Y:S01]  /*0380*/  @!P6 IADD3 R3, PT, PT, R2, R0, RZ ;  /* 0x000000000203e210 */ /* 0x000fe20007ffe0ff */
[----:B-1----:R-:W-:-:S06]  /*0390*/  @!P5 IMAD.WIDE.U32 R4, R33, 0x4, R4 ;  /* 0x000000042104d825 */ /* 0x002fcc00078e0004 */
[----:B------:R-:W5:Y:S01]  /*03a0*/  @!P5 LDG.E R4, desc[UR4][R4.64] ;  /* 0x000000040404d981 */ /* 0x000f62000c1e1900 */
[----:B--2---:R-:W-:-:S06]  /*03b0*/  @!P6 IMAD.WIDE.U32 R6, R3, 0x4, R6 ;  /* 0x000000040306e825 */ /* 0x004fcc00078e0006 */
[----:B------:R-:W2:Y:S01]  /*03c0*/  @!P6 LDG.E R6, desc[UR4][R6.64] ;  /* 0x000000040606e981 */ /* 0x000ea2000c1e1900 */
[----:B------:R-:W-:Y:S02]  /*03d0*/  PRMT R21, RZ, 0x7610, R21 ;  /* 0x00007610ff157816 */ /* 0x000fe40000000015 */
[----:B------:R-:W-:Y:S02]  /*03e0*/  PRMT R18, RZ, 0x7610, R18 ;  /* 0x00007610ff127816 */ /* 0x000fe40000000012 */
[C---:B---3--:R-:W-:Y:S02]  /*03f0*/  @!P0 PRMT R21, R20.reuse, 0x7610, R21 ;  /* 0x0000761014158816 */ /* 0x048fe40000000015 */
[----:B------:R-:W-:Y:S02]  /*0400*/  @!P0 PRMT R18, R20, 0x7632, R18 ;  /* 0x0000763214128816 */ /* 0x000fe40000000012 */
[----:B------:R-:W-:Y:S02]  /*0410*/  ISETP.GE.U32.AND P0, PT, R10, R9, PT ;  /* 0x000000090a00720c */ /* 0x000fe40003f06070 */
[----:B------:R-:W-:Y:S01]  /*0420*/  PRMT R32, RZ, 0x5410, RZ ;  /* 0x00005410ff207816 */ /* 0x000fe200000000ff */
[----:B------:R-:W-:Y:S01]  /*0430*/  BSSY.RECONVERGENT B2, `(.L_x_4876) ;  /* 0x0000292000027945 */ /* 0x000fe20003800200 */
[----:B0-----:R-:W-:-:S02]  /*0440*/  PRMT R23, RZ, 0x7610, R23 ;  /* 0x00007610ff177816 */ /* 0x001fc40000000017 */
[----:B------:R-:W-:Y:S02]  /*0450*/  PRMT R22, RZ, 0x7610, R22 ;  /* 0x00007610ff167816 */ /* 0x000fe40000000016 */
[----:B------:R-:W-:Y:S02]  /*0460*/  PRMT R25, RZ, 0x7610, R25 ;  /* 0x00007610ff197816 */ /* 0x000fe40000000019 */
[----:B------:R-:W-:Y:S02]  /*0470*/  PRMT R24, RZ, 0x7610, R24 ;  /* 0x00007610ff187816 */ /* 0x000fe40000000018 */
[----:B------:R-:W-:Y:S02]  /*0480*/  PRMT R27, RZ, 0x7610, R27 ;  /* 0x00007610ff1b7816 */ /* 0x000fe4000000001b */
[----:B------:R-:W-:Y:S02]  /*0490*/  PRMT R26, RZ, 0x7610, R26 ;  /* 0x00007610ff1a7816 */ /* 0x000fe4000000001a */
[----:B------:R-:W-:-:S02]  /*04a0*/  PRMT R29, RZ, 0x7610, R29 ;  /* 0x00007610ff1d7816 */ /* 0x000fc4000000001d */
[----:B------:R-:W-:Y:S02]  /*04b0*/  PRMT R28, RZ, 0x7610, R28 ;  /* 0x00007610ff1c7816 */ /* 0x000fe4000000001c */
[----:B------:R-:W-:Y:S02]  /*04c0*/  PRMT R31, RZ, 0x7610, R31 ;  /* 0x00007610ff1f7816 */ /* 0x000fe4000000001f */
[----:B------:R-:W-:Y:S02]  /*04d0*/  PRMT R30, RZ, 0x7610, R30 ;  /* 0x00007610ff1e7816 */ /* 0x000fe4000000001e */
[C---:B----4-:R-:W-:Y:S02]  /*04e0*/  @!P2 PRMT R25, R16.reuse, 0x7610, R25 ;  /* 0x000076101019a816 */ /* 0x050fe40000000019 */
[----:B------:R-:W-:Y:S02]  /*04f0*/  @!P2 PRMT R24, R16, 0x7632, R24 ;  /* 0x000076321018a816 */ /* 0x000fe40000000018 */
[----:B-----5:R-:W-:-:S02]  /*0500*/  @!P3 PRMT R27, R14, 0x7610, R27 ;  /* 0x000076100e1bb816 */ /* 0x020fc4000000001b */
[----:B------:R-:W-:Y:S02]  /*0510*/  @!P3 PRMT R26, R14, 0x7632, R26 ;  /* 0x000076320e1ab816 */ /* 0x000fe4000000001a */
[C---:B------:R-:W-:Y:S02]  /*0520*/  @!P4 PRMT R29, R12.reuse, 0x7610, R29 ;  /* 0x000076100c1dc816 */ /* 0x040fe4000000001d */
[----:B------:R-:W-:Y:S02]  /*0530*/  @!P4 PRMT R28, R12, 0x7632, R28 ;  /* 0x000076320c1cc816 */ /* 0x000fe4000000001c */
[C---:B------:R-:W-:Y:S02]  /*0540*/  @!P1 PRMT R23, R8.reuse, 0x7610, R23 ;  /* 0x0000761008179816 */ /* 0x040fe40000000017 */
[----:B------:R-:W-:Y:S02]  /*0550*/  @!P1 PRMT R22, R8, 0x7632, R22 ;  /* 0x0000763208169816 */ /* 0x000fe40000000016 */
[----:B------:R-:W-:-:S02]  /*0560*/  @!P5 PRMT R31, R4, 0x7610, R31 ;  /* 0x00007610041fd816 */ /* 0x000fc4000000001f */
[----:B------:R-:W-:Y:S02]  /*0570*/  @!P5 PRMT R30, R4, 0x7632, R30 ;  /* 0x00007632041ed816 */ /* 0x000fe4000000001e */
[----:B--2---:R-:W-:-:S04]  /*0580*/  @!P6 PRMT R32, R32, 0x5410, R6 ;  /* 0x000054102020e816 */ /* 0x004fc80000000006 */
[----:B------:R-:W-:Y:S01]  /*0590*/  @!P6 PRMT R32, R6, 0x7632, R32 ;  /* 0x000076320620e816 */ /* 0x000fe20000000020 */
[----:B------:R-:W-:Y:S06]  /*05a0*/  @P0 BRA `(.L_x_4877) ;  /* 0x0000002400e80947 */ /* 0x000fec0003800000 */
        /* <DEDUP_REMOVED lines=23> */
.L_x_4878:
        /* <DEDUP_REMOVED lines=42> */
[----:B------:R-:W-:Y:S05]  /*09c0*/  CALL.REL.NOINC `($__internal_11_$__cuda_sm3x_div_rn_ftz_f32_slowpath) ;  /* 0x00000284005c7944 */ /* 0x000fea0003c00000 */
.L_x_4884:
[----:B------:R-:W-:Y:S05]  /*09d0*/  BSYNC.RECONVERGENT B4 ;  /* 0x0000000000047941 */ /* 0x000fea0003800200 */
.L_x_4883:
        /* <DEDUP_REMOVED lines=22> */
.L_x_4882:
[----:B------:R-:W-:Y:S02]  /*0b40*/  FSETP.GT.FTZ.AND P1, PT, R34, 2.30584300921369395200e+18, PT ;  /* 0x5e0000002200780b */ /* 0x000fe40003f34000 */
[----:B------:R-:W-:-:S13]  /*0b50*/  FSETP.GEU.FTZ.AND P0, PT, R17, 1.084202172485504434e-19, PT ;  /* 0x200000001100780b */ /* 0x000fda0003f1e000 */
[----:B------:R-:W-:Y:S05]  /*0b60*/  @P0 BRA !P1, `(.L_x_4886) ;  /* 0x0000000000cc0947 */ /* 0x000fea0004800000 */
        /* <DEDUP_REMOVED lines=14> */
[----:B------:R-:W-:Y:S01]  /*0c50*/  FFMA R4, R7, R4, R7 ;  /* 0x0000000407047223 */ /* 0x000fe20000000007 */
[----:B0-----:R-:W-:Y:S01]  /*0c60*/  @P0 FMUL.FTZ R0, R6, R5 ;  /* 0x0000000506000220 */ /* 0x001fe20000410000 */
        /* <DEDUP_REMOVED lines=10> */
[----:B------:R-:W-:Y:S05]  /*0d10*/  CALL.REL.NOINC `($__internal_11_$__cuda_sm3x_div_rn_ftz_f32_slowpath) ;  /* 0x0000028000887944 */ /* 0x000fea0003c00000 */
[----:B------:R-:W-:-:S07]  /*0d20*/  MOV R3, R0 ;  /* 0x0000000000037202 */ /* 0x000fce0000000f00 */
.L_x_4888:
[----:B------:R-:W-:Y:S05]  /*0d30*/  BSYNC.RECONVERGENT B4 ;  /* 0x0000000000047941 */ /* 0x000fea0003800200 */
.L_x_4887:
        /* <DEDUP_REMOVED lines=22> */
.L_x_4886:
        /* <DEDUP_REMOVED lines=14> */
[----:B------:R-:W-:Y:S05]  /*0f80*/  CALL.REL.NOINC `($__internal_11_$__cuda_sm3x_div_rn_ftz_f32_slowpath) ;  /* 0x0000027c00ec7944 */ /* 0x000fea0003c00000 */
.L_x_4890:
[----:B------:R-:W-:Y:S05]  /*0f90*/  BSYNC.RECONVERGENT B4 ;  /* 0x0000000000047941 */ /* 0x000fea0003800200 */
.L_x_4889:
        /* <DEDUP_REMOVED lines=22> */
.L_x_4881:
        /* <DEDUP_REMOVED lines=41> */
.L_x_4893:
[----:B------:R-:W-:Y:S05]  /*1390*/  BSYNC.RECONVERGENT B4 ;  /* 0x0000000000047941 */ /* 0x000fea0003800200 */
.L_x_4892:
[----:B------:R-:W-:Y:S01]  /*13a0*/  MOV R4, 0x3b33710b ;  /* 0x3b33710b00047802 */ /* 0x000fe20000000f00 */
        /* <DEDUP_REMOVED lines=21> */
.L_x_4891:
        /* <DEDUP_REMOVED lines=29> */
[----:B------:R-:W-:Y:S05]  /*16d0*/  CALL.REL.NOINC `($__internal_11_$__cuda_sm3x_div_rn_ftz_f32_slowpath) ;  /* 0x0000027800187944 */ /* 0x000fea0003c00000 */
.L_x_4896:
[----:B------:R-:W-:Y:S05]  /*16e0*/  BSYNC.RECONVERGENT B4 ;  /* 0x0000000000047941 */ /* 0x000fea0003800200 */
.L_x_4895:
        /* <DEDUP_REMOVED lines=22> */
.L_x_4894:
        /* <DEDUP_REMOVED lines=15> */
.L_x_4898:
[----:B------:R-:W-:Y:S05]  /*1940*/  BSYNC.RECONVERGENT B4 ;  /* 0x0000000000047941 */ /* 0x000fea0003800200 */
.L_x_4897:
        /* <DEDUP_REMOVED lines=20> */
[----:B------:R-:W-:-:S07]  /*1a90*/  FSEL R14, R4, R3, P0 ;  /* 0x00000003040e7208 */ /* 0x000fce0000000000 */
.L_x_4885:
[----:B------:R-:W-:Y:S05]  /*1aa0*/  BSYNC.RECONVERGENT B3 ;  /* 0x0000000000037941 */ /* 0x000fea0003800200 */
.L_x_4880:
[----:B------:R-:W-:Y:S01]  /*1ab0*/  FADD.FTZ R13, R13, 0.69314718246459960938 ;  /* 0x3f3172180d0d7421 */ /* 0x000fe20000010000 */
[----:B------:R-:W-:-:S04]  /*1ac0*/  LOP3.LUT R11, R14, 0x80000000, R11, 0xb8, !PT ;  /* 0x800000000e0b7812 */ /* 0x000fc800078eb80b */
[----:B------:R-:W-:Y:S01]  /*1ad0*/  LOP3.LUT R12, R13, 0x80000000, R12, 0xb8, !PT ;  /* 0x800000000d0c7812 */ /* 0x000fe200078eb80c */
[----:B------:R-:W-:Y:S06]  /*1ae0*/  BRA `(.L_x_4877) ;  /* 0x0000001000987947 */ /* 0x000fec0003800000 */
.L_x_4879:
        /* <DEDUP_REMOVED lines=24> */
[C---:B------:R-:W-:Y:S01]  /*1c70*/  FMUL.FTZ R33, R17.reuse, R20 ;  /* 0x0000001411217220 */ /* 0x040fe20000410000 */
        /* <DEDUP_REMOVED lines=37> */
[----:B-1----:R-:W-:Y:S01]  /*1ed0*/  @!P1 FMUL.FTZ R15, R8, 0.5 ;  /* 0x3f000000080f9820 */ /* 0x002fe20000410000 */
[----:B------:R-:W-:Y:S06]  /*1ee0*/  @!P0 BRA `(.L_x_4904) ;  /* 0x0000000000188947 */ /* 0x000fec0003800000 */
[----:B------:R-:W-:-:S13]  /*1ef0*/  FSETP.NEU.FTZ.AND P0, PT, R0, RZ, PT ;  /* 0x000000ff0000720b */ /* 0x000fda0003f1d000 */
[----:B------:R-:W-:Y:S01]  /*1f00*/  @P0 FADD.FTZ R13, R0, R7 ;  /* 0x00000007000d0221 */ /* 0x000fe20000010000 */
[C---:B------:R-:W-:Y:S01]  /*1f10*/  @P0 FMUL.FTZ R8, R19.reuse, R19 ;  /* 0x0000001313080220 */ /* 0x040fe20000410000 */
[----:B------:R-:W-:-:S04]  /*1f20*/  @!P0 FMUL.FTZ R6, |R19|, 0.5 ;  /* 0x3f00000013068820 */ /* 0x000fc80000410200 */
[----:B------:R-:W1:Y:S02]  /*1f30*/  @P0 MUFU.RCP R13, R13 ;  /* 0x0000000d000d0308 */ /* 0x000e640000001000 */
[----:B-1----:R-:W-:-:S07]  /*1f40*/  @P0 FMUL.FTZ.D2 R6, R8, R13 ;  /* 0x0000000d08060220 */ /* 0x002fce0000310000 */
.L_x_4904:
[----:B------:R-:W-:Y:S05]  /*1f50*/  BSYNC.RECONVERGENT B1 ;  /* 0x0000000000017941 */ /* 0x000fea0003800200 */
.L_x_4903:
        /* <DEDUP_REMOVED lines=8> */
.L_x_4906:
[----:B------:R-:W-:Y:S05]  /*1fe0*/  BSYNC.RECONVERGENT B1 ;  /* 0x0000000000017941 */ /* 0x000fea0003800200 */
.L_x_4905:
        /* <DEDUP_REMOVED lines=34> */
.L_x_4902:
[----:B------:R-:W-:-:S13]  /*2210*/  FSETP.GEU.FTZ.AND P0, PT, R14, 1, PT ;  /* 0x3f8000000e00780b */ /* 0x000fda0003f1e000 */
[----:B------:R-:W-:-:S04]  /*2220*/  @!P0 FADD.FTZ R13, -R14, 1 ;  /* 0x3f8000000e0d8421 */ /* 0x000fc80000010100 */
[----:B------:R-:W-:-:S06]  /*2230*/  @!P0 FMUL.FTZ R6, R0, R13 ;  /* 0x0000000d00068220 */ /* 0x000fcc0000410000 */
[----:B------:R-:W2:Y:S08]  /*2240*/  @!P0 MUFU.SQRT R6, R6 ;  /* 0x0000000600068308 */ /* 0x000eb00000002000 */
[----:B--2---:R-:W1:Y:S02]  /*2250*/  @!P0 MUFU.RCP R8, R6 ;  /* 0x0000000600088308 */ /* 0x004e640000001000 */
        /* <DEDUP_REMOVED lines=35> */
.L_x_4900:
[----:B------:R-:W-:-:S06]  /*2490*/  FFMA.FTZ R6, R17, R17, -1 ;  /* 0xbf80000011067423 */ /* 0x000fcc0000010011 */
[----:B------:R-:W0:Y:S02]  /*24a0*/  MUFU.SQRT R6, R6 ;  /* 0x0000000600067308 */ /* 0x000e240000002000 */
[----:B0-----:R-:W-:-:S06]  /*24b0*/  FADD.FTZ R8, R17, R6 ;  /* 0x0000000611087221 */ /* 0x001fcc0000010000 */
[----:B------:R-:W0:Y:S02]  /*24c0*/  MUFU.LG2 R8, R8 ;  /* 0x0000000800087308 */ /* 0x000e240000000c00 */
[----:B0-----:R-:W-:-:S07]  /*24d0*/  FMUL.FTZ R15, R8, 0.69314718246459960938 ;  /* 0x3f317218080f7820 */ /* 0x001fce0000410000 */
.L_x_4901:
[----:B------:R-:W-:Y:S05]  /*24e0*/  BSYNC.RECONVERGENT B0 ;  /* 0x0000000000007941 */ /* 0x000fea0003800200 */
.L_x_4899:
        /* <DEDUP_REMOVED lines=43> */
.L_x_4914:
[----:B------:R-:W-:Y:S05]  /*27a0*/  BSYNC.RECONVERGENT B4 ;  /* 0x0000000000047941 */ /* 0x000fea0003800200 */
.L_x_4913:
[----:B------:R-:W-:-:S04]  /*27b0*/  FADD.FTZ R0, R3, R0 ;  /* 0x0000000003007221 */ /* 0x000fc80000010000 */
[----:B------:R-:W-:-:S04]  /*27c0*/  FMUL.FTZ R0, R0, R17 ;  /* 0x0000001100007220 */ /* 0x000fc80000410000 */
[----:B------:R0:W2:Y:S01]  /*27d0*/  MUFU.SQRT R13, R0 ;  /* 0x00000000000d7308 */ /* 0x0000a20000002000 */
[----:B------:R-:W-:Y:S05]  /*27e0*/  BRA `(.L_x_4911) ;  /* 0x00000000002c7947 */ /* 0x000fea0003800000 */
.L_x_4912:
        /* <DEDUP_REMOVED lines=11> */
.L_x_4911:
[----:B------:R-:W-:Y:S05]  /*28a0*/  BSYNC.RECONVERGENT B1 ;  /* 0x0000000000017941 */ /* 0x000fea0003800200 */
.L_x_4909:
[----:B------:R-:W-:Y:S05]  /*28b0*/  BSYNC.RELIABLE B0 ;  /* 0x0000000000007941 */ /* 0x000fea0003800100 */
.L_x_4908:
        /* <DEDUP_REMOVED lines=15> */
[----:B-1-3--:R-:W-:Y:S05]  /*29b0*/  CALL.REL.NOINC `($__internal_11_$__cuda_sm3x_div_rn_ftz_f32_slowpath) ;  /* 0x0000026400607944 */ /* 0x00afea0003c00000 */
.L_x_4916:
[----:B------:R-:W-:Y:S05]  /*29c0*/  BSYNC.RECONVERGENT B4 ;  /* 0x0000000000047941 */ /* 0x000fea0003800200 */
.L_x_4915:
[----:B------:R-:W-:Y:S02]  /*29d0*/  HFMA2 R4, -RZ, RZ, 0.89990234375, 10328 ;  /* 0x3b33710bff047431 */ /* 0x000fe400000001ff */
[----:B------:R-:W-:Y:S01]  /*29e0*/  FMUL.FTZ R3, R0, R0 ;  /* 0x0000000000037220 */ /* 0x000fe20000410000 */
[----:B------:R-:W-:Y:S01]  /*29f0*/  MOV R5, 0x3f6ee581 ;  /* 0x3f6ee58100057802 */ /* 0x000fe20000000f00 */
[C---:B------:R-:W-:Y:S01]  /*2a00*/  FADD.FTZ R6, |R13|.reuse, |R14| ;  /* 0x4000000e0d067221 */ /* 0x040fe20000010200 */
[----:B------:R-:W-:Y:S01]  /*2a10*/  ISETP.GE.AND P0, PT, R13, RZ, PT ;  /* 0x000000ff0d00720c */ /* 0x000fe20003f06270 */
        /* <DEDUP_REMOVED lines=23> */
.L_x_4910:
        /* <DEDUP_REMOVED lines=9> */
[----:B------:R-:W-:Y:S01]  /*2c20*/  FFMA.FTZ R3, R4, R3, R4 ;  /* 0x0000000304037223 */ /* 0x000fe20000010004 */
[----:B------:R-:W-:-:S04]  /*2c30*/  HFMA2 R4, -RZ, RZ, 1.3251953125, -55.71875 ;  /* 0x3d4dd2f7ff047431 */ /* 0x000fc800000001ff */
[----:B------:R-:W-:-:S05]  /*2c40*/  @P0 FSEL R5, R3, RZ, P1 ;  /* 0x000000ff03050208 */ /* 0x000fca0000800000 */
        /* <DEDUP_REMOVED lines=13> */
.L_x_4917:
[----:B------:R-:W-:Y:S05]  /*2d20*/  BSYNC.RECONVERGENT B3 ;  /* 0x0000000000037941 */ /* 0x000fea0003800200 */
.L_x_4907:
[----:B-1----:R-:W-:Y:S02]  /*2d30*/  LOP3.LUT R12, R15, 0x80000000, R12, 0xb8, !PT ;  /* 0x800000000f0c7812 */ /* 0x002fe400078eb80c */
[----:B------:R-:W-:-:S07]  /*2d40*/  LOP3.LUT R11, R6, 0x80000000, R11, 0xb8, !PT ;  /* 0x80000000060b7812 */ /* 0x000fce00078eb80b */
.L_x_4877:
[----:B------:R-:W-:Y:S05]  /*2d50*/  BSYNC.RECONVERGENT B2 ;  /* 0x0000000000027941 */ /* 0x000fea0003800200 */
.L_x_4876:
        /* <DEDUP_REMOVED lines=28> */
.L_x_4920:
        /* <DEDUP_REMOVED lines=14> */
[----:B---3--:R-:W-:Y:S01]  /*3000*/  FADD.FTZ R7, |R0|, -RZ ;  /* 0x800000ff00077221 */ /* 0x008fe20000010200 */
        /* <DEDUP_REMOVED lines=55> */
.L_x_4927:
[----:B------:R-:W-:-:S04]  /*3380*/  FADD.FTZ R6, -R0, R7 ;  /* 0x0000000700067221 */ /* 0x000fc80000010100 */
[----:B------:R-:W-:-:S07]  /*3390*/  FMUL.FTZ R6, R6, 0.5 ;  /* 0x3f00000006067820 */ /* 0x000fce0000410000 */
.L_x_4928:
[----:B------:R-:W-:Y:S05]  /*33a0*/  BSYNC.RECONVERGENT B1 ;  /* 0x0000000000017941 */ /* 0x000fea0003800200 */
.L_x_4926:
        /* <DEDUP_REMOVED lines=11> */
.L_x_4930:
[----:B------:R-:W-:-:S04]  /*3460*/  FADD.FTZ R17, R4, -R17 ;  /* 0x8000001104117221 */ /* 0x000fc80000010000 */
[----:B------:R-:W-:-:S07]  /*3470*/  FMUL.FTZ R17, R17, 0.5 ;  /* 0x3f00000011117820 */ /* 0x000fce0000410000 */
.L_x_4931:
[----:B------:R-:W-:Y:S05]  /*3480*/  BSYNC.RECONVERGENT B1 ;  /* 0x0000000000017941 */ /* 0x000fea0003800200 */
.L_x_4929:
        /* <DEDUP_REMOVED lines=35> */
.L_x_4925:
        /* <DEDUP_REMOVED lines=35> */
.L_x_4932:
[----:B------:R-:W-:-:S04]  /*38f0*/  FADD.FTZ R17, -R20, 1 ;  /* 0x3f80000014117421 */ /* 0x000fc80000010100 */
[----:B------:R-:W-:-:S06]  /*3900*/  FMUL.FTZ R6, R0, R17 ;  /* 0x0000001100067220 */ /* 0x000fcc0000410000 */
[----:B------:R-:W0:Y:S08]  /*3910*/  MUFU.SQRT R6, R6 ;  /* 0x0000000600067308 */ /* 0x000e300000002000 */
[----:B0-----:R-:W0:Y:S02]  /*3920*/  MUFU.RCP R8, R6 ;  /* 0x0000000600087308 */ /* 0x001e240000001000 */
[----:B0-----:R-:W-:Y:S01]  /*3930*/  FMUL.FTZ R19, |R21|, R8 ;  /* 0x0000000815137220 */ /* 0x001fe20000410200 */
[----:B------:R-:W-:Y:S06]  /*3940*/  BRA `(.L_x_4923) ;  /* 0x0000000000047947 */ /* 0x000fec0003800000 */
.L_x_4924:
[----:B------:R0:W1:Y:S02]  /*3950*/  MUFU.SQRT R19, R3 ;  /* 0x0000000300137308 */ /* 0x0000640000002000 */
.L_x_4923:
[----:B------:R-:W-:Y:S05]  /*3960*/  BSYNC.RECONVERGENT B0 ;  /* 0x0000000000007941 */ /* 0x000fea0003800200 */
.L_x_4922:
        /* <DEDUP_REMOVED lines=35> */
.L_x_4936:
        /* <DEDUP_REMOVED lines=23> */
.L_x_4942:
[----:B0-----:R-:W-:-:S04]  /*3d10*/  FADD.FTZ R3, -R5, R4 ;  /* 0x0000000405037221 */ /* 0x001fc80000010100 */
[----:B------:R-:W-:-:S07]  /*3d20*/  FMUL.FTZ R3, R3, 0.5 ;  /* 0x3f00000003037820 */ /* 0x000fce0000410000 */
.L_x_4943:
[----:B------:R-:W-:Y:S05]  /*3d30*/  BSYNC.RECONVERGENT B4 ;  /* 0x0000000000047941 */ /* 0x000fea0003800200 */
.L_x_4941:
[----:B------:R-:W-:Y:S01]  /*3d40*/  FADD.FTZ R0, R3, R0 ;  /* 0x0000000003007221 */ /* 0x000fe20000010000 */
[----:B------:R-:W-:-:S04]  /*3d50*/  FADD.FTZ R15, R20, R15 ;  /* 0x0000000f140f7221 */ /* 0x000fc80000010000 */
[----:B------:R-:W-:-:S06]  /*3d60*/  FMUL.FTZ R15, R0, R15 ;  /* 0x0000000f000f7220 */ /* 0x000fcc0000410000 */
[----:B------:R-:W0:Y:S01]  /*3d70*/  MUFU.SQRT R15, R15 ;  /* 0x0000000f000f7308 */ /* 0x000e220000002000 */
[----:B------:R-:W-:Y:S05]  /*3d80*/  BRA `(.L_x_4944) ;  /* 0x0000000000487947 */ /* 0x000fea0003800000 */
.L_x_4940:
        /* <DEDUP_REMOVED lines=12> */
.L_x_4939:
[----:B------:R-:W-:Y:S01]  /*3e50*/  FADD.FTZ R0, R15, 1 ;  /* 0x3f8000000f007421 */ /* 0x000fe20000010000 */
[----:B0-----:R-:W-:Y:S01]  /*3e60*/  MUFU.SQRT R3, R3 ;  /* 0x0000000300037308 */ /* 0x001fe20000002000 */
[----:B------:R-:W-:Y:S02]  /*3e70*/  MOV R20, 0x3f800000 ;  /* 0x3f80000000147802 */ /* 0x000fe40000000f00 */
[----:B------:R-:W-:-:S06]  /*3e80*/  FMUL.FTZ R0, R0, 0.5 ;  /* 0x3f00000000007820 */ /* 0x000fcc0000410000 */
[----:B------:R-:W0:Y:S02]  /*3e90*/  MUFU.SQRT R0, R0 ;  /* 0x0000000000007308 */ /* 0x000e240000002000 */
[----:B0-----:R-:W-:-:S07]  /*3ea0*/  FMUL.FTZ R15, R3, R0 ;  /* 0x00000000030f7220 */ /* 0x001fce0000410000 */
.L_x_4944:
[----:B------:R-:W-:Y:S05]  /*3eb0*/  BSYNC.RECONVERGENT B1 ;  /* 0x0000000000017941 */ /* 0x000fea0003800200 */
.L_x_4938:
[----:B------:R-:W-:Y:S05]  /*3ec0*/  BRA `(.L_x_4945) ;  /* 0x0000000000087947 */ /* 0x000fea0003800000 */
.L_x_4935:
[----:B------:R-:W-:Y:S01]  /*3ed0*/  FMUL.FTZ R15, R15, 16777216 ;  /* 0x4b8000000f0f7820 */ /* 0x000fe20000410000 */
[----:B------:R-:W-:-:S07]  /*3ee0*/  FMUL.FTZ R20, R20, 16777216 ;  /* 0x4b80000014147820 */ /* 0x000fce0000410000 */
.L_x_4945:
[----:B------:R-:W-:Y:S05]  /*3ef0*/  BSYNC.RELIABLE B0 ;  /* 0x0000000000007941 */ /* 0x000fea0003800100 */
.L_x_4934:
        /* <DEDUP_REMOVED lines=15> */
[----:B-1----:R-:W-:Y:S05]  /*3ff0*/  CALL.REL.NOINC `($__internal_11_$__cuda_sm3x_div_rn_ftz_f32_slowpath) ;  /* 0x0000024c00d07944 */ /* 0x002fea0003c00000 */
.L_x_4947:
[----:B------:R-:W-:Y:S05]  /*4000*/  BSYNC.RECONVERGENT B4 ;  /* 0x0000000000047941 */ /* 0x000fea0003800200 */
.L_x_4946:
        /* <DEDUP_REMOVED lines=28> */
.L_x_4937:
[----:B------:R-:W-:Y:S05]  /*41d0*/  BSYNC.RECONVERGENT B3 ;  /* 0x0000000000037941 */ /* 0x000fea0003800200 */
.L_x_4933:
[----:B-1----:R-:W-:Y:S02]  /*41e0*/  LOP3.LUT R18, R19, 0x80000000, R18, 0xb8, !PT ;  /* 0x8000000013127812 */ /* 0x002fe400078eb812 */
[----:B------:R-:W-:Y:S01]  /*41f0*/  LOP3.LUT R13, R6, 0x80000000, R13, 0xb8, !PT ;  /* 0x80000000060d7812 */ /* 0x000fe200078eb80d */
[----:B------:R-:W-:Y:S06]  /*4200*/  BRA `(.L_x_4919) ;  /* 0x0000001000ec7947 */ /* 0x000fec0003800000 */
.L_x_4921:
        /* <DEDUP_REMOVED lines=30> */
[----:B---3--:R-:W-:Y:S05]  /*43f0*/  CALL.REL.NOINC `($__internal_11_$__cuda_sm3x_div_rn_ftz_f32_slowpath) ;  /* 0x0000024800d07944 */ /* 0x008fea0003c00000 */
.L_x_4953:
[----:B------:R-:W-:Y:S05]  /*4400*/  BSYNC.RECONVERGENT B4 ;  /* 0x0000000000047941 */ /* 0x000fea0003800200 */
.L_x_4952:
        /* <DEDUP_REMOVED lines=22> */
.L_x_4951:
[CC--:B------:R-:W-:Y:S01]  /*4570*/  VIMNMX R3, PT, PT, R0.reuse, R5.reuse, !PT ;  /* 0x0000000500037248 */ /* 0x0c0fe20007fe0100 */
[----:B---3--:R-:W-:Y:S01]  /*4580*/  MUFU.RCP R7, R34 ;  /* 0x0000002200077308 */ /* 0x008fe20000001000 */
        /* <DEDUP_REMOVED lines=25> */
.L_x_4956:
[----:B------:R-:W-:Y:S05]  /*4720*/  BSYNC.RECONVERGENT B4 ;  /* 0x0000000000047941 */ /* 0x000fea0003800200 */
.L_x_4955:
        /* <DEDUP_REMOVED lines=22> */
.L_x_4950:
        /* <DEDUP_REMOVED lines=31> */
[----:B---3--:R-:W-:Y:S05]  /*4a80*/  CALL.REL.NOINC `($__internal_11_$__cuda_sm3x_div_rn_ftz_f32_slowpath) ;  /* 0x00000244002c7944 */ /* 0x008fea0003c00000 */
.L_x_4958:
[----:B------:R-:W-:Y:S05]  /*4a90*/  BSYNC.RECONVERGENT B4 ;  /* 0x0000000000047941 */ /* 0x000fea0003800200 */
.L_x_4957:
        /* <DEDUP_REMOVED lines=22> */
.L_x_4949:
        /* <DEDUP_REMOVED lines=24> */
.L_x_4962:
[----:B------:R-:W-:Y:S05]  /*4d80*/  BSYNC.RECONVERGENT B4 ;  /* 0x0000000000047941 */ /* 0x000fea0003800200 */
.L_x_4961:
        /* <DEDUP_REMOVED lines=22> */
.L_x_4960:
[CC--:B------:R-:W-:Y:S01]  /*4ef0*/  VIMNMX R0, PT, PT, R3.reuse, R20.reuse, !PT ;  /* 0x0000001403007248 */ /* 0x0c0fe20007fe0100 */
[----:B---3--:R-:W0:Y:S01]  /*4f00*/  MUFU.RCP R7, R34 ;  /* 0x0000002200077308 */ /* 0x008e220000001000 */
        /* <DEDUP_REMOVED lines=26> */
.L_x_4964:
[----:B------:R-:W-:Y:S05]  /*50b0*/  BSYNC.RECONVERGENT B4 ;  /* 0x0000000000047941 */ /* 0x000fea0003800200 */
.L_x_4963:
        /* <DEDUP_REMOVED lines=22> */
.L_x_4959:
        /* <DEDUP_REMOVED lines=32> */
.L_x_4966:
[----:B------:R-:W-:Y:S05]  /*5420*/  BSYNC.RECONVERGENT B4 ;  /* 0x0000000000047941 */ /* 0x000fea0003800200 */
.L_x_4965:
        /* <DEDUP_REMOVED lines=21> */
.L_x_4954:
[----:B------:R-:W-:Y:S05]  /*5580*/  BSYNC.RECONVERGENT B3 ;  /* 0x0000000000037941 */ /* 0x000fea0003800200 */
.L_x_4948:
[----:B------:R-:W-:Y:S01]  /*5590*/  FADD.FTZ R15, R15, 0.69314718246459960938 ;  /* 0x3f3172180f0f7421 */ /* 0x000fe20000010000 */
[----:B------:R-:W-:-:S04]  /*55a0*/  LOP3.LUT R13, R20, 0x80000000, R13, 0xb8, !PT ;  /* 0x80000000140d7812 */ /* 0x000fc800078eb80d */
[----:B------:R-:W-:-:S07]  /*55b0*/  LOP3.LUT R18, R15, 0x80000000, R18, 0xb8, !PT ;  /* 0x800000000f127812 */ /* 0x000fce00078eb812 */
.L_x_4919:
[----:B------:R-:W-:Y:S05]  /*55c0*/  BSYNC.RECONVERGENT B2 ;  /* 0x0000000000027941 */ /* 0x000fea0003800200 */
.L_x_4918:
        /* <DEDUP_REMOVED lines=28> */
.L_x_4969:
        /* <DEDUP_REMOVED lines=19> */
[----:B---3--:R-:W-:Y:S02]  /*58c0*/  VIMNMX R7, PT, PT, R17, R8, PT ;  /* 0x0000000811077248 */ /* 0x008fe40003fe0100 */
        /* <DEDUP_REMOVED lines=50> */
.L_x_4976:
[----:B------:R-:W-:-:S04]  /*5bf0*/  FADD.FTZ R6, -R0, R7 ;  /* 0x0000000700067221 */ /* 0x000fc80000010100 */
[----:B------:R-:W-:-:S07]  /*5c00*/  FMUL.FTZ R6, R6, 0.5 ;  /* 0x3f00000006067820 */ /* 0x000fce0000410000 */
.L_x_4977:
[----:B------:R-:W-:Y:S05]  /*5c10*/  BSYNC.RECONVERGENT B1 ;  /* 0x0000000000017941 */ /* 0x000fea0003800200 */
.L_x_4975:
        /* <DEDUP_REMOVED lines=11> */
.L_x_4979:
[----:B------:R-:W-:-:S04]  /*5cd0*/  FADD.FTZ R17, R4, -R17 ;  /* 0x8000001104117221 */ /* 0x000fc80000010000 */
[----:B------:R-:W-:-:S07]  /*5ce0*/  FMUL.FTZ R17, R17, 0.5 ;  /* 0x3f00000011117820 */ /* 0x000fce0000410000 */
.L_x_4980:
[----:B------:R-:W-:Y:S05]  /*5cf0*/  BSYNC.RECONVERGENT B1 ;  /* 0x0000000000017941 */ /* 0x000fea0003800200 */
.L_x_4978:
        /* <DEDUP_REMOVED lines=35> */
.L_x_4974:
        /* <DEDUP_REMOVED lines=35> */
.L_x_4981:
[----:B------:R-:W-:-:S04]  /*6160*/  FADD.FTZ R17, -R22, 1 ;  /* 0x3f80000016117421 */ /* 0x000fc80000010100 */
[----:B------:R-:W-:-:S06]  /*6170*/  FMUL.FTZ R6, R0, R17 ;  /* 0x0000001100067220 */ /* 0x000fcc0000410000 */
[----:B------:R-:W0:Y:S08]  /*6180*/  MUFU.SQRT R6, R6 ;  /* 0x0000000600067308 */ /* 0x000e300000002000 */
[----:B0-----:R-:W0:Y:S02]  /*6190*/  MUFU.RCP R8, R6 ;  /* 0x0000000600087308 */ /* 0x001e240000001000 */
[----:B0-----:R-:W-:Y:S01]  /*61a0*/  FMUL.FTZ R21, |R23|, R8 ;  /* 0x0000000817157220 */ /* 0x001fe20000410200 */
[----:B------:R-:W-:Y:S06]  /*61b0*/  BRA `(.L_x_4972) ;  /* 0x0000000000047947 */ /* 0x000fec0003800000 */
.L_x_4973:
[----:B------:R0:W1:Y:S02]  /*61c0*/  MUFU.SQRT R21, R3 ;  /* 0x0000000300157308 */ /* 0x0000640000002000 */
.L_x_4972:
[----:B------:R-:W-:Y:S05]  /*61d0*/  BSYNC.RECONVERGENT B0 ;  /* 0x0000000000007941 */ /* 0x000fea0003800200 */
.L_x_4971:
        /* <DEDUP_REMOVED lines=35> */
.L_x_4985:
        /* <DEDUP_REMOVED lines=23> */
.L_x_4991:
[----:B0-----:R-:W-:-:S04]  /*6580*/  FADD.FTZ R3, -R5, R4 ;  /* 0x0000000405037221 */ /* 0x001fc80000010100 */
[----:B------:R-:W-:-:S07]  /*6590*/  FMUL.FTZ R3, R3, 0.5 ;  /* 0x3f00000003037820 */ /* 0x000fce0000410000 */
.L_x_4992:
[----:B------:R-:W-:Y:S05]  /*65a0*/  BSYNC.RECONVERGENT B4 ;  /* 0x0000000000047941 */ /* 0x000fea0003800200 */
.L_x_4990:
[----:B------:R-:W-:Y:S01]  /*65b0*/  FADD.FTZ R0, R3, R0 ;  /* 0x0000000003007221 */ /* 0x000fe20000010000 */
[----:B------:R-:W-:-:S04]  /*65c0*/  FADD.FTZ R19, R22, R19 ;  /* 0x0000001316137221 */ /* 0x000fc80000010000 */
[----:B------:R-:W-:-:S06]  /*65d0*/  FMUL.FTZ R19, R0, R19 ;  /* 0x0000001300137220 */ /* 0x000fcc0000410000 */
[----:B------:R-:W0:Y:S01]  /*65e0*/  MUFU.SQRT R19, R19 ;  /* 0x0000001300137308 */ /* 0x000e220000002000 */
[----:B------:R-:W-:Y:S05]  /*65f0*/  BRA `(.L_x_4993) ;  /* 0x0000000000487947 */ /* 0x000fea0003800000 */
.L_x_4989:
        /* <DEDUP_REMOVED lines=12> */
.L_x_4988:
[----:B------:R-:W-:Y:S01]  /*66c0*/  FADD.FTZ R0, R19, 1 ;  /* 0x3f80000013007421 */ /* 0x000fe20000010000 */
[----:B0-----:R-:W-:Y:S01]  /*66d0*/  MUFU.SQRT R3, R3 ;  /* 0x0000000300037308 */ /* 0x001fe20000002000 */
[----:B------:R-:W-:Y:S02]  /*66e0*/  MOV R22, 0x3f800000 ;  /* 0x3f80000000167802 */ /* 0x000fe40000000f00 */
[----:B------:R-:W-:-:S06]  /*66f0*/  FMUL.FTZ R0, R0, 0.5 ;  /* 0x3f00000000007820 */ /* 0x000fcc0000410000 */
[----:B------:R-:W0:Y:S02]  /*6700*/  MUFU.SQRT R0, R0 ;  /* 0x0000000000007308 */ /* 0x000e240000002000 */
[----:B0-----:R-:W-:-:S07]  /*6710*/  FMUL.FTZ R19, R3, R0 ;  /* 0x0000000003137220 */ /* 0x001fce0000410000 */
.L_x_4993:
[----:B------:R-:W-:Y:S05]  /*6720*/  BSYNC.RECONVERGENT B1 ;  /* 0x0000000000017941 */ /* 0x000fea0003800200 */
.L_x_4987:
[----:B------:R-:W-:Y:S05]  /*6730*/  BRA `(.L_x_4994) ;  /* 0x0000000000087947 */ /* 0x000fea0003800000 */
.L_x_4984:
[----:B------:R-:W-:Y:S01]  /*6740*/  FMUL.FTZ R19, R19, 16777216 ;  /* 0x4b80000013137820 */ /* 0x000fe20000410000 */
[----:B------:R-:W-:-:S07]  /*6750*/  FMUL.FTZ R22, R22, 16777216 ;  /* 0x4b80000016167820 */ /* 0x000fce0000410000 */
.L_x_4994:
[----:B------:R-:W-:Y:S05]  /*6760*/  BSYNC.RELIABLE B0 ;  /* 0x0000000000007941 */ /* 0x000fea0003800100 */
.L_x_4983:
        /* <DEDUP_REMOVED lines=16> */
.L_x_4996:
[----:B------:R-:W-:Y:S05]  /*6870*/  BSYNC.RECONVERGENT B4 ;  /* 0x0000000000047941 */ /* 0x000fea0003800200 */
.L_x_4995:
        /* <DEDUP_REMOVED lines=28> */
.L_x_4986:
[----:B------:R-:W-:Y:S05]  /*6a40*/  BSYNC.RECONVERGENT B3 ;  /* 0x0000000000037941 */ /* 0x000fea0003800200 */
.L_x_4982:
[----:B-1----:R-:W-:Y:S02]  /*6a50*/  LOP3.LUT R20, R21, 0x80000000, R20, 0xb8, !PT ;  /* 0x8000000015147812 */ /* 0x002fe400078eb814 */
[----:B------:R-:W-:Y:S01]  /*6a60*/  LOP3.LUT R15, R6, 0x80000000, R15, 0xb8, !PT ;  /* 0x80000000060f7812 */ /* 0x000fe200078eb80f */
[----:B------:R-:W-:Y:S06]  /*6a70*/  BRA `(.L_x_4968) ;  /* 0x0000001000ec7947 */ /* 0x000fec0003800000 */
.L_x_4970:
        /* <DEDUP_REMOVED lines=31> */
.L_x_5002:
[----:B------:R-:W-:Y:S05]  /*6c70*/  BSYNC.RECONVERGENT B4 ;  /* 0x0000000000047941 */ /* 0x000fea0003800200 */
.L_x_5001:
        /* <DEDUP_REMOVED lines=22> */
.L_x_5000:
        /* <DEDUP_REMOVED lines=27> */
.L_x_5005:
[----:B------:R-:W-:Y:S05]  /*6f90*/  BSYNC.RECONVERGENT B4 ;  /* 0x0000000000047941 */ /* 0x000fea0003800200 */
.L_x_5004:
        /* <DEDUP_REMOVED lines=22> */
.L_x_4999:
        /* <DEDUP_REMOVED lines=32> */
.L_x_5007:
[----:B------:R-:W-:Y:S05]  /*7300*/  BSYNC.RECONVERGENT B4 ;  /* 0x0000000000047941 */ /* 0x000fea0003800200 */
.L_x_5006:
        /* <DEDUP_REMOVED lines=22> */
.L_x_4998:
        /* <DEDUP_REMOVED lines=24> */
.L_x_5011:
[----:B------:R-:W-:Y:S05]  /*75f0*/  BSYNC.RECONVERGENT B4 ;  /* 0x0000000000047941 */ /* 0x000fea0003800200 */
.L_x_5010:
        /* <DEDUP_REMOVED lines=22> */
.L_x_5009:
        /* <DEDUP_REMOVED lines=28> */
.L_x_5013:
[----:B------:R-:W-:Y:S05]  /*7920*/  BSYNC.RECONVERGENT B4 ;  /* 0x0000000000047941 */ /* 0x000fea0003800200 */
.L_x_5012:
        /* <DEDUP_REMOVED lines=22> */
.L_x_5008:
        /* <DEDUP_REMOVED lines=32> */
.L_x_5015:
[----:B------:R-:W-:Y:S05]  /*7c90*/  BSYNC.RECONVERGENT B4 ;  /* 0x0000000000047941 */ /* 0x000fea0003800200 */
.L_x_5014:
        /* <DEDUP_REMOVED lines=21> */
.L_x_5003:
[----:B------:R-:W-:Y:S05]  /*7df0*/  BSYNC.RECONVERGENT B3 ;  /* 0x0000000000037941 */ /* 0x000fea0003800200 */
.L_x_4997:
[----:B------:R-:W-:Y:S01]  /*7e00*/  FADD.FTZ R19, R19, 0.69314718246459960938 ;  /* 0x3f31721813137421 */ /* 0x000fe20000010000 */
[----:B------:R-:W-:-:S04]  /*7e10*/  LOP3.LUT R15, R22, 0x80000000, R15, 0xb8, !PT ;  /* 0x80000000160f7812 */ /* 0x000fc800078eb80f */
[----:B------:R-:W-:-:S07]  /*7e20*/  LOP3.LUT R20, R19, 0x80000000, R20, 0xb8, !PT ;  /* 0x8000000013147812 */ /* 0x000fce00078eb814 */
.L_x_4968:
[----:B------:R-:W-:Y:S05]  /*7e30*/  BSYNC.RECONVERGENT B2 ;  /* 0x0000000000027941 */ /* 0x000fea0003800200 */
.L_x_4967:
        /* <DEDUP_REMOVED lines=28> */
.L_x_5018:
        /* <DEDUP_REMOVED lines=70> */
.L_x_5025:
[----:B------:R-:W-:-:S04]  /*8460*/  FADD.FTZ R6, -R0, R7 ;  /* 0x0000000700067221 */ /* 0x000fc80000010100 */
[----:B------:R-:W-:-:S07]  /*8470*/  FMUL.FTZ R6, R6, 0.5 ;  /* 0x3f00000006067820 */ /* 0x000fce0000410000 */
.L_x_5026:
[----:B------:R-:W-:Y:S05]  /*8480*/  BSYNC.RECONVERGENT B1 ;  /* 0x0000000000017941 */ /* 0x000fea0003800200 */
.L_x_5024:
        /* <DEDUP_REMOVED lines=11> */
.L_x_5028:
[----:B------:R-:W-:-:S04]  /*8540*/  FADD.FTZ R17, R4, -R17 ;  /* 0x8000001104117221 */ /* 0x000fc80000010000 */
[----:B------:R-:W-:-:S07]  /*8550*/  FMUL.FTZ R17, R17, 0.5 ;  /* 0x3f00000011117820 */ /* 0x000fce0000410000 */
.L_x_5029:
[----:B------:R-:W-:Y:S05]  /*8560*/  BSYNC.RECONVERGENT B1 ;  /* 0x0000000000017941 */ /* 0x000fea0003800200 */
.L_x_5027:
        /* <DEDUP_REMOVED lines=35> */
.L_x_5023:
        /* <DEDUP_REMOVED lines=35> */
.L_x_5030:
[----:B------:R-:W-:-:S04]  /*89d0*/  FADD.FTZ R17, -R24, 1 ;  /* 0x3f80000018117421 */ /* 0x000fc80000010100 */
[----:B------:R-:W-:-:S06]  /*89e0*/  FMUL.FTZ R6, R0, R17 ;  /* 0x0000001100067220 */ /* 0x000fcc0000410000 */
[----:B------:R-:W0:Y:S08]  /*89f0*/  MUFU.SQRT R6, R6 ;  /* 0x0000000600067308 */ /* 0x000e300000002000 */
[----:B0-----:R-:W0:Y:S02]  /*8a00*/  MUFU.RCP R8, R6 ;  /* 0x0000000600087308 */ /* 0x001e240000001000 */
[----:B0-----:R-:W-:Y:S01]  /*8a10*/  FMUL.FTZ R23, |R25|, R8 ;  /* 0x0000000819177220 */ /* 0x001fe20000410200 */
[----:B------:R-:W-:Y:S06]  /*8a20*/  BRA `(.L_x_5021) ;  /* 0x0000000000047947 */ /* 0x000fec0003800000 */
.L_x_5022:
[----:B------:R0:W1:Y:S02]  /*8a30*/  MUFU.SQRT R23, R3 ;  /* 0x0000000300177308 */ /* 0x0000640000002000 */
.L_x_5021:
[----:B------:R-:W-:Y:S05]  /*8a40*/  BSYNC.RECONVERGENT B0 ;  /* 0x0000000000007941 */ /* 0x000fea0003800200 */
.L_x_5020:
        /* <DEDUP_REMOVED lines=35> */
.L_x_5034:
        /* <DEDUP_REMOVED lines=23> */
.L_x_5040:
[----:B0-----:R-:W-:-:S04]  /*8df0*/  FADD.FTZ R3, -R5, R4 ;  /* 0x0000000405037221 */ /* 0x001fc80000010100 */
[----:B------:R-:W-:-:S07]  /*8e00*/  FMUL.FTZ R3, R3, 0.5 ;  /* 0x3f00000003037820 */ /* 0x000fce0000410000 */
.L_x_5041:
[----:B------:R-:W-:Y:S05]  /*8e10*/  BSYNC.RECONVERGENT B4 ;  /* 0x0000000000047941 */ /* 0x000fea0003800200 */
.L_x_5039:
[----:B------:R-:W-:Y:S01]  /*8e20*/  FADD.FTZ R0, R3, R0 ;  /* 0x0000000003007221 */ /* 0x000fe20000010000 */
[----:B------:R-:W-:-:S04]  /*8e30*/  FADD.FTZ R21, R24, R21 ;  /* 0x0000001518157221 */ /* 0x000fc80000010000 */
[----:B------:R-:W-:-:S06]  /*8e40*/  FMUL.FTZ R21, R0, R21 ;  /* 0x0000001500157220 */ /* 0x000fcc0000410000 */
[----:B------:R-:W0:Y:S01]  /*8e50*/  MUFU.SQRT R21, R21 ;  /* 0x0000001500157308 */ /* 0x000e220000002000 */
[----:B------:R-:W-:Y:S05]  /*8e60*/  BRA `(.L_x_5042) ;  /* 0x0000000000487947 */ /* 0x000fea0003800000 */
.L_x_5038:
        /* <DEDUP_REMOVED lines=12> */
.L_x_5037:
[----:B------:R-:W-:Y:S01]  /*8f30*/  FADD.FTZ R0, R21, 1 ;  /* 0x3f80000015007421 */ /* 0x000fe20000010000 */
[----:B0-----:R-:W-:Y:S01]  /*8f40*/  MUFU.SQRT R3, R3 ;  /* 0x0000000300037308 */ /* 0x001fe20000002000 */
[----:B------:R-:W-:Y:S02]  /*8f50*/  MOV R24, 0x3f800000 ;  /* 0x3f80000000187802 */ /* 0x000fe40000000f00 */
[----:B------:R-:W-:-:S06]  /*8f60*/  FMUL.FTZ R0, R0, 0.5 ;  /* 0x3f00000000007820 */ /* 0x000fcc0000410000 */
[----:B------:R-:W0:Y:S02]  /*8f70*/  MUFU.SQRT R0, R0 ;  /* 0x0000000000007308 */ /* 0x000e240000002000 */
[----:B0-----:R-:W-:-:S07]  /*8f80*/  FMUL.FTZ R21, R3, R0 ;  /* 0x0000000003157220 */ /* 0x001fce0000410000 */
.L_x_5042:
[----:B------:R-:W-:Y:S05]  /*8f90*/  BSYNC.RECONVERGENT B1 ;  /* 0x0000000000017941 */ /* 0x000fea0003800200 */
.L_x_5036:
[----:B------:R-:W-:Y:S05]  /*8fa0*/  BRA `(.L_x_5043) ;  /* 0x0000000000087947 */ /* 0x000fea0003800000 */
.L_x_5033:
[----:B------:R-:W-:Y:S01]  /*8fb0*/  FMUL.FTZ R21, R21, 16777216 ;  /* 0x4b80000015157820 */ /* 0x000fe20000410000 */
[----:B------:R-:W-:-:S07]  /*8fc0*/  FMUL.FTZ R24, R24, 16777216 ;  /* 0x4b80000018187820 */ /* 0x000fce0000410000 */
.L_x_5043:
[----:B------:R-:W-:Y:S05]  /*8fd0*/  BSYNC.RELIABLE B0 ;  /* 0x0000000000007941 */ /* 0x000fea0003800100 */
.L_x_5032:
        /* <DEDUP_REMOVED lines=16> */
.L_x_5045:
[----:B------:R-:W-:Y:S05]  /*90e0*/  BSYNC.RECONVERGENT B4 ;  /* 0x0000000000047941 */ /* 0x000fea0003800200 */
.L_x_5044:
        /* <DEDUP_REMOVED lines=28> */
.L_x_5035:
[----:B------:R-:W-:Y:S05]  /*92b0*/  BSYNC.RECONVERGENT B3 ;  /* 0x0000000000037941 */ /* 0x000fea0003800200 */
.L_x_5031:
[----:B-1----:R-:W-:Y:S02]  /*92c0*/  LOP3.LUT R22, R23, 0x80000000, R22, 0xb8, !PT ;  /* 0x8000000017167812 */ /* 0x002fe400078eb816 */
[----:B------:R-:W-:Y:S01]  /*92d0*/  LOP3.LUT R19, R6, 0x80000000, R19, 0xb8, !PT ;  /* 0x8000000006137812 */ /* 0x000fe200078eb813 */
[----:B------:R-:W-:Y:S06]  /*92e0*/  BRA `(.L_x_5017) ;  /* 0x0000001000ec7947 */ /* 0x000fec0003800000 */
.L_x_5019:
        /* <DEDUP_REMOVED lines=31> */
.L_x_5051:
[----:B------:R-:W-:Y:S05]  /*94e0*/  BSYNC.RECONVERGENT B4 ;  /* 0x0000000000047941 */ /* 0x000fea0003800200 */
.L_x_5050:
        /* <DEDUP_REMOVED lines=22> */
.L_x_5049:
        /* <DEDUP_REMOVED lines=27> */
.L_x_5054:
[----:B------:R-:W-:Y:S05]  /*9800*/  BSYNC.RECONVERGENT B4 ;  /* 0x0000000000047941 */ /* 0x000fea0003800200 */
.L_x_5053:
        /* <DEDUP_REMOVED lines=22> */
.L_x_5048:
        /* <DEDUP_REMOVED lines=32> */
.L_x_5056:
[----:B------:R-:W-:Y:S05]  /*9b70*/  BSYNC.RECONVERGENT B4 ;  /* 0x0000000000047941 */ /* 0x000fea0003800200 */
.L_x_5055:
        /* <DEDUP_REMOVED lines=22> */
.L_x_5047:
        /* <DEDUP_REMOVED lines=24> */
.L_x_5060:
[----:B------:R-:W-:Y:S05]  /*9e60*/  BSYNC.RECONVERGENT B4 ;  /* 0x0000000000047941 */ /* 0x000fea0003800200 */
.L_x_5059:
        /* <DEDUP_REMOVED lines=22> */
.L_x_5058:
        /* <DEDUP_REMOVED lines=28> */
.L_x_5062:
[----:B------:R-:W-:Y:S05]  /*a190*/  BSYNC.RECONVERGENT B4 ;  /* 0x0000000000047941 */ /* 0x000fea0003800200 */
.L_x_5061:
        /* <DEDUP_REMOVED lines=22> */
.L_x_5057:
        /* <DEDUP_REMOVED lines=32> */
.L_x_5064:
[----:B------:R-:W-:Y:S05]  /*a500*/  BSYNC.RECONVERGENT B4 ;  /* 0x0000000000047941 */ /* 0x000fea0003800200 */
.L_x_5063:
        /* <DEDUP_REMOVED lines=21> */
.L_x_5052:
[----:B------:R-:W-:Y:S05]  /*a660*/  BSYNC.RECONVERGENT B3 ;  /* 0x0000000000037941 */ /* 0x000fea0003800200 */
.L_x_5046:
[----:B------:R-:W-:Y:S01]  /*a670*/  FADD.FTZ R21, R21, 0.69314718246459960938 ;  /* 0x3f31721815157421 */ /* 0x000fe20000010000 */
[----:B------:R-:W-:-:S04]  /*a680*/  LOP3.LUT R19, R24, 0x80000000, R19, 0xb8, !PT ;  /* 0x8000000018137812 */ /* 0x000fc800078eb813 */
[----:B------:R-:W-:-:S07]  /*a690*/  LOP3.LUT R22, R21, 0x80000000, R22, 0xb8, !PT ;  /* 0x8000000015167812 */ /* 0x000fce00078eb816 */
.L_x_5017:
[----:B------:R-:W-:Y:S05]  /*a6a0*/  BSYNC.RECONVERGENT B2 ;  /* 0x0000000000027941 */ /* 0x000fea0003800200 */
.L_x_5016:
        /* <DEDUP_REMOVED lines=28> */
.L_x_5067:
        /* <DEDUP_REMOVED lines=70> */
.L_x_5074:
[----:B------:R-:W-:-:S04]  /*acd0*/  FADD.FTZ R6, -R0, R7 ;  /* 0x0000000700067221 */ /* 0x000fc80000010100 */
[----:B------:R-:W-:-:S07]  /*ace0*/  FMUL.FTZ R6, R6, 0.5 ;  /* 0x3f00000006067820 */ /* 0x000fce0000410000 */
.L_x_5075:
[----:B------:R-:W-:Y:S05]  /*acf0*/  BSYNC.RECONVERGENT B1 ;  /* 0x0000000000017941 */ /* 0x000fea0003800200 */
.L_x_5073:
        /* <DEDUP_REMOVED lines=11> */
.L_x_5077:
[----:B------:R-:W-:-:S04]  /*adb0*/  FADD.FTZ R17, R4, -R17 ;  /* 0x8000001104117221 */ /* 0x000fc80000010000 */
[----:B------:R-:W-:-:S07]  /*adc0*/  FMUL.FTZ R17, R17, 0.5 ;  /* 0x3f00000011117820 */ /* 0x000fce0000410000 */
.L_x_5078:
[----:B------:R-:W-:Y:S05]  /*add0*/  BSYNC.RECONVERGENT B1 ;  /* 0x0000000000017941 */ /* 0x000fea0003800200 */
.L_x_5076:
        /* <DEDUP_REMOVED lines=35> */
.L_x_5072:
        /* <DEDUP_REMOVED lines=35> */
.L_x_5079:
[----:B------:R-:W-:-:S04]  /*b240*/  FADD.FTZ R17, -R26, 1 ;  /* 0x3f8000001a117421 */ /* 0x000fc80000010100 */
[----:B------:R-:W-:-:S06]  /*b250*/  FMUL.FTZ R6, R0, R17 ;  /* 0x0000001100067220 */ /* 0x000fcc0000410000 */
[----:B------:R-:W0:Y:S08]  /*b260*/  MUFU.SQRT R6, R6 ;  /* 0x0000000600067308 */ /* 0x000e300000002000 */
[----:B0-----:R-:W0:Y:S02]  /*b270*/  MUFU.RCP R8, R6 ;  /* 0x0000000600087308 */ /* 0x001e240000001000 */
[----:B0-----:R-:W-:Y:S01]  /*b280*/  FMUL.FTZ R25, |R27|, R8 ;  /* 0x000000081b197220 */ /* 0x001fe20000410200 */
[----:B------:R-:W-:Y:S06]  /*b290*/  BRA `(.L_x_5070) ;  /* 0x0000000000047947 */ /* 0x000fec0003800000 */
.L_x_5071:
[----:B------:R0:W1:Y:S02]  /*b2a0*/  MUFU.SQRT R25, R3 ;  /* 0x0000000300197308 */ /* 0x0000640000002000 */
.L_x_5070:
[----:B------:R-:W-:Y:S05]  /*b2b0*/  BSYNC.RECONVERGENT B0 ;  /* 0x0000000000007941 */ /* 0x000fea0003800200 */
.L_x_5069:
        /* <DEDUP_REMOVED lines=35> */
.L_x_5083:
        /* <DEDUP_REMOVED lines=23> */
.L_x_5089:
[----:B0-----:R-:W-:-:S04]  /*b660*/  FADD.FTZ R3, -R5, R4 ;  /* 0x0000000405037221 */ /* 0x001fc80000010100 */
[----:B------:R-:W-:-:S07]  /*b670*/  FMUL.FTZ R3, R3, 0.5 ;  /* 0x3f00000003037820 */ /* 0x000fce0000410000 */
.L_x_5090:
[----:B------:R-:W-:Y:S05]  /*b680*/  BSYNC.RECONVERGENT B4 ;  /* 0x0000000000047941 */ /* 0x000fea0003800200 */
.L_x_5088:
[----:B------:R-:W-:Y:S01]  /*b690*/  FADD.FTZ R0, R3, R0 ;  /* 0x0000000003007221 */ /* 0x000fe20000010000 */
[----:B------:R-:W-:-:S04]  /*b6a0*/  FADD.FTZ R23, R26, R23 ;  /* 0x000000171a177221 */ /* 0x000fc80000010000 */
[----:B------:R-:W-:-:S06]  /*b6b0*/  FMUL.FTZ R23, R0, R23 ;  /* 0x0000001700177220 */ /* 0x000fcc0000410000 */
[----:B------:R-:W0:Y:S01]  /*b6c0*/  MUFU.SQRT R23, R23 ;  /* 0x0000001700177308 */ /* 0x000e220000002000 */
[----:B------:R-:W-:Y:S05]  /*b6d0*/  BRA `(.L_x_5091) ;  /* 0x0000000000487947 */ /* 0x000fea0003800000 */
.L_x_5087:
        /* <DEDUP_REMOVED lines=12> */
.L_x_5086:
[----:B------:R-:W-:Y:S01]  /*b7a0*/  FADD.FTZ R0, R23, 1 ;  /* 0x3f80000017007421 */ /* 0x000fe20000010000 */
[----:B0-----:R-:W-:Y:S01]  /*b7b0*/  MUFU.SQRT R3, R3 ;  /* 0x0000000300037308 */ /* 0x001fe20000002000 */
[----:B------:R-:W-:Y:S02]  /*b7c0*/  MOV R26, 0x3f800000 ;  /* 0x3f800000001a7802 */ /* 0x000fe40000000f00 */
[----:B------:R-:W-:-:S06]  /*b7d0*/  FMUL.FTZ R0, R0, 0.5 ;  /* 0x3f00000000007820 */ /* 0x000fcc0000410000 */
[----:B------:R-:W0:Y:S02]  /*b7e0*/  MUFU.SQRT R0, R0 ;  /* 0x0000000000007308 */ /* 0x000e240000002000 */
[----:B0-----:R-:W-:-:S07]  /*b7f0*/  FMUL.FTZ R23, R3, R0 ;  /* 0x0000000003177220 */ /* 0x001fce0000410000 */
.L_x_5091:
[----:B------:R-:W-:Y:S05]  /*b800*/  BSYNC.RECONVERGENT B1 ;  /* 0x0000000000017941 */ /* 0x000fea0003800200 */
.L_x_5085:
[----:B------:R-:W-:Y:S05]  /*b810*/  BRA `(.L_x_5092) ;  /* 0x0000000000087947 */ /* 0x000fea0003800000 */
.L_x_5082:
[----:B------:R-:W-:Y:S01]  /*b820*/  FMUL.FTZ R23, R23, 16777216 ;  /* 0x4b80000017177820 */ /* 0x000fe20000410000 */
[----:B------:R-:W-:-:S07]  /*b830*/  FMUL.FTZ R26, R26, 16777216 ;  /* 0x4b8000001a1a7820 */ /* 0x000fce0000410000 */
.L_x_5092:
[----:B------:R-:W-:Y:S05]  /*b840*/  BSYNC.RELIABLE B0 ;  /* 0x0000000000007941 */ /* 0x000fea0003800100 */
.L_x_5081:
        /* <DEDUP_REMOVED lines=16> */
.L_x_5094:
[----:B------:R-:W-:Y:S05]  /*b950*/  BSYNC.RECONVERGENT B4 ;  /* 0x0000000000047941 */ /* 0x000fea0003800200 */
.L_x_5093:
        /* <DEDUP_REMOVED lines=28> */
.L_x_5084:
[----:B------:R-:W-:Y:S05]  /*bb20*/  BSYNC.RECONVERGENT B3 ;  /* 0x0000000000037941 */ /* 0x000fea0003800200 */
.L_x_5080:
[----:B-1----:R-:W-:Y:S02]  /*bb30*/  LOP3.LUT R24, R25, 0x80000000, R24, 0xb8, !PT ;  /* 0x8000000019187812 */ /* 0x002fe400078eb818 */
[----:B------:R-:W-:Y:S01]  /*bb40*/  LOP3.LUT R21, R6, 0x80000000, R21, 0xb8, !PT ;  /* 0x8000000006157812 */ /* 0x000fe200078eb815 */
[----:B------:R-:W-:Y:S06]  /*bb50*/  BRA `(.L_x_5066) ;  /* 0x0000001000ec7947 */ /* 0x000fec0003800000 */
.L_x_5068:
        /* <DEDUP_REMOVED lines=31> */
.L_x_5100:
[----:B------:R-:W-:Y:S05]  /*bd50*/  BSYNC.RECONVERGENT B4 ;  /* 0x0000000000047941 */ /* 0x000fea0003800200 */
.L_x_5099:
        /* <DEDUP_REMOVED lines=22> */
.L_x_5098:
        /* <DEDUP_REMOVED lines=27> */
.L_x_5103:
[----:B------:R-:W-:Y:S05]  /*c070*/  BSYNC.RECONVERGENT B4 ;  /* 0x0000000000047941 */ /* 0x000fea0003800200 */
.L_x_5102:
        /* <DEDUP_REMOVED lines=22> */
.L_x_5097:
        /* <DEDUP_REMOVED lines=32> */
.L_x_5105:
[----:B------:R-:W-:Y:S05]  /*c3e0*/  BSYNC.RECONVERGENT B4 ;  /* 0x0000000000047941 */ /* 0x000fea0003800200 */
.L_x_5104:
        /* <DEDUP_REMOVED lines=22> */
.L_x_5096:
        /* <DEDUP_REMOVED lines=24> */
.L_x_5109:
[----:B------:R-:W-:Y:S05]  /*c6d0*/  BSYNC.RECONVERGENT B4 ;  /* 0x0000000000047941 */ /* 0x000fea0003800200 */
.L_x_5108:
        /* <DEDUP_REMOVED lines=22> */
.L_x_5107:
        /* <DEDUP_REMOVED lines=28> */
.L_x_5111:
[----:B------:R-:W-:Y:S05]  /*ca00*/  BSYNC.RECONVERGENT B4 ;  /* 0x0000000000047941 */ /* 0x000fea0003800200 */
.L_x_5110:
        /* <DEDUP_REMOVED lines=22> */
.L_x_5106:
        /* <DEDUP_REMOVED lines=32> */
.L_x_5113:
[----:B------:R-:W-:Y:S05]  /*cd70*/  BSYNC.RECONVERGENT B4 ;  /* 0x0000000000047941 */ /* 0x000fea0003800200 */
.L_x_5112:
        /* <DEDUP_REMOVED lines=21> */
.L_x_5101:
[----:B------:R-:W-:Y:S05]  /*ced0*/  BSYNC.RECONVERGENT B3 ;  /* 0x0000000000037941 */ /* 0x000fea0003800200 */
.L_x_5095:
[----:B------:R-:W-:Y:S01]  /*cee0*/  FADD.FTZ R23, R23, 0.69314718246459960938 ;  /* 0x3f31721817177421 */ /* 0x000fe20000010000 */
[----:B------:R-:W-:-:S04]  /*cef0*/  LOP3.LUT R21, R26, 0x80000000, R21, 0xb8, !PT ;  /* 0x800000001a157812 */ /* 0x000fc800078eb815 */
[----:B------:R-:W-:-:S07]  /*cf00*/  LOP3.LUT R24, R23, 0x80000000, R24, 0xb8, !PT ;  /* 0x8000000017187812 */ /* 0x000fce00078eb818 */
.L_x_5066:
[----:B------:R-:W-:Y:S05]  /*cf10*/  BSYNC.RECONVERGENT B2 ;  /* 0x0000000000027941 */ /* 0x000fea0003800200 */
.L_x_5065:
        /* <DEDUP_REMOVED lines=28> */
.L_x_5116:
        /* <DEDUP_REMOVED lines=14> */
[----:B---3--:R-:W-:Y:S02]  /*d1c0*/  FADD.FTZ R7, |R0|, -RZ ;  /* 0x800000ff00077221 */ /* 0x008fe40000010200 */
        /* <DEDUP_REMOVED lines=20> */
[----:B------:R-:W0:Y:S01]  /*d310*/  MUFU.SQRT R16, R16 ;  /* 0x0000001000107308 */ /* 0x000e220000002000 */
[----:B------:R-:W-:Y:S02]  /*d320*/  LOP3.LUT R17, R8, 0x800000, RZ, 0xfc, !PT ;  /* 0x0080000008117812 */ /* 0x000fe400078efcff */
        /* <DEDUP_REMOVED lines=33> */
.L_x_5123:
[----:B------:R-:W-:-:S04]  /*d540*/  FADD.FTZ R6, -R0, R7 ;  /* 0x0000000700067221 */ /* 0x000fc80000010100 */
[----:B------:R-:W-:-:S07]  /*d550*/  FMUL.FTZ R6, R6, 0.5 ;  /* 0x3f00000006067820 */ /* 0x000fce0000410000 */
.L_x_5124:
[----:B------:R-:W-:Y:S05]  /*d560*/  BSYNC.RECONVERGENT B1 ;  /* 0x0000000000017941 */ /* 0x000fea0003800200 */
.L_x_5122:
        /* <DEDUP_REMOVED lines=11> */
.L_x_5126:
[----:B------:R-:W-:-:S04]  /*d620*/  FADD.FTZ R17, R4, -R17 ;  /* 0x8000001104117221 */ /* 0x000fc80000010000 */
[----:B------:R-:W-:-:S07]  /*d630*/  FMUL.FTZ R17, R17, 0.5 ;  /* 0x3f00000011117820 */ /* 0x000fce0000410000 */
.L_x_5127:
[----:B------:R-:W-:Y:S05]  /*d640*/  BSYNC.RECONVERGENT B1 ;  /* 0x0000000000017941 */ /* 0x000fea0003800200 */
.L_x_5125:
        /* <DEDUP_REMOVED lines=35> */
.L_x_5121:
        /* <DEDUP_REMOVED lines=35> */
.L_x_5128:
[----:B------:R-:W-:-:S04]  /*dab0*/  FADD.FTZ R17, -R28, 1 ;  /* 0x3f8000001c117421 */ /* 0x000fc80000010100 */
[----:B------:R-:W-:-:S06]  /*dac0*/  FMUL.FTZ R6, R0, R17 ;  /* 0x0000001100067220 */ /* 0x000fcc0000410000 */
[----:B------:R-:W0:Y:S08]  /*dad0*/  MUFU.SQRT R6, R6 ;  /* 0x0000000600067308 */ /* 0x000e300000002000 */
[----:B0-----:R-:W0:Y:S02]  /*dae0*/  MUFU.RCP R8, R6 ;  /* 0x0000000600087308 */ /* 0x001e240000001000 */
[----:B0-----:R-:W-:Y:S01]  /*daf0*/  FMUL.FTZ R27, |R29|, R8 ;  /* 0x000000081d1b7220 */ /* 0x001fe20000410200 */
[----:B------:R-:W-:Y:S06]  /*db00*/  BRA `(.L_x_5119) ;  /* 0x0000000000047947 */ /* 0x000fec0003800000 */
.L_x_5120:
[----:B------:R0:W1:Y:S02]  /*db10*/  MUFU.SQRT R27, R3 ;  /* 0x00000003001b7308 */ /* 0x0000640000002000 */
.L_x_5119:
[----:B------:R-:W-:Y:S05]  /*db20*/  BSYNC.RECONVERGENT B0 ;  /* 0x0000000000007941 */ /* 0x000fea0003800200 */
.L_x_5118:
        /* <DEDUP_REMOVED lines=35> */
.L_x_5132:
        /* <DEDUP_REMOVED lines=23> */
.L_x_5138:
[----:B0-----:R-:W-:-:S04]  /*ded0*/  FADD.FTZ R3, -R5, R4 ;  /* 0x0000000405037221 */ /* 0x001fc80000010100 */
[----:B------:R-:W-:-:S07]  /*dee0*/  FMUL.FTZ R3, R3, 0.5 ;  /* 0x3f00000003037820 */ /* 0x000fce0000410000 */
.L_x_5139:
[----:B------:R-:W-:Y:S05]  /*def0*/  BSYNC.RECONVERGENT B4 ;  /* 0x0000000000047941 */ /* 0x000fea0003800200 */
.L_x_5137:
[----:B------:R-:W-:Y:S01]  /*df00*/  FADD.FTZ R0, R3, R0 ;  /* 0x0000000003007221 */ /* 0x000fe20000010000 */
[----:B------:R-:W-:-:S04]  /*df10*/  FADD.FTZ R25, R28, R25 ;  /* 0x000000191c197221 */ /* 0x000fc80000010000 */
[----:B------:R-:W-:-:S06]  /*df20*/  FMUL.FTZ R25, R0, R25 ;  /* 0x0000001900197220 */ /* 0x000fcc0000410000 */
[----:B------:R-:W0:Y:S01]  /*df30*/  MUFU.SQRT R25, R25 ;  /* 0x0000001900197308 */ /* 0x000e220000002000 */
[----:B------:R-:W-:Y:S05]  /*df40*/  BRA `(.L_x_5140) ;  /* 0x0000000000487947 */ /* 0x000fea0003800000 */
.L_x_5136:
        /* <DEDUP_REMOVED lines=12> */
.L_x_5135:
[----:B------:R-:W-:Y:S01]  /*e010*/  FADD.FTZ R0, R25, 1 ;  /* 0x3f80000019007421 */ /* 0x000fe20000010000 */
[----:B0-----:R-:W-:Y:S01]  /*e020*/  MUFU.SQRT R3, R3 ;  /* 0x0000000300037308 */ /* 0x001fe20000002000 */
[----:B------:R-:W-:Y:S02]  /*e030*/  MOV R28, 0x3f800000 ;  /* 0x3f800000001c7802 */ /* 0x000fe40000000f00 */
[----:B------:R-:W-:-:S06]  /*e040*/  FMUL.FTZ R0, R0, 0.5 ;  /* 0x3f00000000007820 */ /* 0x000fcc0000410000 */
[----:B------:R-:W0:Y:S02]  /*e050*/  MUFU.SQRT R0, R0 ;  /* 0x0000000000007308 */ /* 0x000e240000002000 */
[----:B0-----:R-:W-:-:S07]  /*e060*/  FMUL.FTZ R25, R3, R0 ;  /* 0x0000000003197220 */ /* 0x001fce0000410000 */
.L_x_5140:
[----:B------:R-:W-:Y:S05]  /*e070*/  BSYNC.RECONVERGENT B1 ;  /* 0x0000000000017941 */ /* 0x000fea0003800200 */
.L_x_5134:
[----:B------:R-:W-:Y:S05]  /*e080*/  BRA `(.L_x_5141) ;  /* 0x0000000000087947 */ /* 0x000fea0003800000 */
.L_x_5131:
[----:B------:R-:W-:Y:S01]  /*e090*/  FMUL.FTZ R25, R25, 16777216 ;  /* 0x4b80000019197820 */ /* 0x000fe20000410000 */
[----:B------:R-:W-:-:S07]  /*e0a0*/  FMUL.FTZ R28, R28, 16777216 ;  /* 0x4b8000001c1c7820 */ /* 0x000fce0000410000 */
.L_x_5141:
[----:B------:R-:W-:Y:S05]  /*e0b0*/  BSYNC.RELIABLE B0 ;  /* 0x0000000000007941 */ /* 0x000fea0003800100 */
.L_x_5130:
        /* <DEDUP_REMOVED lines=16> */
.L_x_5143:
[----:B------:R-:W-:Y:S05]  /*e1c0*/  BSYNC.RECONVERGENT B4 ;  /* 0x0000000000047941 */ /* 0x000fea0003800200 */
.L_x_5142:
        /* <DEDUP_REMOVED lines=28> */
.L_x_5133:
[----:B------:R-:W-:Y:S05]  /*e390*/  BSYNC.RECONVERGENT B3 ;  /* 0x0000000000037941 */ /* 0x000fea0003800200 */
.L_x_5129:
[----:B-1----:R-:W-:Y:S02]  /*e3a0*/  LOP3.LUT R26, R27, 0x80000000, R26, 0xb8, !PT ;  /* 0x800000001b1a7812 */ /* 0x002fe400078eb81a */
[----:B------:R-:W-:Y:S01]  /*e3b0*/  LOP3.LUT R23, R6, 0x80000000, R23, 0xb8, !PT ;  /* 0x8000000006177812 */ /* 0x000fe200078eb817 */
[----:B------:R-:W-:Y:S06]  /*e3c0*/  BRA `(.L_x_5115) ;  /* 0x0000001000ec7947 */ /* 0x000fec0003800000 */
.L_x_5117:
        /* <DEDUP_REMOVED lines=31> */
.L_x_5149:
[----:B------:R-:W-:Y:S05]  /*e5c0*/  BSYNC.RECONVERGENT B4 ;  /* 0x0000000000047941 */ /* 0x000fea0003800200 */
.L_x_5148:
        /* <DEDUP_REMOVED lines=22> */
.L_x_5147:
        /* <DEDUP_REMOVED lines=27> */
.L_x_5152:
[----:B------:R-:W-:Y:S05]  /*e8e0*/  BSYNC.RECONVERGENT B4 ;  /* 0x0000000000047941 */ /* 0x000fea0003800200 */
.L_x_5151:
        /* <DEDUP_REMOVED lines=22> */
.L_x_5146:
        /* <DEDUP_REMOVED lines=32> */
.L_x_5154:
[----:B------:R-:W-:Y:S05]  /*ec50*/  BSYNC.RECONVERGENT B4 ;  /* 0x0000000000047941 */ /* 0x000fea0003800200 */
.L_x_5153:
        /* <DEDUP_REMOVED lines=22> */
.L_x_5145:
        /* <DEDUP_REMOVED lines=24> */
.L_x_5158:
[----:B------:R-:W-:Y:S05]  /*ef40*/  BSYNC.RECONVERGENT B4 ;  /* 0x0000000000047941 */ /* 0x000fea0003800200 */
.L_x_5157:
        /* <DEDUP_REMOVED lines=22> */
.L_x_5156:
        /* <DEDUP_REMOVED lines=28> */
.L_x_5160:
[----:B------:R-:W-:Y:S05]  /*f270*/  BSYNC.RECONVERGENT B4 ;  /* 0x0000000000047941 */ /* 0x000fea0003800200 */
.L_x_5159:
        /* <DEDUP_REMOVED lines=22> */
.L_x_5155:
        /* <DEDUP_REMOVED lines=32> */
.L_x_5162:
[----:B------:R-:W-:Y:S05]  /*f5e0*/  BSYNC.RECONVERGENT B4 ;  /* 0x0000000000047941 */ /* 0x000fea0003800200 */
.L_x_5161:
        /* <DEDUP_REMOVED lines=21> */
.L_x_5150:
[----:B------:R-:W-:Y:S05]  /*f740*/  BSYNC.RECONVERGENT B3 ;  /* 0x0000000000037941 */ /* 0x000fea0003800200 */
.L_x_5144:
[----:B------:R-:W-:Y:S01]  /*f750*/  FADD.FTZ R25, R25, 0.69314718246459960938 ;  /* 0x3f31721819197421 */ /* 0x000fe20000010000 */
[----:B------:R-:W-:-:S04]  /*f760*/  LOP3.LUT R23, R28, 0x80000000, R23, 0xb8, !PT ;  /* 0x800000001c177812 */ /* 0x000fc800078eb817 */
[----:B------:R-:W-:-:S07]  /*f770*/  LOP3.LUT R26, R25, 0x80000000, R26, 0xb8, !PT ;  /* 0x80000000191a7812 */ /* 0x000fce00078eb81a */
.L_x_5115:
[----:B------:R-:W-:Y:S05]  /*f780*/  BSYNC.RECONVERGENT B2 ;  /* 0x0000000000027941 */ /* 0x000fea0003800200 */
.L_x_5114:
        /* <DEDUP_REMOVED lines=28> */
.L_x_5165:
        /* <DEDUP_REMOVED lines=70> */
.L_x_5172:
[----:B------:R-:W-:-:S04]  /*fdb0*/  FADD.FTZ R6, -R0, R7 ;  /* 0x0000000700067221 */ /* 0x000fc80000010100 */
[----:B------:R-:W-:-:S07]  /*fdc0*/  FMUL.FTZ R6, R6, 0.5 ;  /* 0x3f00000006067820 */ /* 0x000fce0000410000 */
.L_x_5173:
[----:B------:R-:W-:Y:S05]  /*fdd0*/  BSYNC.RECONVERGENT B1 ;  /* 0x0000000000017941 */ /* 0x000fea0003800200 */
.L_x_5171:
        /* <DEDUP_REMOVED lines=11> */
.L_x_5175:
[----:B------:R-:W-:-:S04]  /*fe90*/  FADD.FTZ R17, R4, -R17 ;  /* 0x8000001104117221 */ /* 0x000fc80000010000 */
[----:B------:R-:W-:-:S07]  /*fea0*/  FMUL.FTZ R17, R17, 0.5 ;  /* 0x3f00000011117820 */ /* 0x000fce0000410000 */
.L_x_5176:
[----:B------:R-:W-:Y:S05]  /*feb0*/  BSYNC.RECONVERGENT B1 ;  /* 0x0000000000017941 */ /* 0x000fea0003800200 */
.L_x_5174:
        /* <DEDUP_REMOVED lines=35> */
.L_x_5170:
        /* <DEDUP_REMOVED lines=35> */
.L_x_5177:
[----:B------:R-:W-:-:S04]  /*10320*/  FADD.FTZ R17, -R30, 1 ;  /* 0x3f8000001e117421 */ /* 0x000fc80000010100 */
[----:B------:R-:W-:-:S06]  /*10330*/  FMUL.FTZ R6, R0, R17 ;  /* 0x0000001100067220 */ /* 0x000fcc0000410000 */
[----:B------:R-:W0:Y:S08]  /*10340*/  MUFU.SQRT R6, R6 ;  /* 0x0000000600067308 */ /* 0x000e300000002000 */
[----:B0-----:R-:W0:Y:S02]  /*10350*/  MUFU.RCP R8, R6 ;  /* 0x0000000600087308 */ /* 0x001e240000001000 */
[----:B0-----:R-:W-:Y:S01]  /*10360*/  FMUL.FTZ R29, |R31|, R8 ;  /* 0x000000081f1d7220 */ /* 0x001fe20000410200 */
[----:B------:R-:W-:Y:S06]  /*10370*/  BRA `(.L_x_5168) ;  /* 0x0000000000047947 */ /* 0x000fec0003800000 */
.L_x_5169:
[----:B------:R0:W1:Y:S02]  /*10380*/  MUFU.SQRT R29, R3 ;  /* 0x00000003001d7308 */ /* 0x0000640000002000 */
.L_x_5168:
[----:B------:R-:W-:Y:S05]  /*10390*/  BSYNC.RECONVERGENT B0 ;  /* 0x0000000000007941 */ /* 0x000fea0003800200 */
.L_x_5167:
        /* <DEDUP_REMOVED lines=35> */
.L_x_5181:
        /* <DEDUP_REMOVED lines=23> */
.L_x_5187:
[----:B0-----:R-:W-:-:S04]  /*10740*/  FADD.FTZ R3, -R5, R4 ;  /* 0x0000000405037221 */ /* 0x001fc80000010100 */
[----:B------:R-:W-:-:S07]  /*10750*/  FMUL.FTZ R3, R3, 0.5 ;  /* 0x3f00000003037820 */ /* 0x000fce0000410000 */
.L_x_5188:
[----:B------:R-:W-:Y:S05]  /*10760*/  BSYNC.RECONVERGENT B4 ;  /* 0x0000000000047941 */ /* 0x000fea0003800200 */
.L_x_5186:
[----:B------:R-:W-:Y:S01]  /*10770*/  FADD.FTZ R0, R3, R0 ;  /* 0x0000000003007221 */ /* 0x000fe20000010000 */
[----:B------:R-:W-:-:S04]  /*10780*/  FADD.FTZ R27, R30, R27 ;  /* 0x0000001b1e1b7221 */ /* 0x000fc80000010000 */
[----:B------:R-:W-:-:S06]  /*10790*/  FMUL.FTZ R27, R0, R27 ;  /* 0x0000001b001b7220 */ /* 0x000fcc0000410000 */
[----:B------:R-:W0:Y:S01]  /*107a0*/  MUFU.SQRT R27, R27 ;  /* 0x0000001b001b7308 */ /* 0x000e220000002000 */
[----:B------:R-:W-:Y:S05]  /*107b0*/  BRA `(.L_x_5189) ;  /* 0x0000000000487947 */ /* 0x000fea0003800000 */
.L_x_5185:
        /* <DEDUP_REMOVED lines=12> */
.L_x_5184:
[----:B------:R-:W-:Y:S01]  /*10880*/  FADD.FTZ R0, R27, 1 ;  /* 0x3f8000001b007421 */ /* 0x000fe20000010000 */
[----:B0-----:R-:W-:Y:S01]  /*10890*/  MUFU.SQRT R3, R3 ;  /* 0x0000000300037308 */ /* 0x001fe20000002000 */
[----:B------:R-:W-:Y:S02]  /*108a0*/  MOV R30, 0x3f800000 ;  /* 0x3f800000001e7802 */ /* 0x000fe40000000f00 */
[----:B------:R-:W-:-:S06]  /*108b0*/  FMUL.FTZ R0, R0, 0.5 ;  /* 0x3f00000000007820 */ /* 0x000fcc0000410000 */
[----:B------:R-:W0:Y:S02]  /*108c0*/  MUFU.SQRT R0, R0 ;  /* 0x0000000000007308 */ /* 0x000e240000002000 */
[----:B0-----:R-:W-:-:S07]  /*108d0*/  FMUL.FTZ R27, R3, R0 ;  /* 0x00000000031b7220 */ /* 0x001fce0000410000 */
.L_x_5189:
[----:B------:R-:W-:Y:S05]  /*108e0*/  BSYNC.RECONVERGENT B1 ;  /* 0x0000000000017941 */ /* 0x000fea0003800200 */
.L_x_5183:
[----:B------:R-:W-:Y:S05]  /*108f0*/  BRA `(.L_x_5190) ;  /* 0x0000000000087947 */ /* 0x000fea0003800000 */
.L_x_5180:
[----:B------:R-:W-:Y:S01]  /*10900*/  FMUL.FTZ R27, R27, 16777216 ;  /* 0x4b8000001b1b7820 */ /* 0x000fe20000410000 */
[----:B------:R-:W-:-:S07]  /*10910*/  FMUL.FTZ R30, R30, 16777216 ;  /* 0x4b8000001e1e7820 */ /* 0x000fce0000410000 */
.L_x_5190:
[----:B------:R-:W-:Y:S05]  /*10920*/  BSYNC.RELIABLE B0 ;  /* 0x0000000000007941 */ /* 0x000fea0003800100 */
.L_x_5179:
        /* <DEDUP_REMOVED lines=16> */
.L_x_5192:
[----:B------:R-:W-:Y:S05]  /*10a30*/  BSYNC.RECONVERGENT B4 ;  /* 0x0000000000047941 */ /* 0x000fea0003800200 */
.L_x_5191:
        /* <DEDUP_REMOVED lines=28> */
.L_x_5182:
[----:B------:R-:W-:Y:S05]  /*10c00*/  BSYNC.RECONVERGENT B3 ;  /* 0x0000000000037941 */ /* 0x000fea0003800200 */
.L_x_5178:
[----:B-1----:R-:W-:Y:S02]  /*10c10*/  LOP3.LUT R28, R29, 0x80000000, R28, 0xb8, !PT ;  /* 0x800000001d1c7812 */ /* 0x002fe400078eb81c */
[----:B------:R-:W-:Y:S01]  /*10c20*/  LOP3.LUT R25, R6, 0x80000000, R25, 0xb8, !PT ;  /* 0x8000000006197812 */ /* 0x000fe200078eb819 */
[----:B------:R-:W-:Y:S06]  /*10c30*/  BRA `(.L_x_5164) ;  /* 0x0000001000ec7947 */ /* 0x000fec0003800000 */
.L_x_5166:
        /* <DEDUP_REMOVED lines=31> */
.L_x_5198:
[----:B------:R-:W-:Y:S05]  /*10e30*/  BSYNC.RECONVERGENT B4 ;  /* 0x0000000000047941 */ /* 0x000fea0003800200 */
.L_x_5197:
        /* <DEDUP_REMOVED lines=22> */
.L_x_5196:
        /* <DEDUP_REMOVED lines=27> */
.L_x_5201:
[----:B------:R-:W-:Y:S05]  /*11150*/  BSYNC.RECONVERGENT B4 ;  /* 0x0000000000047941 */ /* 0x000fea0003800200 */
.L_x_5200:
        /* <DEDUP_REMOVED lines=22> */
.L_x_5195:
        /* <DEDUP_REMOVED lines=32> */
.L_x_5203:
[----:B------:R-:W-:Y:S05]  /*114c0*/  BSYNC.RECONVERGENT B4 ;  /* 0x0000000000047941 */ /* 0x000fea0003800200 */
.L_x_5202:
        /* <DEDUP_REMOVED lines=22> */
.L_x_5194:
        /* <DEDUP_REMOVED lines=24> */
.L_x_5207:
[----:B------:R-:W-:Y:S05]  /*117b0*/  BSYNC.RECONVERGENT B4 ;  /* 0x0000000000047941 */ /* 0x000fea0003800200 */
.L_x_5206:
        /* <DEDUP_REMOVED lines=22> */
.L_x_5205:
        /* <DEDUP_REMOVED lines=28> */
.L_x_5209:
[----:B------:R-:W-:Y:S05]  /*11ae0*/  BSYNC.RECONVERGENT B4 ;  /* 0x0000000000047941 */ /* 0x000fea0003800200 */
.L_x_5208:
        /* <DEDUP_REMOVED lines=22> */
.L_x_5204:
        /* <DEDUP_REMOVED lines=32> */
.L_x_5211:
[----:B------:R-:W-:Y:S05]  /*11e50*/  BSYNC.RECONVERGENT B4 ;  /* 0x0000000000047941 */ /* 0x000fea0003800200 */
.L_x_5210:
        /* <DEDUP_REMOVED lines=21> */
.L_x_5199:
[----:B------:R-:W-:Y:S05]  /*11fb0*/  BSYNC.RECONVERGENT B3 ;  /* 0x0000000000037941 */ /* 0x000fea0003800200 */
.L_x_5193:
[----:B------:R-:W-:Y:S01]  /*11fc0*/  FADD.FTZ R27, R27, 0.69314718246459960938 ;  /* 0x3f3172181b1b7421 */ /* 0x000fe20000010000 */
[----:B------:R-:W-:-:S04]  /*11fd0*/  LOP3.LUT R25, R30, 0x80000000, R25, 0xb8, !PT ;  /* 0x800000001e197812 */ /* 0x000fc800078eb819 */
[----:B------:R-:W-:-:S07]  /*11fe0*/  LOP3.LUT R28, R27, 0x80000000, R28, 0xb8, !PT ;  /* 0x800000001b1c7812 */ /* 0x000fce00078eb81c */
.L_x_5164:
[----:B------:R-:W-:Y:S05]  /*11ff0*/  BSYNC.RECONVERGENT B2 ;  /* 0x0000000000027941 */ /* 0x000fea0003800200 */
.L_x_5163:
        /* <DEDUP_REMOVED lines=27> */
.L_x_5214:
        /* <DEDUP_REMOVED lines=18> */
[----:B---3--:R-:W-:Y:S02]  /*122d0*/  LOP3.LUT R7, R5, 0xfe000000, RZ, 0xc0, !PT ;  /* 0xfe00000005077812 */ /* 0x008fe400078ec0ff */
[----:B------:R-:W-:Y:S02]  /*122e0*/  FSETP.NEU.FTZ.AND P0, PT, R6, RZ, PT ;  /* 0x000000ff0600720b */ /* 0x000fe40003f1d000 */
[C---:B------:R-:W-:Y:S02]  /*122f0*/  LOP3.LUT R8, R7.reuse, 0x7e800000, RZ, 0x3c, !PT ;  /* 0x7e80000007087812 */ /* 0x040fe400078e3cff */
[----:B------:R-:W-:-:S03]  /*12300*/  LOP3.LUT R7, R7, 0x800000, RZ, 0xfc, !PT ;  /* 0x0080000007077812 */ /* 0x000fc600078efcff */
[-C--:B------:R-:W-:Y:S01]  /*12310*/  FMUL.FTZ R17, R6, R8.reuse ;  /* 0x0000000806117220 */ /* 0x080fe20000410000 */
[----:B------:R-:W-:Y:S01]  /*12320*/  FMUL.FTZ R31, R5, R8 ;  /* 0x00000008051f7220 */ /* 0x000fe20000410000 */
[C---:B------:R-:W-:Y:S02]  /*12330*/  VIMNMX R8, PT, PT, R16.reuse, R33, !PT ;  /* 0x0000002110087248 */ /* 0x040fe40007fe0100 */
[----:B------:R-:W-:Y:S01]  /*12340*/  FMUL.FTZ R32, R17, R17 ;  /* 0x0000001111207220 */ /* 0x000fe20000410000 */
[----:B------:R-:W-:Y:S02]  /*12350*/  VIMNMX R16, PT, PT, R16, R33, PT ;  /* 0x0000002110107248 */ /* 0x000fe40003fe0100 */
[----:B------:R-:W-:Y:S01]  /*12360*/  LOP3.LUT R17, R8, 0xfe000000, RZ, 0xc0, !PT ;  /* 0xfe00000008117812 */ /* 0x000fe200078ec0ff */
[----:B------:R-:W-:Y:S01]  /*12370*/  FFMA.FTZ R32, R31, R31, R32 ;  /* 0x0000001f1f207223 */ /* 0x000fe20000010020 */
[----:B------:R-:W-:Y:S02]  /*12380*/  FSETP.NEU.FTZ.AND P1, PT, R16, RZ, PT ;  /* 0x000000ff1000720b */ /* 0x000fe40003f3d000 */
[----:B------:R-:W-:-:S02]  /*12390*/  LOP3.LUT R31, R17, 0x7e800000, RZ, 0x3c, !PT ;  /* 0x7e800000111f7812 */ /* 0x000fc400078e3cff */
[----:B------:R-:W-:Y:S01]  /*123a0*/  LOP3.LUT R17, R17, 0x800000, RZ, 0xfc, !PT ;  /* 0x0080000011117812 */ /* 0x000fe200078efcff */
[----:B------:R-:W0:Y:S02]  /*123b0*/  MUFU.SQRT R32, R32 ;  /* 0x0000002000207308 */ /* 0x000e240000002000 */
[-C--:B------:R-:W-:Y:S01]  /*123c0*/  FMUL.FTZ R33, R16, R31.reuse ;  /* 0x0000001f10217220 */ /* 0x080fe20000410000 */
[----:B------:R-:W-:-:S03]  /*123d0*/  FMUL.FTZ R31, R8, R31 ;  /* 0x0000001f081f7220 */ /* 0x000fc60000410000 */
[----:B------:R-:W-:-:S04]  /*123e0*/  FMUL.FTZ R34, R33, R33 ;  /* 0x0000002121227220 */ /* 0x000fc80000410000 */
[----:B------:R-:W-:-:S06]  /*123f0*/  FFMA.FTZ R34, R31, R31, R34 ;  /* 0x0000001f1f227223 */ /* 0x000fcc0000010022 */
        /* <DEDUP_REMOVED lines=33> */
.L_x_5221:
[----:B------:R-:W-:-:S04]  /*12610*/  FADD.FTZ R7, -R3, R6 ;  /* 0x0000000603077221 */ /* 0x000fc80000010100 */
[----:B------:R-:W-:-:S07]  /*12620*/  FMUL.FTZ R7, R7, 0.5 ;  /* 0x3f00000007077820 */ /* 0x000fce0000410000 */
.L_x_5222:
[----:B------:R-:W-:Y:S05]  /*12630*/  BSYNC.RECONVERGENT B1 ;  /* 0x0000000000017941 */ /* 0x000fea0003800200 */
.L_x_5220:
        /* <DEDUP_REMOVED lines=11> */
.L_x_5224:
[----:B------:R-:W-:-:S04]  /*126f0*/  FADD.FTZ R16, R5, -R8 ;  /* 0x8000000805107221 */ /* 0x000fc80000010000 */
[----:B------:R-:W-:-:S07]  /*12700*/  FMUL.FTZ R16, R16, 0.5 ;  /* 0x3f00000010107820 */ /* 0x000fce0000410000 */
.L_x_5225:
[----:B------:R-:W-:Y:S05]  /*12710*/  BSYNC.RECONVERGENT B1 ;  /* 0x0000000000017941 */ /* 0x000fea0003800200 */
.L_x_5223:
        /* <DEDUP_REMOVED lines=35> */
.L_x_5219:
        /* <DEDUP_REMOVED lines=35> */
.L_x_5226:
[----:B------:R-:W-:-:S04]  /*12b80*/  FADD.FTZ R8, -R29, 1 ;  /* 0x3f8000001d087421 */ /* 0x000fc80000010100 */
[----:B------:R-:W-:-:S06]  /*12b90*/  FMUL.FTZ R7, R3, R8 ;  /* 0x0000000803077220 */ /* 0x000fcc0000410000 */
[----:B------:R-:W0:Y:S08]  /*12ba0*/  MUFU.SQRT R7, R7 ;  /* 0x0000000700077308 */ /* 0x000e300000002000 */
[----:B0-----:R-:W0:Y:S02]  /*12bb0*/  MUFU.RCP R31, R7 ;  /* 0x00000007001f7308 */ /* 0x001e240000001000 */
[----:B0-----:R-:W-:Y:S01]  /*12bc0*/  FMUL.FTZ R31, |R30|, R31 ;  /* 0x0000001f1e1f7220 */ /* 0x001fe20000410200 */
[----:B------:R-:W-:Y:S06]  /*12bd0*/  BRA `(.L_x_5217) ;  /* 0x0000000000047947 */ /* 0x000fec0003800000 */
.L_x_5218:
[----:B------:R0:W1:Y:S02]  /*12be0*/  MUFU.SQRT R31, R0 ;  /* 0x00000000001f7308 */ /* 0x0000640000002000 */
.L_x_5217:
[----:B------:R-:W-:Y:S05]  /*12bf0*/  BSYNC.RECONVERGENT B0 ;  /* 0x0000000000007941 */ /* 0x000fea0003800200 */
.L_x_5216:
        /* <DEDUP_REMOVED lines=35> */
.L_x_5230:
        /* <DEDUP_REMOVED lines=23> */
.L_x_5236:
[----:B------:R-:W-:-:S04]  /*12fa0*/  FADD.FTZ R3, -R4, R5 ;  /* 0x0000000504037221 */ /* 0x000fc80000010100 */
[----:B------:R-:W-:-:S07]  /*12fb0*/  FMUL.FTZ R3, R3, 0.5 ;  /* 0x3f00000003037820 */ /* 0x000fce0000410000 */
.L_x_5237:
[----:B------:R-:W-:Y:S05]  /*12fc0*/  BSYNC.RECONVERGENT B4 ;  /* 0x0000000000047941 */ /* 0x000fea0003800200 */
.L_x_5235:
[----:B------:R-:W-:Y:S01]  /*12fd0*/  FADD.FTZ R0, R3, R0 ;  /* 0x0000000003007221 */ /* 0x000fe20000010000 */
[----:B------:R-:W-:-:S04]  /*12fe0*/  FADD.FTZ R3, R29, R32 ;  /* 0x000000201d037221 */ /* 0x000fc80000010000 */
[----:B------:R-:W-:-:S04]  /*12ff0*/  FMUL.FTZ R0, R0, R3 ;  /* 0x0000000300007220 */ /* 0x000fc80000410000 */
[----:B------:R0:W2:Y:S01]  /*13000*/  MUFU.SQRT R32, R0 ;  /* 0x0000000000207308 */ /* 0x0000a20000002000 */
[----:B------:R-:W-:Y:S05]  /*13010*/  BRA `(.L_x_5238) ;  /* 0x0000000000487947 */ /* 0x000fea0003800000 */
.L_x_5234:
        /* <DEDUP_REMOVED lines=12> */
.L_x_5233:
[----:B------:R-:W-:Y:S01]  /*130e0*/  FADD.FTZ R3, R32, 1 ;  /* 0x3f80000020037421 */ /* 0x000fe20000010000 */
[----:B0-----:R-:W-:Y:S01]  /*130f0*/  MUFU.SQRT R0, R0 ;  /* 0x0000000000007308 */ /* 0x001fe20000002000 */
[----:B------:R-:W-:Y:S02]  /*13100*/  MOV R29, 0x3f800000 ;  /* 0x3f800000001d7802 */ /* 0x000fe40000000f00 */
[----:B------:R-:W-:-:S06]  /*13110*/  FMUL.FTZ R3, R3, 0.5 ;  /* 0x3f00000003037820 */ /* 0x000fcc0000410000 */
[----:B------:R-:W0:Y:S02]  /*13120*/  MUFU.SQRT R3, R3 ;  /* 0x0000000300037308 */ /* 0x000e240000002000 */
[----:B0-----:R-:W-:-:S07]  /*13130*/  FMUL.FTZ R32, R0, R3 ;  /* 0x0000000300207220 */ /* 0x001fce0000410000 */
.L_x_5238:
[----:B------:R-:W-:Y:S05]  /*13140*/  BSYNC.RECONVERGENT B1 ;  /* 0x0000000000017941 */ /* 0x000fea0003800200 */
.L_x_5232:
[----:B------:R-:W-:Y:S05]  /*13150*/  BRA `(.L_x_5239) ;  /* 0x0000000000087947 */ /* 0x000fea0003800000 */
.L_x_5229:
[----:B------:R-:W-:Y:S01]  /*13160*/  FMUL.FTZ R32, R32, 16777216 ;  /* 0x4b80000020207820 */ /* 0x000fe20000410000 */
[----:B------:R-:W-:-:S07]  /*13170*/  FMUL.FTZ R29, R29, 16777216 ;  /* 0x4b8000001d1d7820 */ /* 0x000fce0000410000 */
.L_x_5239:
[----:B------:R-:W-:Y:S05]  /*13180*/  BSYNC.RELIABLE B0 ;  /* 0x0000000000007941 */ /* 0x000fea0003800100 */
.L_x_5228:
        /* <DEDUP_REMOVED lines=16> */
.L_x_5241:
[----:B------:R-:W-:Y:S05]  /*13290*/  BSYNC.RECONVERGENT B4 ;  /* 0x0000000000047941 */ /* 0x000fea0003800200 */
.L_x_5240:
[----:B------:R-:W-:Y:S02]  /*132a0*/  HFMA2 R4, -RZ, RZ, 0.89990234375, 10328 ;  /* 0x3b33710bff047431 */ /* 0x000fe400000001ff */
[----:B------:R-:W-:Y:S01]  /*132b0*/  FMUL.FTZ R3, R0, R0 ;  /* 0x0000000000037220 */ /* 0x000fe20000410000 */
[----:B------:R-:W-:Y:S02]  /*132c0*/  MOV R5, 0x3fd774eb ;  /* 0x3fd774eb00057802 */ /* 0x000fe40000000f00 */
[C---:B------:R-:W-:Y:S01]  /*132d0*/  ISETP.GE.AND P0, PT, R32.reuse, RZ, PT ;  /* 0x000000ff2000720c */ /* 0x040fe20003f06270 */
[C---:B------:R-:W-:Y:S01]  /*132e0*/  FFMA.FTZ R4, R3.reuse, R4, -0.015681877732276916504 ;  /* 0xbc80774803047423 */ /* 0x040fe20000010004 */
        /* <DEDUP_REMOVED lines=17> */
[----:B------:R-:W-:Y:S01]  /*13400*/  @!P3 FSEL R4, R0, 0.78539818525314331055, !P0 ;  /* 0x3f490fdb0004b808 */ /* 0x000fe20004000000 */
[----:B------:R-:W-:Y:S01]  /*13410*/  FADD.FTZ R0, |R32|, |R29| ;  /* 0x4000001d20007221 */ /* 0x000fe20000010200 */
[----:B------:R-:W-:-:S04]  /*13420*/  @!P1 FSEL R4, RZ, 3.1415927410125732422, P0 ;  /* 0x40490fdbff049808 */ /* 0x000fc80000000000 */
[----:B------:R-:W-:Y:S02]  /*13430*/  FSETP.NAN.FTZ.AND P0, PT, |R0|, |R0|, PT ;  /* 0x400000000000720b */ /* 0x000fe40003f18200 */
[----:B------:R-:W-:-:S04]  /*13440*/  LOP3.LUT R29, R4, 0x80000000, R29, 0xb8, !PT ;  /* 0x80000000041d7812 */ /* 0x000fc800078eb81d */
[----:B------:R-:W-:-:S07]  /*13450*/  FSEL R0, R0, R29, P0 ;  /* 0x0000001d00007208 */ /* 0x000fce0000000000 */
.L_x_5231:
[----:B------:R-:W-:Y:S05]  /*13460*/  BSYNC.RECONVERGENT B3 ;  /* 0x0000000000037941 */ /* 0x000fea0003800200 */
.L_x_5227:
[----:B-1----:R-:W-:Y:S02]  /*13470*/  LOP3.LUT R30, R31, 0x80000000, R30, 0xb8, !PT ;  /* 0x800000001f1e7812 */ /* 0x002fe400078eb81e */
[----:B------:R-:W-:Y:S01]  /*13480*/  LOP3.LUT R27, R0, 0x80000000, R27, 0xb8, !PT ;  /* 0x80000000001b7812 */ /* 0x000fe200078eb81b */
[----:B------:R-:W-:Y:S06]  /*13490*/  BRA `(.L_x_5213) ;  /* 0x0000001000f47947 */ /* 0x000fec0003800000 */
.L_x_5215:
        /* <DEDUP_REMOVED lines=31> */
.L_x_5247:
[----:B------:R-:W-:Y:S05]  /*13690*/  BSYNC.RECONVERGENT B4 ;  /* 0x0000000000047941 */ /* 0x000fea0003800200 */
.L_x_5246:
        /* <DEDUP_REMOVED lines=22> */
.L_x_5245:
        /* <DEDUP_REMOVED lines=27> */
.L_x_5250:
[----:B------:R-:W-:Y:S05]  /*139b0*/  BSYNC.RECONVERGENT B4 ;  /* 0x0000000000047941 */ /* 0x000fea0003800200 */
.L_x_5249:
        /* <DEDUP_REMOVED lines=22> */
.L_x_5244:
        /* <DEDUP_REMOVED lines=32> */
.L_x_5252:
[----:B------:R-:W-:Y:S05]  /*13d20*/  BSYNC.RECONVERGENT B4 ;  /* 0x0000000000047941 */ /* 0x000fea0003800200 */
.L_x_5251:
        /* <DEDUP_REMOVED lines=22> */
.L_x_5243:
        /* <DEDUP_REMOVED lines=24> */
[----:B---3--:R-:W-:Y:S05]  /*14010*/  CALL.REL.NOINC `($__internal_11_$__cuda_sm3x_div_rn_ftz_f32_slowpath) ;  /* 0x0000014c00c87944 */ /* 0x008fea0003c00000 */
.L_x_5256:
[----:B------:R-:W-:Y:S05]  /*14020*/  BSYNC.RECONVERGENT B4 ;  /* 0x0000000000047941 */ /* 0x000fea0003800200 */
.L_x_5255:
        /* <DEDUP_REMOVED lines=22> */
.L_x_5254:
        /* <DEDUP_REMOVED lines=27> */
[----:B------:R-:W-:Y:S05]  /*14340*/  CALL.REL.NOINC `($__internal_11_$__cuda_sm3x_div_rn_ftz_f32_slowpath) ;  /* 0x0000014800fc7944 */ /* 0x000fea0003c00000 */
.L_x_5258:
[----:B------:R-:W-:Y:S05]  /*14350*/  BSYNC.RECONVERGENT B4 ;  /* 0x0000000000047941 */ /* 0x000fea0003800200 */
.L_x_5257:
        /* <DEDUP_REMOVED lines=22> */
.L_x_5253:
        /* <DEDUP_REMOVED lines=32> */
[----:B---3--:R-:W-:Y:S05]  /*146c0*/  CALL.REL.NOINC `($__internal_11_$__cuda_sm3x_div_rn_ftz_f32_slowpath) ;  /* 0x00000148001c7944 */ /* 0x008fea0003c00000 */
.L_x_5260:
[----:B------:R-:W-:Y:S05]  /*146d0*/  BSYNC.RECONVERGENT B4 ;  /* 0x0000000000047941 */ /* 0x000fea0003800200 */
.L_x_5259:
        /* <DEDUP_REMOVED lines=21> */
.L_x_5248:
[----:B------:R-:W-:Y:S05]  /*14830*/  BSYNC.RECONVERGENT B3 ;  /* 0x0000000000037941 */ /* 0x000fea0003800200 */
.L_x_5242:
[----:B------:R-:W-:Y:S01]  /*14840*/  FADD.FTZ R31, R31, 0.69314718246459960938 ;  /* 0x3f3172181f1f7421 */ /* 0x000fe20000010000 */
[----:B------:R-:W-:-:S04]  /*14850*/  LOP3.LUT R27, R32, 0x80000000, R27, 0xb8, !PT ;  /* 0x80000000201b7812 */ /* 0x000fc800078eb81b */
[----:B------:R-:W-:-:S07]  /*14860*/  LOP3.LUT R30, R31, 0x80000000, R30, 0xb8, !PT ;  /* 0x800000001f1e7812 */ /* 0x000fce00078eb81e */
.L_x_5213:
[----:B------:R-:W-:Y:S05]  /*14870*/  BSYNC.RECONVERGENT B2 ;  /* 0x0000000000027941 */ /* 0x000fea0003800200 */
.L_x_5212:
[----:B------:R-:W-:Y:S05]  /*14880*/  WARPSYNC.ALL ;  /* 0x0000000000007948 */ /* 0x000fea0003800000 */
[----:B------:R-:W-:Y:S01]  /*14890*/  ISETP.GE.U32.AND P0, PT, R10, R9, PT ;  /* 0x000000090a00720c */ /* 0x000fe20003f06070 */
[----:B------:R-:W-:Y:S04]  /*148a0*/  BSSY.RECONVERGENT B0, `(.L_x_5261) ;  /* 0x000003a000007945 */ /* 0x000fe80003800200 */
[----:B------:R-:W-:Y:S08]  /*148b0*/  BSSY.RELIABLE B1, `(.L_x_5262) ;  /* 0x0000031000017945 */ /* 0x000ff00003800100 */
[----:B------:R-:W-:Y:S05]  /*148c0*/  @P0 BRA `(.L_x_5263) ;  /* 0x0000000000380947 */ /* 0x000fea0003800000 */
[----:B------:R-:W0:Y:S01]  /*148d0*/  LDC.64 R4, c[0x0][0x388] ;  /* 0x0000e200ff047b82 */ /* 0x000e220000000a00 */
[----:B------:R-:W-:Y:S02]  /*148e0*/  IADD3 R3, PT, PT, R2, R10, RZ ;  /* 0x0000000a02037210 */ /* 0x000fe40007ffe0ff */
[----:B------:R-:W-:Y:S02]  /*148f0*/  F2FP.F16.F32.PACK_AB R11, R11, R12 ;  /* 0x0000000c0b0b723e */ /* 0x000fe400000000ff */
[----:B------:R-:W-:-:S04]  /*14900*/  MOV R10, R14 ;  /* 0x0000000e000a7202 */ /* 0x000fc80000000f00 */
[----:B------:R-:W-:Y:S01]  /*14910*/  ISETP.GE.AND P0, PT, R10, R9, PT ;  /* 0x000000090a00720c */ /* 0x000fe20003f06270 */
[----:B0-----:R-:W-:-:S05]  /*14920*/  IMAD.WIDE.U32 R4, R3, 0x4, R4 ;  /* 0x0000000403047825 */ /* 0x001fca00078e0004 */
[----:B------:R0:W-:Y:S07]  /*14930*/  STG.E desc[UR4][R4.64], R11 ;  /* 0x0000000b04007986 */ /* 0x0001ee000c101904 */
[----:B------:R-:W-:Y:S05]  /*14940*/  @P0 BRA `(.L_x_5264) ;  /* 0x0000000000380947 */ /* 0x000fea0003800000 */
[----:B0-----:R-:W0:Y:S01]  /*14950*/  LDC.64 R4, c[0x0][0x388] ;  /* 0x0000e200ff047b82 */ /* 0x001e220000000a00 */
[----:B------:R-:W-:Y:S02]  /*14960*/  IADD3 R3, PT, PT, R2, R10, RZ ;  /* 0x0000000a02037210 */ /* 0x000fe40007ffe0ff */
[----:B------:R-:W-:Y:S02]  /*14970*/  F2FP.F16.F32.PACK_AB R13, R13, R18 ;  /* 0x000000120d0d723e */ /* 0x000fe400000000ff */
[----:B------:R-:W-:Y:S01]  /*14980*/  IADD3 R10, PT, PT, R10, 0x80, RZ ;  /* 0x000000800a0a7810 */ /* 0x000fe20007ffe0ff */
[----:B0-----:R-:W-:-:S05]  /*14990*/  IMAD.WIDE.U32 R4, R3, 0x4, R4 ;  /* 0x0000000403047825 */ /* 0x001fca00078e0004 */
[----:B------:R0:W-:Y:S02]  /*149a0*/  STG.E desc[UR4][R4.64], R13 ;  /* 0x0000000d04007986 */ /* 0x0001e4000c101904 */
.L_x_5263:
[----:B------:R-:W-:-:S13]  /*149b0*/  ISETP.GE.AND P0, PT, R10, R9, PT ;  /* 0x000000090a00720c */ /* 0x000fda0003f06270 */
[----:B------:R-:W-:Y:S05]  /*149c0*/  @P0 BRA `(.L_x_5265) ;  /* 0x0000000000380947 */ /* 0x000fea0003800000 */
[----:B0-----:R-:W0:Y:S01]  /*149d0*/  LDC.64 R4, c[0x0][0x388] ;  /* 0x0000e200ff047b82 */ /* 0x001e220000000a00 */
[----:B------:R-:W-:Y:S02]  /*149e0*/  IADD3 R3, PT, PT, R2, R10, RZ ;  /* 0x0000000a02037210 */ /* 0x000fe40007ffe0ff */
[----:B------:R-:W-:Y:S02]  /*149f0*/  F2FP.F16.F32.PACK_AB R15, R15, R20 ;  /* 0x000000140f0f723e */ /* 0x000fe400000000ff */
[----:B------:R-:W-:Y:S01]  /*14a00*/  IADD3 R10, PT, PT, R10, 0x80, RZ ;  /* 0x000000800a0a7810 */ /* 0x000fe20007ffe0ff */
[----:B0-----:R-:W-:-:S05]  /*14a10*/  IMAD.WIDE.U32 R4, R3, 0x4, R4 ;  /* 0x0000000403047825 */ /* 0x001fca00078e0004 */
[----:B------:R1:W-:Y:S02]  /*14a20*/  STG.E desc[UR4][R4.64], R15 ;  /* 0x0000000f04007986 */ /* 0x0003e4000c101904 */
.L_x_5264:
[----:B------:R-:W-:-:S13]  /*14a30*/  ISETP.GE.AND P0, PT, R10, R9, PT ;  /* 0x000000090a00720c */ /* 0x000fda0003f06270 */
[----:B------:R-:W-:Y:S05]  /*14a40*/  @P0 BRA `(.L_x_5266) ;  /* 0x0000000000380947 */ /* 0x000fea0003800000 */
[----:B01----:R-:W0:Y:S01]  /*14a50*/  LDC.64 R4, c[0x0][0x388] ;  /* 0x0000e200ff047b82 */ /* 0x003e220000000a00 */
[----:B------:R-:W-:Y:S02]  /*14a60*/  IADD3 R3, PT, PT, R2, R10, RZ ;  /* 0x0000000a02037210 */ /* 0x000fe40007ffe0ff */
[----:B------:R-:W-:Y:S02]  /*14a70*/  F2FP.F16.F32.PACK_AB R19, R19, R22 ;  /* 0x000000161313723e */ /* 0x000fe400000000ff */
[----:B------:R-:W-:Y:S01]  /*14a80*/  IADD3 R10, PT, PT, R10, 0x80, RZ ;  /* 0x000000800a0a7810 */ /* 0x000fe20007ffe0ff */
[----:B0-----:R-:W-:-:S05]  /*14a90*/  IMAD.WIDE.U32 R4, R3, 0x4, R4 ;  /* 0x0000000403047825 */ /* 0x001fca00078e0004 */
[----:B------:R1:W-:Y:S02]  /*14aa0*/  STG.E desc[UR4][R4.64], R19 ;  /* 0x0000001304007986 */ /* 0x0003e4000c101904 */
.L_x_5265:
        /* <DEDUP_REMOVED lines=8> */
.L_x_5266:
[----:B------:R-:W-:-:S13]  /*14b30*/  ISETP.GE.AND P0, PT, R10, R9, PT ;  /* 0x000000090a00720c */ /* 0x000fda0003f06270 */
[----:B------:R-:W-:Y:S05]  /*14b40*/  @P0 BREAK.RELIABLE B1 ;  /* 0x0000000000010942 */ /* 0x000fea0003800100 */
[----:B------:R-:W-:Y:S05]  /*14b50*/  @P0 BRA `(.L_x_5268) ;  /* 0x0000000000380947 */ /* 0x000fea0003800000 */
[----:B012---:R-:W0:Y:S01]  /*14b60*/  LDC.64 R4, c[0x0][0x388] ;  /* 0x0000e200ff047b82 */ /* 0x007e220000000a00 */
[----:B------:R-:W-:Y:S02]  /*14b70*/  IADD3 R3, PT, PT, R2, R10, RZ ;  /* 0x0000000a02037210 */ /* 0x000fe40007ffe0ff */
[----:B------:R-:W-:Y:S02]  /*14b80*/  F2FP.F16.F32.PACK_AB R23, R23, R26 ;  /* 0x0000001a1717723e */ /* 0x000fe400000000ff */
[----:B------:R-:W-:Y:S01]  /*14b90*/  IADD3 R10, PT, PT, R10, 0x80, RZ ;  /* 0x000000800a0a7810 */ /* 0x000fe20007ffe0ff */
[----:B0-----:R-:W-:-:S05]  /*14ba0*/  IMAD.WIDE.U32 R4, R3, 0x4, R4 ;  /* 0x0000000403047825 */ /* 0x001fca00078e0004 */
[----:B------:R2:W-:Y:S02]  /*14bb0*/  STG.E desc[UR4][R4.64], R23 ;  /* 0x0000001704007986 */ /* 0x0005e4000c101904 */
.L_x_5267:
[----:B------:R-:W-:Y:S05]  /*14bc0*/  BSYNC.RELIABLE B1 ;  /* 0x0000000000017941 */ /* 0x000fea0003800100 */
.L_x_5262:
[----:B------:R-:W-:-:S13]  /*14bd0*/  ISETP.GE.AND P0, PT, R10, R9, PT ;  /* 0x000000090a00720c */ /* 0x000fda0003f06270 */
[----:B012---:R-:W0:Y:S01]  /*14be0*/  @!P0 LDC.64 R4, c[0x0][0x388] ;  /* 0x0000e200ff048b82 */ /* 0x007e220000000a00 */
[----:B------:R-:W-:Y:S02]  /*14bf0*/  @!P0 IADD3 R3, PT, PT, R2, R10, RZ ;  /* 0x0000000a02038210 */ /* 0x000fe40007ffe0ff */
[----:B------:R-:W-:Y:S02]  /*14c00*/  @!P0 F2FP.F16.F32.PACK_AB R25, R25, R28 ;  /* 0x0000001c1919823e */ /* 0x000fe400000000ff */
[----:B------:R-:W-:Y:S01]  /*14c10*/  @!P0 IADD3 R10, PT, PT, R10, 0x80, RZ ;  /* 0x000000800a0a8810 */ /* 0x000fe20007ffe0ff */
[----:B0-----:R-:W-:-:S05]  /*14c20*/  @!P0 IMAD.WIDE.U32 R4, R3, 0x4, R4 ;  /* 0x0000000403048825 */ /* 0x001fca00078e0004 */
[----:B------:R4:W-:Y:S02]  /*14c30*/  @!P0 STG.E desc[UR4][R4.64], R25 ;  /* 0x0000001904008986 */ /* 0x0009e4000c101904 */
.L_x_5268:
[----:B------:R-:W-:Y:S05]  /*14c40*/  BSYNC.RECONVERGENT B0 ;  /* 0x0000000000007941 */ /* 0x000fea0003800200 */
.L_x_5261:
[----:B------:R-:W-:Y:S05]  /*14c50*/  WARPSYNC.ALL ;  /* 0x0000000000007948 */ /* 0x000fea0003800000 */
[----:B------:R-:W-:-:S13]  /*14c60*/  ISETP.GE.AND P0, PT, R10, R9, PT ;  /* 0x000000090a00720c */ /* 0x000fda0003f06270 */
[----:B------:R-:W-:Y:S05]  /*14c70*/  @P0 EXIT ;  /* 0x000000000000094d */ /* 0x000fea0003800000 */
[----:B012-4-:R-:W0:Y:S01]  /*14c80*/  LDC.64 R4, c[0x0][0x388] ;  /* 0x0000e200ff047b82 */ /* 0x017e220000000a00 */
[----:B------:R-:W-:Y:S02]  /*14c90*/  IADD3 R3, PT, PT, R2, R10, RZ ;  /* 0x0000000a02037210 */ /* 0x000fe40007ffe0ff */
[----:B------:R-:W-:-:S03]  /*14ca0*/  F2FP.F16.F32.PACK_AB R27, R27, R30 ;  /* 0x0000001e1b1b723e */ /* 0x000fc600000000ff */
[----:B0-----:R-:W-:-:S05]  /*14cb0*/  IMAD.WIDE.U32 R2, R3, 0x4, R4 ;  /* 0x0000000403027825 */ /* 0x001fca00078e0004 */
[----:B------:R-:W-:Y:S01]  /*14cc0*/  STG.E desc[UR4][R2.64], R27 ;  /* 0x0000001b02007986 */ /* 0x000fe2000c101904 */
[----:B------:R-:W-:Y:S05]  /*14cd0*/  EXIT ;  /* 0x000000000000794d */ /* 0x000fea0003800000 */
.L_x_4875:
[----:B------:R-:W0:Y:S01]  /*14ce0*/  S2R R18, SR_TID.X ;  /* 0x0000000000127919 */ /* 0x000e220000002100 */
[----:B------:R-:W1:Y:S02]  /*14cf0*/  LDC.64 R4, c[0x0][0x390] ;  /* 0x0000e400ff047b82 */ /* 0x000e640000000a00 */
[----:B-1----:R-:W-:-:S04]  /*14d00*/  IMAD.WIDE.U32 R4, R2, 0x4, R4 ;  /* 0x0000000402047825 */ /* 0x002fc800078e0004 */
[----:B0-----:R-:W-:-:S05]  /*14d10*/  IMAD.WIDE.U32 R4, R18, 0x10, R4 ;  /* 0x0000001012047825 */ /* 0x001fca00078e0004 */
[----:B------:R-:W2:Y:S04]  /*14d20*/  LDG.E.128 R8, desc[UR4][R4.64] ;  /* 0x0000000404087981 */ /* 0x000ea8000c1e1d00 */
[----:B------:R0:W5:Y:S01]  /*14d30*/  LDG.E.128 R12, desc[UR4][R4.64+0x800] ;  /* 0x00080004040c7981 */ /* 0x000162000c1e1d00 */
[----:B------:R-:W-:Y:S01]  /*14d40*/  BSSY.RECONVERGENT B2, `(.L_x_5269) ;  /* 0x000027a000027945 */ /* 0x000fe20003800200 */
[--C-:B--2---:R-:W-:Y:S02]  /*14d50*/  HADD2.F32 R19, -RZ, R8.reuse.H0_H0 ;  /* 0x20000008ff137230 */ /* 0x104fe40000004100 */
[----:B------:R-:W-:-:S03]  /*14d60*/  HADD2.F32 R20, -RZ, R8.H1_H1 ;  /* 0x30000008ff147230 */ /* 0x000fc60000004100 */
[C---:B------:R-:W-:Y:S01]  /*14d70*/  FSETP.NAN.FTZ.AND P1, PT, |R19|.reuse, |R19|, PT ;  /* 0x400000131300720b */ /* 0x040fe20003f38200 */
[----:B------:R-:W-:Y:S01]  /*14d80*/  FADD.FTZ R3, |R19|, -RZ ;  /* 0x800000ff13037221 */ /* 0x000fe20000010200 */
[C---:B------:R-:W-:Y:S01]  /*14d90*/  FSETP.NAN.FTZ.AND P0, PT, |R20|.reuse, |R20|, PT ;  /* 0x400000141400720b */ /* 0x040fe20003f18200 */
[----:B------:R-:W-:-:S12]  /*14da0*/  FADD.FTZ R24, |R20|, -RZ ;  /* 0x800000ff14187221 */ /* 0x000fd80000010200 */
        /* <DEDUP_REMOVED lines=16> */
.L_x_5270:
        /* <DEDUP_REMOVED lines=42> */
[----:B-----5:R-:W-:Y:S05]  /*15150*/  CALL.REL.NOINC `($__internal_11_$__cuda_sm3x_div_rn_ftz_f32_slowpath) ;  /* 0x0000013c00787944 */ /* 0x020fea0003c00000 */
.L_x_5277:
[----:B------:R-:W-:Y:S05]  /*15160*/  BSYNC.RECONVERGENT B4 ;  /* 0x0000000000047941 */ /* 0x000fea0003800200 */
.L_x_5276:
        /* <DEDUP_REMOVED lines=22> */
.L_x_5275:
        /* <DEDUP_REMOVED lines=29> */
[----:B-----5:R-:W-:Y:S05]  /*154a0*/  CALL.REL.NOINC `($__internal_11_$__cuda_sm3x_div_rn_ftz_f32_slowpath) ;  /* 0x0000013800a47944 */ /* 0x020fea0003c00000 */
[----:B------:R-:W-:-:S07]  /*154b0*/  MOV R3, R0 ;  /* 0x0000000000037202 */ /* 0x000fce0000000f00 */
.L_x_5281:
[----:B------:R-:W-:Y:S05]  /*154c0*/  BSYNC.RECONVERGENT B4 ;  /* 0x0000000000047941 */ /* 0x000fea0003800200 */
.L_x_5280:
        /* <DEDUP_REMOVED lines=22> */
.L_x_5279:
        /* <DEDUP_REMOVED lines=14> */
[----:B-----5:R-:W-:Y:S05]  /*15710*/  CALL.REL.NOINC `($__internal_11_$__cuda_sm3x_div_rn_ftz_f32_slowpath) ;  /* 0x0000013800087944 */ /* 0x020fea0003c00000 */
.L_x_5283:
[----:B------:R-:W-:Y:S05]  /*15720*/  BSYNC.RECONVERGENT B4 ;  /* 0x0000000000047941 */ /* 0x000fea0003800200 */
.L_x_5282:
        /* <DEDUP_REMOVED lines=22> */
.L_x_5274:
        /* <DEDUP_REMOVED lines=41> */
.L_x_5286:
[----:B------:R-:W-:Y:S05]  /*15b20*/  BSYNC.RECONVERGENT B4 ;  /* 0x0000000000047941 */ /* 0x000fea0003800200 */
.L_x_5285:
        /* <DEDUP_REMOVED lines=22> */
.L_x_5284:
        /* <DEDUP_REMOVED lines=29> */
[----:B-----5:R-:W-:Y:S05]  /*15e60*/  CALL.REL.NOINC `($__internal_11_$__cuda_sm3x_div_rn_ftz_f32_slowpath) ;  /* 0x0000013000347944 */ /* 0x020fea0003c00000 */
.L_x_5289:
[----:B------:R-:W-:Y:S05]  /*15e70*/  BSYNC.RECONVERGENT B4 ;  /* 0x0000000000047941 */ /* 0x000fea0003800200 */
.L_x_5288:
        /* <DEDUP_REMOVED lines=22> */
.L_x_5287:
        /* <DEDUP_REMOVED lines=15> */
.L_x_5291:
[----:B------:R-:W-:Y:S05]  /*160d0*/  BSYNC.RECONVERGENT B4 ;  /* 0x0000000000047941 */ /* 0x000fea0003800200 */
.L_x_5290:
        /* <DEDUP_REMOVED lines=21> */
.L_x_5278:
[----:B------:R-:W-:Y:S05]  /*16230*/  BSYNC.RECONVERGENT B3 ;  /* 0x0000000000037941 */ /* 0x000fea0003800200 */
.L_x_5273:
[----:B------:R-:W-:Y:S01]  /*16240*/  FADD.FTZ R0, R21, 0.69314718246459960938 ;  /* 0x3f31721815007421 */ /* 0x000fe20000010000 */
[----:B------:R-:W-:-:S04]  /*16250*/  LOP3.LUT R20, R3, 0x80000000, R20, 0xb8, !PT ;  /* 0x8000000003147812 */ /* 0x000fc800078eb814 */
[----:B------:R-:W-:Y:S01]  /*16260*/  LOP3.LUT R19, R0, 0x80000000, R19, 0xb8, !PT ;  /* 0x8000000000137812 */ /* 0x000fe200078eb813 */
[----:B------:R-:W-:Y:S06]  /*16270*/  BRA `(.L_x_5271) ;  /* 0x0000001000987947 */ /* 0x000fec0003800000 */
.L_x_5272:
        /* <DEDUP_REMOVED lines=68> */
[----:B------:R-:W2:Y:S02]  /*166c0*/  @P0 MUFU.RCP R25, R16 ;  /* 0x0000001000190308 */ /* 0x000ea40000001000 */
[----:B--2---:R-:W-:-:S07]  /*166d0*/  @P0 FMUL.FTZ.D2 R6, R8, R25 ;  /* 0x0000001908060220 */ /* 0x004fce0000310000 */
.L_x_5297:
[----:B------:R-:W-:Y:S05]  /*166e0*/  BSYNC.RECONVERGENT B1 ;  /* 0x0000000000017941 */ /* 0x000fea0003800200 */
.L_x_5296:
[----:B------:R-:W-:Y:S04]  /*166f0*/  BSSY.RECONVERGENT B1, `(.L_x_5298) ;  /* 0x0000008000017945 */ /* 0x000fe80003800200 */
[----:B------:R-:W-:Y:S05]  /*16700*/  @!P1 BRA `(.L_x_5299) ;  /* 0x0000000000189947 */ /* 0x000fea0003800000 */
[----:B------:R-:W-:-:S13]  /*16710*/  FSETP.NEU.FTZ.AND P0, PT, R27, RZ, PT ;  /* 0x000000ff1b00720b */ /* 0x000fda0003f1d000 */
[----:B------:R-:W-:Y:S01]  /*16720*/  @P0 FADD.FTZ R8, R4, R27 ;  /* 0x0000001b04080221 */ /* 0x000fe20000010000 */
[C---:B------:R-:W-:Y:S01]  /*16730*/  @P0 FMUL.FTZ R25, R19.reuse, R19 ;  /* 0x0000001313190220 */ /* 0x040fe20000410000 */
[----:B------:R-:W-:-:S04]  /*16740*/  @!P0 FMUL.FTZ R21, |R19|, 0.5 ;  /* 0x3f00000013158820 */ /* 0x000fc80000410200 */
[----:B------:R-:W2:Y:S02]  /*16750*/  @P0 MUFU.RCP R8, R8 ;  /* 0x0000000800080308 */ /* 0x000ea40000001000 */
[----:B--2---:R-:W-:-:S07]  /*16760*/  @P0 FMUL.FTZ.D2 R21, R25, R8 ;  /* 0x0000000819150220 */ /* 0x004fce0000310000 */
.L_x_5299:
[----:B------:R-:W-:Y:S05]  /*16770*/  BSYNC.RECONVERGENT B1 ;  /* 0x0000000000017941 */ /* 0x000fea0003800200 */
.L_x_5298:
[----:B------:R-:W-:Y:S01]  /*16780*/  FADD.FTZ R6, R21, R6 ;  /* 0x0000000615067221 */ /* 0x000fe20000010000 */
[----:B------:R-:W-:Y:S01]  /*16790*/  MOV R21, 0x3f800000 ;  /* 0x3f80000000157802 */ /* 0x000fe20000000f00 */
[----:B------:R-:W-:Y:S02]  /*167a0*/  HFMA2 R27, -RZ, RZ, 1.3056640625, -1.8671875 ;  /* 0x3d39bf78ff1b7431 */ /* 0x000fe400000001ff */
[----:B------:R-:W-:-:S06]  /*167b0*/  FMUL.FTZ R23, R6, R23 ;  /* 0x0000001706177220 */ /* 0x000fcc0000410000 */
[----:B------:R-:W2:Y:S02]  /*167c0*/  MUFU.SQRT R23, R23 ;  /* 0x0000001700177308 */ /* 0x000ea40000002000 */
[----:B--2---:R-:W-:-:S04]  /*167d0*/  FADD.FTZ R25, R6, R23 ;  /* 0x0000001706197221 */ /* 0x004fc80000010000 */
        /* <DEDUP_REMOVED lines=20> */
[----:B-1----:R-:W-:Y:S01]  /*16920*/  FFMA.FTZ R22, R6, 0.69314718246459960938, R21 ;  /* 0x3f31721806167823 */ /* 0x002fe20000010015 */
[----:B------:R-:W-:Y:S06]  /*16930*/  @!P0 BRA `(.L_x_5294) ;  /* 0x0000000000cc8947 */ /* 0x000fec0003800000 */
[C---:B------:R-:W-:Y:S02]  /*16940*/  ISETP.GT.AND P0, PT, R25.reuse, -0x40800000, PT ;  /* 0xbf8000001900780c */ /* 0x040fe40003f04270 */
[----:B------:R-:W-:Y:S02]  /*16950*/  MOV R6, 0x7f800000 ;  /* 0x7f80000000067802 */ /* 0x000fe40000000f00 */
[----:B------:R-:W-:-:S09]  /*16960*/  FSETP.NEU.FTZ.AND P1, PT, R25, RZ, PT ;  /* 0x000000ff1900720b */ /* 0x000fd20003f3d000 */
[----:B------:R-:W-:-:S05]  /*16970*/  @P0 FFMA.FTZ R22, R25, R6, +INF ;  /* 0x7f80000019160423 */ /* 0x000fca0000010006 */
[----:B------:R-:W-:Y:S01]  /*16980*/  FSEL R22, R22, -RZ, P1 ;  /* 0x800000ff16167208 */ /* 0x000fe20000800000 */
[----:B------:R-:W-:Y:S06]  /*16990*/  BRA `(.L_x_5294) ;  /* 0x0000000000b47947 */ /* 0x000fec0003800000 */
.L_x_5295:
        /* <DEDUP_REMOVED lines=9> */
[----:B------:R-:W-:-:S04]  /*16a30*/  HFMA2 R25, -RZ, RZ, 1.3056640625, -1.8671875 ;  /* 0x3d39bf78ff197431 */ /* 0x000fc800000001ff */
        /* <DEDUP_REMOVED lines=30> */
.L_x_5293:
[----:B------:R-:W-:-:S06]  /*16c20*/  FFMA.FTZ R6, R17, R17, -1 ;  /* 0xbf80000011067423 */ /* 0x000fcc0000010011 */
[----:B------:R-:W0:Y:S02]  /*16c30*/  MUFU.SQRT R6, R6 ;  /* 0x0000000600067308 */ /* 0x000e240000002000 */
[----:B0-----:R-:W-:-:S06]  /*16c40*/  FADD.FTZ R8, R17, R6 ;  /* 0x0000000611087221 */ /* 0x001fcc0000010000 */
[----:B------:R-:W0:Y:S02]  /*16c50*/  MUFU.LG2 R8, R8 ;  /* 0x0000000800087308 */ /* 0x000e240000000c00 */
[----:B0-----:R-:W-:-:S07]  /*16c60*/  FMUL.FTZ R22, R8, 0.69314718246459960938 ;  /* 0x3f31721808167820 */ /* 0x001fce0000410000 */
.L_x_5294:
[----:B------:R-:W-:Y:S05]  /*16c70*/  BSYNC.RECONVERGENT B0 ;  /* 0x0000000000007941 */ /* 0x000fea0003800200 */
.L_x_5292:
        /* <DEDUP_REMOVED lines=43> */
.L_x_5307:
[----:B------:R-:W-:Y:S05]  /*16f30*/  BSYNC.RECONVERGENT B4 ;  /* 0x0000000000047941 */ /* 0x000fea0003800200 */
.L_x_5306:
[----:B------:R-:W-:-:S04]  /*16f40*/  FADD.FTZ R0, R3, R0 ;  /* 0x0000000003007221 */ /* 0x000fc80000010000 */
[----:B------:R-:W-:-:S04]  /*16f50*/  FMUL.FTZ R0, R0, R17 ;  /* 0x0000001100007220 */ /* 0x000fc80000410000 */
[----:B------:R0:W2:Y:S01]  /*16f60*/  MUFU.SQRT R21, R0 ;  /* 0x0000000000157308 */ /* 0x0000a20000002000 */
[----:B------:R-:W-:Y:S05]  /*16f70*/  BRA `(.L_x_5304) ;  /* 0x00000000002c7947 */ /* 0x000fea0003800000 */
.L_x_5305:
        /* <DEDUP_REMOVED lines=11> */
.L_x_5304:
[----:B------:R-:W-:Y:S05]  /*17030*/  BSYNC.RECONVERGENT B1 ;  /* 0x0000000000017941 */ /* 0x000fea0003800200 */
.L_x_5302:
[----:B------:R-:W-:Y:S05]  /*17040*/  BSYNC.RELIABLE B0 ;  /* 0x0000000000007941 */ /* 0x000fea0003800100 */
.L_x_5301:
        /* <DEDUP_REMOVED lines=15> */
[----:B-1-3-5:R-:W-:Y:S05]  /*17140*/  CALL.REL.NOINC `($__internal_11_$__cuda_sm3x_div_rn_ftz_f32_slowpath) ;  /* 0x0000011c007c7944 */ /* 0x02afea0003c00000 */
.L_x_5309:
[----:B------:R-:W-:Y:S05]  /*17150*/  BSYNC.RECONVERGENT B4 ;  /* 0x0000000000047941 */ /* 0x000fea0003800200 */
.L_x_5308:
        /* <DEDUP_REMOVED lines=28> */
.L_x_5303:
[----:B------:R-:W-:Y:S01]  /*17320*/  MOV R0, 0x3f000000 ;  /* 0x3f00000000007802 */ /* 0x000fe20000000f00 */
[C---:B------:R-:W-:Y:S01]  /*17330*/  FADD.FTZ R5, |R21|.reuse, -RZ ;  /* 0x800000ff15057221 */ /* 0x040fe20000010200 */
[C---:B------:R-:W-:Y:S02]  /*17340*/  FSETP.GT.FTZ.AND P0, PT, |R21|.reuse, 0.56000000238418579102, PT ;  /* 0x3f0f5c291500780b */ /* 0x040fe40003f14200 */
[C---:B------:R-:W-:Y:S01]  /*17350*/  FSETP.NEU.FTZ.AND P1, PT, |R21|.reuse, 1, PT ;  /* 0x3f8000001500780b */ /* 0x040fe20003f3d200 */
[----:B------:R-:W-:-:S04]  /*17360*/  FFMA.FTZ R0, |R21|, -R0, 0.5 ;  /* 0x3f00000015007423 */ /* 0x000fc80000010a00 */
[----:B0-----:R-:W0:Y:S02]  /*17370*/  MUFU.RSQ R3, R0 ;  /* 0x0000000000037308 */ /* 0x001e240000001400 */
[----:B0-----:R-:W-:Y:S01]  /*17380*/  FMUL.FTZ R4, R0, R3 ;  /* 0x0000000300047220 */ /* 0x001fe20000410000 */
[----:B------:R-:W-:-:S04]  /*17390*/  FMUL.FTZ R3, R3, -0.5 ;  /* 0xbf00000003037820 */ /* 0x000fc80000410000 */
[----:B------:R-:W-:-:S04]  /*173a0*/  FFMA.FTZ R3, R4, R3, 0.5 ;  /* 0x3f00000004037423 */ /* 0x000fc80000010003 */
[----:B------:R-:W-:Y:S01]  /*173b0*/  FFMA.FTZ R3, R4, R3, R4 ;  /* 0x0000000304037223 */ /* 0x000fe20000010004 */
[----:B------:R-:W-:-:S04]  /*173c0*/  HFMA2 R4, -RZ, RZ, 1.3251953125, -55.71875 ;  /* 0x3d4dd2f7ff047431 */ /* 0x000fc800000001ff */
[----:B------:R-:W-:-:S05]  /*173d0*/  @P0 FSEL R5, R3, RZ, P1 ;  /* 0x000000ff03050208 */ /* 0x000fca0000800000 */
[----:B------:R-:W-:-:S04]  /*173e0*/  FMUL.FTZ R3, R5, R5 ;  /* 0x0000000505037220 */ /* 0x000fc80000410000 */
[----:B------:R-:W-:Y:S01]  /*173f0*/  FFMA.FTZ R0, R3, R4, 0.018773360177874565125 ;  /* 0x3c99ca9703007423 */ /* 0x000fe20000010004 */
[----:B------:R-:W-:-:S03]  /*17400*/  MOV R4, 0x3f6ee581 ;  /* 0x3f6ee58100047802 */ /* 0x000fc60000000f00 */
        /* <DEDUP_REMOVED lines=10> */
.L_x_5310:
[----:B------:R-:W-:Y:S05]  /*174b0*/  BSYNC.RECONVERGENT B3 ;  /* 0x0000000000037941 */ /* 0x000fea0003800200 */
.L_x_5300:
[----:B-1----:R-:W-:Y:S02]  /*174c0*/  LOP3.LUT R19, R22, 0x80000000, R19, 0xb8, !PT ;  /* 0x8000000016137812 */ /* 0x002fe400078eb813 */
[----:B------:R-:W-:-:S07]  /*174d0*/  LOP3.LUT R20, R3, 0x80000000, R20, 0xb8, !PT ;  /* 0x8000000003147812 */ /* 0x000fce00078eb814 */
.L_x_5271:
[----:B------:R-:W-:Y:S05]  /*174e0*/  BSYNC.RECONVERGENT B2 ;  /* 0x0000000000027941 */ /* 0x000fea0003800200 */
.L_x_5269:
[----:B------:R-:W-:Y:S05]  /*174f0*/  WARPSYNC.ALL ;  /* 0x0000000000007948 */ /* 0x000fea0003800000 */
[--C-:B------:R-:W-:Y:S01]  /*17500*/  HADD2.F32 R23, -RZ, R9.reuse.H0_H0 ;  /* 0x20000009ff177230 */ /* 0x100fe20000004100 */
        /* <DEDUP_REMOVED lines=23> */
.L_x_5312:
        /* <DEDUP_REMOVED lines=70> */
.L_x_5320:
[----:B------:R-:W-:-:S04]  /*17ae0*/  FADD.FTZ R6, -R0, R7 ;  /* 0x0000000700067221 */ /* 0x000fc80000010100 */
[----:B------:R-:W-:-:S07]  /*17af0*/  FMUL.FTZ R6, R6, 0.5 ;  /* 0x3f00000006067820 */ /* 0x000fce0000410000 */
.L_x_5321:
[----:B------:R-:W-:Y:S05]  /*17b00*/  BSYNC.RECONVERGENT B1 ;  /* 0x0000000000017941 */ /* 0x000fea0003800200 */
.L_x_5319:
        /* <DEDUP_REMOVED lines=11> */
.L_x_5323:
[----:B------:R-:W-:-:S04]  /*17bc0*/  FADD.FTZ R17, R4, -R17 ;  /* 0x8000001104117221 */ /* 0x000fc80000010000 */
[----:B------:R-:W-:-:S07]  /*17bd0*/  FMUL.FTZ R17, R17, 0.5 ;  /* 0x3f00000011117820 */ /* 0x000fce0000410000 */
.L_x_5324:
[----:B------:R-:W-:Y:S05]  /*17be0*/  BSYNC.RECONVERGENT B1 ;  /* 0x0000000000017941 */ /* 0x000fea0003800200 */
.L_x_5322:
        /* <DEDUP_REMOVED lines=35> */
.L_x_5318:
        /* <DEDUP_REMOVED lines=35> */
.L_x_5325:
[----:B------:R-:W-:-:S04]  /*18050*/  FADD.FTZ R17, -R26, 1 ;  /* 0x3f8000001a117421 */ /* 0x000fc80000010100 */
[----:B------:R-:W-:-:S06]  /*18060*/  FMUL.FTZ R6, R0, R17 ;  /* 0x0000001100067220 */ /* 0x000fcc0000410000 */
[----:B------:R-:W0:Y:S08]  /*18070*/  MUFU.SQRT R6, R6 ;  /* 0x0000000600067308 */ /* 0x000e300000002000 */
[----:B0-----:R-:W0:Y:S02]  /*18080*/  MUFU.RCP R24, R6 ;  /* 0x0000000600187308 */ /* 0x001e240000001000 */
[----:B0-----:R-:W-:Y:S01]  /*18090*/  FMUL.FTZ R24, |R23|, R24 ;  /* 0x0000001817187220 */ /* 0x001fe20000410200 */
[----:B------:R-:W-:Y:S06]  /*180a0*/  BRA `(.L_x_5316) ;  /* 0x0000000000047947 */ /* 0x000fec0003800000 */
.L_x_5317:
[----:B------:R0:W1:Y:S02]  /*180b0*/  MUFU.SQRT R24, R3 ;  /* 0x0000000300187308 */ /* 0x0000640000002000 */
.L_x_5316:
[----:B------:R-:W-:Y:S05]  /*180c0*/  BSYNC.RECONVERGENT B0 ;  /* 0x0000000000007941 */ /* 0x000fea0003800200 */
.L_x_5315:
        /* <DEDUP_REMOVED lines=14> */
[----:B0-----:R-:W0:Y:S02]  /*181b0*/  MUFU.RSQ R3, R0 ;  /* 0x0000000000037308 */ /* 0x001e240000001400 */
        /* <DEDUP_REMOVED lines=20> */
.L_x_5329:
        /* <DEDUP_REMOVED lines=23> */
.L_x_5335:
[----:B0-----:R-:W-:-:S04]  /*18470*/  FADD.FTZ R3, -R5, R4 ;  /* 0x0000000405037221 */ /* 0x001fc80000010100 */
[----:B------:R-:W-:-:S07]  /*18480*/  FMUL.FTZ R3, R3, 0.5 ;  /* 0x3f00000003037820 */ /* 0x000fce0000410000 */
.L_x_5336:
[----:B------:R-:W-:Y:S05]  /*18490*/  BSYNC.RECONVERGENT B4 ;  /* 0x0000000000047941 */ /* 0x000fea0003800200 */
.L_x_5334:
[----:B------:R-:W-:Y:S01]  /*184a0*/  FADD.FTZ R0, R3, R0 ;  /* 0x0000000003007221 */ /* 0x000fe20000010000 */
[----:B------:R-:W-:-:S04]  /*184b0*/  FADD.FTZ R21, R26, R21 ;  /* 0x000000151a157221 */ /* 0x000fc80000010000 */
[----:B------:R-:W-:-:S06]  /*184c0*/  FMUL.FTZ R21, R0, R21 ;  /* 0x0000001500157220 */ /* 0x000fcc0000410000 */
[----:B------:R-:W0:Y:S01]  /*184d0*/  MUFU.SQRT R21, R21 ;  /* 0x0000001500157308 */ /* 0x000e220000002000 */
[----:B------:R-:W-:Y:S05]  /*184e0*/  BRA `(.L_x_5337) ;  /* 0x0000000000487947 */ /* 0x000fea0003800000 */
.L_x_5333:
        /* <DEDUP_REMOVED lines=12> */
.L_x_5332:
[----:B------:R-:W-:Y:S01]  /*185b0*/  FADD.FTZ R0, R21, 1 ;  /* 0x3f80000015007421 */ /* 0x000fe20000010000 */
[----:B0-----:R-:W-:Y:S01]  /*185c0*/  MUFU.SQRT R3, R3 ;  /* 0x0000000300037308 */ /* 0x001fe20000002000 */
[----:B------:R-:W-:Y:S02]  /*185d0*/  MOV R26, 0x3f800000 ;  /* 0x3f800000001a7802 */ /* 0x000fe40000000f00 */
[----:B------:R-:W-:-:S06]  /*185e0*/  FMUL.FTZ R0, R0, 0.5 ;  /* 0x3f00000000007820 */ /* 0x000fcc0000410000 */
[----:B------:R-:W0:Y:S02]  /*185f0*/  MUFU.SQRT R0, R0 ;  /* 0x0000000000007308 */ /* 0x000e240000002000 */
[----:B0-----:R-:W-:-:S07]  /*18600*/  FMUL.FTZ R21, R3, R0 ;  /* 0x0000000003157220 */ /* 0x001fce0000410000 */
.L_x_5337:
[----:B------:R-:W-:Y:S05]  /*18610*/  BSYNC.RECONVERGENT B1 ;  /* 0x0000000000017941 */ /* 0x000fea0003800200 */
.L_x_5331:
[----:B------:R-:W-:Y:S05]  /*18620*/  BRA `(.L_x_5338) ;  /* 0x0000000000087947 */ /* 0x000fea0003800000 */
.L_x_5328:
[----:B------:R-:W-:Y:S01]  /*18630*/  FMUL.FTZ R21, R21, 16777216 ;  /* 0x4b80000015157820 */ /* 0x000fe20000410000 */
[----:B------:R-:W-:-:S07]  /*18640*/  FMUL.FTZ R26, R26, 16777216 ;  /* 0x4b8000001a1a7820 */ /* 0x000fce0000410000 */
.L_x_5338:
[----:B------:R-:W-:Y:S05]  /*18650*/  BSYNC.RELIABLE B0 ;  /* 0x0000000000007941 */ /* 0x000fea0003800100 */
.L_x_5327:
        /* <DEDUP_REMOVED lines=15> */
[----:B-1---5:R-:W-:Y:S05]  /*18750*/  CALL.REL.NOINC `($__internal_11_$__cuda_sm3x_div_rn_ftz_f32_slowpath) ;  /* 0x0000010400f87944 */ /* 0x022fea0003c00000 */
.L_x_5340:
[----:B------:R-:W-:Y:S05]  /*18760*/  BSYNC.RECONVERGENT B4 ;  /* 0x0000000000047941 */ /* 0x000fea0003800200 */
.L_x_5339:
        /* <DEDUP_REMOVED lines=28> */
.L_x_5330:
[----:B------:R-:W-:Y:S05]  /*18930*/  BSYNC.RECONVERGENT B3 ;  /* 0x0000000000037941 */ /* 0x000fea0003800200 */
.L_x_5326:
[----:B-1----:R-:W-:Y:S02]  /*18940*/  LOP3.LUT R9, R24, 0x80000000, R9, 0xb8, !PT ;  /* 0x8000000018097812 */ /* 0x002fe400078eb809 */
[----:B------:R-:W-:Y:S01]  /*18950*/  LOP3.LUT R22, R3, 0x80000000, R22, 0xb8, !PT ;  /* 0x8000000003167812 */ /* 0x000fe200078eb816 */
[----:B------:R-:W-:Y:S06]  /*18960*/  BRA `(.L_x_5313) ;  /* 0x0000001000ec7947 */ /* 0x000fec0003800000 */
.L_x_5314:
        /* <DEDUP_REMOVED lines=30> */
[----:B---3-5:R-:W-:Y:S05]  /*18b50*/  CALL.REL.NOINC `($__internal_11_$__cuda_sm3x_div_rn_ftz_f32_slowpath) ;  /* 0x0000010000f87944 */ /* 0x028fea0003c00000 */
.L_x_5346:
[----:B------:R-:W-:Y:S05]  /*18b60*/  BSYNC.RECONVERGENT B4 ;  /* 0x0000000000047941 */ /* 0x000fea0003800200 */
.L_x_5345:
        /* <DEDUP_REMOVED lines=22> */
.L_x_5344:
        /* <DEDUP_REMOVED lines=27> */
.L_x_5349:
[----:B------:R-:W-:Y:S05]  /*18e80*/  BSYNC.RECONVERGENT B4 ;  /* 0x0000000000047941 */ /* 0x000fea0003800200 */
.L_x_5348:
        /* <DEDUP_REMOVED lines=22> */
.L_x_5343:
        /* <DEDUP_REMOVED lines=31> */
[----:B---3-5:R-:W-:Y:S05]  /*191e0*/  CALL.REL.NOINC `($__internal_11_$__cuda_sm3x_div_rn_ftz_f32_slowpath) ;  /* 0x000000fc00547944 */ /* 0x028fea0003c00000 */
.L_x_5351:
[----:B------:R-:W-:Y:S05]  /*191f0*/  BSYNC.RECONVERGENT B4 ;  /* 0x0000000000047941 */ /* 0x000fea0003800200 */
.L_x_5350:
        /* <DEDUP_REMOVED lines=22> */
.L_x_5342:
        /* <DEDUP_REMOVED lines=24> */
.L_x_5355:
[----:B------:R-:W-:Y:S05]  /*194e0*/  BSYNC.RECONVERGENT B4 ;  /* 0x0000000000047941 */ /* 0x000fea0003800200 */
.L_x_5354:
        /* <DEDUP_REMOVED lines=22> */
.L_x_5353:
        /* <DEDUP_REMOVED lines=28> */
.L_x_5357:
[----:B------:R-:W-:Y:S05]  /*19810*/  BSYNC.RECONVERGENT B4 ;  /* 0x0000000000047941 */ /* 0x000fea0003800200 */
.L_x_5356:
        /* <DEDUP_REMOVED lines=22> */
.L_x_5352:
        /* <DEDUP_REMOVED lines=32> */
.L_x_5359:
[----:B------:R-:W-:Y:S05]  /*19b80*/  BSYNC.RECONVERGENT B4 ;  /* 0x0000000000047941 */ /* 0x000fea0003800200 */
.L_x_5358:
        /* <DEDUP_REMOVED lines=21> */
.L_x_5347:
[----:B------:R-:W-:Y:S05]  /*19ce0*/  BSYNC.RECONVERGENT B3 ;  /* 0x0000000000037941 */ /* 0x000fea0003800200 */
.L_x_5341:
[----:B------:R-:W-:Y:S01]  /*19cf0*/  FADD.FTZ R0, R21, 0.69314718246459960938 ;  /* 0x3f31721815007421 */ /* 0x000fe20000010000 */
[----:B------:R-:W-:-:S04]  /*19d00*/  LOP3.LUT R22, R23, 0x80000000, R22, 0xb8, !PT ;  /* 0x8000000017167812 */ /* 0x000fc800078eb816 */
[----:B------:R-:W-:-:S07]  /*19d10*/  LOP3.LUT R9, R0, 0x80000000, R9, 0xb8, !PT ;  /* 0x8000000000097812 */ /* 0x000fce00078eb809 */
.L_x_5313:
[----:B------:R-:W-:Y:S05]  /*19d20*/  BSYNC.RECONVERGENT B2 ;  /* 0x0000000000027941 */ /* 0x000fea0003800200 */
.L_x_5311:
        /* <DEDUP_REMOVED lines=24> */
.L_x_5361:
        /* <DEDUP_REMOVED lines=16> */
[C---:B---3--:R-:W-:Y:S02]  /*19fb0*/  VIMNMX R7, PT, PT, R5.reuse, R6, !PT ;  /* 0x0000000605077248 */ /* 0x048fe40007fe0100 */
        /* <DEDUP_REMOVED lines=53> */
.L_x_5369:
[----:B------:R-:W-:-:S04]  /*1a310*/  FADD.FTZ R7, -R3, R6 ;  /* 0x0000000603077221 */ /* 0x000fc80000010100 */
[----:B------:R-:W-:-:S07]  /*1a320*/  FMUL.FTZ R7, R7, 0.5 ;  /* 0x3f00000007077820 */ /* 0x000fce0000410000 */
.L_x_5370:
[----:B------:R-:W-:Y:S05]  /*1a330*/  BSYNC.RECONVERGENT B1 ;  /* 0x0000000000017941 */ /* 0x000fea0003800200 */
.L_x_5368:
        /* <DEDUP_REMOVED lines=11> */
.L_x_5372:
[----:B------:R-:W-:-:S04]  /*1a3f0*/  FADD.FTZ R16, R5, -R8 ;  /* 0x8000000805107221 */ /* 0x000fc80000010000 */
[----:B------:R-:W-:-:S07]  /*1a400*/  FMUL.FTZ R16, R16, 0.5 ;  /* 0x3f00000010107820 */ /* 0x000fce0000410000 */
.L_x_5373:
[----:B------:R-:W-:Y:S05]  /*1a410*/  BSYNC.RECONVERGENT B1 ;  /* 0x0000000000017941 */ /* 0x000fea0003800200 */
.L_x_5371:
        /* <DEDUP_REMOVED lines=35> */
.L_x_5367:
        /* <DEDUP_REMOVED lines=35> */
.L_x_5374:
[----:B------:R-:W-:-:S04]  /*1a880*/  FADD.FTZ R8, -R25, 1 ;  /* 0x3f80000019087421 */ /* 0x000fc80000010100 */
[----:B------:R-:W-:-:S06]  /*1a890*/  FMUL.FTZ R7, R3, R8 ;  /* 0x0000000803077220 */ /* 0x000fcc0000410000 */
[----:B------:R-:W0:Y:S08]  /*1a8a0*/  MUFU.SQRT R7, R7 ;  /* 0x0000000700077308 */ /* 0x000e300000002000 */
[----:B0-----:R-:W0:Y:S02]  /*1a8b0*/  MUFU.RCP R23, R7 ;  /* 0x0000000700177308 */ /* 0x001e240000001000 */
[----:B0-----:R-:W-:Y:S01]  /*1a8c0*/  FMUL.FTZ R23, |R24|, R23 ;  /* 0x0000001718177220 */ /* 0x001fe20000410200 */
[----:B------:R-:W-:Y:S06]  /*1a8d0*/  BRA `(.L_x_5365) ;  /* 0x0000000000047947 */ /* 0x000fec0003800000 */
.L_x_5366:
[----:B------:R0:W1:Y:S02]  /*1a8e0*/  MUFU.SQRT R23, R0 ;  /* 0x0000000000177308 */ /* 0x0000640000002000 */
.L_x_5365:
[----:B------:R-:W-:Y:S05]  /*1a8f0*/  BSYNC.RECONVERGENT B0 ;  /* 0x0000000000007941 */ /* 0x000fea0003800200 */
.L_x_5364:
        /* <DEDUP_REMOVED lines=35> */
.L_x_5378:
        /* <DEDUP_REMOVED lines=23> */
.L_x_5384:
[----:B------:R-:W-:-:S04]  /*1aca0*/  FADD.FTZ R3, -R4, R5 ;  /* 0x0000000504037221 */ /* 0x000fc80000010100 */
[----:B------:R-:W-:-:S07]  /*1acb0*/  FMUL.FTZ R3, R3, 0.5 ;  /* 0x3f00000003037820 */ /* 0x000fce0000410000 */
.L_x_5385:
[----:B------:R-:W-:Y:S05]  /*1acc0*/  BSYNC.RECONVERGENT B4 ;  /* 0x0000000000047941 */ /* 0x000fea0003800200 */
.L_x_5383:
[----:B------:R-:W-:Y:S01]  /*1acd0*/  FADD.FTZ R0, R3, R0 ;  /* 0x0000000003007221 */ /* 0x000fe20000010000 */
[----:B------:R-:W-:-:S04]  /*1ace0*/  FADD.FTZ R3, R25, R10 ;  /* 0x0000000a19037221 */ /* 0x000fc80000010000 */
[----:B------:R-:W-:-:S04]  /*1acf0*/  FMUL.FTZ R0, R0, R3 ;  /* 0x0000000300007220 */ /* 0x000fc80000410000 */
[----:B------:R0:W2:Y:S01]  /*1ad00*/  MUFU.SQRT R10, R0 ;  /* 0x00000000000a7308 */ /* 0x0000a20000002000 */
[----:B------:R-:W-:Y:S05]  /*1ad10*/  BRA `(.L_x_5386) ;  /* 0x0000000000487947 */ /* 0x000fea0003800000 */
.L_x_5382:
        /* <DEDUP_REMOVED lines=12> */
.L_x_5381:
[----:B------:R-:W-:Y:S01]  /*1ade0*/  FADD.FTZ R3, R10, 1 ;  /* 0x3f8000000a037421 */ /* 0x000fe20000010000 */
[----:B0-----:R-:W-:Y:S01]  /*1adf0*/  MUFU.SQRT R0, R0 ;  /* 0x0000000000007308 */ /* 0x001fe20000002000 */
[----:B------:R-:W-:Y:S02]  /*1ae00*/  MOV R25, 0x3f800000 ;  /* 0x3f80000000197802 */ /* 0x000fe40000000f00 */
[----:B------:R-:W-:-:S06]  /*1ae10*/  FMUL.FTZ R3, R3, 0.5 ;  /* 0x3f00000003037820 */ /* 0x000fcc0000410000 */
[----:B------:R-:W0:Y:S02]  /*1ae20*/  MUFU.SQRT R3, R3 ;  /* 0x0000000300037308 */ /* 0x000e240000002000 */
[----:B0-----:R-:W-:-:S07]  /*1ae30*/  FMUL.FTZ R10, R0, R3 ;  /* 0x00000003000a7220 */ /* 0x001fce0000410000 */
.L_x_5386:
[----:B------:R-:W-:Y:S05]  /*1ae40*/  BSYNC.RECONVERGENT B1 ;  /* 0x0000000000017941 */ /* 0x000fea0003800200 */
.L_x_5380:
[----:B------:R-:W-:Y:S05]  /*1ae50*/  BRA `(.L_x_5387) ;  /* 0x0000000000087947 */ /* 0x000fea0003800000 */
.L_x_5377:
[----:B------:R-:W-:Y:S01]  /*1ae60*/  FMUL.FTZ R10, R10, 16777216 ;  /* 0x4b8000000a0a7820 */ /* 0x000fe20000410000 */
[----:B------:R-:W-:-:S07]  /*1ae70*/  FMUL.FTZ R25, R25, 16777216 ;  /* 0x4b80000019197820 */ /* 0x000fce0000410000 */
.L_x_5387:
[----:B------:R-:W-:Y:S05]  /*1ae80*/  BSYNC.RELIABLE B0 ;  /* 0x0000000000007941 */ /* 0x000fea0003800100 */
.L_x_5376:
        /* <DEDUP_REMOVED lines=16> */
.L_x_5389:
[----:B------:R-:W-:Y:S05]  /*1af90*/  BSYNC.RECONVERGENT B4 ;  /* 0x0000000000047941 */ /* 0x000fea0003800200 */
.L_x_5388:
        /* <DEDUP_REMOVED lines=28> */
.L_x_5379:
[----:B------:R-:W-:Y:S05]  /*1b160*/  BSYNC.RECONVERGENT B3 ;  /* 0x0000000000037941 */ /* 0x000fea0003800200 */
.L_x_5375:
[----:B-1----:R-:W-:Y:S02]  /*1b170*/  LOP3.LUT R24, R23, 0x80000000, R24, 0xb8, !PT ;  /* 0x8000000017187812 */ /* 0x002fe400078eb818 */
[----:B------:R-:W-:Y:S01]  /*1b180*/  LOP3.LUT R21, R0, 0x80000000, R21, 0xb8, !PT ;  /* 0x8000000000157812 */ /* 0x000fe200078eb815 */
[----:B------:R-:W-:Y:S06]  /*1b190*/  BRA `(.L_x_5362) ;  /* 0x0000001000e87947 */ /* 0x000fec0003800000 */
.L_x_5363:
        /* <DEDUP_REMOVED lines=31> */
.L_x_5395:
[----:B------:R-:W-:Y:S05]  /*1b390*/  BSYNC.RECONVERGENT B4 ;  /* 0x0000000000047941 */ /* 0x000fea0003800200 */
.L_x_5394:
        /* <DEDUP_REMOVED lines=22> */
.L_x_5393:
        /* <DEDUP_REMOVED lines=27> */
.L_x_5398:
[----:B------:R-:W-:Y:S05]  /*1b6b0*/  BSYNC.RECONVERGENT B4 ;  /* 0x0000000000047941 */ /* 0x000fea0003800200 */
.L_x_5397:
        /* <DEDUP_REMOVED lines=22> */
.L_x_5392:
        /* <DEDUP_REMOVED lines=32> */
.L_x_5400:
[----:B------:R-:W-:Y:S05]  /*1ba20*/  BSYNC.RECONVERGENT B4 ;  /* 0x0000000000047941 */ /* 0x000fea0003800200 */
.L_x_5399:
        /* <DEDUP_REMOVED lines=22> */
.L_x_5391:
        /* <DEDUP_REMOVED lines=24> */
.L_x_5404:
[----:B------:R-:W-:Y:S05]  /*1bd10*/  BSYNC.RECONVERGENT B4 ;  /* 0x0000000000047941 */ /* 0x000fea0003800200 */
.L_x_5403:
        /* <DEDUP_REMOVED lines=22> */
.L_x_5402:
        /* <DEDUP_REMOVED lines=27> */
.L_x_5406:
[----:B------:R-:W-:Y:S05]  /*1c030*/  BSYNC.RECONVERGENT B4 ;  /* 0x0000000000047941 */ /* 0x000fea0003800200 */
.L_x_5405:
        /* <DEDUP_REMOVED lines=22> */
.L_x_5401:
        /* <DEDUP_REMOVED lines=22> */
[----:B------:R-:W-:-:S03]  /*1c300*/  MOV R3, 0x3f800000 ;  /* 0x3f80000000037802 */ /* 0x000fc60000000f00 */
        /* <DEDUP_REMOVED lines=9> */
.L_x_5408:
[----:B------:R-:W-:Y:S05]  /*1c3a0*/  BSYNC.RECONVERGENT B4 ;  /* 0x0000000000047941 */ /* 0x000fea0003800200 */
.L_x_5407:
        /* <DEDUP_REMOVED lines=21> */
.L_x_5396:
[----:B------:R-:W-:Y:S05]  /*1c500*/  BSYNC.RECONVERGENT B3 ;  /* 0x0000000000037941 */ /* 0x000fea0003800200 */
.L_x_5390:
[----:B------:R-:W-:Y:S01]  /*1c510*/  FADD.FTZ R3, R10, 0.69314718246459960938 ;  /* 0x3f3172180a037421 */ /* 0x000fe20000010000 */
[----:B------:R-:W-:-:S04]  /*1c520*/  LOP3.LUT R21, R26, 0x80000000, R21, 0xb8, !PT ;  /* 0x800000001a157812 */ /* 0x000fc800078eb815 */
[----:B------:R-:W-:-:S07]  /*1c530*/  LOP3.LUT R24, R3, 0x80000000, R24, 0xb8, !PT ;  /* 0x8000000003187812 */ /* 0x000fce00078eb818 */
.L_x_5362:
[----:B------:R-:W-:Y:S05]  /*1c540*/  BSYNC.RECONVERGENT B2 ;  /* 0x0000000000027941 */ /* 0x000fea0003800200 */
.L_x_5360:
        /* <DEDUP_REMOVED lines=24> */
.L_x_5410:
        /* <DEDUP_REMOVED lines=70> */
.L_x_5418:
[----:B------:R-:W-:-:S04]  /*1cb30*/  FADD.FTZ R7, -R3, R6 ;  /* 0x0000000603077221 */ /* 0x000fc80000010100 */
[----:B------:R-:W-:-:S07]  /*1cb40*/  FMUL.FTZ R7, R7, 0.5 ;  /* 0x3f00000007077820 */ /* 0x000fce0000410000 */
.L_x_5419:
[----:B------:R-:W-:Y:S05]  /*1cb50*/  BSYNC.RECONVERGENT B1 ;  /* 0x0000000000017941 */ /* 0x000fea0003800200 */
.L_x_5417:
        /* <DEDUP_REMOVED lines=11> */
.L_x_5421:
[----:B------:R-:W-:-:S04]  /*1cc10*/  FADD.FTZ R16, R5, -R8 ;  /* 0x8000000805107221 */ /* 0x000fc80000010000 */
[----:B------:R-:W-:-:S07]  /*1cc20*/  FMUL.FTZ R16, R16, 0.5 ;  /* 0x3f00000010107820 */ /* 0x000fce0000410000 */
.L_x_5422:
[----:B------:R-:W-:Y:S05]  /*1cc30*/  BSYNC.RECONVERGENT B1 ;  /* 0x0000000000017941 */ /* 0x000fea0003800200 */
.L_x_5420:
        /* <DEDUP_REMOVED lines=35> */
.L_x_5416:
        /* <DEDUP_REMOVED lines=35> */
.L_x_5423:
[----:B------:R-:W-:-:S04]  /*1d0a0*/  FADD.FTZ R8, -R23, 1 ;  /* 0x3f80000017087421 */ /* 0x000fc80000010100 */
[----:B------:R-:W-:-:S06]  /*1d0b0*/  FMUL.FTZ R7, R3, R8 ;  /* 0x0000000803077220 */ /* 0x000fcc0000410000 */
[----:B------:R-:W0:Y:S08]  /*1d0c0*/  MUFU.SQRT R7, R7 ;  /* 0x0000000700077308 */ /* 0x000e300000002000 */
[----:B0-----:R-:W0:Y:S02]  /*1d0d0*/  MUFU.RCP R11, R7 ;  /* 0x00000007000b7308 */ /* 0x001e240000001000 */
[----:B0-----:R-:W-:Y:S01]  /*1d0e0*/  FMUL.FTZ R11, |R28|, R11 ;  /* 0x0000000b1c0b7220 */ /* 0x001fe20000410200 */
[----:B------:R-:W-:Y:S06]  /*1d0f0*/  BRA `(.L_x_5414) ;  /* 0x0000000000047947 */ /* 0x000fec0003800000 */
.L_x_5415:
[----:B------:R0:W1:Y:S02]  /*1d100*/  MUFU.SQRT R11, R0 ;  /* 0x00000000000b7308 */ /* 0x0000640000002000 */
.L_x_5414:
[----:B------:R-:W-:Y:S05]  /*1d110*/  BSYNC.RECONVERGENT B0 ;  /* 0x0000000000007941 */ /* 0x000fea0003800200 */
.L_x_5413:
        /* <DEDUP_REMOVED lines=35> */
.L_x_5427:
        /* <DEDUP_REMOVED lines=23> */
.L_x_5433:
[----:B------:R-:W-:-:S04]  /*1d4c0*/  FADD.FTZ R3, -R4, R5 ;  /* 0x0000000504037221 */ /* 0x000fc80000010100 */
[----:B------:R-:W-:-:S07]  /*1d4d0*/  FMUL.FTZ R3, R3, 0.5 ;  /* 0x3f00000003037820 */ /* 0x000fce0000410000 */
.L_x_5434:
[----:B------:R-:W-:Y:S05]  /*1d4e0*/  BSYNC.RECONVERGENT B4 ;  /* 0x0000000000047941 */ /* 0x000fea0003800200 */
.L_x_5432:
[----:B------:R-:W-:Y:S01]  /*1d4f0*/  FADD.FTZ R0, R3, R0 ;  /* 0x0000000003007221 */ /* 0x000fe20000010000 */
[----:B------:R-:W-:-:S04]  /*1d500*/  FADD.FTZ R3, R23, R10 ;  /* 0x0000000a17037221 */ /* 0x000fc80000010000 */
[----:B------:R-:W-:-:S04]  /*1d510*/  FMUL.FTZ R0, R0, R3 ;  /* 0x0000000300007220 */ /* 0x000fc80000410000 */
[----:B------:R0:W2:Y:S01]  /*1d520*/  MUFU.SQRT R10, R0 ;  /* 0x00000000000a7308 */ /* 0x0000a20000002000 */
[----:B------:R-:W-:Y:S05]  /*1d530*/  BRA `(.L_x_5435) ;  /* 0x0000000000487947 */ /* 0x000fea0003800000 */
.L_x_5431:
        /* <DEDUP_REMOVED lines=12> */
.L_x_5430:
[----:B------:R-:W-:Y:S01]  /*1d600*/  FADD.FTZ R3, R10, 1 ;  /* 0x3f8000000a037421 */ /* 0x000fe20000010000 */
[----:B0-----:R-:W-:Y:S01]  /*1d610*/  MUFU.SQRT R0, R0 ;  /* 0x0000000000007308 */ /* 0x001fe20000002000 */
[----:B------:R-:W-:Y:S02]  /*1d620*/  MOV R23, 0x3f800000 ;  /* 0x3f80000000177802 */ /* 0x000fe40000000f00 */
[----:B------:R-:W-:-:S06]  /*1d630*/  FMUL.FTZ R3, R3, 0.5 ;  /* 0x3f00000003037820 */ /* 0x000fcc0000410000 */
[----:B------:R-:W0:Y:S02]  /*1d640*/  MUFU.SQRT R3, R3 ;  /* 0x0000000300037308 */ /* 0x000e240000002000 */
[----:B0-----:R-:W-:-:S07]  /*1d650*/  FMUL.FTZ R10, R0, R3 ;  /* 0x00000003000a7220 */ /* 0x001fce0000410000 */
.L_x_5435:
[----:B------:R-:W-:Y:S05]  /*1d660*/  BSYNC.RECONVERGENT B1 ;  /* 0x0000000000017941 */ /* 0x000fea0003800200 */
.L_x_5429:
[----:B------:R-:W-:Y:S05]  /*1d670*/  BRA `(.L_x_5436) ;  /* 0x0000000000087947 */ /* 0x000fea0003800000 */
.L_x_5426:
[----:B------:R-:W-:Y:S01]  /*1d680*/  FMUL.FTZ R10, R10, 16777216 ;  /* 0x4b8000000a0a7820 */ /* 0x000fe20000410000 */
[----:B------:R-:W-:-:S07]  /*1d690*/  FMUL.FTZ R23, R23, 16777216 ;  /* 0x4b80000017177820 */ /* 0x000fce0000410000 */
.L_x_5436:
[----:B------:R-:W-:Y:S05]  /*1d6a0*/  BSYNC.RELIABLE B0 ;  /* 0x0000000000007941 */ /* 0x000fea0003800100 */
.L_x_5425:
        /* <DEDUP_REMOVED lines=16> */
.L_x_5438:
[----:B------:R-:W-:Y:S05]  /*1d7b0*/  BSYNC.RECONVERGENT B4 ;  /* 0x0000000000047941 */ /* 0x000fea0003800200 */
.L_x_5437:
        /* <DEDUP_REMOVED lines=28> */
.L_x_5428:
[----:B------:R-:W-:Y:S05]  /*1d980*/  BSYNC.RECONVERGENT B3 ;  /* 0x0000000000037941 */ /* 0x000fea0003800200 */
.L_x_5424:
[----:B-1----:R-:W-:Y:S02]  /*1d990*/  LOP3.LUT R28, R11, 0x80000000, R28, 0xb8, !PT ;  /* 0x800000000b1c7812 */ /* 0x002fe400078eb81c */
[----:B------:R-:W-:Y:S01]  /*1d9a0*/  LOP3.LUT R25, R0, 0x80000000, R25, 0xb8, !PT ;  /* 0x8000000000197812 */ /* 0x000fe200078eb819 */
[----:B------:R-:W-:Y:S06]  /*1d9b0*/  BRA `(.L_x_5411) ;  /* 0x0000001000e87947 */ /* 0x000fec0003800000 */
.L_x_5412:
        /* <DEDUP_REMOVED lines=31> */
.L_x_5444:
[----:B------:R-:W-:Y:S05]  /*1dbb0*/  BSYNC.RECONVERGENT B4 ;  /* 0x0000000000047941 */ /* 0x000fea0003800200 */
.L_x_5443:
        /* <DEDUP_REMOVED lines=22> */
.L_x_5442:
        /* <DEDUP_REMOVED lines=27> */
.L_x_5447:
[----:B------:R-:W-:Y:S05]  /*1ded0*/  BSYNC.RECONVERGENT B4 ;  /* 0x0000000000047941 */ /* 0x000fea0003800200 */
.L_x_5446:
        /* <DEDUP_REMOVED lines=22> */
.L_x_5441:
        /* <DEDUP_REMOVED lines=32> */
.L_x_5449:
[----:B------:R-:W-:Y:S05]  /*1e240*/  BSYNC.RECONVERGENT B4 ;  /* 0x0000000000047941 */ /* 0x000fea0003800200 */
.L_x_5448:
        /* <DEDUP_REMOVED lines=22> */
.L_x_5440:
        /* <DEDUP_REMOVED lines=24> */
.L_x_5453:
[----:B------:R-:W-:Y:S05]  /*1e530*/  BSYNC.RECONVERGENT B4 ;  /* 0x0000000000047941 */ /* 0x000fea0003800200 */
.L_x_5452:
        /* <DEDUP_REMOVED lines=22> */
.L_x_5451:
        /* <DEDUP_REMOVED lines=27> */
.L_x_5455:
[----:B------:R-:W-:Y:S05]  /*1e850*/  BSYNC.RECONVERGENT B4 ;  /* 0x0000000000047941 */ /* 0x000fea0003800200 */
.L_x_5454:
        /* <DEDUP_REMOVED lines=22> */
.L_x_5450:
        /* <DEDUP_REMOVED lines=32> */
.L_x_5457:
[----:B------:R-:W-:Y:S05]  /*1ebc0*/  BSYNC.RECONVERGENT B4 ;  /* 0x0000000000047941 */ /* 0x000fea0003800200 */
.L_x_5456:
        /* <DEDUP_REMOVED lines=21> */
.L_x_5445:
[----:B------:R-:W-:Y:S05]  /*1ed20*/  BSYNC.RECONVERGENT B3 ;  /* 0x0000000000037941 */ /* 0x000fea0003800200 */
.L_x_5439:
[----:B------:R-:W-:Y:S01]  /*1ed30*/  FADD.FTZ R3, R10, 0.69314718246459960938 ;  /* 0x3f3172180a037421 */ /* 0x000fe20000010000 */
[----:B------:R-:W-:-:S04]  /*1ed40*/  LOP3.LUT R25, R26, 0x80000000, R25, 0xb8, !PT ;  /* 0x800000001a197812 */ /* 0x000fc800078eb819 */
[----:B------:R-:W-:-:S07]  /*1ed50*/  LOP3.LUT R28, R3, 0x80000000, R28, 0xb8, !PT ;  /* 0x80000000031c7812 */ /* 0x000fce00078eb81c */
.L_x_5411:
[----:B------:R-:W-:Y:S05]  /*1ed60*/  BSYNC.RECONVERGENT B2 ;  /* 0x0000000000027941 */ /* 0x000fea0003800200 */
.L_x_5409:
[----:B------:R-:W-:Y:S05]  /*1ed70*/  WARPSYNC.ALL ;  /* 0x0000000000007948 */ /* 0x000fea0003800000 */
[--C-:B-----5:R-:W-:Y:S01]  /*1ed80*/  HADD2.F32 R30, -RZ, R12.reuse.H0_H0 ;  /* 0x2000000cff1e7230 */ /* 0x120fe20000004100 */
        /* <DEDUP_REMOVED lines=23> */
.L_x_5459:
        /* <DEDUP_REMOVED lines=16> */
[C---:B---3--:R-:W-:Y:S02]  /*1f000*/  VIMNMX R7, PT, PT, R5.reuse, R6, !PT ;  /* 0x0000000605077248 */ /* 0x048fe40007fe0100 */
        /* <DEDUP_REMOVED lines=53> */
.L_x_5467:
[----:B------:R-:W-:-:S04]  /*1f360*/  FADD.FTZ R7, -R3, R6 ;  /* 0x0000000603077221 */ /* 0x000fc80000010100 */
[----:B------:R-:W-:-:S07]  /*1f370*/  FMUL.FTZ R7, R7, 0.5 ;  /* 0x3f00000007077820 */ /* 0x000fce0000410000 */
.L_x_5468:
[----:B------:R-:W-:Y:S05]  /*1f380*/  BSYNC.RECONVERGENT B1 ;  /* 0x0000000000017941 */ /* 0x000fea0003800200 */
.L_x_5466:
        /* <DEDUP_REMOVED lines=11> */
.L_x_5470:
[----:B------:R-:W-:-:S04]  /*1f440*/  FADD.FTZ R16, R5, -R8 ;  /* 0x8000000805107221 */ /* 0x000fc80000010000 */
[----:B------:R-:W-:-:S07]  /*1f450*/  FMUL.FTZ R16, R16, 0.5 ;  /* 0x3f00000010107820 */ /* 0x000fce0000410000 */
.L_x_5471:
[----:B------:R-:W-:Y:S05]  /*1f460*/  BSYNC.RECONVERGENT B1 ;  /* 0x0000000000017941 */ /* 0x000fea0003800200 */
.L_x_5469:
        /* <DEDUP_REMOVED lines=35> */
.L_x_5465:
        /* <DEDUP_REMOVED lines=35> */
.L_x_5472:
[----:B------:R-:W-:-:S04]  /*1f8d0*/  FADD.FTZ R8, -R23, 1 ;  /* 0x3f80000017087421 */ /* 0x000fc80000010100 */
[----:B------:R-:W-:-:S06]  /*1f8e0*/  FMUL.FTZ R7, R3, R8 ;  /* 0x0000000803077220 */ /* 0x000fcc0000410000 */
[----:B------:R-:W0:Y:S08]  /*1f8f0*/  MUFU.SQRT R7, R7 ;  /* 0x0000000700077308 */ /* 0x000e300000002000 */
[----:B0-----:R-:W0:Y:S02]  /*1f900*/  MUFU.RCP R17, R7 ;  /* 0x0000000700117308 */ /* 0x001e240000001000 */
[----:B0-----:R-:W-:Y:S01]  /*1f910*/  FMUL.FTZ R26, |R30|, R17 ;  /* 0x000000111e1a7220 */ /* 0x001fe20000410200 */
[----:B------:R-:W-:Y:S06]  /*1f920*/  BRA `(.L_x_5463) ;  /* 0x0000000000047947 */ /* 0x000fec0003800000 */
.L_x_5464:
[----:B------:R0:W1:Y:S02]  /*1f930*/  MUFU.SQRT R26, R0 ;  /* 0x00000000001a7308 */ /* 0x0000640000002000 */
.L_x_5463:
[----:B------:R-:W-:Y:S05]  /*1f940*/  BSYNC.RECONVERGENT B0 ;  /* 0x0000000000007941 */ /* 0x000fea0003800200 */
.L_x_5462:
        /* <DEDUP_REMOVED lines=35> */
.L_x_5476:
        /* <DEDUP_REMOVED lines=23> */
.L_x_5482:
[----:B------:R-:W-:-:S04]  /*1fcf0*/  FADD.FTZ R3, -R4, R5 ;  /* 0x0000000504037221 */ /* 0x000fc80000010100 */
[----:B------:R-:W-:-:S07]  /*1fd00*/  FMUL.FTZ R3, R3, 0.5 ;  /* 0x3f00000003037820 */ /* 0x000fce0000410000 */
.L_x_5483:
[----:B------:R-:W-:Y:S05]  /*1fd10*/  BSYNC.RECONVERGENT B4 ;  /* 0x0000000000047941 */ /* 0x000fea0003800200 */
.L_x_5481:
[----:B------:R-:W-:Y:S01]  /*1fd20*/  FADD.FTZ R0, R3, R0 ;  /* 0x0000000003007221 */ /* 0x000fe20000010000 */
[----:B------:R-:W-:-:S04]  /*1fd30*/  FADD.FTZ R3, R23, R10 ;  /* 0x0000000a17037221 */ /* 0x000fc80000010000 */
[----:B------:R-:W-:-:S04]  /*1fd40*/  FMUL.FTZ R0, R0, R3 ;  /* 0x0000000300007220 */ /* 0x000fc80000410000 */
[----:B------:R0:W2:Y:S01]  /*1fd50*/  MUFU.SQRT R10, R0 ;  /* 0x00000000000a7308 */ /* 0x0000a20000002000 */
[----:B------:R-:W-:Y:S05]  /*1fd60*/  BRA `(.L_x_5484) ;  /* 0x0000000000487947 */ /* 0x000fea0003800000 */
.L_x_5480:
        /* <DEDUP_REMOVED lines=12> */
.L_x_5479:
[----:B------:R-:W-:Y:S01]  /*1fe30*/  FADD.FTZ R3, R10, 1 ;  /* 0x3f8000000a037421 */ /* 0x000fe20000010000 */
[----:B0-----:R-:W-:Y:S01]  /*1fe40*/  MUFU.SQRT R0, R0 ;  /* 0x0000000000007308 */ /* 0x001fe20000002000 */
[----:B------:R-:W-:Y:S02]  /*1fe50*/  MOV R23, 0x3f800000 ;  /* 0x3f80000000177802 */ /* 0x000fe40000000f00 */
[----:B------:R-:W-:-:S06]  /*1fe60*/  FMUL.FTZ R3, R3, 0.5 ;  /* 0x3f00000003037820 */ /* 0x000fcc0000410000 */
[----:B------:R-:W0:Y:S02]  /*1fe70*/  MUFU.SQRT R3, R3 ;  /* 0x0000000300037308 */ /* 0x000e240000002000 */
[----:B0-----:R-:W-:-:S07]  /*1fe80*/  FMUL.FTZ R10, R0, R3 ;  /* 0x00000003000a7220 */ /* 0x001fce0000410000 */
.L_x_5484:
[----:B------:R-:W-:Y:S05]  /*1fe90*/  BSYNC.RECONVERGENT B1 ;  /* 0x0000000000017941 */ /* 0x000fea0003800200 */
.L_x_5478:
[----:B------:R-:W-:Y:S05]  /*1fea0*/  BRA `(.L_x_5485) ;  /* 0x0000000000087947 */ /* 0x000fea0003800000 */
.L_x_5475:
[----:B------:R-:W-:Y:S01]  /*1feb0*/  FMUL.FTZ R10, R10, 16777216 ;  /* 0x4b8000000a0a7820 */ /* 0x000fe20000410000 */
[----:B------:R-:W-:-:S07]  /*1fec0*/  FMUL.FTZ R23, R23, 16777216 ;  /* 0x4b80000017177820 */ /* 0x000fce0000410000 */
.L_x_5485:
[----:B------:R-:W-:Y:S05]  /*1fed0*/  BSYNC.RELIABLE B0 ;  /* 0x0000000000007941 */ /* 0x000fea0003800100 */
.L_x_5474:
        /* <DEDUP_REMOVED lines=16> */
.L_x_5487:
[----:B------:R-:W-:Y:S05]  /*1ffe0*/  BSYNC.RECONVERGENT B4 ;  /* 0x0000000000047941 */ /* 0x000fea0003800200 */
.L_x_5486:
        /* <DEDUP_REMOVED lines=19> */
[----:B------:R-:W-:Y:S01]  /*20120*/  @!P2 FADD.FTZ R0, -R0, -RZ ;  /* 0x800000ff0000a221 */ /* 0x000fe20000010100 */
[----:B------:R-:W-:-:S03]  /*20130*/  FADD.FTZ R3, |R10|, |R23| ;  /* 0x400000170a037221 */ /* 0x000fc60000010200 */
[----:B------:R-:W-:Y:S01]  /*20140*/  @!P0 FFMA.FTZ R4, R5, 1.6832555532455444336, R0 ;  /* 0x3fd774eb05048823 */ /* 0x000fe20000010000 */
[----:B------:R-:W-:-:S04]  /*20150*/  MOV R0, 0x4016cbe4 ;  /* 0x4016cbe400007802 */ /* 0x000fc80000000f00 */
[----:B------:R-:W-:Y:S02]  /*20160*/  @!P3 FSEL R4, R0, 0.78539818525314331055, !P0 ;  /* 0x3f490fdb0004b808 */ /* 0x000fe40004000000 */
[----:B------:R-:W-:Y:S02]  /*20170*/  @!P1 FSEL R4, RZ, 3.1415927410125732422, P0 ;  /* 0x40490fdbff049808 */ /* 0x000fe40000000000 */
[----:B------:R-:W-:Y:S02]  /*20180*/  FSETP.NAN.FTZ.AND P0, PT, |R3|, |R3|, PT ;  /* 0x400000030300720b */ /* 0x000fe40003f18200 */
[----:B------:R-:W-:-:S04]  /*20190*/  LOP3.LUT R4, R4, 0x80000000, R23, 0xb8, !PT ;  /* 0x8000000004047812 */ /* 0x000fc800078eb817 */
[----:B------:R-:W-:-:S07]  /*201a0*/  FSEL R3, R3, R4, P0 ;  /* 0x0000000403037208 */ /* 0x000fce0000000000 */
.L_x_5477:
[----:B------:R-:W-:Y:S05]  /*201b0*/  BSYNC.RECONVERGENT B3 ;  /* 0x0000000000037941 */ /* 0x000fea0003800200 */
.L_x_5473:
[----:B-1----:R-:W-:Y:S02]  /*201c0*/  LOP3.LUT R11, R26, 0x80000000, R11, 0xb8, !PT ;  /* 0x800000001a0b7812 */ /* 0x002fe400078eb80b */
[----:B------:R-:W-:Y:S01]  /*201d0*/  LOP3.LUT R12, R3, 0x80000000, R12, 0xb8, !PT ;  /* 0x80000000030c7812 */ /* 0x000fe200078eb80c */
[----:B------:R-:W-:Y:S06]  /*201e0*/  BRA `(.L_x_5460) ;  /* 0x0000001000e87947 */ /* 0x000fec0003800000 */
.L_x_5461:
        /* <DEDUP_REMOVED lines=31> */
.L_x_5493:
[----:B------:R-:W-:Y:S05]  /*203e0*/  BSYNC.RECONVERGENT B4 ;  /* 0x0000000000047941 */ /* 0x000fea0003800200 */
.L_x_5492:
        /* <DEDUP_REMOVED lines=22> */
.L_x_5491:
        /* <DEDUP_REMOVED lines=27> */
.L_x_5496:
[----:B------:R-:W-:Y:S05]  /*20700*/  BSYNC.RECONVERGENT B4 ;  /* 0x0000000000047941 */ /* 0x000fea0003800200 */
.L_x_5495:
        /* <DEDUP_REMOVED lines=22> */
.L_x_5490:
        /* <DEDUP_REMOVED lines=32> */
.L_x_5498:
[----:B------:R-:W-:Y:S05]  /*20a70*/  BSYNC.RECONVERGENT B4 ;  /* 0x0000000000047941 */ /* 0x000fea0003800200 */
.L_x_5497:
        /* <DEDUP_REMOVED lines=22> */
.L_x_5489:
        /* <DEDUP_REMOVED lines=24> */
.L_x_5502:
[----:B------:R-:W-:Y:S05]  /*20d60*/  BSYNC.RECONVERGENT B4 ;  /* 0x0000000000047941 */ /* 0x000fea0003800200 */
.L_x_5501:
        /* <DEDUP_REMOVED lines=22> */
.L_x_5500:
        /* <DEDUP_REMOVED lines=27> */
.L_x_5504:
[----:B------:R-:W-:Y:S05]  /*21080*/  BSYNC.RECONVERGENT B4 ;  /* 0x0000000000047941 */ /* 0x000fea0003800200 */
.L_x_5503:
        /* <DEDUP_REMOVED lines=22> */
.L_x_5499:
        /* <DEDUP_REMOVED lines=32> */
.L_x_5506:
[----:B------:R-:W-:Y:S05]  /*213f0*/  BSYNC.RECONVERGENT B4 ;  /* 0x0000000000047941 */ /* 0x000fea0003800200 */
.L_x_5505:
        /* <DEDUP_REMOVED lines=21> */
.L_x_5494:
[----:B------:R-:W-:Y:S05]  /*21550*/  BSYNC.RECONVERGENT B3 ;  /* 0x0000000000037941 */ /* 0x000fea0003800200 */
.L_x_5488:
[----:B------:R-:W-:Y:S01]  /*21560*/  FADD.FTZ R10, R10, 0.69314718246459960938 ;  /* 0x3f3172180a0a7421 */ /* 0x000fe20000010000 */
[----:B------:R-:W-:-:S04]  /*21570*/  LOP3.LUT R12, R23, 0x80000000, R12, 0xb8, !PT ;  /* 0x80000000170c7812 */ /* 0x000fc800078eb80c */
[----:B------:R-:W-:-:S07]  /*21580*/  LOP3.LUT R11, R10, 0x80000000, R11, 0xb8, !PT ;  /* 0x800000000a0b7812 */ /* 0x000fce00078eb80b */
.L_x_5460:
[----:B------:R-:W-:Y:S05]  /*21590*/  BSYNC.RECONVERGENT B2 ;  /* 0x0000000000027941 */ /* 0x000fea0003800200 */
.L_x_5458:
        /* <DEDUP_REMOVED lines=25> */
.L_x_5508:
        /* <DEDUP_REMOVED lines=70> */
.L_x_5516:
[----:B------:R-:W-:-:S04]  /*21b90*/  FADD.FTZ R6, -R0, R7 ;  /* 0x0000000700067221 */ /* 0x000fc80000010100 */
[----:B------:R-:W-:-:S07]  /*21ba0*/  FMUL.FTZ R6, R6, 0.5 ;  /* 0x3f00000006067820 */ /* 0x000fce0000410000 */
.L_x_5517:
[----:B------:R-:W-:Y:S05]  /*21bb0*/  BSYNC.RECONVERGENT B1 ;  /* 0x0000000000017941 */ /* 0x000fea0003800200 */
.L_x_5515:
        /* <DEDUP_REMOVED lines=11> */
.L_x_5519:
[----:B------:R-:W-:-:S04]  /*21c70*/  FADD.FTZ R17, R4, -R17 ;  /* 0x8000001104117221 */ /* 0x000fc80000010000 */
[----:B------:R-:W-:-:S07]  /*21c80*/  FMUL.FTZ R17, R17, 0.5 ;  /* 0x3f00000011117820 */ /* 0x000fce0000410000 */
.L_x_5520:
[----:B------:R-:W-:Y:S05]  /*21c90*/  BSYNC.RECONVERGENT B1 ;  /* 0x0000000000017941 */ /* 0x000fea0003800200 */
.L_x_5518:
        /* <DEDUP_REMOVED lines=35> */
.L_x_5514:
        /* <DEDUP_REMOVED lines=35> */
.L_x_5521:
[----:B------:R-:W-:-:S04]  /*22100*/  FADD.FTZ R17, -R26, 1 ;  /* 0x3f8000001a117421 */ /* 0x000fc80000010100 */
[----:B------:R-:W-:-:S06]  /*22110*/  FMUL.FTZ R6, R0, R17 ;  /* 0x0000001100067220 */ /* 0x000fcc0000410000 */
[----:B------:R-:W0:Y:S08]  /*22120*/  MUFU.SQRT R6, R6 ;  /* 0x0000000600067308 */ /* 0x000e300000002000 */
[----:B0-----:R-:W0:Y:S02]  /*22130*/  MUFU.RCP R8, R6 ;  /* 0x0000000600087308 */ /* 0x001e240000001000 */
[----:B0-----:R-:W-:Y:S01]  /*22140*/  FMUL.FTZ R27, |R29|, R8 ;  /* 0x000000081d1b7220 */ /* 0x001fe20000410200 */
[----:B------:R-:W-:Y:S06]  /*22150*/  BRA `(.L_x_5512) ;  /* 0x0000000000047947 */ /* 0x000fec0003800000 */
.L_x_5513:
[----:B------:R0:W1:Y:S02]  /*22160*/  MUFU.SQRT R27, R3 ;  /* 0x00000003001b7308 */ /* 0x0000640000002000 */
.L_x_5512:
[----:B------:R-:W-:Y:S05]  /*22170*/  BSYNC.RECONVERGENT B0 ;  /* 0x0000000000007941 */ /* 0x000fea0003800200 */
.L_x_5511:
        /* <DEDUP_REMOVED lines=35> */
.L_x_5525:
        /* <DEDUP_REMOVED lines=23> */
.L_x_5531:
[----:B0-----:R-:W-:-:S04]  /*22520*/  FADD.FTZ R3, -R5, R4 ;  /* 0x0000000405037221 */ /* 0x001fc80000010100 */
[----:B------:R-:W-:-:S07]  /*22530*/  FMUL.FTZ R3, R3, 0.5 ;  /* 0x3f00000003037820 */ /* 0x000fce0000410000 */
.L_x_5532:
[----:B------:R-:W-:Y:S05]  /*22540*/  BSYNC.RECONVERGENT B4 ;  /* 0x0000000000047941 */ /* 0x000fea0003800200 */
.L_x_5530:
[----:B------:R-:W-:Y:S01]  /*22550*/  FADD.FTZ R0, R3, R0 ;  /* 0x0000000003007221 */ /* 0x000fe20000010000 */
[----:B------:R-:W-:-:S04]  /*22560*/  FADD.FTZ R23, R26, R23 ;  /* 0x000000171a177221 */ /* 0x000fc80000010000 */
[----:B------:R-:W-:-:S06]  /*22570*/  FMUL.FTZ R23, R0, R23 ;  /* 0x0000001700177220 */ /* 0x000fcc0000410000 */
[----:B------:R-:W0:Y:S01]  /*22580*/  MUFU.SQRT R23, R23 ;  /* 0x0000001700177308 */ /* 0x000e220000002000 */
[----:B------:R-:W-:Y:S05]  /*22590*/  BRA `(.L_x_5533) ;  /* 0x0000000000487947 */ /* 0x000fea0003800000 */
.L_x_5529:
        /* <DEDUP_REMOVED lines=12> */
.L_x_5528:
[----:B------:R-:W-:Y:S01]  /*22660*/  FADD.FTZ R0, R23, 1 ;  /* 0x3f80000017007421 */ /* 0x000fe20000010000 */
[----:B0-----:R-:W-:Y:S01]  /*22670*/  MUFU.SQRT R3, R3 ;  /* 0x0000000300037308 */ /* 0x001fe20000002000 */
[----:B------:R-:W-:Y:S02]  /*22680*/  MOV R26, 0x3f800000 ;  /* 0x3f800000001a7802 */ /* 0x000fe40000000f00 */
[----:B------:R-:W-:-:S06]  /*22690*/  FMUL.FTZ R0, R0, 0.5 ;  /* 0x3f00000000007820 */ /* 0x000fcc0000410000 */
[----:B------:R-:W0:Y:S02]  /*226a0*/  MUFU.SQRT R0, R0 ;  /* 0x0000000000007308 */ /* 0x000e240000002000 */
[----:B0-----:R-:W-:-:S07]  /*226b0*/  FMUL.FTZ R23, R3, R0 ;  /* 0x0000000003177220 */ /* 0x001fce0000410000 */
.L_x_5533:
[----:B------:R-:W-:Y:S05]  /*226c0*/  BSYNC.RECONVERGENT B1 ;  /* 0x0000000000017941 */ /* 0x000fea0003800200 */
.L_x_5527:
[----:B------:R-:W-:Y:S05]  /*226d0*/  BRA `(.L_x_5534) ;  /* 0x0000000000087947 */ /* 0x000fea0003800000 */
.L_x_5524:
[----:B------:R-:W-:Y:S01]  /*226e0*/  FMUL.FTZ R23, R23, 16777216 ;  /* 0x4b80000017177820 */ /* 0x000fe20000410000 */
[----:B------:R-:W-:-:S07]  /*226f0*/  FMUL.FTZ R26, R26, 16777216 ;  /* 0x4b8000001a1a7820 */ /* 0x000fce0000410000 */
.L_x_5534:
[----:B------:R-:W-:Y:S05]  /*22700*/  BSYNC.RELIABLE B0 ;  /* 0x0000000000007941 */ /* 0x000fea0003800100 */
.L_x_5523:
        /* <DEDUP_REMOVED lines=16> */
.L_x_5536:
[----:B------:R-:W-:Y:S05]  /*22810*/  BSYNC.RECONVERGENT B4 ;  /* 0x0000000000047941 */ /* 0x000fea0003800200 */
.L_x_5535:
[----:B------:R-:W-:Y:S02]  /*22820*/  HFMA2 R4, -RZ, RZ, 0.89990234375, 10328 ;  /* 0x3b33710bff047431 */ /* 0x000fe400000001ff */
[----:B------:R-:W-:Y:S01]  /*22830*/  FMUL.FTZ R3, R0, R0 ;  /* 0x0000000000037220 */ /* 0x000fe20000410000 */
[----:B------:R-:W-:Y:S02]  /*22840*/  MOV R5, 0x3fd774eb ;  /* 0x3fd774eb00057802 */ /* 0x000fe40000000f00 */
        /* <DEDUP_REMOVED lines=25> */
.L_x_5526:
[----:B------:R-:W-:Y:S05]  /*229e0*/  BSYNC.RECONVERGENT B3 ;  /* 0x0000000000037941 */ /* 0x000fea0003800200 */
.L_x_5522:
[----:B-1----:R-:W-:Y:S02]  /*229f0*/  LOP3.LUT R10, R27, 0x80000000, R10, 0xb8, !PT ;  /* 0x800000001b0a7812 */ /* 0x002fe400078eb80a */
[----:B------:R-:W-:Y:S01]  /*22a00*/  LOP3.LUT R13, R0, 0x80000000, R13, 0xb8, !PT ;  /* 0x80000000000d7812 */ /* 0x000fe200078eb80d */
[----:B------:R-:W-:Y:S06]  /*22a10*/  BRA `(.L_x_5509) ;  /* 0x0000001000ec7947 */ /* 0x000fec0003800000 */
.L_x_5510:
        /* <DEDUP_REMOVED lines=31> */
.L_x_5542:
[----:B------:R-:W-:Y:S05]  /*22c10*/  BSYNC.RECONVERGENT B4 ;  /* 0x0000000000047941 */ /* 0x000fea0003800200 */
.L_x_5541:
        /* <DEDUP_REMOVED lines=22> */
.L_x_5540:
        /* <DEDUP_REMOVED lines=27> */
.L_x_5545:
[----:B------:R-:W-:Y:S05]  /*22f30*/  BSYNC.RECONVERGENT B4 ;  /* 0x0000000000047941 */ /* 0x000fea0003800200 */
.L_x_5544:
        /* <DEDUP_REMOVED lines=22> */
.L_x_5539:
        /* <DEDUP_REMOVED lines=32> */
.L_x_5547:
[----:B------:R-:W-:Y:S05]  /*232a0*/  BSYNC.RECONVERGENT B4 ;  /* 0x0000000000047941 */ /* 0x000fea0003800200 */
.L_x_5546:
        /* <DEDUP_REMOVED lines=22> */
.L_x_5538:
        /* <DEDUP_REMOVED lines=24> */
.L_x_5551:
[----:B------:R-:W-:Y:S05]  /*23590*/  BSYNC.RECONVERGENT B4 ;  /* 0x0000000000047941 */ /* 0x000fea0003800200 */
.L_x_5550:
        /* <DEDUP_REMOVED lines=22> */
.L_x_5549:
        /* <DEDUP_REMOVED lines=28> */
.L_x_5553:
[----:B------:R-:W-:Y:S05]  /*238c0*/  BSYNC.RECONVERGENT B4 ;  /* 0x0000000000047941 */ /* 0x000fea0003800200 */
.L_x_5552:
        /* <DEDUP_REMOVED lines=22> */
.L_x_5548:
        /* <DEDUP_REMOVED lines=32> */
.L_x_5555:
[----:B------:R-:W-:Y:S05]  /*23c30*/  BSYNC.RECONVERGENT B4 ;  /* 0x0000000000047941 */ /* 0x000fea0003800200 */
.L_x_5554:
        /* <DEDUP_REMOVED lines=21> */
.L_x_5543:
[----:B------:R-:W-:Y:S05]  /*23d90*/  BSYNC.RECONVERGENT B3 ;  /* 0x0000000000037941 */ /* 0x000fea0003800200 */
.L_x_5537:
[----:B------:R-:W-:Y:S01]  /*23da0*/  FADD.FTZ R23, R23, 0.69314718246459960938 ;  /* 0x3f31721817177421 */ /* 0x000fe20000010000 */
[----:B------:R-:W-:-:S04]  /*23db0*/  LOP3.LUT R13, R26, 0x80000000, R13, 0xb8, !PT ;  /* 0x800000001a0d7812 */ /* 0x000fc800078eb80d */
[----:B------:R-:W-:-:S07]  /*23dc0*/  LOP3.LUT R10, R23, 0x80000000, R10, 0xb8, !PT ;  /* 0x80000000170a7812 */ /* 0x000fce00078eb80a */
.L_x_5509:
[----:B------:R-:W-:Y:S05]  /*23dd0*/  BSYNC.RECONVERGENT B2 ;  /* 0x0000000000027941 */ /* 0x000fea0003800200 */
.L_x_5507:
        /* <DEDUP_REMOVED lines=25> */
.L_x_5557:
        /* <DEDUP_REMOVED lines=70> */
.L_x_5565:
[----:B------:R-:W-:-:S04]  /*243d0*/  FADD.FTZ R7, -R3, R6 ;  /* 0x0000000603077221 */ /* 0x000fc80000010100 */
[----:B------:R-:W-:-:S07]  /*243e0*/  FMUL.FTZ R7, R7, 0.5 ;  /* 0x3f00000007077820 */ /* 0x000fce0000410000 */
.L_x_5566:
[----:B------:R-:W-:Y:S05]  /*243f0*/  BSYNC.RECONVERGENT B1 ;  /* 0x0000000000017941 */ /* 0x000fea0003800200 */
.L_x_5564:
        /* <DEDUP_REMOVED lines=11> */
.L_x_5568:
[----:B------:R-:W-:-:S04]  /*244b0*/  FADD.FTZ R16, R5, -R8 ;  /* 0x8000000805107221 */ /* 0x000fc80000010000 */
[----:B------:R-:W-:-:S07]  /*244c0*/  FMUL.FTZ R16, R16, 0.5 ;  /* 0x3f00000010107820 */ /* 0x000fce0000410000 */
.L_x_5569:
[----:B------:R-:W-:Y:S05]  /*244d0*/  BSYNC.RECONVERGENT B1 ;  /* 0x0000000000017941 */ /* 0x000fea0003800200 */
.L_x_5567:
        /* <DEDUP_REMOVED lines=35> */
.L_x_5563:
        /* <DEDUP_REMOVED lines=35> */
.L_x_5570:
[----:B------:R-:W-:-:S04]  /*24940*/  FADD.FTZ R8, -R27, 1 ;  /* 0x3f8000001b087421 */ /* 0x000fc80000010100 */
[----:B------:R-:W-:-:S06]  /*24950*/  FMUL.FTZ R7, R3, R8 ;  /* 0x0000000803077220 */ /* 0x000fcc0000410000 */
[----:B------:R-:W0:Y:S08]  /*24960*/  MUFU.SQRT R7, R7 ;  /* 0x0000000700077308 */ /* 0x000e300000002000 */
[----:B0-----:R-:W0:Y:S02]  /*24970*/  MUFU.RCP R17, R7 ;  /* 0x0000000700117308 */ /* 0x001e240000001000 */
[----:B0-----:R-:W-:Y:S01]  /*24980*/  FMUL.FTZ R30, |R32|, R17 ;  /* 0x00000011201e7220 */ /* 0x001fe20000410200 */
[----:B------:R-:W-:Y:S06]  /*24990*/  BRA `(.L_x_5561) ;  /* 0x0000000000047947 */ /* 0x000fec0003800000 */
.L_x_5562:
[----:B------:R0:W1:Y:S02]  /*249a0*/  MUFU.SQRT R30, R0 ;  /* 0x00000000001e7308 */ /* 0x0000640000002000 */
.L_x_5561:
[----:B------:R-:W-:Y:S05]  /*249b0*/  BSYNC.RECONVERGENT B0 ;  /* 0x0000000000007941 */ /* 0x000fea0003800200 */
.L_x_5560:
        /* <DEDUP_REMOVED lines=35> */
.L_x_5574:
        /* <DEDUP_REMOVED lines=23> */
.L_x_5580:
[----:B------:R-:W-:-:S04]  /*24d60*/  FADD.FTZ R3, -R4, R5 ;  /* 0x0000000504037221 */ /* 0x000fc80000010100 */
[----:B------:R-:W-:-:S07]  /*24d70*/  FMUL.FTZ R3, R3, 0.5 ;  /* 0x3f00000003037820 */ /* 0x000fce0000410000 */
.L_x_5581:
[----:B------:R-:W-:Y:S05]  /*24d80*/  BSYNC.RECONVERGENT B4 ;  /* 0x0000000000047941 */ /* 0x000fea0003800200 */
.L_x_5579:
[----:B------:R-:W-:Y:S01]  /*24d90*/  FADD.FTZ R0, R3, R0 ;  /* 0x0000000003007221 */ /* 0x000fe20000010000 */
[----:B------:R-:W-:-:S04]  /*24da0*/  FADD.FTZ R3, R27, R26 ;  /* 0x0000001a1b037221 */ /* 0x000fc80000010000 */
[----:B------:R-:W-:-:S04]  /*24db0*/  FMUL.FTZ R0, R0, R3 ;  /* 0x0000000300007220 */ /* 0x000fc80000410000 */
[----:B------:R0:W2:Y:S01]  /*24dc0*/  MUFU.SQRT R26, R0 ;  /* 0x00000000001a7308 */ /* 0x0000a20000002000 */
[----:B------:R-:W-:Y:S05]  /*24dd0*/  BRA `(.L_x_5582) ;  /* 0x0000000000487947 */ /* 0x000fea0003800000 */
.L_x_5578:
        /* <DEDUP_REMOVED lines=12> */
.L_x_5577:
[----:B------:R-:W-:Y:S01]  /*24ea0*/  FADD.FTZ R3, R26, 1 ;  /* 0x3f8000001a037421 */ /* 0x000fe20000010000 */
[----:B0-----:R-:W-:Y:S01]  /*24eb0*/  MUFU.SQRT R0, R0 ;  /* 0x0000000000007308 */ /* 0x001fe20000002000 */
[----:B------:R-:W-:Y:S02]  /*24ec0*/  MOV R27, 0x3f800000 ;  /* 0x3f800000001b7802 */ /* 0x000fe40000000f00 */
[----:B------:R-:W-:-:S06]  /*24ed0*/  FMUL.FTZ R3, R3, 0.5 ;  /* 0x3f00000003037820 */ /* 0x000fcc0000410000 */
[----:B------:R-:W0:Y:S02]  /*24ee0*/  MUFU.SQRT R3, R3 ;  /* 0x0000000300037308 */ /* 0x000e240000002000 */
[----:B0-----:R-:W-:-:S07]  /*24ef0*/  FMUL.FTZ R26, R0, R3 ;  /* 0x00000003001a7220 */ /* 0x001fce0000410000 */
.L_x_5582:
[----:B------:R-:W-:Y:S05]  /*24f00*/  BSYNC.RECONVERGENT B1 ;  /* 0x0000000000017941 */ /* 0x000fea0003800200 */
.L_x_5576:
[----:B------:R-:W-:Y:S05]  /*24f10*/  BRA `(.L_x_5583) ;  /* 0x0000000000087947 */ /* 0x000fea0003800000 */
.L_x_5573:
[----:B------:R-:W-:Y:S01]  /*24f20*/  FMUL.FTZ R26, R26, 16777216 ;  /* 0x4b8000001a1a7820 */ /* 0x000fe20000410000 */
[----:B------:R-:W-:-:S07]  /*24f30*/  FMUL.FTZ R27, R27, 16777216 ;  /* 0x4b8000001b1b7820 */ /* 0x000fce0000410000 */
.L_x_5583:
[----:B------:R-:W-:Y:S05]  /*24f40*/  BSYNC.RELIABLE B0 ;  /* 0x0000000000007941 */ /* 0x000fea0003800100 */
.L_x_5572:
        /* <DEDUP_REMOVED lines=16> */
.L_x_5585:
[----:B------:R-:W-:Y:S05]  /*25050*/  BSYNC.RECONVERGENT B4 ;  /* 0x0000000000047941 */ /* 0x000fea0003800200 */
.L_x_5584:
        /* <DEDUP_REMOVED lines=28> */
.L_x_5575:
[----:B------:R-:W-:Y:S05]  /*25220*/  BSYNC.RECONVERGENT B3 ;  /* 0x0000000000037941 */ /* 0x000fea0003800200 */
.L_x_5571:
[----:B-1----:R-:W-:Y:S02]  /*25230*/  LOP3.LUT R23, R30, 0x80000000, R23, 0xb8, !PT ;  /* 0x800000001e177812 */ /* 0x002fe400078eb817 */
[----:B------:R-:W-:Y:S01]  /*25240*/  LOP3.LUT R14, R3, 0x80000000, R14, 0xb8, !PT ;  /* 0x80000000030e7812 */ /* 0x000fe200078eb80e */
[----:B------:R-:W-:Y:S06]  /*25250*/  BRA `(.L_x_5558) ;  /* 0x0000001000e87947 */ /* 0x000fec0003800000 */
.L_x_5559:
        /* <DEDUP_REMOVED lines=31> */
.L_x_5591:
[----:B------:R-:W-:Y:S05]  /*25450*/  BSYNC.RECONVERGENT B4 ;  /* 0x0000000000047941 */ /* 0x000fea0003800200 */
.L_x_5590:
        /* <DEDUP_REMOVED lines=22> */
.L_x_5589:
        /* <DEDUP_REMOVED lines=27> */
.L_x_5594:
[----:B------:R-:W-:Y:S05]  /*25770*/  BSYNC.RECONVERGENT B4 ;  /* 0x0000000000047941 */ /* 0x000fea0003800200 */
.L_x_5593:
        /* <DEDUP_REMOVED lines=22> */
.L_x_5588:
        /* <DEDUP_REMOVED lines=32> */
.L_x_5596:
[----:B------:R-:W-:Y:S05]  /*25ae0*/  BSYNC.RECONVERGENT B4 ;  /* 0x0000000000047941 */ /* 0x000fea0003800200 */
.L_x_5595:
        /* <DEDUP_REMOVED lines=22> */
.L_x_5587:
        /* <DEDUP_REMOVED lines=24> */
.L_x_5600:
[----:B------:R-:W-:Y:S05]  /*25dd0*/  BSYNC.RECONVERGENT B4 ;  /* 0x0000000000047941 */ /* 0x000fea0003800200 */
.L_x_5599:
        /* <DEDUP_REMOVED lines=22> */
.L_x_5598:
        /* <DEDUP_REMOVED lines=27> */
.L_x_5602:
[----:B------:R-:W-:Y:S05]  /*260f0*/  BSYNC.RECONVERGENT B4 ;  /* 0x0000000000047941 */ /* 0x000fea0003800200 */
.L_x_5601:
        /* <DEDUP_REMOVED lines=22> */
.L_x_5597:
        /* <DEDUP_REMOVED lines=32> */
.L_x_5604:
[----:B------:R-:W-:Y:S05]  /*26460*/  BSYNC.RECONVERGENT B4 ;  /* 0x0000000000047941 */ /* 0x000fea0003800200 */
.L_x_5603:
        /* <DEDUP_REMOVED lines=21> */
.L_x_5592:
[----:B------:R-:W-:Y:S05]  /*265c0*/  BSYNC.RECONVERGENT B3 ;  /* 0x0000000000037941 */ /* 0x000fea0003800200 */
.L_x_5586:
[----:B------:R-:W-:Y:S01]  /*265d0*/  FADD.FTZ R26, R26, 0.69314718246459960938 ;  /* 0x3f3172181a1a7421 */ /* 0x000fe20000010000 */
[----:B------:R-:W-:-:S04]  /*265e0*/  LOP3.LUT R14, R27, 0x80000000, R14, 0xb8, !PT ;  /* 0x800000001b0e7812 */ /* 0x000fc800078eb80e */
[----:B------:R-:W-:-:S07]  /*265f0*/  LOP3.LUT R23, R26, 0x80000000, R23, 0xb8, !PT ;  /* 0x800000001a177812 */ /* 0x000fce00078eb817 */
.L_x_5558:
[----:B------:R-:W-:Y:S05]  /*26600*/  BSYNC.RECONVERGENT B2 ;  /* 0x0000000000027941 */ /* 0x000fea0003800200 */
.L_x_5556:
        /* <DEDUP_REMOVED lines=25> */
.L_x_5606:
        /* <DEDUP_REMOVED lines=11> */
[----:B---3--:R-:W-:Y:S01]  /*26850*/  FADD.FTZ R7, |R3|, -RZ ;  /* 0x800000ff03077221 */ /* 0x008fe20000010200 */
[----:B------:R-:W-:Y:S01]  /*26860*/  FADD.FTZ R5, R30, -1 ;  /* 0xbf8000001e057421 */ /* 0x000fe20000010000 */
[----:B------:R-:W-:Y:S01]  /*26870*/  BSSY.RECONVERGENT B0, `(.L_x_5609) ;  /* 0x0000097000007945 */ /* 0x000fe20003800200 */
[----:B------:R-:W-:Y:S02]  /*26880*/  FADD.FTZ R6, |R0|, -RZ ;  /* 0x800000ff00067221 */ /* 0x000fe40000010200 */
[----:B------:R-:W-:-:S03]  /*26890*/  FADD.FTZ R32, |R5|, -RZ ;  /* 0x800000ff05207221 */ /* 0x000fc60000010200 */
[CC--:B------:R-:W-:Y:S02]  /*268a0*/  VIMNMX R4, PT, PT, R7.reuse, R6.reuse, !PT ;  /* 0x0000000607047248 */ /* 0x0c0fe40007fe0100 */
        /* <DEDUP_REMOVED lines=53> */
.L_x_5614:
[----:B------:R-:W-:-:S04]  /*26c00*/  FADD.FTZ R4, -R0, R7 ;  /* 0x0000000700047221 */ /* 0x000fc80000010100 */
[----:B------:R-:W-:-:S07]  /*26c10*/  FMUL.FTZ R4, R4, 0.5 ;  /* 0x3f00000004047820 */ /* 0x000fce0000410000 */
.L_x_5615:
[----:B------:R-:W-:Y:S05]  /*26c20*/  BSYNC.RECONVERGENT B1 ;  /* 0x0000000000017941 */ /* 0x000fea0003800200 */
.L_x_5613:
        /* <DEDUP_REMOVED lines=11> */
.L_x_5617:
[----:B------:R-:W-:-:S04]  /*26ce0*/  FADD.FTZ R17, R6, -R17 ;  /* 0x8000001106117221 */ /* 0x000fc80000010000 */
[----:B------:R-:W-:-:S07]  /*26cf0*/  FMUL.FTZ R17, R17, 0.5 ;  /* 0x3f00000011117820 */ /* 0x000fce0000410000 */
.L_x_5618:
[----:B------:R-:W-:Y:S05]  /*26d00*/  BSYNC.RECONVERGENT B1 ;  /* 0x0000000000017941 */ /* 0x000fea0003800200 */
.L_x_5616:
        /* <DEDUP_REMOVED lines=35> */
.L_x_5612:
        /* <DEDUP_REMOVED lines=35> */
.L_x_5619:
[----:B------:R-:W-:-:S04]  /*27170*/  FADD.FTZ R17, -R30, 1 ;  /* 0x3f8000001e117421 */ /* 0x000fc80000010100 */
[----:B------:R-:W-:-:S06]  /*27180*/  FMUL.FTZ R4, R0, R17 ;  /* 0x0000001100047220 */ /* 0x000fcc0000410000 */
[----:B------:R-:W0:Y:S08]  /*27190*/  MUFU.SQRT R4, R4 ;  /* 0x0000000400047308 */ /* 0x000e300000002000 */
[----:B0-----:R-:W0:Y:S02]  /*271a0*/  MUFU.RCP R8, R4 ;  /* 0x0000000400087308 */ /* 0x001e240000001000 */
[----:B0-----:R-:W-:Y:S01]  /*271b0*/  FMUL.FTZ R29, |R31|, R8 ;  /* 0x000000081f1d7220 */ /* 0x001fe20000410200 */
[----:B------:R-:W-:Y:S06]  /*271c0*/  BRA `(.L_x_5610) ;  /* 0x0000000000047947 */ /* 0x000fec0003800000 */
.L_x_5611:
[----:B------:R0:W1:Y:S02]  /*271d0*/  MUFU.SQRT R29, R3 ;  /* 0x00000003001d7308 */ /* 0x0000640000002000 */
.L_x_5610:
[----:B------:R-:W-:Y:S05]  /*271e0*/  BSYNC.RECONVERGENT B0 ;  /* 0x0000000000007941 */ /* 0x000fea0003800200 */
.L_x_5609:
        /* <DEDUP_REMOVED lines=10> */
[C---:B------:R-:W-:Y:S02]  /*27290*/  FSETP.GT.FTZ.AND P0, PT, |R4|.reuse, 0.56000000238418579102, PT ;  /* 0x3f0f5c290400780b */ /* 0x040fe40003f14200 */
[C---:B------:R-:W-:Y:S02]  /*272a0*/  FSETP.NEU.FTZ.AND P1, PT, |R4|.reuse, 1, PT ;  /* 0x3f8000000400780b */ /* 0x040fe40003f3d200 */
[----:B------:R-:W-:-:S04]  /*272b0*/  FFMA.FTZ R0, |R4|, -R3, 0.5 ;  /* 0x3f00000004007423 */ /* 0x000fc80000010a03 */
[----:B------:R-:W0:Y:S02]  /*272c0*/  MUFU.RSQ R3, R0 ;  /* 0x0000000000037308 */ /* 0x000e240000001400 */
[----:B0-----:R-:W-:Y:S01]  /*272d0*/  FMUL.FTZ R5, R0, R3 ;  /* 0x0000000300057220 */ /* 0x001fe20000410000 */
[----:B------:R-:W-:Y:S01]  /*272e0*/  FMUL.FTZ R6, R3, -0.5 ;  /* 0xbf00000003067820 */ /* 0x000fe20000410000 */
[----:B------:R-:W-:-:S03]  /*272f0*/  FADD.FTZ R3, |R4|, -RZ ;  /* 0x800000ff04037221 */ /* 0x000fc60000010200 */
        /* <DEDUP_REMOVED lines=18> */
.L_x_5623:
        /* <DEDUP_REMOVED lines=23> */
.L_x_5629:
[----:B0-----:R-:W-:-:S04]  /*27590*/  FADD.FTZ R3, -R5, R6 ;  /* 0x0000000605037221 */ /* 0x001fc80000010100 */
[----:B------:R-:W-:-:S07]  /*275a0*/  FMUL.FTZ R3, R3, 0.5 ;  /* 0x3f00000003037820 */ /* 0x000fce0000410000 */
.L_x_5630:
[----:B------:R-:W-:Y:S05]  /*275b0*/  BSYNC.RECONVERGENT B4 ;  /* 0x0000000000047941 */ /* 0x000fea0003800200 */
.L_x_5628:
[----:B------:R-:W-:Y:S01]  /*275c0*/  FADD.FTZ R0, R3, R0 ;  /* 0x0000000003007221 */ /* 0x000fe20000010000 */
[----:B------:R-:W-:-:S04]  /*275d0*/  FADD.FTZ R27, R30, R27 ;  /* 0x0000001b1e1b7221 */ /* 0x000fc80000010000 */
[----:B------:R-:W-:-:S06]  /*275e0*/  FMUL.FTZ R27, R0, R27 ;  /* 0x0000001b001b7220 */ /* 0x000fcc0000410000 */
[----:B------:R-:W0:Y:S01]  /*275f0*/  MUFU.SQRT R27, R27 ;  /* 0x0000001b001b7308 */ /* 0x000e220000002000 */
[----:B------:R-:W-:Y:S05]  /*27600*/  BRA `(.L_x_5631) ;  /* 0x0000000000487947 */ /* 0x000fea0003800000 */
.L_x_5627:
        /* <DEDUP_REMOVED lines=12> */
.L_x_5626:
[----:B------:R-:W-:Y:S01]  /*276d0*/  FADD.FTZ R0, R27, 1 ;  /* 0x3f8000001b007421 */ /* 0x000fe20000010000 */
[----:B0-----:R-:W-:Y:S01]  /*276e0*/  MUFU.SQRT R3, R3 ;  /* 0x0000000300037308 */ /* 0x001fe20000002000 */
[----:B------:R-:W-:Y:S02]  /*276f0*/  MOV R30, 0x3f800000 ;  /* 0x3f800000001e7802 */ /* 0x000fe40000000f00 */
[----:B------:R-:W-:-:S06]  /*27700*/  FMUL.FTZ R0, R0, 0.5 ;  /* 0x3f00000000007820 */ /* 0x000fcc0000410000 */
[----:B------:R-:W0:Y:S02]  /*27710*/  MUFU.SQRT R0, R0 ;  /* 0x0000000000007308 */ /* 0x000e240000002000 */
[----:B0-----:R-:W-:-:S07]  /*27720*/  FMUL.FTZ R27, R3, R0 ;  /* 0x00000000031b7220 */ /* 0x001fce0000410000 */
.L_x_5631:
[----:B------:R-:W-:Y:S05]  /*27730*/  BSYNC.RECONVERGENT B1 ;  /* 0x0000000000017941 */ /* 0x000fea0003800200 */
.L_x_5625:
[----:B------:R-:W-:Y:S05]  /*27740*/  BRA `(.L_x_5632) ;  /* 0x0000000000087947 */ /* 0x000fea0003800000 */
.L_x_5622:
[----:B------:R-:W-:Y:S01]  /*27750*/  FMUL.FTZ R27, R27, 16777216 ;  /* 0x4b8000001b1b7820 */ /* 0x000fe20000410000 */
[----:B------:R-:W-:-:S07]  /*27760*/  FMUL.FTZ R30, R30, 16777216 ;  /* 0x4b8000001e1e7820 */ /* 0x000fce0000410000 */
.L_x_5632:
[----:B------:R-:W-:Y:S05]  /*27770*/  BSYNC.RELIABLE B0 ;  /* 0x0000000000007941 */ /* 0x000fea0003800100 */
.L_x_5621:
        /* <DEDUP_REMOVED lines=16> */
.L_x_5634:
[----:B------:R-:W-:Y:S05]  /*27880*/  BSYNC.RECONVERGENT B4 ;  /* 0x0000000000047941 */ /* 0x000fea0003800200 */
.L_x_5633:
        /* <DEDUP_REMOVED lines=18> */
[----:B------:R-:W-:-:S03]  /*279b0*/  FADD.FTZ R4, |R27|, |R30| ;  /* 0x4000001e1b047221 */ /* 0x000fc60000010200 */
        /* <DEDUP_REMOVED lines=9> */
.L_x_5624:
[----:B------:R-:W-:Y:S05]  /*27a50*/  BSYNC.RECONVERGENT B3 ;  /* 0x0000000000037941 */ /* 0x000fea0003800200 */
.L_x_5620:
[----:B-1----:R-:W-:Y:S02]  /*27a60*/  LOP3.LUT R26, R29, 0x80000000, R26, 0xb8, !PT ;  /* 0x800000001d1a7812 */ /* 0x002fe400078eb81a */
[----:B------:R-:W-:Y:S01]  /*27a70*/  LOP3.LUT R15, R4, 0x80000000, R15, 0xb8, !PT ;  /* 0x80000000040f7812 */ /* 0x000fe200078eb80f */
[----:B------:R-:W-:Y:S06]  /*27a80*/  BRA `(.L_x_5607) ;  /* 0x0000001000ec7947 */ /* 0x000fec0003800000 */
.L_x_5608:
        /* <DEDUP_REMOVED lines=31> */
.L_x_5640:
[----:B------:R-:W-:Y:S05]  /*27c80*/  BSYNC.RECONVERGENT B4 ;  /* 0x0000000000047941 */ /* 0x000fea0003800200 */
.L_x_5639:
        /* <DEDUP_REMOVED lines=22> */
.L_x_5638:
        /* <DEDUP_REMOVED lines=27> */
.L_x_5643:
[----:B------:R-:W-:Y:S05]  /*27fa0*/  BSYNC.RECONVERGENT B4 ;  /* 0x0000000000047941 */ /* 0x000fea0003800200 */
.L_x_5642:
        /* <DEDUP_REMOVED lines=22> */
.L_x_5637:
        /* <DEDUP_REMOVED lines=32> */
.L_x_5645:
[----:B------:R-:W-:Y:S05]  /*28310*/  BSYNC.RECONVERGENT B4 ;  /* 0x0000000000047941 */ /* 0x000fea0003800200 */
.L_x_5644:
        /* <DEDUP_REMOVED lines=22> */
.L_x_5636:
        /* <DEDUP_REMOVED lines=24> */
.L_x_5649:
[----:B------:R-:W-:Y:S05]  /*28600*/  BSYNC.RECONVERGENT B4 ;  /* 0x0000000000047941 */ /* 0x000fea0003800200 */
.L_x_5648:
        /* <DEDUP_REMOVED lines=22> */
.L_x_5647:
        /* <DEDUP_REMOVED lines=28> */
.L_x_5651:
[----:B------:R-:W-:Y:S05]  /*28930*/  BSYNC.RECONVERGENT B4 ;  /* 0x0000000000047941 */ /* 0x000fea0003800200 */
.L_x_5650:
        /* <DEDUP_REMOVED lines=22> */
.L_x_5646:
        /* <DEDUP_REMOVED lines=32> */
.L_x_5653:
[----:B------:R-:W-:Y:S05]  /*28ca0*/  BSYNC.RECONVERGENT B4 ;  /* 0x0000000000047941 */ /* 0x000fea0003800200 */
.L_x_5652:
        /* <DEDUP_REMOVED lines=21> */
.L_x_5641:
[----:B------:R-:W-:Y:S05]  /*28e00*/  BSYNC.RECONVERGENT B3 ;  /* 0x0000000000037941 */ /* 0x000fea0003800200 */
.L_x_5635:
[----:B------:R-:W-:Y:S01]  /*28e10*/  FADD.FTZ R27, R27, 0.69314718246459960938 ;  /* 0x3f3172181b1b7421 */ /* 0x000fe20000010000 */
[----:B------:R-:W-:-:S04]  /*28e20*/  LOP3.LUT R15, R30, 0x80000000, R15, 0xb8, !PT ;  /* 0x800000001e0f7812 */ /* 0x000fc800078eb80f */
[----:B------:R-:W-:-:S07]  /*28e30*/  LOP3.LUT R26, R27, 0x80000000, R26, 0xb8, !PT ;  /* 0x800000001b1a7812 */ /* 0x000fce00078eb81a */
.L_x_5607:
[----:B------:R-:W-:Y:S05]  /*28e40*/  BSYNC.RECONVERGENT B2 ;  /* 0x0000000000027941 */ /* 0x000fea0003800200 */
.L_x_5605:
[----:B------:R-:W-:Y:S05]  /*28e50*/  WARPSYNC.ALL ;  /* 0x0000000000007948 */ /* 0x000fea0003800000 */
[----:B------:R-:W0:Y:S01]  /*28e60*/  LDC.64 R4, c[0x0][0x388] ;  /* 0x0000e200ff047b82 */ /* 0x000e220000000a00 */
[----:B---3--:R-:W-:Y:S02]  /*28e70*/  F2FP.F16.F32.PACK_AB R7, R25, R28 ;  /* 0x0000001c1907723e */ /* 0x008fe400000000ff */
[----:B------:R-:W-:Y:S02]  /*28e80*/  F2FP.F16.F32.PACK_AB R6, R21, R24 ;  /* 0x000000181506723e */ /* 0x000fe400000000ff */
[----:B------:R-:W-:-:S02]  /*28e90*/  F2FP.F16.F32.PACK_AB R14, R14, R23 ;  /* 0x000000170e0e723e */ /* 0x000fc400000000ff */
[----:B------:R-:W-:Y:S02]  /*28ea0*/  F2FP.F16.F32.PACK_AB R13, R13, R10 ;  /* 0x0000000a0d0d723e */ /* 0x000fe400000000ff */
[----:B------:R-:W-:Y:S02]  /*28eb0*/  F2FP.F16.F32.PACK_AB R12, R12, R11 ;  /* 0x0000000b0c0c723e */ /* 0x000fe400000000ff */
[----:B------:R-:W-:Y:S01]  /*28ec0*/  F2FP.F16.F32.PACK_AB R15, R15, R26 ;  /* 0x0000001a0f0f723e */ /* 0x000fe200000000ff */
[----:B0-----:R-:W-:Y:S01]  /*28ed0*/  IMAD.WIDE.U32 R2, R2, 0x4, R4 ;  /* 0x0000000402027825 */ /* 0x001fe200078e0004 */
[----:B------:R-:W-:Y:S02]  /*28ee0*/  F2FP.F16.F32.PACK_AB R5, R22, R9 ;  /* 0x000000091605723e */ /* 0x000fe400000000ff */
[----:B------:R-:W-:Y:S01]  /*28ef0*/  F2FP.F16.F32.PACK_AB R4, R20, R19 ;  /* 0x000000131404723e */ /* 0x000fe200000000ff */
[----:B------:R-:W-:-:S05]  /*28f00*/  IMAD.WIDE.U32 R2, R18, 0x10, R2 ;  /* 0x0000001012027825 */ /* 0x000fca00078e0002 */
[----:B------:R-:W-:Y:S04]  /*28f10*/  STG.E.128 desc[UR4][R2.64], R4 ;  /* 0x0000000402007986 */ /* 0x000fe8000c101d04 */
[----:B------:R-:W-:Y:S01]  /*28f20*/  STG.E.128 desc[UR4][R2.64+0x800], R12 ;  /* 0x0008000c02007986 */ /* 0x000fe2000c101d04 */
[----:B------:R-:W-:Y:S05]  /*28f30*/  EXIT ;  /* 0x000000000000794d */ /* 0x000fea0003800000 */
        .weak           $__internal_11_$__cuda_sm3x_div_rn_ftz_f32_slowpath
        .type           $__internal_11_$__cuda_sm3x_div_rn_ftz_f32_slowpath,@function
        .size           $__internal_11_$__cuda_sm3x_div_rn_ftz_f32_slowpath,(.L_x_14763 - $__internal_11_$__cuda_sm3x_div_rn_ftz_f32_slowpath)
$__internal_11_$__cuda_sm3x_div_rn_ftz_f32_slowpath:
        /* <DEDUP_REMOVED lines=32> */
.L_x_5656:
[----:B------:R-:W-:Y:S05]  /*29140*/  BSYNC.RELIABLE B1 ;  /* 0x0000000000017941 */ /* 0x000fea0003800100 */
.L_x_5655:
[----:B------:R-:W-:Y:S01]  /*29150*/  IADD3 R3, PT, PT, R3, -0x7f, RZ ;  /* 0xffffff8103037810 */ /* 0x000fe20007ffe0ff */
[----:B------:R-:W-:Y:S01]  /*29160*/  BSSY.RECONVERGENT B1, `(.L_x_5661) ;  /* 0x000001b000017945 */ /* 0x000fe20003800200 */
[----:B------:R-:W-:-:S03]  /*29170*/  IADD3 R6, PT, PT, R6, -0x7f, RZ ;  /* 0xffffff8106067810 */ /* 0x000fc60007ffe0ff */
[----:B------:R-:W-:Y:S01]  /*29180*/  IMAD R33, R3, -0x800000, R34 ;  /* 0xff80000003217824 */ /* 0x000fe200078e0222 */
[----:B------:R-:W-:-:S03]  /*29190*/  IADD3 R3, PT, PT, R6, -R3, RZ ;  /* 0x8000000306037210 */ /* 0x000fc60007ffe0ff */
[----:B------:R-:W0:Y:S01]  /*291a0*/  MUFU.RCP R0, R33 ;  /* 0x0000002100007308 */ /* 0x000e220000001000 */
[----:B------:R-:W-:-:S04]  /*291b0*/  FADD.FTZ R5, -R33, -RZ ;  /* 0x800000ff21057221 */ /* 0x000fc80000010100 */
[----:B0-----:R-:W-:-:S04]  /*291c0*/  FFMA R7, R0, R5, 1 ;  /* 0x3f80000000077423 */ /* 0x001fc80000000005 */
[----:B------:R-:W-:Y:S01]  /*291d0*/  FFMA R7, R0, R7, R0 ;  /* 0x0000000700077223 */ /* 0x000fe20000000000 */
[----:B------:R-:W-:-:S04]  /*291e0*/  IMAD R0, R6, -0x800000, R17 ;  /* 0xff80000006007824 */ /* 0x000fc800078e0211 */
        /* <DEDUP_REMOVED lines=17> */
.L_x_5662:
[----:B------:R-:W-:-:S07]  /*29300*/  LEA R0, R3, R0, 0x17 ;  /* 0x0000000003007211 */ /* 0x000fce00078eb8ff */
.L_x_5663:
[----:B------:R-:W-:Y:S05]  /*29310*/  BSYNC.RECONVERGENT B1 ;  /* 0x0000000000017941 */ /* 0x000fea0003800200 */
.L_x_5661:
[----:B------:R-:W-:Y:S05]  /*29320*/  BRA `(.L_x_5664) ;  /* 0x0000000000207947 */ /* 0x000fea0003800000 */
.L_x_5660:
[----:B------:R-:W-:-:S04]  /*29330*/  LOP3.LUT R0, R34, 0x80000000, R17, 0x48, !PT ;  /* 0x8000000022007812 */ /* 0x000fc800078e4811 */
[----:B------:R-:W-:Y:S01]  /*29340*/  LOP3.LUT R0, R0, 0x7f800000, RZ, 0xfc, !PT ;  /* 0x7f80000000007812 */ /* 0x000fe200078efcff */
[----:B------:R-:W-:Y:S06]  /*29350*/  BRA `(.L_x_5664) ;  /* 0x0000000000147947 */ /* 0x000fec0003800000 */
.L_x_5659:
[----:B------:R-:W-:Y:S01]  /*29360*/  LOP3.LUT R0, R34, 0x80000000, R17, 0x48, !PT ;  /* 0x8000000022007812 */ /* 0x000fe200078e4811 */
[----:B------:R-:W-:Y:S06]  /*29370*/  BRA `(.L_x_5664) ;  /* 0x00000000000c7947 */ /* 0x000fec0003800000 */
.L_x_5658:
[----:B------:R-:W0:Y:S01]  /*29380*/  MUFU.RSQ R0, -QNAN ;  /* 0xffc0000000007908 */ /* 0x000e220000001400 */
[----:B------:R-:W-:Y:S05]  /*29390*/  BRA `(.L_x_5664) ;  /* 0x0000000000047947 */ /* 0x000fea0003800000 */
.L_x_5657:
[----:B------:R-:W-:-:S07]  /*293a0*/  FADD.FTZ R0, R17, R34 ;  /* 0x0000002211007221 */ /* 0x000fce0000010000 */
.L_x_5664:
[----:B------:R-:W-:Y:S05]  /*293b0*/  BSYNC.RECONVERGENT B0 ;  /* 0x0000000000007941 */ /* 0x000fea0003800200 */
.L_x_5654:
[----:B------:R-:W-:-:S04]  /*293c0*/  MOV R5, 0x0 ;  /* 0x0000000000057802 */ /* 0x000fc80000000f00 */
[----:B0-----:R-:W-:Y:S05]  /*293d0*/  RET.REL.NODEC R4 `(_ZN2at6native29vectorized_elementwise_kernelILi4EZZZNS0_17asinh_kernel_cudaERNS_18TensorIteratorBaseEENKUlvE_clEvENKUlvE1_clEvEUlN3c107complexINS6_4HalfEEEE_St5arrayIPcLm2EEEEviT0_T1_) ;  /* 0xfffffd6c04087950 */ /* 0x001fea0003c3ffff */
.L_x_5665:
        /* <DEDUP_REMOVED lines=10> */
.L_x_14763:


//--------------------- .text._ZN2at6native29vectorized_elementwise_kernelILi8EZZZNS0_17asinh_kernel_cudaERNS_18TensorIteratorBaseEENKUlvE_clEvENKUlvE1_clEvEUlN3c107complexINS6_4HalfEEEE_St5arrayIPcLm2EEEEviT0_T1_ --------------------------
	.section	.text._ZN2at6native29vectorized_elementwise_kernelILi8EZZZNS0_17asinh_kernel_cudaERNS_18TensorIteratorBaseEENKUlvE_clEvENKUlvE1_clEvEUlN3c107complexINS6_4HalfEEEE_St5arrayIPcLm2EEEEviT0_T1_,"ax",@progbits
	.align	128
        .global         _ZN2at6native29vectorized_elementwise_kernelILi8EZZZNS0_17asinh_kernel_cudaERNS_18TensorIteratorBaseEENKUlvE_clEvENKUlvE1_clEvEUlN3c107complexINS6_4HalfEEEE_St5arrayIPcLm2EEEEviT0_T1_
        .type           _ZN2at6native29vectorized_elementwise_kernelILi8EZZZNS0_17asinh_kernel_cudaERNS_18TensorIteratorBaseEENKUlvE_clEvENKUlvE1_clEvEUlN3c107complexINS6_4HalfEEEE_St5arrayIPcLm2EEEEviT0_T1_,@function
        .size           _ZN2at6native29vectorized_elementwise_kernelILi8EZZZNS0_17asinh_kernel_cudaERNS_18TensorIteratorBaseEENKUlvE_clEvENKUlvE1_clEvEUlN3c107complexINS6_4HalfEEEE_St5arrayIPcLm2EEEEviT0_T1_,(.L_x_14816 - _ZN2at6native29vectorized_elementwise_kernelILi8EZZZNS0_17asinh_kernel_cudaERNS_18TensorIteratorBaseEENKUlvE_clEvENKUlvE1_clEvEUlN3c107complexINS6_4HalfEEEE_St5arrayIPcLm2EEEEviT0_T1_)
        .other          _ZN2at6native29vectorized_elementwise_kernelILi8EZZZNS0_17asinh_kernel_cudaERNS_18TensorIteratorBaseEENKUlvE_clEvENKUlvE1_clEvEUlN3c107complexINS6_4HalfEEEE_St5arrayIPcLm2EEEEviT0_T1_,@"STO_CUDA_ENTRY STV_DEFAULT"
_ZN2at6native29vectorized_elementwise_kernelILi8EZZZNS0_17asinh_kernel_cudaERNS_18TensorIteratorBaseEENKUlvE_clEvENKUlvE1_clEvEUlN3c107complexINS6_4HalfEEEE_St5arrayIPcLm2EEEEviT0_T1_:
.text._ZN2at6native29vectorized_elementwise_kernelILi8EZZZNS0_17asinh_kernel_cudaERNS_18TensorIteratorBaseEENKUlvE_clEvENKUlvE1_clEvEUlN3c107complexINS6_4HalfEEEE_St5arrayIPcLm2EEEEviT0_T1_:
[----:B------:R-:W-:Y:S01]  /*0000*/  LDC R1, c[0x0][0x37c] ;  /* 0x0000df00ff017b82 */ /* 0x000fe20000000800 */
[----:B------:R-:W-:Y:S05]  /*0010*/  EXIT ;  /* 0x000000000000794d */ /* 0x000fea0003800000 */
.L_x_5666:
        /* <DEDUP_REMOVED lines=14> */
.L_x_14816:


//--------------------- .text._ZN2at6native18elementwise_kernelILi128ELi4EZNS0_15gpu_kernel_implIZZZNS0_17asinh_kernel_cudaERNS_18TensorIteratorBaseEENKUlvE_clEvENKUlvE0_clEvEUlN3c107complexIfEEE_EEvS4_RKT_EUliE_EEviT1_ --------------------------
	.section	.text._ZN2at6native18elementwise_kernelILi128ELi4EZNS0_15gpu_kernel_implIZZZNS0_17asinh_kernel_cudaERNS_18TensorIteratorBaseEENKUlvE_clEvENKUlvE0_clEvEUlN3c107complexIfEEE_EEvS4_RKT_EUliE_EEviT1_,"ax",@progbits
	.align	128
        .global         _ZN2at6native18elementwise_kernelILi128ELi4EZNS0_15gpu_kernel_implIZZZNS0_17asinh_kernel_cudaERNS_18TensorIteratorBaseEENKUlvE_clEvENKUlvE0_clEvEUlN3c107complexIfEEE_EEvS4_RKT_EUliE_EEviT1_
        .type           _ZN2at6native18elementwise_kernelILi128ELi4EZNS0_15gpu_kernel_implIZZZNS0_17asinh_kernel_cudaERNS_18TensorIteratorBaseEENKUlvE_clEvENKUlvE0_clEvEUlN3c107complexIfEEE_EEvS4_RKT_EUliE_EEviT1_,@function
        .size           _ZN2at6native18elementwise_kernelILi128ELi4EZNS0_15gpu_kernel_implIZZZNS0_17asinh_kernel_cudaERNS_18TensorIteratorBaseEENKUlvE_clEvENKUlvE0_clEvEUlN3c107complexIfEEE_EEvS4_RKT_EUliE_EEviT1_,(.L_x_14764 - _ZN2at6native18elementwise_kernelILi128ELi4EZNS0_15gpu_kernel_implIZZZNS0_17asinh_kernel_cudaERNS_18TensorIteratorBaseEENKUlvE_clEvENKUlvE0_clEvEUlN3c107complexIfEEE_EEvS4_RKT_EUliE_EEviT1_)
        .other          _ZN2at6native18elementwise_kernelILi128ELi4EZNS0_15gpu_kernel_implIZZZNS0_17asinh_kernel_cudaERNS_18TensorIteratorBaseEENKUlvE_clEvENKUlvE0_clEvEUlN3c107complexIfEEE_EEvS4_RKT_EUliE_EEviT1_,@"STO_CUDA_ENTRY STV_DEFAULT"
_ZN2at6native18elementwise_kernelILi128ELi4EZNS0_15gpu_kernel_implIZZZNS0_17asinh_kernel_cudaERNS_18TensorIteratorBaseEENKUlvE_clEvENKUlvE0_clEvEUlN3c107complexIfEEE_EEvS4_RKT_EUliE_EEviT1_:
.text._ZN2at6native18elementwise_kernelILi128ELi4EZNS0_15gpu_kernel_implIZZZNS0_17asinh_kernel_cudaERNS_18TensorIteratorBaseEENKUlvE_clEvENKUlvE0_clEvEUlN3c107complexIfEEE_EEvS4_RKT_EUliE_EEviT1_:
        /* <DEDUP_REMOVED lines=319> */
.L_x_5669:
[----:B------:R-:W0:Y:S01]  /*13f0*/  LDCU.64 UR6, c[0x0][0x588] ;  /* 0x0000b100ff0677ac */ /* 0x000e220008000a00 */
[----:B------:R-:W-:Y:S01]  /*1400*/  BSSY.RECONVERGENT B7, `(.L_x_5670) ;  /* 0x0000101000077945 */ /* 0x000fe20003800200 */
        /* <DEDUP_REMOVED lines=14> */
[----:B------:R-:W-:Y:S01]  /*14f0*/  IMAD.MOV.U32 R3, RZ, RZ, RZ ;  /* 0x000000ffff037224 */ /* 0x000fe200078e00ff */
[----:B--2---:R-:W3:Y:S01]  /*1500*/  I2F.S16 R2, R2 ;  /* 0x0000000200027306 */ /* 0x004ee20000101400 */
[----:B------:R-:W-:Y:S05]  /*1510*/  BRA `(.L_x_5676) ;  /* 0x0000000c00bc7947 */ /* 0x000fea0003800000 */
.L_x_5674:
[----:B------:R-:W2:Y:S01]  /*1520*/  LDG.E.U8 R2, desc[UR36][R4.64] ;  /* 0x0000002404027981 */ /* 0x000ea2000c1e1100 */
[----:B------:R-:W-:Y:S02]  /*1530*/  MOV R3, RZ ;  /* 0x000000ff00037202 */ /* 0x000fe40000000f00 */
[----:B--2---:R-:W-:Y:S01]  /*1540*/  I2FP.F32.U32 R2, R2 ;  /* 0x0000000200027245 */ /* 0x004fe20000201000 */
[----:B------:R-:W-:Y:S06]  /*1550*/  BRA `(.L_x_5676) ;  /* 0x0000000c00ac7947 */ /* 0x000fec0003800000 */
.L_x_5673:
[----:B------:R-:W-:-:S09]  /*1560*/  UISETP.NE.AND UP0, UPT, UR4, 0x2, UPT ;  /* 0x000000020400788c */ /* 0x000fd2000bf05270 */
[----:B------:R-:W-:Y:S05]  /*1570*/  BRA.U !UP0, `(.L_x_5677) ;  /* 0x0000000108307547 */ /* 0x000fea000b800000 */
[----:B------:R-:W-:-:S09]  /*1580*/  UISETP.NE.AND UP0, UPT, UR4, 0x3, UPT ;  /* 0x000000030400788c */ /* 0x000fd2000bf05270 */
[----:B------:R-:W-:Y:S05]  /*1590*/  BRA.U !UP0, `(.L_x_5678) ;  /* 0x0000000108187547 */ /* 0x000fea000b800000 */
[----:B------:R-:W-:-:S09]  /*15a0*/  UISETP.NE.AND UP0, UPT, UR4, 0x4, UPT ;  /* 0x000000040400788c */ /* 0x000fd2000bf05270 */
[----:B------:R-:W-:Y:S05]  /*15b0*/  BRA.U UP0, `(.L_x_5675) ;  /* 0x0000000d000c7547 */ /* 0x000fea000b800000 */
[----:B------:R-:W2:Y:S01]  /*15c0*/  LDG.E.64 R4, desc[UR36][R4.64] ;  /* 0x0000002404047981 */ /* 0x000ea2000c1e1b00 */
[----:B------:R-:W-:Y:S01]  /*15d0*/  HFMA2 R3, -RZ, RZ, 0, 0 ;  /* 0x00000000ff037431 */ /* 0x000fe200000001ff */
[----:B--2---:R2:W3:Y:S02]  /*15e0*/  I2F.S64 R2, R4 ;  /* 0x0000000400027312 */ /* 0x0044e40000301400 */
[----:B--23--:R-:W-:Y:S05]  /*15f0*/  BRA `(.L_x_5676) ;  /* 0x0000000c00847947 */ /* 0x00cfea0003800000 */
.L_x_5678:
[----:B------:R-:W2:Y:S01]  /*1600*/  LDG.E R2, desc[UR36][R4.64] ;  /* 0x0000002404027981 */ /* 0x000ea2000c1e1900 */
[----:B------:R-:W-:Y:S01]  /*1610*/  IMAD.MOV.U32 R3, RZ, RZ, RZ ;  /* 0x000000ffff037224 */ /* 0x000fe200078e00ff */
[----:B--2---:R-:W-:Y:S01]  /*1620*/  I2FP.F32.S32 R2, R2 ;  /* 0x0000000200027245 */ /* 0x004fe20000201400 */
[----:B------:R-:W-:Y:S06]  /*1630*/  BRA `(.L_x_5676) ;  /* 0x0000000c00747947 */ /* 0x000fec0003800000 */
.L_x_5677:
[----:B------:R-:W2:Y:S01]  /*1640*/  LDG.E.U16 R2, desc[UR36][R4.64] ;  /* 0x0000002404027981 */ /* 0x000ea2000c1e1500 */
[----:B------:R-:W-:Y:S01]  /*1650*/  MOV R3, RZ ;  /* 0x000000ff00037202 */ /* 0x000fe20000000f00 */
[----:B--2---:R-:W2:Y:S01]  /*1660*/  I2F.S16 R2, R2 ;  /* 0x0000000200027306 */ /* 0x004ea20000101400 */
[----:B------:R-:W-:Y:S05]  /*1670*/  BRA `(.L_x_5676) ;  /* 0x0000000c00647947 */ /* 0x000fea0003800000 */
.L_x_5672:
[----:B------:R-:W-:-:S09]  /*1680*/  UISETP.GT.AND UP0, UPT, UR4, 0x6, UPT ;  /* 0x000000060400788c */ /* 0x000fd2000bf04270 */
[----:B------:R-:W-:Y:S05]  /*1690*/  BRA.U UP0, `(.L_x_5679) ;  /* 0x00000001002c7547 */ /* 0x000fea000b800000 */
[----:B------:R-:W-:-:S09]  /*16a0*/  UISETP.NE.AND UP0, UPT, UR4, 0x5, UPT ;  /* 0x000000050400788c */ /* 0x000fd2000bf05270 */
[----:B------:R-:W-:Y:S05]  /*16b0*/  BRA.U !UP0, `(.L_x_5680) ;  /* 0x0000000108147547 */ /* 0x000fea000b800000 */
[----:B------:R-:W-:-:S09]  /*16c0*/  UISETP.NE.AND UP0, UPT, UR4, 0x6, UPT ;  /* 0x000000060400788c */ /* 0x000fd2000bf05270 */
[----:B------:R-:W-:Y:S05]  /*16d0*/  BRA.U UP0, `(.L_x_5675) ;  /* 0x0000000900c47547 */ /* 0x000fea000b800000 */
[----:B------:R0:W5:Y:S01]  /*16e0*/  LDG.E R2, desc[UR36][R4.64] ;  /* 0x0000002404027981 */ /* 0x000162000c1e1900 */
[----:B------:R-:W-:Y:S01]  /*16f0*/  HFMA2 R3, -RZ, RZ, 0, 0 ;  /* 0x00000000ff037431 */ /* 0x000fe200000001ff */
[----:B------:R-:W-:Y:S06]  /*1700*/  BRA `(.L_x_5676) ;  /* 0x0000000c00407947 */ /* 0x000fec0003800000 */
.L_x_5680:
[----:B------:R-:W2:Y:S01]  /*1710*/  LDG.E.U16 R2, desc[UR36][R4.64] ;  /* 0x0000002404027981 */ /* 0x000ea2000c1e1500 */
[----:B------:R-:W-:Y:S02]  /*1720*/  IMAD.MOV.U32 R3, RZ, RZ, RZ ;  /* 0x000000ffff037224 */ /* 0x000fe400078e00ff */
[----:B--2---:R-:W-:Y:S01]  /*1730*/  HADD2.F32 R2, -RZ, R2.H0_H0 ;  /* 0x20000002ff027230 */ /* 0x004fe20000004100 */
[----:B------:R-:W-:Y:S06]  /*1740*/  BRA `(.L_x_5676) ;  /* 0x0000000c00307947 */ /* 0x000fec0003800000 */
.L_x_5679:
[----:B------:R-:W-:-:S09]  /*1750*/  UISETP.NE.AND UP0, UPT, UR4, 0x7, UPT ;  /* 0x000000070400788c */ /* 0x000fd2000bf05270 */
[----:B------:R-:W-:Y:S05]  /*1760*/  BRA.U !UP0, `(.L_x_5681) ;  /* 0x0000000108287547 */ /* 0x000fea000b800000 */
[----:B------:R-:W-:-:S09]  /*1770*/  UISETP.NE.AND UP0, UPT, UR4, 0x8, UPT ;  /* 0x000000080400788c */ /* 0x000fd2000bf05270 */
[----:B------:R-:W-:Y:S05]  /*1780*/  BRA.U !UP0, `(.L_x_5682) ;  /* 0x0000000108107547 */ /* 0x000fea000b800000 */
[----:B------:R-:W-:-:S09]  /*1790*/  UISETP.NE.AND UP0, UPT, UR4, 0x9, UPT ;  /* 0x000000090400788c */ /* 0x000fd2000bf05270 */
[----:B------:R-:W-:Y:S05]  /*17a0*/  BRA.U UP0, `(.L_x_5675) ;  /* 0x0000000900907547 */ /* 0x000fea000b800000 */
[----:B------:R1:W5:Y:S01]  /*17b0*/  LDG.E.64 R2, desc[UR36][R4.64] ;  /* 0x0000002404027981 */ /* 0x000362000c1e1b00 */
[----:B------:R-:W-:Y:S05]  /*17c0*/  BRA `(.L_x_5676) ;  /* 0x0000000c00107947 */ /* 0x000fea0003800000 */
.L_x_5682:
[----:B------:R-:W2:Y:S02]  /*17d0*/  LDG.E R3, desc[UR36][R4.64] ;  /* 0x0000002404037981 */ /* 0x000ea4000c1e1900 */
[--C-:B--2---:R-:W-:Y:S02]  /*17e0*/  HADD2.F32 R2, -RZ, R3.reuse.H0_H0 ;  /* 0x20000003ff027230 */ /* 0x104fe40000004100 */
[----:B------:R-:W-:Y:S01]  /*17f0*/  HADD2.F32 R3, -RZ, R3.H1_H1 ;  /* 0x30000003ff037230 */ /* 0x000fe20000004100 */
[----:B------:R-:W-:Y:S06]  /*1800*/  BRA `(.L_x_5676) ;  /* 0x0000000c00007947 */ /* 0x000fec0003800000 */
.L_x_5681:
[----:B------:R-:W2:Y:S01]  /*1810*/  LDG.E.64 R4, desc[UR36][R4.64] ;  /* 0x0000002404047981 */ /* 0x000ea2000c1e1b00 */
[----:B------:R-:W-:Y:S01]  /*1820*/  UMOV UR4, 0xf0000000 ;  /* 0xf000000000047882 */ /* 0x000fe20000000000 */
[----:B------:R-:W-:Y:S01]  /*1830*/  UMOV UR5, 0x380fffff ;  /* 0x380fffff00057882 */ /* 0x000fe20000000000 */
[----:B------:R-:W-:Y:S01]  /*1840*/  MOV R3, RZ ;  /* 0x000000ff00037202 */ /* 0x000fe20000000f00 */
        /* <DEDUP_REMOVED lines=8> */
.L_x_5671:
        /* <DEDUP_REMOVED lines=9> */
[----:B------:R-:W-:Y:S01]  /*1960*/  HFMA2 R3, -RZ, RZ, 0, 0 ;  /* 0x00000000ff037431 */ /* 0x000fe200000001ff */
[----:B--2---:R-:W-:-:S04]  /*1970*/  ISETP.NE.AND P0, PT, R4, RZ, PT ;  /* 0x000000ff0400720c */ /* 0x004fc80003f05270 */
[----:B------:R-:W-:Y:S01]  /*1980*/  FSEL R2, RZ, 1, !P0 ;  /* 0x3f800000ff027808 */ /* 0x000fe20004000000 */
[----:B------:R-:W-:Y:S08]  /*1990*/  BRA `(.L_x_5676) ;  /* 0x00000008009c7947 */ /* 0x000ff00003800000 */
.L_x_5685:
        /* <DEDUP_REMOVED lines=9> */
[----:B0-----:R-:W-:-:S15]  /*1a30*/  @!P0 FMUL R2, R2, 1.175494350822287508e-38 ;  /* 0x0080000002028820 */ /* 0x001fde0000400000 */
[----:B------:R-:W-:-:S15]  /*1a40*/  NOP ;  /* 0x0000000000007918 */ /* 0x000fde0000000000 */
[----:B------:R-:W-:-:S15]  /*1a50*/  NOP ;  /* 0x0000000000007918 */ /* 0x000fde0000000000 */
[----:B------:R-:W-:-:S15]  /*1a60*/  NOP ;  /* 0x0000000000007918 */ /* 0x000fde0000000000 */
[----:B------:R-:W-:-:S02]  /*1a70*/  NOP ;  /* 0x0000000000007918 */ /* 0x000fc40000000000 */
[----:B------:R-:W0:-:S15]  /*1a80*/  DSETP.GEU.AND P1, PT, |R6|, UR4, PT ;  /* 0x0000000406007e2a */ /* 0x000e1e000bf2e200 */
[----:B------:R-:W-:-:S15]  /*1a90*/  NOP ;  /* 0x0000000000007918 */ /* 0x000fde0000000000 */
[----:B------:R-:W-:-:S15]  /*1aa0*/  NOP ;  /* 0x0000000000007918 */ /* 0x000fde0000000000 */
[----:B------:R-:W-:-:S15]  /*1ab0*/  NOP ;  /* 0x0000000000007918 */ /* 0x000fde0000000000 */
[----:B------:R-:W-:-:S04]  /*1ac0*/  NOP ;  /* 0x0000000000007918 */ /* 0x000fc80000000000 */
[----:B------:R-:W0:Y:S02]  /*1ad0*/  F2F.F32.F64 R3, R6 ;  /* 0x0000000600037310 */ /* 0x000e240000301000 */
[----:B0-----:R-:W-:Y:S01]  /*1ae0*/  @!P1 FMUL R3, R3, 1.175494350822287508e-38 ;  /* 0x0080000003039820 */ /* 0x001fe20000400000 */
[----:B------:R-:W-:Y:S06]  /*1af0*/  BRA `(.L_x_5676) ;  /* 0x0000000800447947 */ /* 0x000fec0003800000 */
.L_x_5684:
        /* <DEDUP_REMOVED lines=22> */
[----:B------:R-:W-:Y:S01]  /*1c60*/  SEL R5, R3, RZ, P0 ;  /* 0x000000ff03057207 */ /* 0x000fe20000000000 */
[----:B------:R-:W-:-:S03]  /*1c70*/  HFMA2 R3, -RZ, RZ, 0, 0 ;  /* 0x00000000ff037431 */ /* 0x000fc600000001ff */
[----:B------:R-:W-:Y:S01]  /*1c80*/  LOP3.LUT R2, R5, 0x80000000, R2, 0xf8, !PT ;  /* 0x8000000005027812 */ /* 0x000fe200078ef802 */
[----:B------:R-:W-:Y:S06]  /*1c90*/  BRA `(.L_x_5676) ;  /* 0x0000000400dc7947 */ /* 0x000fec0003800000 */
.L_x_5687:
[----:B------:R-:W2:Y:S02]  /*1ca0*/  LDG.E.U8 R3, desc[UR36][R4.64] ;  /* 0x0000002404037981 */ /* 0x000ea4000c1e1100 */
[C---:B--2---:R-:W-:Y:S01]  /*1cb0*/  SHF.L.U32 R2, R3.reuse, 0x19, RZ ;  /* 0x0000001903027819 */ /* 0x044fe200000006ff */
[----:B------:R-:W-:-:S03]  /*1cc0*/  IMAD.SHL.U32 R3, R3, 0x100, RZ ;  /* 0x0000010003037824 */ /* 0x000fc600078e00ff */
[----:B------:R-:W-:Y:S02]  /*1cd0*/  ISETP.GT.U32.AND P0, PT, R2, 0x7ffffff, PT ;  /* 0x07ffffff0200780c */ /* 0x000fe40003f04070 */
[----:B------:R-:W-:-:S11]  /*1ce0*/  PRMT R7, R3, 0x9910, RZ ;  /* 0x0000991003077816 */ /* 0x000fd600000000ff */
[----:B------:R-:W-:Y:S02]  /*1cf0*/  @!P0 LOP3.LUT R0, R3, 0x7f00, RZ, 0xc0, !PT ;  /* 0x00007f0003008812 */ /* 0x000fe400078ec0ff */
[----:B------:R-:W-:Y:S02]  /*1d00*/  @P0 LEA.HI R2, R2, 0x70000000, RZ, 0x1c ;  /* 0x7000000002020811 */ /* 0x000fe400078fe0ff */
[----:B------:R-:W-:Y:S02]  /*1d10*/  @!P0 LOP3.LUT R0, R0, 0x3f000000, RZ, 0xfc, !PT ;  /* 0x3f00000000008812 */ /* 0x000fe400078efcff */
[----:B------:R-:W-:-:S03]  /*1d20*/  MOV R3, RZ ;  /* 0x000000ff00037202 */ /* 0x000fc60000000f00 */
[----:B------:R-:W-:Y:S01]  /*1d30*/  @!P0 FADD.FTZ R0, R0, -0.5 ;  /* 0xbf00000000008421 */ /* 0x000fe20000010000 */
[----:B------:R-:W-:-:S05]  /*1d40*/  @P0 FMUL.FTZ R0, R2, 1.9259299443872358531e-34 ;  /* 0x0780000002000820 */ /* 0x000fca0000410000 */
[----:B------:R-:W-:Y:S01]  /*1d50*/  LOP3.LUT R2, R0, 0x80000000, R7, 0xf8, !PT ;  /* 0x8000000000027812 */ /* 0x000fe200078ef807 */
[----:B------:R-:W-:Y:S06]  /*1d60*/  BRA `(.L_x_5676) ;  /* 0x0000000400a87947 */ /* 0x000fec0003800000 */
.L_x_5686:
[----:B------:R-:W2:Y:S01]  /*1d70*/  LDG.E.U16 R2, desc[UR36][R4.64] ;  /* 0x0000002404027981 */ /* 0x000ea2000c1e1500 */
[----:B------:R-:W-:Y:S02]  /*1d80*/  HFMA2 R3, -RZ, RZ, 0, 0 ;  /* 0x00000000ff037431 */ /* 0x000fe400000001ff */
[----:B--2---:R-:W-:Y:S01]  /*1d90*/  IMAD.U32 R2, R2, 0x10000, RZ ;  /* 0x0001000002027824 */ /* 0x004fe200078e00ff */
[----:B------:R-:W-:Y:S06]  /*1da0*/  BRA `(.L_x_5676) ;  /* 0x0000000400987947 */ /* 0x000fec0003800000 */
.L_x_5683:
        /* <DEDUP_REMOVED lines=9> */
[----:B------:R-:W-:Y:S02]  /*1e40*/  MOV R3, RZ ;  /* 0x000000ff00037202 */ /* 0x000fe40000000f00 */
[----:B--2---:R-:W-:Y:S01]  /*1e50*/  I2FP.F32.U32 R2, R2 ;  /* 0x0000000200027245 */ /* 0x004fe20000201000 */
[----:B------:R-:W-:Y:S06]  /*1e60*/  BRA `(.L_x_5676) ;  /* 0x0000000400687947 */ /* 0x000fec0003800000 */
.L_x_5690:
[----:B------:R-:W2:Y:S01]  /*1e70*/  LDG.E.U8 R4, desc[UR36][R4.64] ;  /* 0x0000002404047981 */ /* 0x000ea2000c1e1100 */
[----:B------:R-:W-:Y:S02]  /*1e80*/  CS2R R2, SRZ ;  /* 0x0000000000027805 */ /* 0x000fe4000001ff00 */
        /* <DEDUP_REMOVED lines=18> */
.L_x_5692:
[----:B------:R-:W-:Y:S05]  /*1fb0*/  BSYNC.RECONVERGENT B0 ;  /* 0x0000000000007941 */ /* 0x000fea0003800200 */
.L_x_5691:
[----:B------:R-:W-:Y:S02]  /*1fc0*/  SHF.L.U32 R0, R0, 0x14, RZ ;  /* 0x0000001400007819 */ /* 0x000fe400000006ff */
[----:B------:R-:W-:-:S04]  /*1fd0*/  LEA R2, R2, 0x3b800000, 0x17 ;  /* 0x3b80000002027811 */ /* 0x000fc800078eb8ff */
[----:B------:R-:W-:Y:S01]  /*1fe0*/  LOP3.LUT R2, R2, R0, R9, 0xfe, !PT ;  /* 0x0000000002027212 */ /* 0x000fe200078efe09 */
[----:B------:R-:W-:Y:S06]  /*1ff0*/  BRA `(.L_x_5676) ;  /* 0x0000000400047947 */ /* 0x000fec0003800000 */
.L_x_5689:
[----:B------:R-:W2:Y:S01]  /*2000*/  LDG.E.U8 R4, desc[UR36][R4.64] ;  /* 0x0000002404047981 */ /* 0x000ea2000c1e1100 */
[----:B------:R-:W-:Y:S02]  /*2010*/  CS2R R2, SRZ ;  /* 0x0000000000027805 */ /* 0x000fe4000001ff00 */
        /* <DEDUP_REMOVED lines=18> */
.L_x_5694:
[----:B------:R-:W-:Y:S05]  /*2140*/  BSYNC.RECONVERGENT B0 ;  /* 0x0000000000007941 */ /* 0x000fea0003800200 */
.L_x_5693:
[----:B------:R-:W-:Y:S01]  /*2150*/  IMAD.SHL.U32 R0, R0, 0x200000, RZ ;  /* 0x0020000000007824 */ /* 0x000fe200078e00ff */
[----:B------:R-:W-:-:S04]  /*2160*/  LEA R2, R2, 0x37800000, 0x17 ;  /* 0x3780000002027811 */ /* 0x000fc800078eb8ff */
[----:B------:R-:W-:Y:S01]  /*2170*/  LOP3.LUT R2, R2, R0, R9, 0xfe, !PT ;  /* 0x0000000002027212 */ /* 0x000fe200078efe09 */
[----:B------:R-:W-:Y:S06]  /*2180*/  BRA `(.L_x_5676) ;  /* 0x0000000000a07947 */ /* 0x000fec0003800000 */
.L_x_5688:
[----:B------:R-:W-:-:S09]  /*2190*/  UISETP.NE.AND UP0, UPT, UR4, 0x1c, UPT ;  /* 0x0000001c0400788c */ /* 0x000fd2000bf05270 */
[----:B------:R-:W-:Y:S05]  /*21a0*/  BRA.U !UP0, `(.L_x_5695) ;  /* 0x00000001088c7547 */ /* 0x000fea000b800000 */
[----:B------:R-:W-:-:S09]  /*21b0*/  UISETP.NE.AND UP0, UPT, UR4, 0x1d, UPT ;  /* 0x0000001d0400788c */ /* 0x000fd2000bf05270 */
[----:B------:R-:W-:Y:S05]  /*21c0*/  BRA.U !UP0, `(.L_x_5696) ;  /* 0x0000000108747547 */ /* 0x000fea000b800000 */
[----:B------:R-:W-:-:S09]  /*21d0*/  UISETP.NE.AND UP0, UPT, UR4, 0x2c, UPT ;  /* 0x0000002c0400788c */ /* 0x000fd2000bf05270 */
[----:B------:R-:W-:Y:S05]  /*21e0*/  BRA.U !UP0, `(.L_x_5697) ;  /* 0x0000000108487547 */ /* 0x000fea000b800000 */
.L_x_5675:
        /* <DEDUP_REMOVED lines=16> */
.L_x_5698:
[----:B------:R-:W-:Y:S01]  /*22f0*/  CS2R R2, SRZ ;  /* 0x0000000000027805 */ /* 0x000fe2000001ff00 */
[----:B------:R-:W-:Y:S06]  /*2300*/  BRA `(.L_x_5676) ;  /* 0x0000000000407947 */ /* 0x000fec0003800000 */
.L_x_5697:
[----:B------:R-:W2:Y:S01]  /*2310*/  LDG.E.U8 R4, desc[UR36][R4.64] ;  /* 0x0000002404047981 */ /* 0x000ea2000c1e1100 */
[----:B------:R-:W-:Y:S01]  /*2320*/  HFMA2 R2, -RZ, RZ, 3.814697265625e-06, 0 ;  /* 0x00400000ff027431 */ /* 0x000fe200000001ff */
[----:B------:R-:W-:Y:S02]  /*2330*/  MOV R3, RZ ;  /* 0x000000ff00037202 */ /* 0x000fe40000000f00 */
[----:B--2---:R-:W-:-:S13]  /*2340*/  ISETP.NE.AND P0, PT, R4, RZ, PT ;  /* 0x000000ff0400720c */ /* 0x004fda0003f05270 */
[----:B------:R-:W-:Y:S05]  /*2350*/  @!P0 BRA `(.L_x_5676) ;  /* 0x00000000002c8947 */ /* 0x000fea0003800000 */
[----:B------:R-:W-:-:S13]  /*2360*/  ISETP.NE.AND P0, PT, R4, 0xff, PT ;  /* 0x000000ff0400780c */ /* 0x000fda0003f05270 */
[----:B------:R-:W-:Y:S01]  /*2370*/  @!P0 IMAD.MOV.U32 R2, RZ, RZ, 0x7f800001 ;  /* 0x7f800001ff028424 */ /* 0x000fe200078e00ff */
[----:B------:R-:W-:Y:S01]  /*2380*/  @P0 SHF.L.U32 R2, R4, 0x17, RZ ;  /* 0x0000001704020819 */ /* 0x000fe200000006ff */
[----:B------:R-:W-:Y:S06]  /*2390*/  BRA `(.L_x_5676) ;  /* 0x00000000001c7947 */ /* 0x000fec0003800000 */
.L_x_5696:
[----:B------:R-:W2:Y:S01]  /*23a0*/  LDG.E.64 R4, desc[UR36][R4.64] ;  /* 0x0000002404047981 */ /* 0x000ea2000c1e1b00 */
[----:B------:R-:W-:Y:S01]  /*23b0*/  HFMA2 R3, -RZ, RZ, 0, 0 ;  /* 0x00000000ff037431 */ /* 0x000fe200000001ff */
[----:B--2---:R0:W1:Y:S02]  /*23c0*/  I2F.U64 R2, R4 ;  /* 0x0000000400027312 */ /* 0x0040640000301000 */
[----:B01----:R-:W-:Y:S05]  /*23d0*/  BRA `(.L_x_5676) ;  /* 0x00000000000c7947 */ /* 0x003fea0003800000 */
.L_x_5695:
[----:B------:R-:W2:Y:S01]  /*23e0*/  LDG.E R2, desc[UR36][R4.64] ;  /* 0x0000002404027981 */ /* 0x000ea2000c1e1900 */
[----:B------:R-:W-:Y:S01]  /*23f0*/  IMAD.MOV.U32 R3, RZ, RZ, RZ ;  /* 0x000000ffff037224 */ /* 0x000fe200078e00ff */
[----:B--2---:R-:W-:-:S07]  /*2400*/  I2FP.F32.U32 R2, R2 ;  /* 0x0000000200027245 */ /* 0x004fce0000201000 */
.L_x_5676:
[----:B------:R-:W-:Y:S05]  /*2410*/  BSYNC.RECONVERGENT B7 ;  /* 0x0000000000077941 */ /* 0x000fea0003800200 */
.L_x_5670:
[C---:B--23-5:R-:W-:Y:S01]  /*2420*/  FSETP.NAN.FTZ.AND P1, PT, |R2|.reuse, |R2|, PT ;  /* 0x400000020200720b */ /* 0x06cfe20003f38200 */
[----:B------:R-:W-:Y:S01]  /*2430*/  BSSY.RECONVERGENT B2, `(.L_x_5699) ;  /* 0x0000283000027945 */ /* 0x000fe20003800200 */
[C---:B------:R-:W-:Y:S01]  /*2440*/  FSETP.NAN.FTZ.AND P0, PT, |R3|.reuse, |R3|, PT ;  /* 0x400000030300720b */ /* 0x040fe20003f18200 */
[----:B------:R-:W-:Y:S01]  /*2450*/  FADD.FTZ R12, |R2|, -RZ ;  /* 0x800000ff020c7221 */ /* 0x000fe20000010200 */
[----:B------:R-:W-:-:S11]  /*2460*/  FADD.FTZ R11, |R3|, -RZ ;  /* 0x800000ff030b7221 */ /* 0x000fd60000010200 */
[----:B------:R-:W-:Y:S05]  /*2470*/  @!P0 BRA !P1, `(.L_x_5700) ;  /* 0x00000000003c8947 */ /* 0x000fea0004800000 */
[----:B------:R-:W-:-:S13]  /*2480*/  FSETP.NEU.FTZ.AND P0, PT, R12, +INF , PT ;  /* 0x7f8000000c00780b */ /* 0x000fda0003f1d000 */
        /* <DEDUP_REMOVED lines=9> */
[----:B01----:R-:W-:-:S03]  /*2520*/  @P0 FADD.FTZ R5, RZ, R3 ;  /* 0x00000003ff050221 */ /* 0x003fc60000010000 */
[----:B------:R-:W-:-:S04]  /*2530*/  @P0 FADD.FTZ R0, RZ, R2 ;  /* 0x00000002ff000221 */ /* 0x000fc80000010000 */
[----:B------:R-:W-:-:S04]  /*2540*/  @P0 FADD.FTZ R2, R0, R5 ;  /* 0x0000000500020221 */ /* 0x000fc80000010000 */
[----:B------:R-:W-:Y:S01]  /*2550*/  @P0 IMAD.MOV.U32 R3, RZ, RZ, R2 ;  /* 0x000000ffff030224 */ /* 0x000fe200078e0002 */
[----:B------:R-:W-:Y:S06]  /*2560*/  BRA `(.L_x_5701) ;  /* 0x0000002400bc7947 */ /* 0x000fec0003800000 */
.L_x_5700:
[----:B------:R-:W-:-:S04]  /*2570*/  FMNMX.FTZ R0, R12, R11, !PT ;  /* 0x0000000b0c007209 */ /* 0x000fc80007810000 */
[----:B------:R-:W-:-:S13]  /*2580*/  FSETP.GT.FTZ.AND P0, PT, R0, 8388608, PT ;  /* 0x4b0000000000780b */ /* 0x000fda0003f14000 */
[----:B------:R-:W-:Y:S05]  /*2590*/  @!P0 BRA `(.L_x_5702) ;  /* 0x0000001400148947 */ /* 0x000fea0003800000 */
[----:B------:R-:W-:Y:S01]  /*25a0*/  ISETP.GE.AND P0, PT, R2, RZ, PT ;  /* 0x000000ff0200720c */ /* 0x000fe20003f06270 */
[----:B------:R-:W-:-:S12]  /*25b0*/  BSSY.RECONVERGENT B3, `(.L_x_5703) ;  /* 0x000013f000037945 */ /* 0x000fd80003800200 */
[----:B------:R-:W-:Y:S05]  /*25c0*/  @!P0 BRA `(.L_x_5704) ;  /* 0x0000000800748947 */ /* 0x000fea0003800000 */
[----:B------:R-:W-:-:S04]  /*25d0*/  FSETP.GEU.FTZ.AND P2, PT, R12, R11, PT ;  /* 0x0000000b0c00720b */ /* 0x000fc80003f5e000 */
[----:B------:R-:W-:Y:S02]  /*25e0*/  FSEL R13, R11, R12, !P2 ;  /* 0x0000000c0b0d7208 */ /* 0x000fe40005000000 */
[----:B------:R-:W-:Y:S02]  /*25f0*/  FSEL R0, R12, R11, !P2 ;  /* 0x0000000b0c007208 */ /* 0x000fe40005000000 */
[----:B------:R-:W-:-:S13]  /*2600*/  FSETP.GT.FTZ.AND P0, PT, R13, 1.70141173319264429906e+38, PT ;  /* 0x7effffff0d00780b */ /* 0x000fda0003f14000 */
[----:B------:R-:W-:Y:S05]  /*2610*/  @!P0 BRA `(.L_x_5705) ;  /* 0x0000000000e48947 */ /* 0x000fea0003800000 */
[----:B01----:R-:W-:Y:S01]  /*2620*/  FMUL.FTZ R4, R2, 0.36787945032119750977 ;  /* 0x3ebc5ab202047820 */ /* 0x003fe20000410000 */
        /* <DEDUP_REMOVED lines=31> */
[----:B------:R-:W-:Y:S05]  /*2820*/  CALL.REL.NOINC `($__internal_12_$__cuda_sm3x_div_rn_ftz_f32_slowpath) ;  /* 0x0000014000807944 */ /* 0x000fea0003c00000 */
[----:B------:R-:W-:-:S07]  /*2830*/  IMAD.MOV.U32 R4, RZ, RZ, R9 ;  /* 0x000000ffff047224 */ /* 0x000fce00078e0009 */
.L_x_5707:
[----:B------:R-:W-:Y:S05]  /*2840*/  BSYNC.RECONVERGENT B4 ;  /* 0x0000000000047941 */ /* 0x000fea0003800200 */
.L_x_5706:
[----:B------:R-:W-:Y:S01]  /*2850*/  MOV R5, 0x3b33710b ;  /* 0x3b33710b00057802 */ /* 0x000fe20000000f00 */
[----:B------:R-:W-:Y:S01]  /*2860*/  FMUL.FTZ R0, R4, R4 ;  /* 0x0000000404007220 */ /* 0x000fe20000410000 */
[----:B------:R-:W-:Y:S01]  /*2870*/  HFMA2 R7, -RZ, RZ, 1.9599609375, 20144 ;  /* 0x3fd774ebff077431 */ /* 0x000fe200000001ff */
[C---:B------:R-:W-:Y:S01]  /*2880*/  FSETP.NEU.FTZ.AND P1, PT, R12.reuse, R11, PT ;  /* 0x0000000b0c00720b */ /* 0x040fe20003f3d000 */
[----:B------:R-:W-:Y:S01]  /*2890*/  FADD.FTZ R11, R12, R11 ;  /* 0x0000000b0c0b7221 */ /* 0x000fe20000010000 */
        /* <DEDUP_REMOVED lines=17> */
.L_x_5705:
[----:B------:R-:W-:Y:S02]  /*29b0*/  FSETP.GT.FTZ.AND P1, PT, R13, 2.30584300921369395200e+18, PT ;  /* 0x5e0000000d00780b */ /* 0x000fe40003f34000 */
[----:B------:R-:W-:-:S13]  /*29c0*/  FSETP.GEU.FTZ.AND P0, PT, R0, 1.084202172485504434e-19, PT ;  /* 0x200000000000780b */ /* 0x000fda0003f1e000 */
[----:B------:R-:W-:Y:S05]  /*29d0*/  @P0 BRA !P1, `(.L_x_5709) ;  /* 0x0000000000d00947 */ /* 0x000fea0004800000 */
[CC--:B01----:R-:W-:Y:S01]  /*29e0*/  VIMNMX R5, PT, PT, R12.reuse, R11.reuse, !PT ;  /* 0x0000000b0c057248 */ /* 0x0c3fe20007fe0100 */
        /* <DEDUP_REMOVED lines=26> */
[----:B------:R-:W-:Y:S05]  /*2b90*/  CALL.REL.NOINC `($__internal_12_$__cuda_sm3x_div_rn_ftz_f32_slowpath) ;  /* 0x0000013c00a47944 */ /* 0x000fea0003c00000 */
[----:B------:R-:W-:-:S07]  /*2ba0*/  MOV R4, R9 ;  /* 0x0000000900047202 */ /* 0x000fce0000000f00 */
.L_x_5711:
[----:B------:R-:W-:Y:S05]  /*2bb0*/  BSYNC.RECONVERGENT B4 ;  /* 0x0000000000047941 */ /* 0x000fea0003800200 */
.L_x_5710:
[----:B------:R-:W-:Y:S02]  /*2bc0*/  HFMA2 R5, -RZ, RZ, 0.89990234375, 10328 ;  /* 0x3b33710bff057431 */ /* 0x000fe400000001ff */
[----:B------:R-:W-:Y:S01]  /*2bd0*/  FMUL.FTZ R0, R4, R4 ;  /* 0x0000000404007220 */ /* 0x000fe20000410000 */
[----:B------:R-:W-:Y:S01]  /*2be0*/  IMAD.MOV.U32 R7, RZ, RZ, 0x3fd774eb ;  /* 0x3fd774ebff077424 */ /* 0x000fe200078e00ff */
        /* <DEDUP_REMOVED lines=19> */
.L_x_5709:
[----:B------:R-:W2:Y:S01]  /*2d20*/  MUFU.RCP R6, R13 ;  /* 0x0000000d00067308 */ /* 0x000ea20000001000 */
[----:B01----:R-:W-:Y:S01]  /*2d30*/  FMUL.FTZ R4, R0, R0 ;  /* 0x0000000000047220 */ /* 0x003fe20000410000 */
[----:B------:R-:W-:Y:S03]  /*2d40*/  BSSY.RECONVERGENT B4, `(.L_x_5712) ;  /* 0x000000f000047945 */ /* 0x000fe60003800200 */
[----:B------:R-:W-:-:S03]  /*2d50*/  FFMA.FTZ R4, R13, R13, R4 ;  /* 0x0000000d0d047223 */ /* 0x000fc60000010004 */
[----:B------:R-:W-:Y:S08]  /*2d60*/  FCHK P0, R0, R13 ;  /* 0x0000000d00007302 */ /* 0x000ff00000000000 */
[----:B------:R-:W0:Y:S01]  /*2d70*/  MUFU.LG2 R4, R4 ;  /* 0x0000000400047308 */ /* 0x000e220000000c00 */
[----:B--2---:R-:W-:-:S04]  /*2d80*/  FFMA R5, -R13, R6, 1 ;  /* 0x3f8000000d057423 */ /* 0x004fc80000000106 */
        /* <DEDUP_REMOVED lines=8> */
[----:B------:R-:W-:Y:S05]  /*2e10*/  CALL.REL.NOINC `($__internal_12_$__cuda_sm3x_div_rn_ftz_f32_slowpath) ;  /* 0x0000013c00047944 */ /* 0x000fea0003c00000 */
[----:B------:R-:W-:-:S07]  /*2e20*/  MOV R5, R9 ;  /* 0x0000000900057202 */ /* 0x000fce0000000f00 */
.L_x_5713:
[----:B------:R-:W-:Y:S05]  /*2e30*/  BSYNC.RECONVERGENT B4 ;  /* 0x0000000000047941 */ /* 0x000fea0003800200 */
.L_x_5712:
[----:B------:R-:W-:Y:S02]  /*2e40*/  IMAD.MOV.U32 R7, RZ, RZ, 0x3b33710b ;  /* 0x3b33710bff077424 */ /* 0x000fe400078e00ff */
[----:B------:R-:W-:Y:S01]  /*2e50*/  FMUL.FTZ R0, R5, R5 ;  /* 0x0000000505007220 */ /* 0x000fe20000410000 */
[C---:B------:R-:W-:Y:S01]  /*2e60*/  FSETP.NEU.FTZ.AND P1, PT, R12.reuse, R11, PT ;  /* 0x0000000b0c00720b */ /* 0x040fe20003f3d000 */
[----:B------:R-:W-:Y:S01]  /*2e70*/  FADD.FTZ R11, R12, R11 ;  /* 0x0000000b0c0b7221 */ /* 0x000fe20000010000 */
        /* <DEDUP_REMOVED lines=18> */
.L_x_5704:
[----:B------:R-:W-:Y:S01]  /*2fa0*/  FADD.FTZ R12, -R2, -RZ ;  /* 0x800000ff020c7221 */ /* 0x000fe20000010100 */
[----:B------:R-:W-:-:S03]  /*2fb0*/  FADD.FTZ R11, -R3, -RZ ;  /* 0x800000ff030b7221 */ /* 0x000fc60000010100 */
[C---:B01----:R-:W-:Y:S01]  /*2fc0*/  FADD.FTZ R4, |R12|.reuse, -RZ ;  /* 0x800000ff0c047221 */ /* 0x043fe20000010200 */
        /* <DEDUP_REMOVED lines=9> */
[----:B------:R-:W-:Y:S01]  /*3060*/  MOV R9, 0x3f800000 ;  /* 0x3f80000000097802 */ /* 0x000fe20000000f00 */
        /* <DEDUP_REMOVED lines=28> */
[----:B------:R-:W-:Y:S05]  /*3230*/  CALL.REL.NOINC `($__internal_12_$__cuda_sm3x_div_rn_ftz_f32_slowpath) ;  /* 0x0000013400fc7944 */ /* 0x000fea0003c00000 */
[----:B------:R-:W-:-:S07]  /*3240*/  MOV R4, R9 ;  /* 0x0000000900047202 */ /* 0x000fce0000000f00 */
.L_x_5716:
[----:B------:R-:W-:Y:S05]  /*3250*/  BSYNC.RECONVERGENT B4 ;  /* 0x0000000000047941 */ /* 0x000fea0003800200 */
.L_x_5715:
        /* <DEDUP_REMOVED lines=22> */
.L_x_5714:
        /* <DEDUP_REMOVED lines=30> */
[----:B------:R-:W-:Y:S05]  /*35a0*/  CALL.REL.NOINC `($__internal_12_$__cuda_sm3x_div_rn_ftz_f32_slowpath) ;  /* 0x0000013400207944 */ /* 0x000fea0003c00000 */
[----:B------:R-:W-:-:S07]  /*35b0*/  MOV R4, R9 ;  /* 0x0000000900047202 */ /* 0x000fce0000000f00 */
.L_x_5719:
[----:B------:R-:W-:Y:S05]  /*35c0*/  BSYNC.RECONVERGENT B4 ;  /* 0x0000000000047941 */ /* 0x000fea0003800200 */
.L_x_5718:
        /* <DEDUP_REMOVED lines=22> */
.L_x_5717:
        /* <DEDUP_REMOVED lines=15> */
[----:B------:R-:W-:Y:S05]  /*3820*/  CALL.REL.NOINC `($__internal_12_$__cuda_sm3x_div_rn_ftz_f32_slowpath) ;  /* 0x0000013000807944 */ /* 0x000fea0003c00000 */
[----:B------:R-:W-:-:S07]  /*3830*/  IMAD.MOV.U32 R5, RZ, RZ, R9 ;  /* 0x000000ffff057224 */ /* 0x000fce00078e0009 */
.L_x_5721:
[----:B------:R-:W-:Y:S05]  /*3840*/  BSYNC.RECONVERGENT B4 ;  /* 0x0000000000047941 */ /* 0x000fea0003800200 */
.L_x_5720:
        /* <DEDUP_REMOVED lines=21> */
.L_x_5708:
[----:B------:R-:W-:Y:S05]  /*39a0*/  BSYNC.RECONVERGENT B3 ;  /* 0x0000000000037941 */ /* 0x000fea0003800200 */
.L_x_5703:
[----:B------:R-:W-:Y:S01]  /*39b0*/  FADD.FTZ R5, R14, 0.69314718246459960938 ;  /* 0x3f3172180e057421 */ /* 0x000fe20000010000 */
[----:B------:R-:W-:-:S04]  /*39c0*/  LOP3.LUT R3, R4, 0x80000000, R3, 0xb8, !PT ;  /* 0x8000000004037812 */ /* 0x000fc800078eb803 */
[----:B------:R-:W-:Y:S01]  /*39d0*/  LOP3.LUT R2, R5, 0x80000000, R2, 0xb8, !PT ;  /* 0x8000000005027812 */ /* 0x000fe200078eb802 */
[----:B------:R-:W-:Y:S06]  /*39e0*/  BRA `(.L_x_5701) ;  /* 0x00000010009c7947 */ /* 0x000fec0003800000 */
.L_x_5702:
[----:B------:R-:W-:Y:S02]  /*39f0*/  FSETP.NEU.FTZ.AND P0, PT, R2, RZ, PT ;  /* 0x000000ff0200720b */ /* 0x000fe40003f1d000 */
[----:B------:R-:W-:Y:S02]  /*3a00*/  FSETP.NEU.FTZ.AND P3, PT, R3, RZ, PT ;  /* 0x000000ff0300720b */ /* 0x000fe40003f7d000 */
[----:B------:R-:W-:Y:S02]  /*3a10*/  FSETP.GEU.FTZ.AND P1, PT, R12, 0.00021143197955098003149, PT ;  /* 0x395db3d70c00780b */ /* 0x000fe40003f3e000 */
[----:B------:R-:W-:Y:S02]  /*3a20*/  FSETP.GEU.FTZ.AND P2, PT, R11, 0.00021143197955098003149, PT ;  /* 0x395db3d70b00780b */ /* 0x000fe40003f5e000 */
[----:B------:R-:W-:-:S04]  /*3a30*/  PLOP3.LUT P0, PT, P0, P3, PT, 0x2, 0x20 ;  /* 0x000000000020781c */ /* 0x000fc80000706072 */
[----:B------:R-:W-:-:S13]  /*3a40*/  PLOP3.LUT P0, PT, P0, P1, P2, 0xf1, 0x0 ;  /* 0x000000000000781c */ /* 0x000fda0000703e21 */
[----:B------:R-:W-:Y:S05]  /*3a50*/  @P0 BRA `(.L_x_5701) ;  /* 0x0000001000800947 */ /* 0x000fea0003800000 */
[C---:B------:R-:W-:Y:S01]  /*3a60*/  FADD.FTZ R0, R11.reuse, 1 ;  /* 0x3f8000000b007421 */ /* 0x040fe20000010000 */
[----:B01----:R-:W-:Y:S01]  /*3a70*/  FADD.FTZ R5, R11, -1 ;  /* 0xbf8000000b057421 */ /* 0x003fe20000010000 */
        /* <DEDUP_REMOVED lines=38> */
[----:B------:R-:W-:-:S04]  /*3ce0*/  FSETP.GEU.FTZ.AND P1, PT, R12, 1.1102230246251565404e-16, PT ;  /* 0x250000000c00780b */ /* 0x000fc80003f3e000 */
[----:B------:R-:W-:-:S13]  /*3cf0*/  PLOP3.LUT P0, PT, P0, P1, PT, 0xf8, 0x8f ;  /* 0x00000000008f781c */ /* 0x000fda0000703f70 */
[----:B------:R0:W1:Y:S01]  /*3d00*/  @!P0 MUFU.SQRT R13, R12 ;  /* 0x0000000c000d8308 */ /* 0x0000620000002000 */
[----:B------:R-:W-:Y:S05]  /*3d10*/  @!P0 BRA `(.L_x_5724) ;  /* 0x0000000400b08947 */ /* 0x000fea0003800000 */
[----:B------:R-:W-:-:S05]  /*3d20*/  FMUL.FTZ R9, |R5|, 1.1920928955078125e-07 ;  /* 0x3400000005097820 */ /* 0x000fca0000410200 */
[----:B------:R-:W-:-:S13]  /*3d30*/  FSETP.GE.FTZ.AND P0, PT, R12, R9, PT ;  /* 0x000000090c00720b */ /* 0x000fda0003f16000 */
        /* <DEDUP_REMOVED lines=14> */
[----:B------:R-:W-:-:S04]  /*3e20*/  @!P0 FMUL.FTZ R8, R12, 0.5 ;  /* 0x3f0000000c088820 */ /* 0x000fc80000410000 */
[----:B------:R-:W1:Y:S02]  /*3e30*/  @P0 MUFU.RCP R10, R10 ;  /* 0x0000000a000a0308 */ /* 0x000e640000001000 */
[----:B-1----:R-:W-:-:S07]  /*3e40*/  @P0 FMUL.FTZ.D2 R8, R9, R10 ;  /* 0x0000000a09080220 */ /* 0x002fce0000310000 */
.L_x_5727:
[----:B------:R-:W-:Y:S05]  /*3e50*/  BSYNC.RECONVERGENT B1 ;  /* 0x0000000000017941 */ /* 0x000fea0003800200 */
.L_x_5726:
[----:B------:R-:W-:Y:S04]  /*3e60*/  BSSY.RECONVERGENT B1, `(.L_x_5728) ;  /* 0x0000008000017945 */ /* 0x000fe80003800200 */
[----:B------:R-:W-:Y:S05]  /*3e70*/  @!P1 BRA `(.L_x_5729) ;  /* 0x0000000000189947 */ /* 0x000fea0003800000 */
[----:B------:R-:W-:-:S13]  /*3e80*/  FSETP.NEU.FTZ.AND P0, PT, R19, RZ, PT ;  /* 0x000000ff1300720b */ /* 0x000fda0003f1d000 */
[----:B------:R-:W-:Y:S01]  /*3e90*/  @P0 FADD.FTZ R9, R4, R19 ;  /* 0x0000001304090221 */ /* 0x000fe20000010000 */
[C---:B------:R-:W-:Y:S01]  /*3ea0*/  @P0 FMUL.FTZ R10, R12.reuse, R12 ;  /* 0x0000000c0c0a0220 */ /* 0x040fe20000410000 */
[----:B------:R-:W-:-:S04]  /*3eb0*/  @!P0 FMUL.FTZ R13, R12, 0.5 ;  /* 0x3f0000000c0d8820 */ /* 0x000fc80000410000 */
[----:B------:R-:W1:Y:S02]  /*3ec0*/  @P0 MUFU.RCP R9, R9 ;  /* 0x0000000900090308 */ /* 0x000e640000001000 */
[----:B-1----:R-:W-:-:S07]  /*3ed0*/  @P0 FMUL.FTZ.D2 R13, R10, R9 ;  /* 0x000000090a0d0220 */ /* 0x002fce0000310000 */
.L_x_5729:
[----:B------:R-:W-:Y:S05]  /*3ee0*/  BSYNC.RECONVERGENT B1 ;  /* 0x0000000000017941 */ /* 0x000fea0003800200 */
.L_x_5728:
[----:B------:R-:W-:Y:S01]  /*3ef0*/  FADD.FTZ R8, R13, R8 ;  /* 0x000000080d087221 */ /* 0x000fe20000010000 */
[----:B------:R-:W-:Y:S02]  /*3f00*/  HFMA2 R13, -RZ, RZ, 1.875, 0 ;  /* 0x3f800000ff0d7431 */ /* 0x000fe400000001ff */
[----:B------:R-:W-:Y:S02]  /*3f10*/  IMAD.MOV.U32 R14, RZ, RZ, 0x3d39bf78 ;  /* 0x3d39bf78ff0e7424 */ /* 0x000fe400078e00ff */
[----:B------:R-:W-:-:S06]  /*3f20*/  FMUL.FTZ R15, R8, R15 ;  /* 0x0000000f080f7220 */ /* 0x000fcc0000410000 */
        /* <DEDUP_REMOVED lines=30> */
.L_x_5725:
[----:B------:R-:W-:-:S13]  /*4110*/  FSETP.GEU.FTZ.AND P0, PT, R11, 1, PT ;  /* 0x3f8000000b00780b */ /* 0x000fda0003f1e000 */
[----:B------:R-:W-:-:S04]  /*4120*/  @!P0 FADD.FTZ R9, -R11, 1 ;  /* 0x3f8000000b098421 */ /* 0x000fc80000010100 */
[----:B------:R-:W-:-:S06]  /*4130*/  @!P0 FMUL.FTZ R8, R0, R9 ;  /* 0x0000000900088220 */ /* 0x000fcc0000410000 */
[----:B------:R-:W1:Y:S08]  /*4140*/  @!P0 MUFU.SQRT R8, R8 ;  /* 0x0000000800088308 */ /* 0x000e700000002000 */
[----:B-1----:R-:W1:Y:S02]  /*4150*/  @!P0 MUFU.RCP R13, R8 ;  /* 0x00000008000d8308 */ /* 0x002e640000001000 */
[----:B-1----:R-:W-:Y:S01]  /*4160*/  @!P0 FMUL.FTZ R13, R12, R13 ;  /* 0x0000000d0c0d8220 */ /* 0x002fe20000410000 */
[----:B------:R-:W-:Y:S06]  /*4170*/  @!P0 BRA `(.L_x_5724) ;  /* 0x0000000000988947 */ /* 0x000fec0003800000 */
[----:B------:R-:W-:Y:S01]  /*4180*/  FMUL.FTZ R8, R0, R5 ;  /* 0x0000000500087220 */ /* 0x000fe20000410000 */
[----:B------:R-:W-:Y:S01]  /*4190*/  IMAD.MOV.U32 R18, RZ, RZ, 0x3f800000 ;  /* 0x3f800000ff127424 */ /* 0x000fe200078e00ff */
        /* <DEDUP_REMOVED lines=31> */
.L_x_5723:
[----:B------:R-:W-:-:S04]  /*4390*/  FFMA.FTZ R8, R6, R6, -1 ;  /* 0xbf80000006087423 */ /* 0x000fc80000010006 */
[----:B------:R-:W0:Y:S02]  /*43a0*/  MUFU.SQRT R9, R8 ;  /* 0x0000000800097308 */ /* 0x000e240000002000 */
[----:B0-----:R-:W-:-:S06]  /*43b0*/  FADD.FTZ R9, R6, R9 ;  /* 0x0000000906097221 */ /* 0x001fcc0000010000 */
[----:B------:R-:W0:Y:S02]  /*43c0*/  MUFU.LG2 R9, R9 ;  /* 0x0000000900097308 */ /* 0x000e240000000c00 */
[----:B0-----:R-:W-:-:S07]  /*43d0*/  FMUL.FTZ R13, R9, 0.69314718246459960938 ;  /* 0x3f317218090d7820 */ /* 0x001fce0000410000 */
.L_x_5724:
[----:B------:R-:W-:Y:S05]  /*43e0*/  BSYNC.RECONVERGENT B0 ;  /* 0x0000000000007941 */ /* 0x000fea0003800200 */
.L_x_5722:
        /* <DEDUP_REMOVED lines=13> */
[----:B------:R-:W-:-:S04]  /*44c0*/  FSETP.GEU.FTZ.AND P0, PT, R12, 9.3132257461547851562e-10, PT ;  /* 0x308000000c00780b */ /* 0x000fc80003f1e000 */
        /* <DEDUP_REMOVED lines=9> */
[----:B------:R-:W-:-:S13]  /*4560*/  FSETP.GE.FTZ.AND P0, PT, R12, R9, PT ;  /* 0x000000090c00720b */ /* 0x000fda0003f16000 */
        /* <DEDUP_REMOVED lines=8> */
[----:B------:R-:W-:Y:S01]  /*45f0*/  @!P1 FMUL.FTZ R0, R12, 0.5 ;  /* 0x3f0000000c009820 */ /* 0x000fe20000410000 */
[----:B------:R-:W2:Y:S02]  /*4600*/  @P1 MUFU.RCP R15, R10 ;  /* 0x0000000a000f1308 */ /* 0x000ea40000001000 */
[----:B------:R-:W-:Y:S01]  /*4610*/  @!P0 FMUL.FTZ R7, R7, 0.5 ;  /* 0x3f00000007078820 */ /* 0x000fe20000410000 */
[----:B--2---:R-:W-:Y:S01]  /*4620*/  @P1 FMUL.FTZ.D2 R0, R8, R15 ;  /* 0x0000000f08001220 */ /* 0x004fe20000310000 */
[----:B------:R-:W-:Y:S06]  /*4630*/  @!P0 BRA `(.L_x_5737) ;  /* 0x0000000000188947 */ /* 0x000fec0003800000 */
[----:B------:R-:W-:-:S13]  /*4640*/  FSETP.NEU.FTZ.AND P0, PT, R5, RZ, PT ;  /* 0x000000ff0500720b */ /* 0x000fda0003f1d000 */
[----:B------:R-:W-:Y:S01]  /*4650*/  @P0 FADD.FTZ R4, R5, R4 ;  /* 0x0000000405040221 */ /* 0x000fe20000010000 */
[C---:B------:R-:W-:Y:S01]  /*4660*/  @P0 FMUL.FTZ R5, R12.reuse, R12 ;  /* 0x0000000c0c050220 */ /* 0x040fe20000410000 */
[----:B------:R-:W-:-:S04]  /*4670*/  @!P0 FMUL.FTZ R7, R12, 0.5 ;  /* 0x3f0000000c078820 */ /* 0x000fc80000410000 */
[----:B------:R-:W2:Y:S02]  /*4680*/  @P0 MUFU.RCP R4, R4 ;  /* 0x0000000400040308 */ /* 0x000ea40000001000 */
[----:B--2---:R-:W-:-:S07]  /*4690*/  @P0 FMUL.FTZ.D2 R7, R5, R4 ;  /* 0x0000000405070220 */ /* 0x004fce0000310000 */
.L_x_5737:
[----:B------:R-:W-:Y:S05]  /*46a0*/  BSYNC.RECONVERGENT B4 ;  /* 0x0000000000047941 */ /* 0x000fea0003800200 */
.L_x_5736:
[----:B------:R-:W-:-:S04]  /*46b0*/  FADD.FTZ R0, R7, R0 ;  /* 0x0000000007007221 */ /* 0x000fc80000010000 */
[----:B------:R-:W-:-:S04]  /*46c0*/  FMUL.FTZ R0, R0, R9 ;  /* 0x0000000900007220 */ /* 0x000fc80000410000 */
[----:B------:R2:W3:Y:S01]  /*46d0*/  MUFU.SQRT R14, R0 ;  /* 0x00000000000e7308 */ /* 0x0004e20000002000 */
[----:B------:R-:W-:Y:S05]  /*46e0*/  BRA `(.L_x_5734) ;  /* 0x00000000002c7947 */ /* 0x000fea0003800000 */
.L_x_5735:
[----:B------:R-:W-:-:S13]  /*46f0*/  FSETP.GT.FTZ.AND P0, PT, R11, 1, PT ;  /* 0x3f8000000b00780b */ /* 0x000fda0003f14000 */
[----:B------:R-:W-:Y:S01]  /*4700*/  @P0 FMUL.FTZ R4, R0, R5 ;  /* 0x0000000500040220 */ /* 0x000fe20000410000 */
[----:B0-----:R-:W-:-:S04]  /*4710*/  @P0 FMUL.FTZ R12, R12, 2.81474976710656000000e+14 ;  /* 0x578000000c0c0820 */ /* 0x001fc80000410000 */
        /* <DEDUP_REMOVED lines=8> */
.L_x_5734:
[----:B------:R-:W-:Y:S05]  /*47a0*/  BSYNC.RECONVERGENT B1 ;  /* 0x0000000000017941 */ /* 0x000fea0003800200 */
.L_x_5732:
[----:B------:R-:W-:Y:S05]  /*47b0*/  BSYNC.RELIABLE B0 ;  /* 0x0000000000007941 */ /* 0x000fea0003800100 */
.L_x_5731:
[----:B0-23--:R-:W-:Y:S01]  /*47c0*/  FADD.FTZ R0, |R14|, -RZ ;  /* 0x800000ff0e007221 */ /* 0x00dfe20000010200 */
[C---:B------:R-:W-:Y:S01]  /*47d0*/  FADD.FTZ R5, |R11|.reuse, -RZ ;  /* 0x800000ff0b057221 */ /* 0x040fe20000010200 */
[----:B------:R-:W-:Y:S01]  /*47e0*/  FSETP.GT.FTZ.AND P2, PT, |R11|, |R14|, PT ;  /* 0x4000000e0b00720b */ /* 0x000fe20003f54200 */
[----:B------:R-:W-:Y:S03]  /*47f0*/  BSSY.RECONVERGENT B4, `(.L_x_5738) ;  /* 0x000000e000047945 */ /* 0x000fe60003800200 */
[----:B------:R-:W-:Y:S02]  /*4800*/  FSEL R19, R5, R0, P2 ;  /* 0x0000000005137208 */ /* 0x000fe40001000000 */
[----:B------:R-:W-:Y:S02]  /*4810*/  FSEL R0, R0, R5, P2 ;  /* 0x0000000500007208 */ /* 0x000fe40001000000 */
[----:B------:R-:W4:Y:S08]  /*4820*/  MUFU.RCP R4, R19 ;  /* 0x0000001300047308 */ /* 0x000f300000001000 */
[----:B------:R-:W0:Y:S01]  /*4830*/  FCHK P0, R0, R19 ;  /* 0x0000001300007302 */ /* 0x000e220000000000 */
[----:B----4-:R-:W-:-:S04]  /*4840*/  FFMA R7, -R19, R4, 1 ;  /* 0x3f80000013077423 */ /* 0x010fc80000000104 */
[----:B------:R-:W-:-:S04]  /*4850*/  FFMA R7, R4, R7, R4 ;  /* 0x0000000704077223 */ /* 0x000fc80000000004 */
[----:B------:R-:W-:-:S04]  /*4860*/  FFMA R4, R0, R7, RZ ;  /* 0x0000000700047223 */ /* 0x000fc800000000ff */
[----:B------:R-:W-:-:S04]  /*4870*/  FFMA R5, -R19, R4, R0 ;  /* 0x0000000413057223 */ /* 0x000fc80000000100 */
[----:B------:R-:W-:Y:S01]  /*4880*/  FFMA R4, R7, R5, R4 ;  /* 0x0000000507047223 */ /* 0x000fe20000000004 */
[----:B0-----:R-:W-:Y:S06]  /*4890*/  @!P0 BRA `(.L_x_5739) ;  /* 0x00000000000c8947 */ /* 0x001fec0003800000 */
[----:B------:R-:W-:-:S07]  /*48a0*/  MOV R4, 0x48c0 ;  /* 0x000048c000047802 */ /* 0x000fce0000000f00 */
[----:B-1----:R-:W-:Y:S05]  /*48b0*/  CALL.REL.NOINC `($__internal_12_$__cuda_sm3x_div_rn_ftz_f32_slowpath) ;  /* 0x00000120005c7944 */ /* 0x002fea0003c00000 */
[----:B------:R-:W-:-:S07]  /*48c0*/  MOV R4, R9 ;  /* 0x0000000900047202 */ /* 0x000fce0000000f00 */
.L_x_5739:
[----:B------:R-:W-:Y:S05]  /*48d0*/  BSYNC.RECONVERGENT B4 ;  /* 0x0000000000047941 */ /* 0x000fea0003800200 */
.L_x_5738:
        /* <DEDUP_REMOVED lines=26> */
[----:B------:R-:W-:Y:S01]  /*4a80*/  FSEL R0, R14, R11, P0 ;  /* 0x0000000b0e007208 */ /* 0x000fe20000000000 */
[----:B------:R-:W-:Y:S06]  /*4a90*/  BRA `(.L_x_5740) ;  /* 0x0000000000647947 */ /* 0x000fec0003800000 */
.L_x_5733:
[----:B------:R-:W-:Y:S01]  /*4aa0*/  IMAD.MOV.U32 R0, RZ, RZ, 0x3f000000 ;  /* 0x3f000000ff007424 */ /* 0x000fe200078e00ff */
[C---:B------:R-:W-:Y:S01]  /*4ab0*/  FSETP.GT.FTZ.AND P0, PT, |R8|.reuse, 0.56000000238418579102, PT ;  /* 0x3f0f5c290800780b */ /* 0x040fe20003f14200 */
[C---:B------:R-:W-:Y:S01]  /*4ac0*/  FADD.FTZ R6, |R8|.reuse, -RZ ;  /* 0x800000ff08067221 */ /* 0x040fe20000010200 */
[C---:B------:R-:W-:Y:S01]  /*4ad0*/  FSETP.NEU.FTZ.AND P1, PT, |R8|.reuse, 1, PT ;  /* 0x3f8000000800780b */ /* 0x040fe20003f3d200 */
[----:B------:R-:W-:Y:S01]  /*4ae0*/  FFMA.FTZ R0, |R8|, -R0, 0.5 ;  /* 0x3f00000008007423 */ /* 0x000fe20000010a00 */
[----:B------:R-:W-:-:S03]  /*4af0*/  MOV R7, 0x3f6ee581 ;  /* 0x3f6ee58100077802 */ /* 0x000fc60000000f00 */
        /* <DEDUP_REMOVED lines=19> */
.L_x_5740:
[----:B------:R-:W-:Y:S05]  /*4c30*/  BSYNC.RECONVERGENT B3 ;  /* 0x0000000000037941 */ /* 0x000fea0003800200 */
.L_x_5730:
[----:B-1----:R-:W-:Y:S02]  /*4c40*/  LOP3.LUT R2, R13, 0x80000000, R2, 0xb8, !PT ;  /* 0x800000000d027812 */ /* 0x002fe400078eb802 */
[----:B------:R-:W-:-:S07]  /*4c50*/  LOP3.LUT R3, R0, 0x80000000, R3, 0xb8, !PT ;  /* 0x8000000000037812 */ /* 0x000fce00078eb803 */
.L_x_5701:
[----:B------:R-:W-:Y:S05]  /*4c60*/  BSYNC.RECONVERGENT B2 ;  /* 0x0000000000027941 */ /* 0x000fea0003800200 */
.L_x_5699:
[----:B------:R-:W0:Y:S01]  /*4c70*/  LDCU.64 UR6, c[0x0][0x580] ;  /* 0x0000b000ff0677ac */ /* 0x000e220008000a00 */
[----:B------:R-:W-:-:S04]  /*4c80*/  UPRMT UR4, UR42, 0x9910, URZ ;  /* 0x000099102a047896 */ /* 0x000fc800080000ff */
[----:B------:R-:W-:Y:S01]  /*4c90*/  UISETP.GT.AND UP0, UPT, UR4, 0x9, UPT ;  /* 0x000000090400788c */ /* 0x000fe2000bf04270 */
[----:B01----:R-:W-:-:S05]  /*4ca0*/  IADD3 R4, P0, PT, R16, UR6, RZ ;  /* 0x0000000610047c10 */ /* 0x003fca000ff1e0ff */
        /* <DEDUP_REMOVED lines=13> */
.L_x_5744:
[----:B------:R-:W0:Y:S02]  /*4d80*/  F2I.S64.TRUNC R2, R2 ;  /* 0x0000000200027311 */ /* 0x000e24000020d900 */
[----:B0-----:R-:W-:-:S05]  /*4d90*/  MOV R7, R2 ;  /* 0x0000000200077202 */ /* 0x001fca0000000f00 */
[----:B------:R0:W-:Y:S01]  /*4da0*/  STG.E.U8 desc[UR36][R4.64], R7 ;  /* 0x0000000704007986 */ /* 0x0001e2000c101124 */
[----:B------:R-:W-:Y:S05]  /*4db0*/  BRA `(.L_x_5746) ;  /* 0x0000000c00407947 */ /* 0x000fea0003800000 */
.L_x_5743:
        /* <DEDUP_REMOVED lines=9> */
.L_x_5748:
[----:B------:R-:W0:Y:S02]  /*4e50*/  F2I.FTZ.TRUNC.NTZ R3, R2 ;  /* 0x0000000200037305 */ /* 0x000e24000021f100 */
[----:B0-----:R0:W-:Y:S01]  /*4e60*/  STG.E desc[UR36][R4.64], R3 ;  /* 0x0000000304007986 */ /* 0x0011e2000c101924 */
[----:B------:R-:W-:Y:S05]  /*4e70*/  BRA `(.L_x_5746) ;  /* 0x0000000c00107947 */ /* 0x000fea0003800000 */
.L_x_5747:
[----:B------:R-:W0:Y:S02]  /*4e80*/  F2I.FTZ.TRUNC.NTZ R3, R2 ;  /* 0x0000000200037305 */ /* 0x000e24000021f100 */
[----:B0-----:R0:W-:Y:S01]  /*4e90*/  STG.E.U16 desc[UR36][R4.64], R3 ;  /* 0x0000000304007986 */ /* 0x0011e2000c101524 */
[----:B------:R-:W-:Y:S05]  /*4ea0*/  BRA `(.L_x_5746) ;  /* 0x0000000c00047947 */ /* 0x000fea0003800000 */
.L_x_5742:
        /* <DEDUP_REMOVED lines=8> */
.L_x_5750:
[----:B------:R-:W-:-:S05]  /*4f30*/  F2FP.F16.F32.PACK_AB R2, RZ, R2 ;  /* 0x00000002ff02723e */ /* 0x000fca00000000ff */
[----:B------:R0:W-:Y:S01]  /*4f40*/  STG.E.U16 desc[UR36][R4.64], R2 ;  /* 0x0000000204007986 */ /* 0x0001e2000c101524 */
[----:B------:R-:W-:Y:S05]  /*4f50*/  BRA `(.L_x_5746) ;  /* 0x0000000800d87947 */ /* 0x000fea0003800000 */
.L_x_5749:
[----:B------:R-:W-:-:S09]  /*4f60*/  UISETP.NE.AND UP0, UPT, UR4, 0x7, UPT ;  /* 0x000000070400788c */ /* 0x000fd2000bf05270 */
[----:B------:R-:W-:Y:S05]  /*4f70*/  BRA.U !UP0, `(.L_x_5751) ;  /* 0x0000000108247547 */ /* 0x000fea000b800000 */
[----:B------:R-:W-:-:S09]  /*4f80*/  UISETP.NE.AND UP0, UPT, UR4, 0x8, UPT ;  /* 0x000000080400788c */ /* 0x000fd2000bf05270 */
[----:B------:R-:W-:Y:S05]  /*4f90*/  BRA.U !UP0, `(.L_x_5752) ;  /* 0x0000000108107547 */ /* 0x000fea000b800000 */
[----:B------:R-:W-:-:S09]  /*4fa0*/  UISETP.NE.AND UP0, UPT, UR4, 0x9, UPT ;  /* 0x000000090400788c */ /* 0x000fd2000bf05270 */
[----:B------:R-:W-:Y:S05]  /*4fb0*/  BRA.U UP0, `(.L_x_5745) ;  /* 0x00000009002c7547 */ /* 0x000fea000b800000 */
[----:B------:R0:W-:Y:S01]  /*4fc0*/  STG.E.64 desc[UR36][R4.64], R2 ;  /* 0x0000000204007986 */ /* 0x0001e2000c101b24 */
[----:B------:R-:W-:Y:S05]  /*4fd0*/  BRA `(.L_x_5746) ;  /* 0x0000000800b87947 */ /* 0x000fea0003800000 */
.L_x_5752:
[----:B------:R-:W-:-:S05]  /*4fe0*/  F2FP.F16.F32.PACK_AB R3, R3, R2 ;  /* 0x000000020303723e */ /* 0x000fca00000000ff */
[----:B------:R0:W-:Y:S01]  /*4ff0*/  STG.E desc[UR36][R4.64], R3 ;  /* 0x0000000304007986 */ /* 0x0001e2000c101924 */
[----:B------:R-:W-:Y:S05]  /*5000*/  BRA `(.L_x_5746) ;  /* 0x0000000800ac7947 */ /* 0x000fea0003800000 */
.L_x_5751:
[----:B------:R-:W-:-:S06]  /*5010*/  FMUL.FTZ R2, R2, 1 ;  /* 0x3f80000002027820 */ /* 0x000fcc0000410000 */
[----:B------:R-:W0:Y:S02]  /*5020*/  F2F.F64.F32 R2, R2 ;  /* 0x0000000200027310 */ /* 0x000e240000201800 */
[----:B0-----:R0:W-:Y:S01]  /*5030*/  STG.E.64 desc[UR36][R4.64], R2 ;  /* 0x0000000204007986 */ /* 0x0011e2000c101b24 */
[----:B------:R-:W-:Y:S05]  /*5040*/  BRA `(.L_x_5746) ;  /* 0x00000008009c7947 */ /* 0x000fea0003800000 */
.L_x_5741:
        /* <DEDUP_REMOVED lines=8> */
[----:B------:R-:W-:Y:S02]  /*50d0*/  FSETP.NEU.FTZ.AND P0, PT, R2, RZ, PT ;  /* 0x000000ff0200720b */ /* 0x000fe40003f1d000 */
[----:B------:R-:W-:-:S04]  /*50e0*/  FSETP.NEU.FTZ.AND P1, PT, R3, RZ, PT ;  /* 0x000000ff0300720b */ /* 0x000fc80003f3d000 */
[----:B------:R-:W-:-:S04]  /*50f0*/  PLOP3.LUT P0, PT, P0, P1, PT, 0xf8, 0x8f ;  /* 0x00000000008f781c */ /* 0x000fc80000703f70 */
[----:B------:R-:W-:-:S05]  /*5100*/  SEL R3, RZ, 0x1, !P0 ;  /* 0x00000001ff037807 */ /* 0x000fca0004000000 */
[----:B------:R4:W-:Y:S01]  /*5110*/  STG.E.U8 desc[UR36][R4.64], R3 ;  /* 0x0000000304007986 */ /* 0x0009e2000c101124 */
[----:B------:R-:W-:Y:S05]  /*5120*/  BRA `(.L_x_5746) ;  /* 0x0000000800647947 */ /* 0x000fea0003800000 */
.L_x_5755:
[----:B------:R-:W-:Y:S01]  /*5130*/  FMUL.FTZ R8, R2, 1 ;  /* 0x3f80000002087820 */ /* 0x000fe20000410000 */
[----:B------:R-:W-:-:S05]  /*5140*/  FMUL.FTZ R10, R3, 1 ;  /* 0x3f800000030a7820 */ /* 0x000fca0000410000 */
        /* <DEDUP_REMOVED lines=8> */
.L_x_5754:
        /* <DEDUP_REMOVED lines=8> */
[----:B------:R-:W-:Y:S01]  /*5250*/  HFMA2 R0, -RZ, RZ, 0, 7.569789886474609375e-06 ;  /* 0x0000007fff007431 */ /* 0x000fe200000001ff */
        /* <DEDUP_REMOVED lines=9> */
.L_x_5759:
[----:B------:R-:W-:Y:S05]  /*52f0*/  BSYNC.RECONVERGENT B0 ;  /* 0x0000000000007941 */ /* 0x000fea0003800200 */
.L_x_5758:
[----:B------:R-:W-:-:S05]  /*5300*/  LOP3.LUT R7, R0, 0x80, R7, 0xf8, !PT ;  /* 0x0000008000077812 */ /* 0x000fca00078ef807 */
[----:B------:R1:W-:Y:S01]  /*5310*/  STG.E.U8 desc[UR36][R4.64], R7 ;  /* 0x0000000704007986 */ /* 0x0003e2000c101124 */
[----:B------:R-:W-:Y:S05]  /*5320*/  BRA `(.L_x_5746) ;  /* 0x0000000400e47947 */ /* 0x000fea0003800000 */
.L_x_5757:
        /* <DEDUP_REMOVED lines=14> */
.L_x_5761:
[----:B------:R-:W-:Y:S05]  /*5410*/  BSYNC.RECONVERGENT B0 ;  /* 0x0000000000007941 */ /* 0x000fea0003800200 */
.L_x_5760:
[----:B------:R-:W-:-:S05]  /*5420*/  LOP3.LUT R3, R0, 0x80, R7, 0xf8, !PT ;  /* 0x0000008000037812 */ /* 0x000fca00078ef807 */
[----:B------:R2:W-:Y:S01]  /*5430*/  STG.E.U8 desc[UR36][R4.64], R3 ;  /* 0x0000000304007986 */ /* 0x0005e2000c101124 */
[----:B------:R-:W-:Y:S05]  /*5440*/  BRA `(.L_x_5746) ;  /* 0x00000004009c7947 */ /* 0x000fea0003800000 */
.L_x_5756:
[----:B------:R-:W-:-:S05]  /*5450*/  F2FP.BF16.F32.PACK_AB R2, RZ, R2 ;  /* 0x00000002ff02723e */ /* 0x000fca00000010ff */
[----:B------:R0:W-:Y:S01]  /*5460*/  STG.E.U16 desc[UR36][R4.64], R2 ;  /* 0x0000000204007986 */ /* 0x0001e2000c101524 */
[----:B------:R-:W-:Y:S05]  /*5470*/  BRA `(.L_x_5746) ;  /* 0x0000000400907947 */ /* 0x000fea0003800000 */
.L_x_5753:
        /* <DEDUP_REMOVED lines=11> */
.L_x_5764:
[----:B------:R-:W-:Y:S01]  /*5530*/  LOP3.LUT R3, R2, 0x7fffffff, RZ, 0xc0, !PT ;  /* 0x7fffffff02037812 */ /* 0x000fe200078ec0ff */
[----:B------:R-:W-:Y:S01]  /*5540*/  BSSY.RECONVERGENT B0, `(.L_x_5765) ;  /* 0x0000013000007945 */ /* 0x000fe20003800200 */
[----:B------:R-:W-:Y:S02]  /*5550*/  MOV R0, 0x80 ;  /* 0x0000008000007802 */ /* 0x000fe40000000f00 */
        /* <DEDUP_REMOVED lines=9> */
.L_x_5767:
[----:B------:R-:W-:-:S04]  /*55f0*/  SHF.R.U32.HI R0, RZ, 0x14, R2 ;  /* 0x00000014ff007819 */ /* 0x000fc80000011602 */
[----:B------:R-:W-:-:S04]  /*5600*/  LOP3.LUT R3, R0, 0x1, RZ, 0xc0, !PT ;  /* 0x0000000100037812 */ /* 0x000fc800078ec0ff */
[----:B------:R-:W-:-:S04]  /*5610*/  IADD3 R0, PT, PT, R2, 0x487ffff, R3 ;  /* 0x0487ffff02007810 */ /* 0x000fc80007ffe003 */
[----:B------:R-:W-:-:S04]  /*5620*/  SHF.R.U32.HI R0, RZ, 0x14, R0 ;  /* 0x00000014ff007819 */ /* 0x000fc80000011600 */
[----:B------:R-:W-:-:S07]  /*5630*/  LOP3.LUT R3, R0, 0xff, RZ, 0xc0, !PT ;  /* 0x000000ff00037812 */ /* 0x000fce00078ec0ff */
.L_x_5768:
[----:B------:R-:W-:-:S04]  /*5640*/  SHF.R.U32.HI R2, RZ, 0x18, R2 ;  /* 0x00000018ff027819 */ /* 0x000fc80000011602 */
[----:B------:R-:W-:-:S04]  /*5650*/  LOP3.LUT R3, R3, 0x80, R2, 0xf8, !PT ;  /* 0x0000008003037812 */ /* 0x000fc800078ef802 */
[----:B------:R-:W-:-:S07]  /*5660*/  PRMT R0, R3, 0x7610, R0 ;  /* 0x0000761003007816 */ /* 0x000fce0000000000 */
.L_x_5766:
[----:B------:R-:W-:Y:S05]  /*5670*/  BSYNC.RECONVERGENT B0 ;  /* 0x0000000000007941 */ /* 0x000fea0003800200 */
.L_x_5765:
[----:B------:R0:W-:Y:S01]  /*5680*/  STG.E.U8 desc[UR36][R4.64], R0 ;  /* 0x0000000004007986 */ /* 0x0001e2000c101124 */
[----:B------:R-:W-:Y:S05]  /*5690*/  BRA `(.L_x_5746) ;  /* 0x0000000400087947 */ /* 0x000fea0003800000 */
.L_x_5763:
        /* <DEDUP_REMOVED lines=12> */
.L_x_5771:
[----:B------:R-:W-:-:S04]  /*5760*/  SHF.R.U32.HI R0, RZ, 0x15, R2 ;  /* 0x00000015ff007819 */ /* 0x000fc80000011602 */
[----:B------:R-:W-:-:S04]  /*5770*/  LOP3.LUT R3, R0, 0x1, RZ, 0xc0, !PT ;  /* 0x0000000100037812 */ /* 0x000fc800078ec0ff */
[----:B------:R-:W-:-:S04]  /*5780*/  IADD3 R0, PT, PT, R2, 0x88fffff, R3 ;  /* 0x088fffff02007810 */ /* 0x000fc80007ffe003 */
[----:B------:R-:W-:-:S04]  /*5790*/  SHF.R.U32.HI R0, RZ, 0x15, R0 ;  /* 0x00000015ff007819 */ /* 0x000fc80000011600 */
[----:B------:R-:W-:-:S07]  /*57a0*/  LOP3.LUT R3, R0, 0xff, RZ, 0xc0, !PT ;  /* 0x000000ff00037812 */ /* 0x000fce00078ec0ff */
.L_x_5772:
[----:B------:R-:W-:-:S04]  /*57b0*/  SHF.R.U32.HI R2, RZ, 0x18, R2 ;  /* 0x00000018ff027819 */ /* 0x000fc80000011602 */
[----:B------:R-:W-:-:S04]  /*57c0*/  LOP3.LUT R3, R3, 0x80, R2, 0xf8, !PT ;  /* 0x0000008003037812 */ /* 0x000fc800078ef802 */
[----:B------:R-:W-:-:S07]  /*57d0*/  PRMT R0, R3, 0x7610, R0 ;  /* 0x0000761003007816 */ /* 0x000fce0000000000 */
.L_x_5770:
[----:B------:R-:W-:Y:S05]  /*57e0*/  BSYNC.RECONVERGENT B0 ;  /* 0x0000000000007941 */ /* 0x000fea0003800200 */
.L_x_5769:
[----:B------:R0:W-:Y:S01]  /*57f0*/  STG.E.U8 desc[UR36][R4.64], R0 ;  /* 0x0000000004007986 */ /* 0x0001e2000c101124 */
[----:B------:R-:W-:Y:S05]  /*5800*/  BRA `(.L_x_5746) ;  /* 0x0000000000ac7947 */ /* 0x000fea0003800000 */
.L_x_5762:
[----:B------:R-:W-:-:S09]  /*5810*/  UISETP.NE.AND UP0, UPT, UR4, 0x1c, UPT ;  /* 0x0000001c0400788c */ /* 0x000fd2000bf05270 */
[----:B------:R-:W-:Y:S05]  /*5820*/  BRA.U !UP0, `(.L_x_5773) ;  /* 0x00000001089c7547 */ /* 0x000fea000b800000 */
[----:B------:R-:W-:-:S09]  /*5830*/  UISETP.NE.AND UP0, UPT, UR4, 0x1d, UPT ;  /* 0x0000001d0400788c */ /* 0x000fd2000bf05270 */
[----:B------:R-:W-:Y:S05]  /*5840*/  BRA.U !UP0, `(.L_x_5774) ;  /* 0x0000000108887547 */ /* 0x000fea000b800000 */
[----:B------:R-:W-:-:S09]  /*5850*/  UISETP.NE.AND UP0, UPT, UR4, 0x2c, UPT ;  /* 0x0000002c0400788c */ /* 0x000fd2000bf05270 */
[----:B------:R-:W-:Y:S05]  /*5860*/  BRA.U !UP0, `(.L_x_5775) ;  /* 0x0000000108447547 */ /* 0x000fea000b800000 */
.L_x_5745:
        /* <DEDUP_REMOVED lines=16> */
.L_x_5776:
[----:B------:R-:W-:Y:S05]  /*5970*/  BRA `(.L_x_5746) ;  /* 0x0000000000507947 */ /* 0x000fea0003800000 */
.L_x_5775:
        /* <DEDUP_REMOVED lines=11> */
[----:B------:R-:W-:-:S05]  /*5a30*/  @!P0 IADD3 R0, PT, PT, R6, RZ, RZ ;  /* 0x000000ff06008210 */ /* 0x000fca0007ffe0ff */
[----:B------:R-:W-:-:S05]  /*5a40*/  @P2 IMAD.MOV.U32 R3, RZ, RZ, R0 ;  /* 0x000000ffff032224 */ /* 0x000fca00078e0000 */
[----:B------:R0:W-:Y:S01]  /*5a50*/  STG.E.U8 desc[UR36][R4.64], R3 ;  /* 0x0000000304007986 */ /* 0x0001e2000c101124 */
[----:B------:R-:W-:Y:S05]  /*5a60*/  BRA `(.L_x_5746) ;  /* 0x0000000000147947 */ /* 0x000fea0003800000 */
.L_x_5774:
[----:B------:R-:W0:Y:S02]  /*5a70*/  F2I.U64.TRUNC R2, R2 ;  /* 0x0000000200027311 */ /* 0x000e24000020d800 */
[----:B0-----:R0:W-:Y:S01]  /*5a80*/  STG.E.64 desc[UR36][R4.64], R2 ;  /* 0x0000000204007986 */ /* 0x0011e2000c101b24 */
[----:B------:R-:W-:Y:S05]  /*5a90*/  BRA `(.L_x_5746) ;  /* 0x0000000000087947 */ /* 0x000fea0003800000 */
.L_x_5773:
[----:B------:R-:W0:Y:S02]  /*5aa0*/  F2I.FTZ.U32.TRUNC.NTZ R3, R2 ;  /* 0x0000000200037305 */ /* 0x000e24000021f000 */
[----:B0-----:R0:W-:Y:S02]  /*5ab0*/  STG.E desc[UR36][R4.64], R3 ;  /* 0x0000000304007986 */ /* 0x0011e4000c101924 */
.L_x_5746:
[----:B------:R-:W-:-:S07]  /*5ac0*/  IADD3 R17, PT, PT, R17, 0x80, RZ ;  /* 0x0000008011117810 */ /* 0x000fce0007ffe0ff */
.L_x_5668:
[----:B------:R-:W-:Y:S05]  /*5ad0*/  BSYNC.RECONVERGENT B6 ;  /* 0x0000000000067941 */ /* 0x000fea0003800200 */
.L_x_5667:
        /* <DEDUP_REMOVED lines=9> */
[----:B------:R-:W0:Y:S01]  /*5b70*/  LDCU.64 UR4, c[0x0][0x390] ;  /* 0x00007200ff0477ac */ /* 0x000e220008000a00 */
[----:B------:R-:W-:Y:S01]  /*5b80*/  MOV R16, RZ ;  /* 0x000000ff00107202 */ /* 0x000fe20000000f00 */
[----:B------:R-:W5:Y:S01]  /*5b90*/  LDCU UR6, c[0x0][0x38c] ;  /* 0x00007180ff0677ac */ /* 0x000f620008000800 */
[----:B------:R-:W1:Y:S01]  /*5ba0*/  LDCU.64 UR8, c[0x0][0x4b8] ;  /* 0x00009700ff0877ac */ /* 0x000e620008000a00 */
[----:B------:R-:W-:Y:S02]  /*5bb0*/  UISETP.NE.AND UP0, UPT, UR40, URZ, UPT ;  /* 0x000000ff2800728c */ /* 0x000fe4000bf05270 */
[----:B0-----:R-:W-:-:S05]  /*5bc0*/  IMAD.HI.U32 R2, R17, UR4, R16 ;  /* 0x0000000411027c27 */ /* 0x001fca000f8e0010 */
[----:B--2-4-:R-:W-:-:S04]  /*5bd0*/  SHF.R.U32.HI R3, RZ, UR5, R2 ;  /* 0x00000005ff037c19 */ /* 0x014fc80008011602 */
[----:B------:R-:W-:-:S05]  /*5be0*/  IADD3 R0, PT, PT, -R3, RZ, RZ ;  /* 0x000000ff03007210 */ /* 0x000fca0007ffe1ff */
[----:B-----5:R-:W-:-:S04]  /*5bf0*/  IMAD R0, R0, UR6, R17 ;  /* 0x0000000600007c24 */ /* 0x020fc8000f8e0211 */
[C---:B-1----:R-:W-:Y:S02]  /*5c00*/  IMAD R16, R0.reuse, UR8, RZ ;  /* 0x0000000800107c24 */ /* 0x042fe4000f8e02ff */
[----:B------:R-:W-:Y:S01]  /*5c10*/  IMAD R0, R0, UR9, RZ ;  /* 0x0000000900007c24 */ /* 0x000fe2000f8e02ff */
[----:B------:R-:W-:Y:S06]  /*5c20*/  BRA.U !UP0, `(.L_x_5779) ;  /* 0x0000001108787547 */ /* 0x000fec000b800000 */
[----:B------:R-:W3:Y:S01]  /*5c30*/  LDCU.64 UR6, c[0x0][0x398] ;  /* 0x00007300ff0677ac */ /* 0x000ee20008000a00 */
[----:B------:R-:W-:Y:S01]  /*5c40*/  IMAD.MOV.U32 R2, RZ, RZ, RZ ;  /* 0x000000ffff027224 */ /* 0x000fe200078e00ff */
[----:B------:R-:W0:Y:S01]  /*5c50*/  LDCU UR4, c[0x0][0x3a0] ;  /* 0x00007400ff0477ac */ /* 0x000e220008000800 */
[----:B------:R-:W1:Y:S01]  /*5c60*/  LDCU.64 UR8, c[0x0][0x4c0] ;  /* 0x00009800ff0877ac */ /* 0x000e620008000a00 */
[----:B------:R-:W-:Y:S01]  /*5c70*/  UISETP.NE.AND UP0, UPT, UR38, 0x2, UPT ;  /* 0x000000022600788c */ /* 0x000fe2000bf05270 */
[----:B---3--:R-:W-:-:S05]  /*5c80*/  IMAD.HI.U32 R4, R3, UR7, R2 ;  /* 0x0000000703047c27 */ /* 0x008fca000f8e0002 */
[----:B0-----:R-:W-:-:S04]  /*5c90*/  SHF.R.U32.HI R5, RZ, UR4, R4 ;  /* 0x00000004ff057c19 */ /* 0x001fc80008011604 */
[----:B------:R-:W-:-:S05]  /*5ca0*/  IADD3 R2, PT, PT, -R5, RZ, RZ ;  /* 0x000000ff05027210 */ /* 0x000fca0007ffe1ff */
[----:B------:R-:W-:-:S04]  /*5cb0*/  IMAD R3, R2, UR6, R3 ;  /* 0x0000000602037c24 */ /* 0x000fc8000f8e0203 */
[C---:B-1----:R-:W-:Y:S02]  /*5cc0*/  IMAD R16, R3.reuse, UR8, R16 ;  /* 0x0000000803107c24 */ /* 0x042fe4000f8e0210 */
        /* <DEDUP_REMOVED lines=276> */
.L_x_5779:
[----:B------:R-:W1:Y:S01]  /*6e10*/  LDCU.64 UR6, c[0x0][0x588] ;  /* 0x0000b100ff0677ac */ /* 0x000e620008000a00 */
[----:B------:R-:W-:Y:S01]  /*6e20*/  BSSY.RECONVERGENT B7, `(.L_x_5780) ;  /* 0x0000101000077945 */ /* 0x000fe20003800200 */
        /* <DEDUP_REMOVED lines=15> */
[----:B--2---:R-:W1:Y:S01]  /*6f20*/  I2F.S16 R2, R2 ;  /* 0x0000000200027306 */ /* 0x004e620000101400 */
[----:B------:R-:W-:Y:S05]  /*6f30*/  BRA `(.L_x_5786) ;  /* 0x0000000c00bc7947 */ /* 0x000fea0003800000 */
.L_x_5784:
[----:B------:R-:W2:Y:S01]  /*6f40*/  LDG.E.U8 R2, desc[UR36][R4.64] ;  /* 0x0000002404027981 */ /* 0x000ea2000c1e1100 */
[----:B------:R-:W-:Y:S02]  /*6f50*/  MOV R3, RZ ;  /* 0x000000ff00037202 */ /* 0x000fe40000000f00 */
[----:B--2---:R-:W-:Y:S01]  /*6f60*/  I2FP.F32.U32 R2, R2 ;  /* 0x0000000200027245 */ /* 0x004fe20000201000 */
[----:B------:R-:W-:Y:S06]  /*6f70*/  BRA `(.L_x_5786) ;  /* 0x0000000c00ac7947 */ /* 0x000fec0003800000 */
.L_x_5783:
        /* <DEDUP_REMOVED lines=8> */
[----:B--2---:R1:W2:Y:S02]  /*7000*/  I2F.S64 R2, R4 ;  /* 0x0000000400027312 */ /* 0x0042a40000301400 */
[----:B-12---:R-:W-:Y:S05]  /*7010*/  BRA `(.L_x_5786) ;  /* 0x0000000c00847947 */ /* 0x006fea0003800000 */
.L_x_5788:
[----:B------:R-:W2:Y:S01]  /*7020*/  LDG.E R2, desc[UR36][R4.64] ;  /* 0x0000002404027981 */ /* 0x000ea2000c1e1900 */
[----:B------:R-:W-:Y:S02]  /*7030*/  MOV R3, RZ ;  /* 0x000000ff00037202 */ /* 0x000fe40000000f00 */
[----:B--2---:R-:W-:Y:S01]  /*7040*/  I2FP.F32.S32 R2, R2 ;  /* 0x0000000200027245 */ /* 0x004fe20000201400 */
[----:B------:R-:W-:Y:S06]  /*7050*/  BRA `(.L_x_5786) ;  /* 0x0000000c00747947 */ /* 0x000fec0003800000 */
.L_x_5787:
[----:B------:R-:W2:Y:S01]  /*7060*/  LDG.E.U16 R2, desc[UR36][R4.64] ;  /* 0x0000002404027981 */ /* 0x000ea2000c1e1500 */
[----:B------:R-:W-:Y:S01]  /*7070*/  IMAD.MOV.U32 R3, RZ, RZ, RZ ;  /* 0x000000ffff037224 */ /* 0x000fe200078e00ff */
[----:B--2---:R-:W0:Y:S01]  /*7080*/  I2F.S16 R2, R2 ;  /* 0x0000000200027306 */ /* 0x004e220000101400 */
[----:B------:R-:W-:Y:S05]  /*7090*/  BRA `(.L_x_5786) ;  /* 0x0000000c00647947 */ /* 0x000fea0003800000 */
.L_x_5782:
        /* <DEDUP_REMOVED lines=9> */
.L_x_5790:
[----:B------:R-:W2:Y:S01]  /*7130*/  LDG.E.U16 R2, desc[UR36][R4.64] ;  /* 0x0000002404027981 */ /* 0x000ea2000c1e1500 */
[----:B------:R-:W-:Y:S01]  /*7140*/  MOV R3, RZ ;  /* 0x000000ff00037202 */ /* 0x000fe20000000f00 */
[----:B--2---:R-:W-:Y:S01]  /*7150*/  HADD2.F32 R2, -RZ, R2.H0_H0 ;  /* 0x20000002ff027230 */ /* 0x004fe20000004100 */
[----:B------:R-:W-:Y:S06]  /*7160*/  BRA `(.L_x_5786) ;  /* 0x0000000c00307947 */ /* 0x000fec0003800000 */
.L_x_5789:
        /* <DEDUP_REMOVED lines=8> */
.L_x_5792:
[----:B------:R-:W2:Y:S02]  /*71f0*/  LDG.E R3, desc[UR36][R4.64] ;  /* 0x0000002404037981 */ /* 0x000ea4000c1e1900 */
[--C-:B--2---:R-:W-:Y:S02]  /*7200*/  HADD2.F32 R2, -RZ, R3.reuse.H0_H0 ;  /* 0x20000003ff027230 */ /* 0x104fe40000004100 */
[----:B------:R-:W-:Y:S01]  /*7210*/  HADD2.F32 R3, -RZ, R3.H1_H1 ;  /* 0x30000003ff037230 */ /* 0x000fe20000004100 */
[----:B------:R-:W-:Y:S06]  /*7220*/  BRA `(.L_x_5786) ;  /* 0x0000000c00007947 */ /* 0x000fec0003800000 */
.L_x_5791:
        /* <DEDUP_REMOVED lines=12> */
.L_x_5781:
        /* <DEDUP_REMOVED lines=11> */
[----:B------:R-:W-:Y:S01]  /*73a0*/  FSEL R2, RZ, 1, !P0 ;  /* 0x3f800000ff027808 */ /* 0x000fe20004000000 */
[----:B------:R-:W-:Y:S08]  /*73b0*/  BRA `(.L_x_5786) ;  /* 0x00000008009c7947 */ /* 0x000ff00003800000 */
.L_x_5795:
        /* <DEDUP_REMOVED lines=22> */
.L_x_5794:
[----:B------:R-:W-:-:S09]  /*7520*/  UISETP.NE.AND UP0, UPT, UR4, 0xf, UPT ;  /* 0x0000000f0400788c */ /* 0x000fd2000bf05270 */
[----:B------:R-:W-:Y:S05]  /*7530*/  BRA.U !UP0, `(.L_x_5796) ;  /* 0x0000000108947547 */ /* 0x000fea000b800000 */
[----:B------:R-:W-:-:S09]  /*7540*/  UISETP.NE.AND UP0, UPT, UR4, 0x17, UPT ;  /* 0x000000170400788c */ /* 0x000fd2000bf05270 */
[----:B------:R-:W-:Y:S05]  /*7550*/  BRA.U !UP0, `(.L_x_5797) ;  /* 0x0000000108587547 */ /* 0x000fea000b800000 */
[----:B------:R-:W-:-:S09]  /*7560*/  UISETP.NE.AND UP0, UPT, UR4, 0x18, UPT ;  /* 0x000000180400788c */ /* 0x000fd2000bf05270 */
[----:B------:R-:W-:Y:S05]  /*7570*/  BRA.U UP0, `(.L_x_5785) ;  /* 0x0000000500c87547 */ /* 0x000fea000b800000 */
[----:B------:R-:W2:Y:S01]  /*7580*/  LDG.E.U8 R2, desc[UR36][R4.64] ;  /* 0x0000002404027981 */ /* 0x000ea2000c1e1100 */
[----:B------:R-:W-:Y:S02]  /*7590*/  MOV R6, 0x1f ;  /* 0x0000001f00067802 */ /* 0x000fe40000000f00 */
        /* <DEDUP_REMOVED lines=11> */
[----:B------:R-:W-:Y:S02]  /*7650*/  SHF.R.S32.HI R3, RZ, 0x8, R3 ;  /* 0x00000008ff037819 */ /* 0x000fe40000011403 */
[----:B------:R-:W-:-:S04]  /*7660*/  IADD3 R6, PT, PT, R6, 0x3c000000, RZ ;  /* 0x3c00000006067810 */ /* 0x000fc80007ffe0ff */
[----:B------:R-:W-:-:S04]  /*7670*/  LOP3.LUT R3, R6, 0x7f800000, R3, 0xf8, !PT ;  /* 0x7f80000006037812 */ /* 0x000fc800078ef803 */
[----:B------:R-:W-:Y:S01]  /*7680*/  SEL R5, R3, RZ, P0 ;  /* 0x000000ff03057207 */ /* 0x000fe20000000000 */
[----:B------:R-:W-:-:S03]  /*7690*/  IMAD.MOV.U32 R3, RZ, RZ, RZ ;  /* 0x000000ffff037224 */ /* 0x000fc600078e00ff */
[----:B------:R-:W-:Y:S01]  /*76a0*/  LOP3.LUT R2, R5, 0x80000000, R2, 0xf8, !PT ;  /* 0x8000000005027812 */ /* 0x000fe200078ef802 */
[----:B------:R-:W-:Y:S06]  /*76b0*/  BRA `(.L_x_5786) ;  /* 0x0000000400dc7947 */ /* 0x000fec0003800000 */
.L_x_5797:
[----:B------:R-:W2:Y:S02]  /*76c0*/  LDG.E.U8 R3, desc[UR36][R4.64] ;  /* 0x0000002404037981 */ /* 0x000ea4000c1e1100 */
[C---:B--2---:R-:W-:Y:S02]  /*76d0*/  SHF.L.U32 R0, R3.reuse, 0x19, RZ ;  /* 0x0000001903007819 */ /* 0x044fe400000006ff */
[----:B------:R-:W-:Y:S02]  /*76e0*/  SHF.L.U32 R3, R3, 0x8, RZ ;  /* 0x0000000803037819 */ /* 0x000fe400000006ff */
[----:B------:R-:W-:Y:S02]  /*76f0*/  ISETP.GE.U32.AND P0, PT, R0, 0x8000000, PT ;  /* 0x080000000000780c */ /* 0x000fe40003f06070 */
[----:B------:R-:W-:-:S11]  /*7700*/  PRMT R7, R3, 0x9910, RZ ;  /* 0x0000991003077816 */ /* 0x000fd600000000ff */
[----:B------:R-:W-:Y:S01]  /*7710*/  @!P0 LOP3.LUT R2, R3, 0x7f00, RZ, 0xc0, !PT ;  /* 0x00007f0003028812 */ /* 0x000fe200078ec0ff */
[----:B------:R-:W-:Y:S01]  /*7720*/  HFMA2 R3, -RZ, RZ, 0, 0 ;  /* 0x00000000ff037431 */ /* 0x000fe200000001ff */
[----:B------:R-:W-:Y:S02]  /*7730*/  @P0 LEA.HI R0, R0, 0x70000000, RZ, 0x1c ;  /* 0x7000000000000811 */ /* 0x000fe400078fe0ff */
[----:B------:R-:W-:-:S03]  /*7740*/  @!P0 LOP3.LUT R2, R2, 0x3f000000, RZ, 0xfc, !PT ;  /* 0x3f00000002028812 */ /* 0x000fc600078efcff */
[----:B------:R-:W-:Y:S02]  /*7750*/  @P0 FMUL.FTZ R0, R0, 1.9259299443872358531e-34 ;  /* 0x0780000000000820 */ /* 0x000fe40000410000 */
[----:B------:R-:W-:-:S05]  /*7760*/  @!P0 FADD.FTZ R0, R2, -0.5 ;  /* 0xbf00000002008421 */ /* 0x000fca0000010000 */
[----:B------:R-:W-:Y:S01]  /*7770*/  LOP3.LUT R2, R0, 0x80000000, R7, 0xf8, !PT ;  /* 0x8000000000027812 */ /* 0x000fe200078ef807 */
[----:B------:R-:W-:Y:S06]  /*7780*/  BRA `(.L_x_5786) ;  /* 0x0000000400a87947 */ /* 0x000fec0003800000 */
.L_x_5796:
[----:B------:R-:W2:Y:S01]  /*7790*/  LDG.E.U16 R2, desc[UR36][R4.64] ;  /* 0x0000002404027981 */ /* 0x000ea2000c1e1500 */
[----:B------:R-:W-:Y:S01]  /*77a0*/  IMAD.MOV.U32 R3, RZ, RZ, RZ ;  /* 0x000000ffff037224 */ /* 0x000fe200078e00ff */
[----:B--2---:R-:W-:Y:S01]  /*77b0*/  SHF.L.U32 R2, R2, 0x10, RZ ;  /* 0x0000001002027819 */ /* 0x004fe200000006ff */
[----:B------:R-:W-:Y:S06]  /*77c0*/  BRA `(.L_x_5786) ;  /* 0x0000000400987947 */ /* 0x000fec0003800000 */
.L_x_5793:
        /* <DEDUP_REMOVED lines=12> */
.L_x_5800:
        /* <DEDUP_REMOVED lines=20> */
.L_x_5802:
[----:B------:R-:W-:Y:S05]  /*79d0*/  BSYNC.RECONVERGENT B0 ;  /* 0x0000000000007941 */ /* 0x000fea0003800200 */
.L_x_5801:
[----:B------:R-:W-:Y:S02]  /*79e0*/  SHF.L.U32 R0, R0, 0x14, RZ ;  /* 0x0000001400007819 */ /* 0x000fe400000006ff */
[----:B------:R-:W-:-:S04]  /*79f0*/  LEA R2, R2, 0x3b800000, 0x17 ;  /* 0x3b80000002027811 */ /* 0x000fc800078eb8ff */
[----:B------:R-:W-:Y:S01]  /*7a00*/  LOP3.LUT R2, R2, R0, R9, 0xfe, !PT ;  /* 0x0000000002027212 */ /* 0x000fe200078efe09 */
[----:B------:R-:W-:Y:S06]  /*7a10*/  BRA `(.L_x_5786) ;  /* 0x0000000400047947 */ /* 0x000fec0003800000 */
.L_x_5799:
        /* <DEDUP_REMOVED lines=20> */
.L_x_5804:
[----:B------:R-:W-:Y:S05]  /*7b60*/  BSYNC.RECONVERGENT B0 ;  /* 0x0000000000007941 */ /* 0x000fea0003800200 */
.L_x_5803:
[----:B------:R-:W-:Y:S02]  /*7b70*/  SHF.L.U32 R0, R0, 0x15, RZ ;  /* 0x0000001500007819 */ /* 0x000fe400000006ff */
[----:B------:R-:W-:-:S04]  /*7b80*/  LEA R2, R2, 0x37800000, 0x17 ;  /* 0x3780000002027811 */ /* 0x000fc800078eb8ff */
[----:B------:R-:W-:Y:S01]  /*7b90*/  LOP3.LUT R2, R2, R0, R9, 0xfe, !PT ;  /* 0x0000000002027212 */ /* 0x000fe200078efe09 */
[----:B------:R-:W-:Y:S06]  /*7ba0*/  BRA `(.L_x_5786) ;  /* 0x0000000000a07947 */ /* 0x000fec0003800000 */
.L_x_5798:
[----:B------:R-:W-:-:S09]  /*7bb0*/  UISETP.NE.AND UP0, UPT, UR4, 0x1c, UPT ;  /* 0x0000001c0400788c */ /* 0x000fd2000bf05270 */
[----:B------:R-:W-:Y:S05]  /*7bc0*/  BRA.U !UP0, `(.L_x_5805) ;  /* 0x00000001088c7547 */ /* 0x000fea000b800000 */
[----:B------:R-:W-:-:S09]  /*7bd0*/  UISETP.NE.AND UP0, UPT, UR4, 0x1d, UPT ;  /* 0x0000001d0400788c */ /* 0x000fd2000bf05270 */
[----:B------:R-:W-:Y:S05]  /*7be0*/  BRA.U !UP0, `(.L_x_5806) ;  /* 0x0000000108747547 */ /* 0x000fea000b800000 */
[----:B------:R-:W-:-:S09]  /*7bf0*/  UISETP.NE.AND UP0, UPT, UR4, 0x2c, UPT ;  /* 0x0000002c0400788c */ /* 0x000fd2000bf05270 */
[----:B------:R-:W-:Y:S05]  /*7c00*/  BRA.U UP0, `(.L_x_5785) ;  /* 0x0000000100247547 */ /* 0x000fea000b800000 */
[----:B------:R-:W2:Y:S01]  /*7c10*/  LDG.E.U8 R4, desc[UR36][R4.64] ;  /* 0x0000002404047981 */ /* 0x000ea2000c1e1100 */
[----:B------:R-:W-:Y:S02]  /*7c20*/  HFMA2 R2, -RZ, RZ, 3.814697265625e-06, 0 ;  /* 0x00400000ff027431 */ /* 0x000fe400000001ff */
[----:B------:R-:W-:Y:S01]  /*7c30*/  IMAD.MOV.U32 R3, RZ, RZ, RZ ;  /* 0x000000ffff037224 */ /* 0x000fe200078e00ff */
[----:B--2---:R-:W-:-:S13]  /*7c40*/  ISETP.NE.AND P0, PT, R4, RZ, PT ;  /* 0x000000ff0400720c */ /* 0x004fda0003f05270 */
[----:B------:R-:W-:Y:S05]  /*7c50*/  @!P0 BRA `(.L_x_5786) ;  /* 0x0000000000748947 */ /* 0x000fea0003800000 */
[----:B------:R-:W-:-:S13]  /*7c60*/  ISETP.NE.AND P0, PT, R4, 0xff, PT ;  /* 0x000000ff0400780c */ /* 0x000fda0003f05270 */
[----:B------:R-:W-:Y:S02]  /*7c70*/  @!P0 MOV R2, 0x7f800001 ;  /* 0x7f80000100028802 */ /* 0x000fe40000000f00 */
[----:B------:R-:W-:Y:S01]  /*7c80*/  @P0 SHF.L.U32 R2, R4, 0x17, RZ ;  /* 0x0000001704020819 */ /* 0x000fe200000006ff */
[----:B------:R-:W-:Y:S06]  /*7c90*/  BRA `(.L_x_5786) ;  /* 0x0000000000647947 */ /* 0x000fec0003800000 */
.L_x_5785:
[----:B------:R-:W-:Y:S01]  /*7ca0*/  MOV R0, 0x0 ;  /* 0x0000000000007802 */ /* 0x000fe20000000f00 */
[----:B------:R-:W0:Y:S01]  /*7cb0*/  LDCU.64 UR4, c[0x4][0x158] ;  /* 0x01002b00ff0477ac */ /* 0x000e220008000a00 */
[----:B------:R-:W-:Y:S01]  /*7cc0*/  HFMA2 R8, -RZ, RZ, 0, 4.64916229248046875e-06 ;  /* 0x0000004eff087431 */ /* 0x000fe200000001ff */
[----:B------:R-:W-:Y:S01]  /*7cd0*/  MOV R12, 0x1 ;  /* 0x00000001000c7802 */ /* 0x000fe20000000f00 */
[----:B------:R1:W2:Y:S01]  /*7ce0*/  LDC.64 R2, c[0x4][R0] ;  /* 0x0100000000027b82 */ /* 0x0002a20000000a00 */
[----:B------:R-:W3:Y:S01]  /*7cf0*/  LDCU.64 UR6, c[0x4][0x160] ;  /* 0x01002c00ff0677ac */ /* 0x000ee20008000a00 */
[----:B------:R-:W-:Y:S01]  /*7d00*/  HFMA2 R13, -RZ, RZ, 0, 0 ;  /* 0x00000000ff0d7431 */ /* 0x000fe200000001ff */
[----:B------:R-:W4:Y:S01]  /*7d10*/  LDCU.64 UR8, c[0x4][0x18] ;  /* 0x01000300ff0877ac */ /* 0x000f220008000a00 */
[----:B0-----:R-:W-:Y:S01]  /*7d20*/  MOV R4, UR4 ;  /* 0x0000000400047c02 */ /* 0x001fe20008000f00 */
[----:B------:R-:W-:Y:S01]  /*7d30*/  IMAD.U32 R5, RZ, RZ, UR5 ;  /* 0x00000005ff057e24 */ /* 0x000fe2000f8e00ff */
[----:B---3--:R-:W-:-:S02]  /*7d40*/  MOV R6, UR6 ;  /* 0x0000000600067c02 */ /* 0x008fc40008000f00 */
[----:B------:R-:W-:Y:S02]  /*7d50*/  MOV R7, UR7 ;  /* 0x0000000700077c02 */ /* 0x000fe40008000f00 */
[----:B----4-:R-:W-:Y:S01]  /*7d60*/  MOV R10, UR8 ;  /* 0x00000008000a7c02 */ /* 0x010fe20008000f00 */
[----:B-1----:R-:W-:-:S07]  /*7d70*/  IMAD.U32 R11, RZ, RZ, UR9 ;  /* 0x00000009ff0b7e24 */ /* 0x002fce000f8e00ff */
[----:B------:R-:W-:-:S07]  /*7d80*/  LEPC R20, `(.L_x_5807) ;  /* 0x000000001014794e */ /* 0x000fce0000000000 */
[----:B--2---:R-:W-:Y:S05]  /*7d90*/  CALL.ABS.NOINC R2 ;  /* 0x0000000002007343 */ /* 0x004fea0003c00000 */
.L_x_5807:
[----:B------:R-:W-:Y:S01]  /*7da0*/  CS2R R2, SRZ ;  /* 0x0000000000027805 */ /* 0x000fe2000001ff00 */
[----:B------:R-:W-:Y:S06]  /*7db0*/  BRA `(.L_x_5786) ;  /* 0x00000000001c7947 */ /* 0x000fec0003800000 */
.L_x_5806:
[----:B------:R-:W2:Y:S01]  /*7dc0*/  LDG.E.64 R4, desc[UR36][R4.64] ;  /* 0x0000002404047981 */ /* 0x000ea2000c1e1b00 */
[----:B------:R-:W-:Y:S01]  /*7dd0*/  IMAD.MOV.U32 R3, RZ, RZ, RZ ;  /* 0x000000ffff037224 */ /* 0x000fe200078e00ff */
[----:B--2---:R4:W0:Y:S02]  /*7de0*/  I2F.U64 R2, R4 ;  /* 0x0000000400027312 */ /* 0x0048240000301000 */
[----:B0---4-:R-:W-:Y:S05]  /*7df0*/  BRA `(.L_x_5786) ;  /* 0x00000000000c7947 */ /* 0x011fea0003800000 */
.L_x_5805:
[----:B------:R-:W2:Y:S01]  /*7e00*/  LDG.E R2, desc[UR36][R4.64] ;  /* 0x0000002404027981 */ /* 0x000ea2000c1e1900 */
[----:B------:R-:W-:Y:S02]  /*7e10*/  MOV R3, RZ ;  /* 0x000000ff00037202 */ /* 0x000fe40000000f00 */
[----:B--2---:R-:W-:-:S07]  /*7e20*/  I2FP.F32.U32 R2, R2 ;  /* 0x0000000200027245 */ /* 0x004fce0000201000 */
.L_x_5786:
[----:B------:R-:W-:Y:S05]  /*7e30*/  BSYNC.RECONVERGENT B7 ;  /* 0x0000000000077941 */ /* 0x000fea0003800200 */
.L_x_5780:
[C---:B01---5:R-:W-:Y:S01]  /*7e40*/  FSETP.NAN.FTZ.AND P1, PT, |R2|.reuse, |R2|, PT ;  /* 0x400000020200720b */ /* 0x063fe20003f38200 */
        /* <DEDUP_REMOVED lines=15> */
[----:B--23--:R-:W-:-:S04]  /*7f40*/  @P0 FADD.FTZ R5, RZ, R3 ;  /* 0x00000003ff050221 */ /* 0x00cfc80000010000 */
[----:B------:R-:W-:-:S04]  /*7f50*/  @P0 FADD.FTZ R3, R0, R5 ;  /* 0x0000000500030221 */ /* 0x000fc80000010000 */
[----:B------:R-:W-:-:S04]  /*7f60*/  @P0 IMAD.MOV.U32 R2, RZ, RZ, R3 ;  /* 0x000000ffff020224 */ /* 0x000fc800078e0003 */
[----:B------:R-:W-:Y:S01]  /*7f70*/  @!P0 FADD.FTZ R2, R2, R2 ;  /* 0x0000000202028221 */ /* 0x000fe20000010000 */
[----:B------:R-:W-:Y:S06]  /*7f80*/  BRA `(.L_x_5810) ;  /* 0x0000002400d87947 */ /* 0x000fec0003800000 */
.L_x_5809:
[----:B------:R-:W-:-:S04]  /*7f90*/  FMNMX.FTZ R0, R12, R11, !PT ;  /* 0x0000000b0c007209 */ /* 0x000fc80007810000 */
[----:B------:R-:W-:-:S13]  /*7fa0*/  FSETP.GT.FTZ.AND P0, PT, R0, 8388608, PT ;  /* 0x4b0000000000780b */ /* 0x000fda0003f14000 */
[----:B------:R-:W-:Y:S05]  /*7fb0*/  @P0 BRA `(.L_x_5811) ;  /* 0x0000001000b40947 */ /* 0x000fea0003800000 */
        /* <DEDUP_REMOVED lines=8> */
[----:B--23--:R-:W-:Y:S01]  /*8040*/  FADD.FTZ R5, R11, -1 ;  /* 0xbf8000000b057421 */ /* 0x00cfe20000010000 */
        /* <DEDUP_REMOVED lines=43> */
[----:B------:R-:W-:-:S13]  /*8300*/  FSETP.GEU.FTZ.AND P0, PT, R12, 1.1102230246251565404e-16, PT ;  /* 0x250000000c00780b */ /* 0x000fda0003f1e000 */
[----:B------:R-:W-:Y:S05]  /*8310*/  @!P0 BRA !P1, `(.L_x_5814) ;  /* 0x0000000400a88947 */ /* 0x000fea0004800000 */
[----:B------:R-:W-:-:S05]  /*8320*/  FMUL.FTZ R9, |R5|, 1.1920928955078125e-07 ;  /* 0x3400000005097820 */ /* 0x000fca0000410200 */
[----:B------:R-:W-:-:S13]  /*8330*/  FSETP.GE.FTZ.AND P0, PT, R12, R9, PT ;  /* 0x000000090c00720b */ /* 0x000fda0003f16000 */
        /* <DEDUP_REMOVED lines=9> */
[----:B------:R-:W-:Y:S01]  /*83d0*/  @!P0 FMUL.FTZ R8, R12, 0.5 ;  /* 0x3f0000000c088820 */ /* 0x000fe20000410000 */
[----:B------:R-:W-:Y:S06]  /*83e0*/  BRA `(.L_x_5818) ;  /* 0x0000000000087947 */ /* 0x000fec0003800000 */
.L_x_5817:
[----:B------:R-:W-:-:S04]  /*83f0*/  FADD.FTZ R8, -R0, R7 ;  /* 0x0000000700087221 */ /* 0x000fc80000010100 */
[----:B------:R-:W-:-:S07]  /*8400*/  FMUL.FTZ R8, R8, 0.5 ;  /* 0x3f00000008087820 */ /* 0x000fce0000410000 */
.L_x_5818:
[----:B------:R-:W-:Y:S05]  /*8410*/  BSYNC.RECONVERGENT B1 ;  /* 0x0000000000017941 */ /* 0x000fea0003800200 */
.L_x_5816:
        /* <DEDUP_REMOVED lines=11> */
.L_x_5820:
[----:B------:R-:W-:-:S04]  /*84d0*/  FADD.FTZ R13, R4, -R9 ;  /* 0x80000009040d7221 */ /* 0x000fc80000010000 */
[----:B------:R-:W-:-:S07]  /*84e0*/  FMUL.FTZ R13, R13, 0.5 ;  /* 0x3f0000000d0d7820 */ /* 0x000fce0000410000 */
.L_x_5821:
[----:B------:R-:W-:Y:S05]  /*84f0*/  BSYNC.RECONVERGENT B1 ;  /* 0x0000000000017941 */ /* 0x000fea0003800200 */
.L_x_5819:
        /* <DEDUP_REMOVED lines=35> */
.L_x_5815:
[----:B------:R-:W-:-:S13]  /*8730*/  FSETP.GEU.FTZ.AND P0, PT, R11, 1, PT ;  /* 0x3f8000000b00780b */ /* 0x000fda0003f1e000 */
[----:B------:R-:W-:Y:S05]  /*8740*/  @!P0 BRA `(.L_x_5822) ;  /* 0x0000000000848947 */ /* 0x000fea0003800000 */
[----:B------:R-:W-:Y:S01]  /*8750*/  FMUL.FTZ R8, R0, R5 ;  /* 0x0000000500087220 */ /* 0x000fe20000410000 */
[----:B------:R-:W-:Y:S01]  /*8760*/  MOV R18, 0x3e800000 ;  /* 0x3e80000000127802 */ /* 0x000fe20000000f00 */
[----:B------:R-:W-:-:S04]  /*8770*/  HFMA2 R15, -RZ, RZ, 1.3056640625, -1.8671875 ;  /* 0x3d39bf78ff0f7431 */ /* 0x000fc800000001ff */
        /* <DEDUP_REMOVED lines=30> */
.L_x_5822:
[----:B------:R-:W-:-:S04]  /*8960*/  FADD.FTZ R9, -R11, 1 ;  /* 0x3f8000000b097421 */ /* 0x000fc80000010100 */
[----:B------:R-:W-:-:S06]  /*8970*/  FMUL.FTZ R8, R0, R9 ;  /* 0x0000000900087220 */ /* 0x000fcc0000410000 */
[----:B------:R-:W0:Y:S08]  /*8980*/  MUFU.SQRT R8, R8 ;  /* 0x0000000800087308 */ /* 0x000e300000002000 */
[----:B0-----:R-:W0:Y:S02]  /*8990*/  MUFU.RCP R13, R8 ;  /* 0x00000008000d7308 */ /* 0x001e240000001000 */
[----:B0-----:R-:W-:Y:S01]  /*89a0*/  FMUL.FTZ R13, R12, R13 ;  /* 0x0000000d0c0d7220 */ /* 0x001fe20000410000 */
[----:B------:R-:W-:Y:S06]  /*89b0*/  BRA `(.L_x_5813) ;  /* 0x0000000000047947 */ /* 0x000fec0003800000 */
.L_x_5814:
[----:B------:R0:W1:Y:S02]  /*89c0*/  MUFU.SQRT R13, R12 ;  /* 0x0000000c000d7308 */ /* 0x0000640000002000 */
.L_x_5813:
[----:B------:R-:W-:Y:S05]  /*89d0*/  BSYNC.RECONVERGENT B0 ;  /* 0x0000000000007941 */ /* 0x000fea0003800200 */
.L_x_5812:
        /* <DEDUP_REMOVED lines=35> */
.L_x_5826:
[----:B------:R-:W-:Y:S01]  /*8c10*/  FSETP.NEU.FTZ.AND P1, PT, R11, 1, PT ;  /* 0x3f8000000b00780b */ /* 0x000fe20003f3d000 */
[----:B------:R-:W-:Y:S01]  /*8c20*/  BSSY.RECONVERGENT B1, `(.L_x_5828) ;  /* 0x0000030000017945 */ /* 0x000fe20003800200 */
[----:B------:R-:W-:-:S13]  /*8c30*/  FSETP.GEU.FTZ.AND P0, PT, R12, 9.3132257461547851562e-10, PT ;  /* 0x308000000c00780b */ /* 0x000fda0003f1e000 */
[----:B------:R-:W-:Y:S05]  /*8c40*/  @!P0 BRA !P1, `(.L_x_5829) ;  /* 0x00000000009c8947 */ /* 0x000fea0004800000 */
[----:B------:R-:W-:-:S05]  /*8c50*/  FMUL.FTZ R9, |R5|, 1.1920928955078125e-07 ;  /* 0x3400000005097820 */ /* 0x000fca0000410200 */
[----:B------:R-:W-:-:S13]  /*8c60*/  FSETP.GE.FTZ.AND P0, PT, R12, R9, PT ;  /* 0x000000090c00720b */ /* 0x000fda0003f16000 */
        /* <DEDUP_REMOVED lines=8> */
[----:B------:R-:W-:Y:S01]  /*8cf0*/  @!P1 FMUL.FTZ R0, R12, 0.5 ;  /* 0x3f0000000c009820 */ /* 0x000fe20000410000 */
[----:B------:R-:W-:Y:S06]  /*8d00*/  @!P0 BRA `(.L_x_5832) ;  /* 0x00000000001c8947 */ /* 0x000fec0003800000 */
[----:B------:R-:W-:-:S13]  /*8d10*/  FSETP.NEU.FTZ.AND P0, PT, R5, RZ, PT ;  /* 0x000000ff0500720b */ /* 0x000fda0003f1d000 */
[----:B------:R-:W-:Y:S01]  /*8d20*/  @P0 FADD.FTZ R4, R5, R4 ;  /* 0x0000000405040221 */ /* 0x000fe20000010000 */
[----:B------:R-:W-:-:S05]  /*8d30*/  @P0 FMUL.FTZ R5, R12, R12 ;  /* 0x0000000c0c050220 */ /* 0x000fca0000410000 */
[----:B------:R-:W2:Y:S02]  /*8d40*/  @P0 MUFU.RCP R4, R4 ;  /* 0x0000000400040308 */ /* 0x000ea40000001000 */
[----:B--2---:R-:W-:Y:S01]  /*8d50*/  @P0 FMUL.FTZ.D2 R5, R5, R4 ;  /* 0x0000000405050220 */ /* 0x004fe20000310000 */
[----:B------:R-:W-:Y:S01]  /*8d60*/  @!P0 FMUL.FTZ R5, R12, 0.5 ;  /* 0x3f0000000c058820 */ /* 0x000fe20000410000 */
[----:B------:R-:W-:Y:S06]  /*8d70*/  BRA `(.L_x_5833) ;  /* 0x0000000000087947 */ /* 0x000fec0003800000 */
.L_x_5832:
[----:B------:R-:W-:-:S04]  /*8d80*/  FADD.FTZ R5, -R5, R4 ;  /* 0x0000000405057221 */ /* 0x000fc80000010100 */
[----:B------:R-:W-:-:S07]  /*8d90*/  FMUL.FTZ R5, R5, 0.5 ;  /* 0x3f00000005057820 */ /* 0x000fce0000410000 */
.L_x_5833:
[----:B------:R-:W-:Y:S05]  /*8da0*/  BSYNC.RECONVERGENT B4 ;  /* 0x0000000000047941 */ /* 0x000fea0003800200 */
.L_x_5831:
[----:B------:R-:W-:Y:S01]  /*8db0*/  FADD.FTZ R0, R5, R0 ;  /* 0x0000000005007221 */ /* 0x000fe20000010000 */
[----:B------:R-:W-:-:S04]  /*8dc0*/  FADD.FTZ R5, R11, R6 ;  /* 0x000000060b057221 */ /* 0x000fc80000010000 */
[----:B------:R-:W-:-:S04]  /*8dd0*/  FMUL.FTZ R0, R0, R5 ;  /* 0x0000000500007220 */ /* 0x000fc80000410000 */
[----:B------:R2:W3:Y:S01]  /*8de0*/  MUFU.SQRT R14, R0 ;  /* 0x00000000000e7308 */ /* 0x0004e20000002000 */
[----:B------:R-:W-:Y:S05]  /*8df0*/  BRA `(.L_x_5834) ;  /* 0x0000000000487947 */ /* 0x000fea0003800000 */
.L_x_5830:
[----:B------:R-:W-:-:S13]  /*8e00*/  FSETP.GT.FTZ.AND P0, PT, R11, 1, PT ;  /* 0x3f8000000b00780b */ /* 0x000fda0003f14000 */
[----:B------:R-:W-:Y:S01]  /*8e10*/  @P0 FMUL.FTZ R4, R0, R5 ;  /* 0x0000000500040220 */ /* 0x000fe20000410000 */
[----:B------:R-:W-:Y:S01]  /*8e20*/  @!P0 FADD.FTZ R5, -R11, 1 ;  /* 0x3f8000000b058421 */ /* 0x000fe20000010100 */
[----:B0-----:R-:W-:-:S03]  /*8e30*/  @P0 FMUL.FTZ R12, R12, 2.81474976710656000000e+14 ;  /* 0x578000000c0c0820 */ /* 0x001fc60000410000 */
[----:B------:R-:W-:Y:S01]  /*8e40*/  @!P0 FMUL.FTZ R0, R0, R5 ;  /* 0x0000000500008220 */ /* 0x000fe20000410000 */
[----:B------:R-:W0:Y:S01]  /*8e50*/  @P0 MUFU.SQRT R4, R4 ;  /* 0x0000000400040308 */ /* 0x000e220000002000 */
[C---:B------:R-:W-:Y:S01]  /*8e60*/  @P0 FMUL.FTZ R12, R11.reuse, R12 ;  /* 0x0000000c0b0c0220 */ /* 0x040fe20000410000 */
[----:B------:R-:W-:-:S06]  /*8e70*/  @P0 FMUL.FTZ R11, R11, 2.81474976710656000000e+14 ;  /* 0x578000000b0b0820 */ /* 0x000fcc0000410000 */
[----:B------:R-:W-:Y:S08]  /*8e80*/  @!P0 MUFU.SQRT R14, R0 ;  /* 0x00000000000e8308 */ /* 0x000ff00000002000 */
[----:B0-----:R-:W0:Y:S02]  /*8e90*/  @P0 MUFU.RCP R5, R4 ;  /* 0x0000000400050308 */ /* 0x001e240000001000 */
[----:B0-----:R-:W-:Y:S01]  /*8ea0*/  @P0 FMUL.FTZ R14, R12, R5 ;  /* 0x000000050c0e0220 */ /* 0x001fe20000410000 */
[----:B------:R-:W-:Y:S06]  /*8eb0*/  BRA `(.L_x_5834) ;  /* 0x0000000000187947 */ /* 0x000fec0003800000 */
.L_x_5829:
[----:B------:R-:W-:Y:S01]  /*8ec0*/  FADD.FTZ R0, R6, 1 ;  /* 0x3f80000006007421 */ /* 0x000fe20000010000 */
[----:B------:R-:W-:Y:S01]  /*8ed0*/  MUFU.SQRT R5, R12 ;  /* 0x0000000c00057308 */ /* 0x000fe20000002000 */
[----:B------:R-:W-:Y:S02]  /*8ee0*/  MOV R11, 0x3f800000 ;  /* 0x3f800000000b7802 */ /* 0x000fe40000000f00 */
[----:B------:R-:W-:-:S06]  /*8ef0*/  FMUL.FTZ R0, R0, 0.5 ;  /* 0x3f00000000007820 */ /* 0x000fcc0000410000 */
[----:B------:R-:W2:Y:S02]  /*8f00*/  MUFU.SQRT R0, R0 ;  /* 0x0000000000007308 */ /* 0x000ea40000002000 */
[----:B--2---:R-:W-:-:S07]  /*8f10*/  FMUL.FTZ R14, R5, R0 ;  /* 0x00000000050e7220 */ /* 0x004fce0000410000 */
.L_x_5834:
[----:B------:R-:W-:Y:S05]  /*8f20*/  BSYNC.RECONVERGENT B1 ;  /* 0x0000000000017941 */ /* 0x000fea0003800200 */
.L_x_5828:
[----:B------:R-:W-:Y:S05]  /*8f30*/  BRA `(.L_x_5835) ;  /* 0x0000000000087947 */ /* 0x000fea0003800000 */
.L_x_5825:
[----:B------:R-:W-:Y:S01]  /*8f40*/  FMUL.FTZ R14, R6, 16777216 ;  /* 0x4b800000060e7820 */ /* 0x000fe20000410000 */
[----:B------:R-:W-:-:S07]  /*8f50*/  FMUL.FTZ R11, R11, 16777216 ;  /* 0x4b8000000b0b7820 */ /* 0x000fce0000410000 */
.L_x_5835:
[----:B------:R-:W-:Y:S05]  /*8f60*/  BSYNC.RELIABLE B0 ;  /* 0x0000000000007941 */ /* 0x000fea0003800100 */
.L_x_5824:
        /* <DEDUP_REMOVED lines=14> */
[----:B------:R-:W-:-:S07]  /*9050*/  MOV R4, 0x9070 ;  /* 0x0000907000047802 */ /* 0x000fce0000000f00 */
[----:B01----:R-:W-:Y:S05]  /*9060*/  CALL.REL.NOINC `($__internal_12_$__cuda_sm3x_div_rn_ftz_f32_slowpath) ;  /* 0x000000d800707944 */ /* 0x003fea0003c00000 */
[----:B------:R-:W-:-:S07]  /*9070*/  MOV R4, R9 ;  /* 0x0000000900047202 */ /* 0x000fce0000000f00 */
.L_x_5837:
[----:B------:R-:W-:Y:S05]  /*9080*/  BSYNC.RECONVERGENT B4 ;  /* 0x0000000000047941 */ /* 0x000fea0003800200 */
.L_x_5836:
        /* <DEDUP_REMOVED lines=28> */
.L_x_5827:
[----:B------:R-:W-:Y:S05]  /*9250*/  BSYNC.RECONVERGENT B3 ;  /* 0x0000000000037941 */ /* 0x000fea0003800200 */
.L_x_5823:
[----:B-1----:R-:W-:Y:S02]  /*9260*/  LOP3.LUT R2, R13, 0x80000000, R2, 0xb8, !PT ;  /* 0x800000000d027812 */ /* 0x002fe400078eb802 */
[----:B------:R-:W-:Y:S01]  /*9270*/  LOP3.LUT R3, R0, 0x80000000, R3, 0xb8, !PT ;  /* 0x8000000000037812 */ /* 0x000fe200078eb803 */
[----:B------:R-:W-:Y:S06]  /*9280*/  BRA `(.L_x_5810) ;  /* 0x0000001400187947 */ /* 0x000fec0003800000 */
.L_x_5811:
[----:B------:R-:W-:Y:S01]  /*9290*/  ISETP.GT.AND P0, PT, R2, -0x1, PT ;  /* 0xffffffff0200780c */ /* 0x000fe20003f04270 */
[----:B------:R-:W-:-:S12]  /*92a0*/  BSSY.RECONVERGENT B3, `(.L_x_5838) ;  /* 0x0000141000037945 */ /* 0x000fd80003800200 */
[----:B------:R-:W-:Y:S05]  /*92b0*/  @P0 BRA `(.L_x_5839) ;  /* 0x0000000800880947 */ /* 0x000fea0003800000 */
[----:B------:R-:W-:Y:S01]  /*92c0*/  FADD.FTZ R12, -R2, -RZ ;  /* 0x800000ff020c7221 */ /* 0x000fe20000010100 */
[----:B------:R-:W-:-:S03]  /*92d0*/  FADD.FTZ R11, -R3, -RZ ;  /* 0x800000ff030b7221 */ /* 0x000fc60000010100 */
[C---:B--23--:R-:W-:Y:S01]  /*92e0*/  FADD.FTZ R4, |R12|.reuse, -RZ ;  /* 0x800000ff0c047221 */ /* 0x04cfe20000010200 */
        /* <DEDUP_REMOVED lines=25> */
[----:B------:R-:W-:Y:S05]  /*9480*/  CALL.REL.NOINC `($__internal_12_$__cuda_sm3x_div_rn_ftz_f32_slowpath) ;  /* 0x000000d400687944 */ /* 0x000fea0003c00000 */
[----:B------:R-:W-:-:S07]  /*9490*/  MOV R5, R9 ;  /* 0x0000000900057202 */ /* 0x000fce0000000f00 */
.L_x_5843:
[----:B------:R-:W-:Y:S05]  /*94a0*/  BSYNC.RECONVERGENT B4 ;  /* 0x0000000000047941 */ /* 0x000fea0003800200 */
.L_x_5842:
        /* <DEDUP_REMOVED lines=22> */
.L_x_5841:
        /* <DEDUP_REMOVED lines=29> */
.L_x_5846:
[----:B------:R-:W-:Y:S05]  /*97e0*/  BSYNC.RECONVERGENT B4 ;  /* 0x0000000000047941 */ /* 0x000fea0003800200 */
.L_x_5845:
        /* <DEDUP_REMOVED lines=22> */
.L_x_5840:
        /* <DEDUP_REMOVED lines=32> */
[----:B------:R-:W-:Y:S05]  /*9b50*/  CALL.REL.NOINC `($__internal_12_$__cuda_sm3x_div_rn_ftz_f32_slowpath) ;  /* 0x000000cc00b47944 */ /* 0x000fea0003c00000 */
[----:B------:R-:W-:-:S07]  /*9b60*/  MOV R4, R9 ;  /* 0x0000000900047202 */ /* 0x000fce0000000f00 */
.L_x_5848:
[----:B------:R-:W-:Y:S05]  /*9b70*/  BSYNC.RECONVERGENT B4 ;  /* 0x0000000000047941 */ /* 0x000fea0003800200 */
.L_x_5847:
        /* <DEDUP_REMOVED lines=22> */
.L_x_5839:
[----:B------:R-:W-:-:S04]  /*9ce0*/  FSETP.GEU.FTZ.AND P2, PT, R12, R11, PT ;  /* 0x0000000b0c00720b */ /* 0x000fc80003f5e000 */
        /* <DEDUP_REMOVED lines=9> */
[----:B--23--:R-:W-:Y:S01]  /*9d80*/  FMUL.FTZ R4, R0, R0 ;  /* 0x0000000000047220 */ /* 0x00cfe20000410000 */
        /* <DEDUP_REMOVED lines=14> */
[----:B------:R-:W-:-:S07]  /*9e70*/  MOV R5, R9 ;  /* 0x0000000900057202 */ /* 0x000fce0000000f00 */
.L_x_5852:
[----:B------:R-:W-:Y:S05]  /*9e80*/  BSYNC.RECONVERGENT B4 ;  /* 0x0000000000047941 */ /* 0x000fea0003800200 */
.L_x_5851:
[----:B------:R-:W-:Y:S02]  /*9e90*/  HFMA2 R7, -RZ, RZ, 0.89990234375, 10328 ;  /* 0x3b33710bff077431 */ /* 0x000fe400000001ff */
        /* <DEDUP_REMOVED lines=21> */
.L_x_5850:
[CC--:B--23--:R-:W-:Y:S01]  /*9ff0*/  VIMNMX R5, PT, PT, R12.reuse, R11.reuse, !PT ;  /* 0x0000000b0c057248 */ /* 0x0ccfe20007fe0100 */
        /* <DEDUP_REMOVED lines=28> */
.L_x_5854:
[----:B------:R-:W-:Y:S05]  /*a1c0*/  BSYNC.RECONVERGENT B4 ;  /* 0x0000000000047941 */ /* 0x000fea0003800200 */
.L_x_5853:
        /* <DEDUP_REMOVED lines=22> */
.L_x_5849:
[----:B--23--:R-:W-:Y:S01]  /*a330*/  FMUL.FTZ R4, R2, 0.36787945032119750977 ;  /* 0x3ebc5ab202047820 */ /* 0x00cfe20000410000 */
        /* <DEDUP_REMOVED lines=33> */
.L_x_5856:
[----:B------:R-:W-:Y:S05]  /*a550*/  BSYNC.RECONVERGENT B4 ;  /* 0x0000000000047941 */ /* 0x000fea0003800200 */
.L_x_5855:
[----:B------:R-:W-:Y:S02]  /*a560*/  IMAD.MOV.U32 R5, RZ, RZ, 0x3b33710b ;  /* 0x3b33710bff057424 */ /* 0x000fe400078e00ff */
        /* <DEDUP_REMOVED lines=20> */
.L_x_5844:
[----:B------:R-:W-:Y:S05]  /*a6b0*/  BSYNC.RECONVERGENT B3 ;  /* 0x0000000000037941 */ /* 0x000fea0003800200 */
.L_x_5838:
[----:B------:R-:W-:Y:S01]  /*a6c0*/  FADD.FTZ R5, R14, 0.69314718246459960938 ;  /* 0x3f3172180e057421 */ /* 0x000fe20000010000 */
[----:B------:R-:W-:-:S04]  /*a6d0*/  LOP3.LUT R3, R12, 0x80000000, R3, 0xb8, !PT ;  /* 0x800000000c037812 */ /* 0x000fc800078eb803 */
[----:B------:R-:W-:-:S07]  /*a6e0*/  LOP3.LUT R2, R5, 0x80000000, R2, 0xb8, !PT ;  /* 0x8000000005027812 */ /* 0x000fce00078eb802 */
.L_x_5810:
[----:B------:R-:W-:Y:S05]  /*a6f0*/  BSYNC.RECONVERGENT B2 ;  /* 0x0000000000027941 */ /* 0x000fea0003800200 */
.L_x_5808:
[----:B------:R-:W2:Y:S01]  /*a700*/  LDCU.64 UR6, c[0x0][0x580] ;  /* 0x0000b000ff0677ac */ /* 0x000ea20008000a00 */
[----:B------:R-:W-:-:S04]  /*a710*/  UPRMT UR4, UR42, 0x9910, URZ ;  /* 0x000099102a047896 */ /* 0x000fc800080000ff */
[----:B------:R-:W-:Y:S01]  /*a720*/  UISETP.GT.AND UP0, UPT, UR4, 0x9, UPT ;  /* 0x000000090400788c */ /* 0x000fe2000bf04270 */
[----:B--23--:R-:W-:-:S04]  /*a730*/  IADD3 R4, P0, PT, R16, UR6, RZ ;  /* 0x0000000610047c10 */ /* 0x00cfc8000ff1e0ff */
        /* <DEDUP_REMOVED lines=10> */
[----:B------:R-:W1:Y:S02]  /*a7e0*/  F2I.FTZ.TRUNC.NTZ R3, R2 ;  /* 0x0000000200037305 */ /* 0x000e64000021f100 */
[----:B-1----:R2:W-:Y:S01]  /*a7f0*/  STG.E.U8 desc[UR36][R4.64], R3 ;  /* 0x0000000304007986 */ /* 0x0025e2000c101124 */
[----:B------:R-:W-:Y:S05]  /*a800*/  BRA `(.L_x_5862) ;  /* 0x0000000c004c7947 */ /* 0x000fea0003800000 */
.L_x_5860:
[----:B------:R-:W1:Y:S02]  /*a810*/  F2I.S64.TRUNC R2, R2 ;  /* 0x0000000200027311 */ /* 0x000e64000020d900 */
[----:B-1----:R-:W-:-:S05]  /*a820*/  MOV R7, R2 ;  /* 0x0000000200077202 */ /* 0x002fca0000000f00 */
[----:B------:R1:W-:Y:S01]  /*a830*/  STG.E.U8 desc[UR36][R4.64], R7 ;  /* 0x0000000704007986 */ /* 0x0003e2000c101124 */
[----:B------:R-:W-:Y:S05]  /*a840*/  BRA `(.L_x_5862) ;  /* 0x0000000c003c7947 */ /* 0x000fea0003800000 */
.L_x_5859:
[----:B------:R-:W-:-:S09]  /*a850*/  UISETP.NE.AND UP0, UPT, UR4, 0x2, UPT ;  /* 0x000000020400788c */ /* 0x000fd2000bf05270 */
[----:B------:R-:W-:Y:S05]  /*a860*/  BRA.U !UP0, `(.L_x_5863) ;  /* 0x0000000108287547 */ /* 0x000fea000b800000 */
[----:B------:R-:W-:-:S09]  /*a870*/  UISETP.NE.AND UP0, UPT, UR4, 0x3, UPT ;  /* 0x000000030400788c */ /* 0x000fd2000bf05270 */
[----:B------:R-:W-:Y:S05]  /*a880*/  BRA.U !UP0, `(.L_x_5864) ;  /* 0x0000000108147547 */ /* 0x000fea000b800000 */
[----:B------:R-:W-:-:S09]  /*a890*/  UISETP.NE.AND UP0, UPT, UR4, 0x4, UPT ;  /* 0x000000040400788c */ /* 0x000fd2000bf05270 */
[----:B------:R-:W-:Y:S05]  /*a8a0*/  BRA.U UP0, `(.L_x_5861) ;  /* 0x00000009004c7547 */ /* 0x000fea000b800000 */
[----:B------:R-:W1:Y:S02]  /*a8b0*/  F2I.S64.TRUNC R2, R2 ;  /* 0x0000000200027311 */ /* 0x000e64000020d900 */
[----:B-1----:R1:W-:Y:S01]  /*a8c0*/  STG.E.64 desc[UR36][R4.64], R2 ;  /* 0x0000000204007986 */ /* 0x0023e2000c101b24 */
[----:B------:R-:W-:Y:S05]  /*a8d0*/  BRA `(.L_x_5862) ;  /* 0x0000000c00187947 */ /* 0x000fea0003800000 */
.L_x_5864:
[----:B------:R-:W1:Y:S02]  /*a8e0*/  F2I.FTZ.TRUNC.NTZ R3, R2 ;  /* 0x0000000200037305 */ /* 0x000e64000021f100 */
[----:B-1----:R4:W-:Y:S01]  /*a8f0*/  STG.E desc[UR36][R4.64], R3 ;  /* 0x0000000304007986 */ /* 0x0029e2000c101924 */
[----:B------:R-:W-:Y:S05]  /*a900*/  BRA `(.L_x_5862) ;  /* 0x0000000c000c7947 */ /* 0x000fea0003800000 */
.L_x_5863:
[----:B------:R-:W1:Y:S02]  /*a910*/  F2I.FTZ.TRUNC.NTZ R3, R2 ;  /* 0x0000000200037305 */ /* 0x000e64000021f100 */
[----:B-1----:R3:W-:Y:S01]  /*a920*/  STG.E.U16 desc[UR36][R4.64], R3 ;  /* 0x0000000304007986 */ /* 0x0027e2000c101524 */
[----:B------:R-:W-:Y:S05]  /*a930*/  BRA `(.L_x_5862) ;  /* 0x0000000c00007947 */ /* 0x000fea0003800000 */
.L_x_5858:
        /* <DEDUP_REMOVED lines=8> */
.L_x_5866:
[----:B------:R-:W-:-:S05]  /*a9c0*/  F2FP.F16.F32.PACK_AB R2, RZ, R2 ;  /* 0x00000002ff02723e */ /* 0x000fca00000000ff */
[----:B------:R1:W-:Y:S01]  /*a9d0*/  STG.E.U16 desc[UR36][R4.64], R2 ;  /* 0x0000000204007986 */ /* 0x0003e2000c101524 */
[----:B------:R-:W-:Y:S05]  /*a9e0*/  BRA `(.L_x_5862) ;  /* 0x0000000800d47947 */ /* 0x000fea0003800000 */
.L_x_5865:
        /* <DEDUP_REMOVED lines=8> */
.L_x_5868:
[----:B------:R-:W-:-:S05]  /*aa70*/  F2FP.F16.F32.PACK_AB R3, R3, R2 ;  /* 0x000000020303723e */ /* 0x000fca00000000ff */
[----:B------:R1:W-:Y:S01]  /*aa80*/  STG.E desc[UR36][R4.64], R3 ;  /* 0x0000000304007986 */ /* 0x0003e2000c101924 */
[----:B------:R-:W-:Y:S05]  /*aa90*/  BRA `(.L_x_5862) ;  /* 0x0000000800a87947 */ /* 0x000fea0003800000 */
.L_x_5867:
[----:B------:R-:W-:-:S06]  /*aaa0*/  FMUL.FTZ R2, R2, 1 ;  /* 0x3f80000002027820 */ /* 0x000fcc0000410000 */
[----:B------:R-:W1:Y:S02]  /*aab0*/  F2F.F64.F32 R2, R2 ;  /* 0x0000000200027310 */ /* 0x000e640000201800 */
[----:B-1----:R1:W-:Y:S01]  /*aac0*/  STG.E.64 desc[UR36][R4.64], R2 ;  /* 0x0000000204007986 */ /* 0x0023e2000c101b24 */
[----:B------:R-:W-:Y:S05]  /*aad0*/  BRA `(.L_x_5862) ;  /* 0x0000000800987947 */ /* 0x000fea0003800000 */
.L_x_5857:
        /* <DEDUP_REMOVED lines=10> */
[----:B------:R-:W1:Y:S02]  /*ab80*/  F2I.FTZ.U32.TRUNC.NTZ R3, R2 ;  /* 0x0000000200037305 */ /* 0x000e64000021f000 */
[----:B-1----:R1:W-:Y:S01]  /*ab90*/  STG.E.U16 desc[UR36][R4.64], R3 ;  /* 0x0000000304007986 */ /* 0x0023e2000c101524 */
[----:B------:R-:W-:Y:S05]  /*aba0*/  BRA `(.L_x_5862) ;  /* 0x0000000800647947 */ /* 0x000fea0003800000 */
.L_x_5872:
        /* <DEDUP_REMOVED lines=16> */
.L_x_5875:
[----:B------:R-:W-:-:S04]  /*acb0*/  SHF.R.U32.HI R2, RZ, 0x18, R2 ;  /* 0x00000018ff027819 */ /* 0x000fc80000011602 */
[----:B------:R-:W-:-:S04]  /*acc0*/  LOP3.LUT R2, R3, 0x80, R2, 0xf8, !PT ;  /* 0x0000008003027812 */ /* 0x000fc800078ef802 */
[----:B------:R-:W-:-:S07]  /*acd0*/  PRMT R0, R2, 0x7610, R0 ;  /* 0x0000761002007816 */ /* 0x000fce0000000000 */
.L_x_5874:
[----:B------:R-:W-:Y:S05]  /*ace0*/  BSYNC.RECONVERGENT B0 ;  /* 0x0000000000007941 */ /* 0x000fea0003800200 */
.L_x_5873:
[----:B------:R1:W-:Y:S01]  /*acf0*/  STG.E.U8 desc[UR36][R4.64], R0 ;  /* 0x0000000004007986 */ /* 0x0003e2000c101124 */
[----:B------:R-:W-:Y:S05]  /*ad00*/  BRA `(.L_x_5862) ;  /* 0x00000008000c7947 */ /* 0x000fea0003800000 */
.L_x_5871:
        /* <DEDUP_REMOVED lines=16> */
.L_x_5878:
[----:B------:R-:W-:-:S04]  /*ae10*/  SHF.R.U32.HI R2, RZ, 0x18, R2 ;  /* 0x00000018ff027819 */ /* 0x000fc80000011602 */
[----:B------:R-:W-:-:S04]  /*ae20*/  LOP3.LUT R3, R3, 0x80, R2, 0xf8, !PT ;  /* 0x0000008003037812 */ /* 0x000fc800078ef802 */
[----:B------:R-:W-:-:S07]  /*ae30*/  PRMT R0, R3, 0x7610, R0 ;  /* 0x0000761003007816 */ /* 0x000fce0000000000 */
.L_x_5877:
[----:B------:R-:W-:Y:S05]  /*ae40*/  BSYNC.RECONVERGENT B0 ;  /* 0x0000000000007941 */ /* 0x000fea0003800200 */
.L_x_5876:
[----:B------:R1:W-:Y:S01]  /*ae50*/  STG.E.U8 desc[UR36][R4.64], R0 ;  /* 0x0000000004007986 */ /* 0x0003e2000c101124 */
[----:B------:R-:W-:Y:S05]  /*ae60*/  BRA `(.L_x_5862) ;  /* 0x0000000400b47947 */ /* 0x000fea0003800000 */
.L_x_5870:
        /* <DEDUP_REMOVED lines=21> */
.L_x_5880:
[----:B------:R-:W1:Y:S02]  /*afc0*/  F2I.U64.TRUNC R2, R2 ;  /* 0x0000000200027311 */ /* 0x000e64000020d800 */
[----:B-1----:R1:W-:Y:S01]  /*afd0*/  STG.E.64 desc[UR36][R4.64], R2 ;  /* 0x0000000204007986 */ /* 0x0023e2000c101b24 */
[----:B------:R-:W-:Y:S05]  /*afe0*/  BRA `(.L_x_5862) ;  /* 0x0000000400547947 */ /* 0x000fea0003800000 */
.L_x_5879:
[----:B------:R-:W1:Y:S02]  /*aff0*/  F2I.FTZ.U32.TRUNC.NTZ R3, R2 ;  /* 0x0000000200037305 */ /* 0x000e64000021f000 */
[----:B-1----:R1:W-:Y:S01]  /*b000*/  STG.E desc[UR36][R4.64], R3 ;  /* 0x0000000304007986 */ /* 0x0023e2000c101924 */
[----:B------:R-:W-:Y:S05]  /*b010*/  BRA `(.L_x_5862) ;  /* 0x0000000400487947 */ /* 0x000fea0003800000 */
.L_x_5869:
        /* <DEDUP_REMOVED lines=12> */
.L_x_5882:
[----:B------:R-:W-:Y:S01]  /*b0e0*/  FMUL.FTZ R8, R2, 1 ;  /* 0x3f80000002087820 */ /* 0x000fe20000410000 */
[----:B------:R-:W-:-:S05]  /*b0f0*/  FMUL.FTZ R10, R3, 1 ;  /* 0x3f800000030a7820 */ /* 0x000fca0000410000 */
[----:B------:R-:W-:-:S15]  /*b100*/  F2F.F64.F32 R8, R8 ;  /* 0x0000000800087310 */ /* 0x000fde0000201800 */
[----:B------:R-:W-:-:S15]  /*b110*/  NOP ;  /* 0x0000000000007918 */ /* 0x000fde0000000000 */
[----:B------:R-:W-:-:S15]  /*b120*/  NOP ;  /* 0x0000000000007918 */ /* 0x000fde0000000000 */
[----:B------:R-:W-:-:S15]  /*b130*/  NOP ;  /* 0x0000000000007918 */ /* 0x000fde0000000000 */
[----:B------:R-:W-:-:S04]  /*b140*/  NOP ;  /* 0x0000000000007918 */ /* 0x000fc80000000000 */
[----:B------:R-:W1:Y:S02]  /*b150*/  F2F.F64.F32 R10, R10 ;  /* 0x0000000a000a7310 */ /* 0x000e640000201800 */
[----:B-1----:R1:W-:Y:S01]  /*b160*/  STG.E.128 desc[UR36][R4.64], R8 ;  /* 0x0000000804007986 */ /* 0x0023e2000c101d24 */
[----:B------:R-:W-:Y:S05]  /*b170*/  BRA `(.L_x_5862) ;  /* 0x0000000000f07947 */ /* 0x000fea0003800000 */
.L_x_5881:
[----:B------:R-:W-:-:S09]  /*b180*/  UISETP.NE.AND UP0, UPT, UR4, 0xf, UPT ;  /* 0x0000000f0400788c */ /* 0x000fd2000bf05270 */
[----:B------:R-:W-:Y:S05]  /*b190*/  BRA.U !UP0, `(.L_x_5883) ;  /* 0x0000000108e07547 */ /* 0x000fea000b800000 */
[----:B------:R-:W-:-:S09]  /*b1a0*/  UISETP.NE.AND UP0, UPT, UR4, 0x17, UPT ;  /* 0x000000170400788c */ /* 0x000fd2000bf05270 */
[----:B------:R-:W-:Y:S05]  /*b1b0*/  BRA.U !UP0, `(.L_x_5884) ;  /* 0x00000001088c7547 */ /* 0x000fea000b800000 */
[----:B------:R-:W-:-:S09]  /*b1c0*/  UISETP.NE.AND UP0, UPT, UR4, 0x18, UPT ;  /* 0x000000180400788c */ /* 0x000fd2000bf05270 */
[----:B------:R-:W-:Y:S05]  /*b1d0*/  BRA.U !UP0, `(.L_x_5885) ;  /* 0x0000000108447547 */ /* 0x000fea000b800000 */
.L_x_5861:
[----:B------:R-:W-:Y:S01]  /*b1e0*/  MOV R0, 0x0 ;  /* 0x0000000000007802 */ /* 0x000fe20000000f00 */
[----:B------:R-:W1:Y:S01]  /*b1f0*/  LDCU.64 UR4, c[0x4][0x158] ;  /* 0x01002b00ff0477ac */ /* 0x000e620008000a00 */
[----:B0-----:R-:W-:Y:S02]  /*b200*/  HFMA2 R12, -RZ, RZ, 0, 5.9604644775390625e-08 ;  /* 0x00000001ff0c7431 */ /* 0x001fe400000001ff */
[----:B------:R-:W-:Y:S01]  /*b210*/  IMAD.MOV.U32 R8, RZ, RZ, 0x65 ;  /* 0x00000065ff087424 */ /* 0x000fe200078e00ff */
[----:B------:R0:W2:Y:S01]  /*b220*/  LDC.64 R2, c[0x4][R0] ;  /* 0x0100000000027b82 */ /* 0x0000a20000000a00 */
[----:B------:R-:W3:Y:S01]  /*b230*/  LDCU.64 UR6, c[0x4][0x160] ;  /* 0x01002c00ff0677ac */ /* 0x000ee20008000a00 */
[----:B------:R-:W-:Y:S01]  /*b240*/  MOV R13, RZ ;  /* 0x000000ff000d7202 */ /* 0x000fe20000000f00 */
[----:B------:R-:W4:Y:S01]  /*b250*/  LDCU.64 UR8, c[0x4][0x20] ;  /* 0x01000400ff0877ac */ /* 0x000f220008000a00 */
[----:B-1----:R-:W-:Y:S02]  /*b260*/  MOV R4, UR4 ;  /* 0x0000000400047c02 */ /* 0x002fe40008000f00 */
[----:B------:R-:W-:Y:S01]  /*b270*/  MOV R5, UR5 ;  /* 0x0000000500057c02 */ /* 0x000fe20008000f00 */
[----:B---3--:R-:W-:Y:S01]  /*b280*/  IMAD.U32 R6, RZ, RZ, UR6 ;  /* 0x00000006ff067e24 */ /* 0x008fe2000f8e00ff */
[----:B------:R-:W-:-:S02]  /*b290*/  MOV R7, UR7 ;  /* 0x0000000700077c02 */ /* 0x000fc40008000f00 */
[----:B----4-:R-:W-:Y:S02]  /*b2a0*/  MOV R10, UR8 ;  /* 0x00000008000a7c02 */ /* 0x010fe40008000f00 */
[----:B0-----:R-:W-:-:S07]  /*b2b0*/  MOV R11, UR9 ;  /* 0x00000009000b7c02 */ /* 0x001fce0008000f00 */
[----:B------:R-:W-:-:S07]  /*b2c0*/  LEPC R20, `(.L_x_5886) ;  /* 0x000000001014794e */ /* 0x000fce0000000000 */
[----:B--2---:R-:W-:Y:S05]  /*b2d0*/  CALL.ABS.NOINC R2 ;  /* 0x0000000002007343 */ /* 0x004fea0003c00000 */
.L_x_5886:
[----:B------:R-:W-:Y:S05]  /*b2e0*/  BRA `(.L_x_5862) ;  /* 0x0000000000947947 */ /* 0x000fea0003800000 */
.L_x_5885:
[----:B------:R-:W-:Y:S01]  /*b2f0*/  LOP3.LUT R6, R2, 0x7fffffff, RZ, 0xc0, !PT ;  /* 0x7fffffff02067812 */ /* 0x000fe200078ec0ff */
[----:B------:R-:W-:Y:S01]  /*b300*/  BSSY.RECONVERGENT B0, `(.L_x_5887) ;  /* 0x000000b000007945 */ /* 0x000fe20003800200 */
[----:B------:R-:W-:Y:S01]  /*b310*/  HFMA2 R0, -RZ, RZ, 0, 7.569789886474609375e-06 ;  /* 0x0000007fff007431 */ /* 0x000fe200000001ff */
        /* <DEDUP_REMOVED lines=9> */
.L_x_5888:
[----:B------:R-:W-:Y:S05]  /*b3b0*/  BSYNC.RECONVERGENT B0 ;  /* 0x0000000000007941 */ /* 0x000fea0003800200 */
.L_x_5887:
[----:B------:R-:W-:-:S05]  /*b3c0*/  LOP3.LUT R3, R0, 0x80, R7, 0xf8, !PT ;  /* 0x0000008000037812 */ /* 0x000fca00078ef807 */
[----:B------:R1:W-:Y:S01]  /*b3d0*/  STG.E.U8 desc[UR36][R4.64], R3 ;  /* 0x0000000304007986 */ /* 0x0003e2000c101124 */
[----:B------:R-:W-:Y:S05]  /*b3e0*/  BRA `(.L_x_5862) ;  /* 0x0000000000547947 */ /* 0x000fea0003800000 */
.L_x_5884:
        /* <DEDUP_REMOVED lines=11> */
.L_x_5890:
[----:B------:R-:W-:Y:S01]  /*b4a0*/  IMAD.MOV.U32 R0, RZ, RZ, 0x7f ;  /* 0x0000007fff007424 */ /* 0x000fe200078e00ff */
[----:B------:R-:W-:-:S04]  /*b4b0*/  ISETP.GT.U32.AND P0, PT, R6, 0x7f800000, PT ;  /* 0x7f8000000600780c */ /* 0x000fc80003f04070 */
[----:B------:R-:W-:-:S09]  /*b4c0*/  SEL R0, R0, 0x7c, P0 ;  /* 0x0000007c00007807 */ /* 0x000fd20000000000 */
.L_x_5891:
[----:B------:R-:W-:Y:S05]  /*b4d0*/  BSYNC.RECONVERGENT B0 ;  /* 0x0000000000007941 */ /* 0x000fea0003800200 */
.L_x_5889:
[----:B------:R-:W-:-:S04]  /*b4e0*/  SHF.R.U32.HI R3, RZ, 0x18, R2 ;  /* 0x00000018ff037819 */ /* 0x000fc80000011602 */
[----:B------:R-:W-:-:S05]  /*b4f0*/  LOP3.LUT R3, R0, 0x80, R3, 0xf8, !PT ;  /* 0x0000008000037812 */ /* 0x000fca00078ef803 */
[----:B------:R1:W-:Y:S01]  /*b500*/  STG.E.U8 desc[UR36][R4.64], R3 ;  /* 0x0000000304007986 */ /* 0x0003e2000c101124 */
[----:B------:R-:W-:Y:S05]  /*b510*/  BRA `(.L_x_5862) ;  /* 0x0000000000087947 */ /* 0x000fea0003800000 */
.L_x_5883:
[----:B------:R-:W-:-:S05]  /*b520*/  F2FP.BF16.F32.PACK_AB R2, RZ, R2 ;  /* 0x00000002ff02723e */ /* 0x000fca00000010ff */
[----:B------:R1:W-:Y:S02]  /*b530*/  STG.E.U16 desc[UR36][R4.64], R2 ;  /* 0x0000000204007986 */ /* 0x0003e4000c101524 */
.L_x_5862:
[----:B------:R-:W-:-:S07]  /*b540*/  IADD3 R17, PT, PT, R17, 0x80, RZ ;  /* 0x0000008011117810 */ /* 0x000fce0007ffe0ff */
.L_x_5778:
[----:B------:R-:W-:Y:S05]  /*b550*/  BSYNC.RECONVERGENT B6 ;  /* 0x0000000000067941 */ /* 0x000fea0003800200 */
.L_x_5777:
[----:B------:R-:W5:Y:S01]  /*b560*/  LDCU UR4, c[0x0][0x380] ;  /* 0x00007000ff0477ac */ /* 0x000f620008000800 */
[----:B------:R-:W-:Y:S01]  /*b570*/  BSSY.RECONVERGENT B6, `(.L_x_5892) ;  /* 0x00005a6000067945 */ /* 0x000fe20003800200 */
[----:B-----5:R-:W-:-:S13]  /*b580*/  ISETP.GE.AND P0, PT, R17, UR4, PT ;  /* 0x0000000411007c0c */ /* 0x020fda000bf06270 */
[----:B------:R-:W-:Y:S05]  /*b590*/  @P0 BRA `(.L_x_5893) ;  /* 0x00000058008c0947 */ /* 0x000fea0003800000 */
[----:B------:R-:W5:Y:S01]  /*b5a0*/  LDCU UR4, c[0x0][0x388] ;  /* 0x00007100ff0477ac */ /* 0x000f620008000800 */
[----:B------:R-:W-:Y:S01]  /*b5b0*/  HFMA2 R16, -RZ, RZ, 0, 0 ;  /* 0x00000000ff107431 */ /* 0x000fe200000001ff */
[----:B01----:R-:W-:Y:S01]  /*b5c0*/  MOV R0, RZ ;  /* 0x000000ff00007202 */ /* 0x003fe20000000f00 */
[----:B-----5:R-:W-:-:S09]  /*b5d0*/  UISETP.NE.AND UP0, UPT, UR4, URZ, UPT ;  /* 0x000000ff0400728c */ /* 0x020fd2000bf05270 */
[----:B------:R-:W-:Y:S05]  /*b5e0*/  BRA.U !UP0, `(.L_x_5894) ;  /* 0x0000001108a87547 */ /* 0x000fea000b800000 */
[----:B------:R-:W0:Y:S01]  /*b5f0*/  LDCU.64 UR4, c[0x0][0x390] ;  /* 0x00007200ff0477ac */ /* 0x000e220008000a00 */
[----:B------:R-:W-:Y:S01]  /*b600*/  IMAD.MOV.U32 R16, RZ, RZ, RZ ;  /* 0x000000ffff107224 */ /* 0x000fe200078e00ff */
[----:B------:R-:W1:Y:S01]  /*b610*/  LDCU UR6, c[0x0][0x38c] ;  /* 0x00007180ff0677ac */ /* 0x000e620008000800 */
[----:B------:R-:W5:Y:S01]  /*b620*/  LDCU.64 UR8, c[0x0][0x4b8] ;  /* 0x00009700ff0877ac */ /* 0x000f620008000a00 */
[----:B------:R-:W-:Y:S01]  /*b630*/  UISETP.NE.AND UP0, UPT, UR40, URZ, UPT ;  /* 0x000000ff2800728c */ /* 0x000fe2000bf05270 */
[----:B0-----:R-:W-:-:S05]  /*b640*/  IMAD.HI.U32 R2, R17, UR4, R16 ;  /* 0x0000000411027c27 */ /* 0x001fca000f8e0010 */
[----:B--234-:R-:W-:-:S04]  /*b650*/  SHF.R.U32.HI R3, RZ, UR5, R2 ;  /* 0x00000005ff037c19 */ /* 0x01cfc80008011602 */
[----:B------:R-:W-:-:S05]  /*b660*/  IADD3 R0, PT, PT, -R3, RZ, RZ ;  /* 0x000000ff03007210 */ /* 0x000fca0007ffe1ff */
[----:B-1----:R-:W-:-:S04]  /*b670*/  IMAD R0, R0, UR6, R17 ;  /* 0x0000000600007c24 */ /* 0x002fc8000f8e0211 */
        /* <DEDUP_REMOVED lines=289> */
.L_x_5894:
[----:B------:R-:W2:Y:S01]  /*c890*/  LDCU.64 UR6, c[0x0][0x588] ;  /* 0x0000b100ff0677ac */ /* 0x000ea20008000a00 */
[----:B------:R-:W-:Y:S01]  /*c8a0*/  BSSY.RECONVERGENT B7, `(.L_x_5895) ;  /* 0x0000101000077945 */ /* 0x000fe20003800200 */
[----:B------:R-:W-:-:S04]  /*c8b0*/  UPRMT UR4, UR41, 0x9910, URZ ;  /* 0x0000991029047896 */ /* 0x000fc800080000ff */
[----:B------:R-:W-:Y:S01]  /*c8c0*/  UISETP.GT.AND UP0, UPT, UR4, 0x9, UPT ;  /* 0x000000090400788c */ /* 0x000fe2000bf04270 */
[----:B--234-:R-:W-:-:S04]  /*c8d0*/  IADD3 R4, P0, PT, R0, UR6, RZ ;  /* 0x0000000600047c10 */ /* 0x01cfc8000ff1e0ff */
        /* <DEDUP_REMOVED lines=11> */
[----:B------:R-:W-:Y:S01]  /*c990*/  MOV R3, RZ ;  /* 0x000000ff00037202 */ /* 0x000fe20000000f00 */
[----:B--2---:R-:W3:Y:S01]  /*c9a0*/  I2F.S16 R2, R2 ;  /* 0x0000000200027306 */ /* 0x004ee20000101400 */
[----:B------:R-:W-:Y:S05]  /*c9b0*/  BRA `(.L_x_5901) ;  /* 0x0000000c00bc7947 */ /* 0x000fea0003800000 */
.L_x_5899:
[----:B------:R-:W2:Y:S01]  /*c9c0*/  LDG.E.U8 R2, desc[UR36][R4.64] ;  /* 0x0000002404027981 */ /* 0x000ea2000c1e1100 */
[----:B------:R-:W-:Y:S01]  /*c9d0*/  IMAD.MOV.U32 R3, RZ, RZ, RZ ;  /* 0x000000ffff037224 */ /* 0x000fe200078e00ff */
[----:B--2---:R-:W-:Y:S01]  /*c9e0*/  I2FP.F32.U32 R2, R2 ;  /* 0x0000000200027245 */ /* 0x004fe20000201000 */
[----:B------:R-:W-:Y:S06]  /*c9f0*/  BRA `(.L_x_5901) ;  /* 0x0000000c00ac7947 */ /* 0x000fec0003800000 */
.L_x_5898:
        /* <DEDUP_REMOVED lines=8> */
[----:B--2---:R3:W4:Y:S02]  /*ca80*/  I2F.S64 R2, R4 ;  /* 0x0000000400027312 */ /* 0x0047240000301400 */
[----:B---34-:R-:W-:Y:S05]  /*ca90*/  BRA `(.L_x_5901) ;  /* 0x0000000c00847947 */ /* 0x018fea0003800000 */
.L_x_5903:
[----:B------:R-:W2:Y:S01]  /*caa0*/  LDG.E R2, desc[UR36][R4.64] ;  /* 0x0000002404027981 */ /* 0x000ea2000c1e1900 */
[----:B------:R-:W-:Y:S02]  /*cab0*/  MOV R3, RZ ;  /* 0x000000ff00037202 */ /* 0x000fe40000000f00 */
[----:B--2---:R-:W-:Y:S01]  /*cac0*/  I2FP.F32.S32 R2, R2 ;  /* 0x0000000200027245 */ /* 0x004fe20000201400 */
[----:B------:R-:W-:Y:S06]  /*cad0*/  BRA `(.L_x_5901) ;  /* 0x0000000c00747947 */ /* 0x000fec0003800000 */
.L_x_5902:
[----:B------:R-:W2:Y:S01]  /*cae0*/  LDG.E.U16 R2, desc[UR36][R4.64] ;  /* 0x0000002404027981 */ /* 0x000ea2000c1e1500 */
[----:B------:R-:W-:Y:S01]  /*caf0*/  HFMA2 R3, -RZ, RZ, 0, 0 ;  /* 0x00000000ff037431 */ /* 0x000fe200000001ff */
[----:B--2---:R-:W2:Y:S01]  /*cb00*/  I2F.S16 R2, R2 ;  /* 0x0000000200027306 */ /* 0x004ea20000101400 */
[----:B------:R-:W-:Y:S05]  /*cb10*/  BRA `(.L_x_5901) ;  /* 0x0000000c00647947 */ /* 0x000fea0003800000 */
.L_x_5897:
[----:B------:R-:W-:-:S09]  /*cb20*/  UISETP.GT.AND UP0, UPT, UR4, 0x6, UPT ;  /* 0x000000060400788c */ /* 0x000fd2000bf04270 */
[----:B------:R-:W-:Y:S05]  /*cb30*/  BRA.U UP0, `(.L_x_5904) ;  /* 0x00000001002c7547 */ /* 0x000fea000b800000 */
[----:B------:R-:W-:-:S09]  /*cb40*/  UISETP.NE.AND UP0, UPT, UR4, 0x5, UPT ;  /* 0x000000050400788c */ /* 0x000fd2000bf05270 */
[----:B------:R-:W-:Y:S05]  /*cb50*/  BRA.U !UP0, `(.L_x_5905) ;  /* 0x0000000108147547 */ /* 0x000fea000b800000 */
[----:B------:R-:W-:-:S09]  /*cb60*/  UISETP.NE.AND UP0, UPT, UR4, 0x6, UPT ;  /* 0x000000060400788c */ /* 0x000fd2000bf05270 */
[----:B------:R-:W-:Y:S05]  /*cb70*/  BRA.U UP0, `(.L_x_5900) ;  /* 0x0000000900e87547 */ /* 0x000fea000b800000 */
[----:B------:R0:W5:Y:S01]  /*cb80*/  LDG.E R2, desc[UR36][R4.64] ;  /* 0x0000002404027981 */ /* 0x000162000c1e1900 */
[----:B------:R-:W-:Y:S01]  /*cb90*/  IMAD.MOV.U32 R3, RZ, RZ, RZ ;  /* 0x000000ffff037224 */ /* 0x000fe200078e00ff */
[----:B------:R-:W-:Y:S06]  /*cba0*/  BRA `(.L_x_5901) ;  /* 0x0000000c00407947 */ /* 0x000fec0003800000 */
.L_x_5905:
[----:B------:R-:W2:Y:S01]  /*cbb0*/  LDG.E.U16 R2, desc[UR36][R4.64] ;  /* 0x0000002404027981 */ /* 0x000ea2000c1e1500 */
[----:B------:R-:W-:Y:S01]  /*cbc0*/  MOV R3, RZ ;  /* 0x000000ff00037202 */ /* 0x000fe20000000f00 */
[----:B--2---:R-:W-:Y:S01]  /*cbd0*/  HADD2.F32 R2, -RZ, R2.H0_H0 ;  /* 0x20000002ff027230 */ /* 0x004fe20000004100 */
[----:B------:R-:W-:Y:S06]  /*cbe0*/  BRA `(.L_x_5901) ;  /* 0x0000000c00307947 */ /* 0x000fec0003800000 */
.L_x_5904:
        /* <DEDUP_REMOVED lines=8> */
.L_x_5907:
[----:B------:R-:W2:Y:S02]  /*cc70*/  LDG.E R3, desc[UR36][R4.64] ;  /* 0x0000002404037981 */ /* 0x000ea4000c1e1900 */
[--C-:B--2---:R-:W-:Y:S02]  /*cc80*/  HADD2.F32 R2, -RZ, R3.reuse.H0_H0 ;  /* 0x20000003ff027230 */ /* 0x104fe40000004100 */
[----:B------:R-:W-:Y:S01]  /*cc90*/  HADD2.F32 R3, -RZ, R3.H1_H1 ;  /* 0x30000003ff037230 */ /* 0x000fe20000004100 */
[----:B------:R-:W-:Y:S06]  /*cca0*/  BRA `(.L_x_5901) ;  /* 0x0000000c00007947 */ /* 0x000fec0003800000 */
.L_x_5906:
        /* <DEDUP_REMOVED lines=12> */
.L_x_5896:
        /* <DEDUP_REMOVED lines=13> */
.L_x_5910:
        /* <DEDUP_REMOVED lines=22> */
.L_x_5909:
        /* <DEDUP_REMOVED lines=22> */
[----:B------:R-:W-:Y:S01]  /*d100*/  SEL R5, R3, RZ, P0 ;  /* 0x000000ff03057207 */ /* 0x000fe20000000000 */
[----:B------:R-:W-:-:S03]  /*d110*/  HFMA2 R3, -RZ, RZ, 0, 0 ;  /* 0x00000000ff037431 */ /* 0x000fc600000001ff */
[----:B------:R-:W-:Y:S01]  /*d120*/  LOP3.LUT R2, R5, 0x80000000, R2, 0xf8, !PT ;  /* 0x8000000005027812 */ /* 0x000fe200078ef802 */
[----:B------:R-:W-:Y:S06]  /*d130*/  BRA `(.L_x_5901) ;  /* 0x0000000400dc7947 */ /* 0x000fec0003800000 */
.L_x_5912:
[----:B------:R-:W2:Y:S02]  /*d140*/  LDG.E.U8 R3, desc[UR36][R4.64] ;  /* 0x0000002404037981 */ /* 0x000ea4000c1e1100 */
[C---:B--2---:R-:W-:Y:S01]  /*d150*/  IMAD.SHL.U32 R0, R3.reuse, 0x2000000, RZ ;  /* 0x0200000003007824 */ /* 0x044fe200078e00ff */
[----:B------:R-:W-:-:S04]  /*d160*/  SHF.L.U32 R3, R3, 0x8, RZ ;  /* 0x0000000803037819 */ /* 0x000fc800000006ff */
[----:B------:R-:W-:Y:S02]  /*d170*/  ISETP.GE.U32.AND P0, PT, R0, 0x8000000, PT ;  /* 0x080000000000780c */ /* 0x000fe40003f06070 */
[----:B------:R-:W-:-:S11]  /*d180*/  PRMT R7, R3, 0x9910, RZ ;  /* 0x0000991003077816 */ /* 0x000fd600000000ff */
[----:B------:R-:W-:Y:S02]  /*d190*/  @!P0 LOP3.LUT R2, R3, 0x7f00, RZ, 0xc0, !PT ;  /* 0x00007f0003028812 */ /* 0x000fe400078ec0ff */
[----:B------:R-:W-:Y:S02]  /*d1a0*/  @P0 LEA.HI R0, R0, 0x70000000, RZ, 0x1c ;  /* 0x7000000000000811 */ /* 0x000fe400078fe0ff */
[----:B------:R-:W-:Y:S02]  /*d1b0*/  @!P0 LOP3.LUT R2, R2, 0x3f000000, RZ, 0xfc, !PT ;  /* 0x3f00000002028812 */ /* 0x000fe400078efcff */
[----:B------:R-:W-:Y:S01]  /*d1c0*/  MOV R3, RZ ;  /* 0x000000ff00037202 */ /* 0x000fe20000000f00 */
[----:B------:R-:W-:Y:S02]  /*d1d0*/  @P0 FMUL.FTZ R0, R0, 1.9259299443872358531e-34 ;  /* 0x0780000000000820 */ /* 0x000fe40000410000 */
[----:B------:R-:W-:-:S05]  /*d1e0*/  @!P0 FADD.FTZ R0, R2, -0.5 ;  /* 0xbf00000002008421 */ /* 0x000fca0000010000 */
[----:B------:R-:W-:Y:S01]  /*d1f0*/  LOP3.LUT R2, R0, 0x80000000, R7, 0xf8, !PT ;  /* 0x8000000000027812 */ /* 0x000fe200078ef807 */
[----:B------:R-:W-:Y:S06]  /*d200*/  BRA `(.L_x_5901) ;  /* 0x0000000400a87947 */ /* 0x000fec0003800000 */
.L_x_5911:
[----:B------:R-:W2:Y:S01]  /*d210*/  LDG.E.U16 R2, desc[UR36][R4.64] ;  /* 0x0000002404027981 */ /* 0x000ea2000c1e1500 */
[----:B------:R-:W-:Y:S02]  /*d220*/  HFMA2 R3, -RZ, RZ, 0, 0 ;  /* 0x00000000ff037431 */ /* 0x000fe400000001ff */
[----:B--2---:R-:W-:Y:S01]  /*d230*/  IMAD.U32 R2, R2, 0x10000, RZ ;  /* 0x0001000002027824 */ /* 0x004fe200078e00ff */
[----:B------:R-:W-:Y:S06]  /*d240*/  BRA `(.L_x_5901) ;  /* 0x0000000400987947 */ /* 0x000fec0003800000 */
.L_x_5908:
        /* <DEDUP_REMOVED lines=12> */
.L_x_5915:
        /* <DEDUP_REMOVED lines=20> */
.L_x_5917:
[----:B------:R-:W-:Y:S05]  /*d450*/  BSYNC.RECONVERGENT B0 ;  /* 0x0000000000007941 */ /* 0x000fea0003800200 */
.L_x_5916:
[----:B------:R-:W-:Y:S02]  /*d460*/  SHF.L.U32 R0, R0, 0x14, RZ ;  /* 0x0000001400007819 */ /* 0x000fe400000006ff */
[----:B------:R-:W-:-:S04]  /*d470*/  LEA R2, R2, 0x3b800000, 0x17 ;  /* 0x3b80000002027811 */ /* 0x000fc800078eb8ff */
[----:B------:R-:W-:Y:S01]  /*d480*/  LOP3.LUT R2, R2, R0, R9, 0xfe, !PT ;  /* 0x0000000002027212 */ /* 0x000fe200078efe09 */
[----:B------:R-:W-:Y:S06]  /*d490*/  BRA `(.L_x_5901) ;  /* 0x0000000400047947 */ /* 0x000fec0003800000 */
.L_x_5914:
        /* <DEDUP_REMOVED lines=20> */
.L_x_5919:
[----:B------:R-:W-:Y:S05]  /*d5e0*/  BSYNC.RECONVERGENT B0 ;  /* 0x0000000000007941 */ /* 0x000fea0003800200 */
.L_x_5918:
[----:B------:R-:W-:Y:S02]  /*d5f0*/  SHF.L.U32 R0, R0, 0x15, RZ ;  /* 0x0000001500007819 */ /* 0x000fe400000006ff */
[----:B------:R-:W-:-:S04]  /*d600*/  LEA R2, R2, 0x37800000, 0x17 ;  /* 0x3780000002027811 */ /* 0x000fc800078eb8ff */
[----:B------:R-:W-:Y:S01]  /*d610*/  LOP3.LUT R2, R2, R0, R9, 0xfe, !PT ;  /* 0x0000000002027212 */ /* 0x000fe200078efe09 */
[----:B------:R-:W-:Y:S06]  /*d620*/  BRA `(.L_x_5901) ;  /* 0x0000000000a07947 */ /* 0x000fec0003800000 */
.L_x_5913:
        /* <DEDUP_REMOVED lines=15> */
.L_x_5900:
        /* <DEDUP_REMOVED lines=8> */
[----:B0-----:R-:W-:Y:S02]  /*d7a0*/  MOV R4, UR4 ;  /* 0x0000000400047c02 */ /* 0x001fe40008000f00 */
[----:B------:R-:W-:Y:S01]  /*d7b0*/  MOV R5, UR5 ;  /* 0x0000000500057c02 */ /* 0x000fe20008000f00 */
[----:B---3--:R-:W-:Y:S01]  /*d7c0*/  IMAD.U32 R6, RZ, RZ, UR6 ;  /* 0x00000006ff067e24 */ /* 0x008fe2000f8e00ff */
[----:B------:R-:W-:-:S02]  /*d7d0*/  MOV R7, UR7 ;  /* 0x0000000700077c02 */ /* 0x000fc40008000f00 */
[----:B----4-:R-:W-:Y:S02]  /*d7e0*/  MOV R10, UR8 ;  /* 0x00000008000a7c02 */ /* 0x010fe40008000f00 */
[----:B-1----:R-:W-:-:S07]  /*d7f0*/  MOV R11, UR9 ;  /* 0x00000009000b7c02 */ /* 0x002fce0008000f00 */
[----:B------:R-:W-:-:S07]  /*d800*/  LEPC R20, `(.L_x_5922) ;  /* 0x000000001014794e */ /* 0x000fce0000000000 */
[----:B--2---:R-:W-:Y:S05]  /*d810*/  CALL.ABS.NOINC R2 ;  /* 0x0000000002007343 */ /* 0x004fea0003c00000 */
.L_x_5922:
[----:B------:R-:W-:Y:S01]  /*d820*/  CS2R R2, SRZ ;  /* 0x0000000000027805 */ /* 0x000fe2000001ff00 */
[----:B------:R-:W-:Y:S06]  /*d830*/  BRA `(.L_x_5901) ;  /* 0x00000000001c7947 */ /* 0x000fec0003800000 */
.L_x_5921:
[----:B------:R-:W2:Y:S01]  /*d840*/  LDG.E.64 R4, desc[UR36][R4.64] ;  /* 0x0000002404047981 */ /* 0x000ea2000c1e1b00 */
[----:B------:R-:W-:Y:S01]  /*d850*/  HFMA2 R3, -RZ, RZ, 0, 0 ;  /* 0x00000000ff037431 */ /* 0x000fe200000001ff */
[----:B--2---:R4:W0:Y:S02]  /*d860*/  I2F.U64 R2, R4 ;  /* 0x0000000400027312 */ /* 0x0048240000301000 */
[----:B0---4-:R-:W-:Y:S05]  /*d870*/  BRA `(.L_x_5901) ;  /* 0x00000000000c7947 */ /* 0x011fea0003800000 */
.L_x_5920:
[----:B------:R-:W2:Y:S01]  /*d880*/  LDG.E R2, desc[UR36][R4.64] ;  /* 0x0000002404027981 */ /* 0x000ea2000c1e1900 */
[----:B------:R-:W-:Y:S01]  /*d890*/  IMAD.MOV.U32 R3, RZ, RZ, RZ ;  /* 0x000000ffff037224 */ /* 0x000fe200078e00ff */
[----:B--2---:R-:W-:-:S07]  /*d8a0*/  I2FP.F32.U32 R2, R2 ;  /* 0x0000000200027245 */ /* 0x004fce0000201000 */
.L_x_5901:
[----:B------:R-:W-:Y:S05]  /*d8b0*/  BSYNC.RECONVERGENT B7 ;  /* 0x0000000000077941 */ /* 0x000fea0003800200 */
.L_x_5895:
        /* <DEDUP_REMOVED lines=16> */
[----:B01----:R-:W-:-:S04]  /*d9c0*/  @P0 FADD.FTZ R5, RZ, R3 ;  /* 0x00000003ff050221 */ /* 0x003fc80000010000 */
[----:B------:R-:W-:-:S05]  /*d9d0*/  @P0 FADD.FTZ R3, R0, R5 ;  /* 0x0000000500030221 */ /* 0x000fca0000010000 */
[----:B------:R-:W-:-:S05]  /*d9e0*/  @P0 MOV R2, R3 ;  /* 0x0000000300020202 */ /* 0x000fca0000000f00 */
[----:B------:R-:W-:Y:S01]  /*d9f0*/  @!P0 FADD.FTZ R2, R2, R2 ;  /* 0x0000000202028221 */ /* 0x000fe20000010000 */
[----:B------:R-:W-:Y:S06]  /*da00*/  BRA `(.L_x_5925) ;  /* 0x0000002400d87947 */ /* 0x000fec0003800000 */
.L_x_5924:
        /* <DEDUP_REMOVED lines=70> */
.L_x_5932:
[----:B------:R-:W-:-:S04]  /*de70*/  FADD.FTZ R8, -R0, R7 ;  /* 0x0000000700087221 */ /* 0x000fc80000010100 */
[----:B------:R-:W-:-:S07]  /*de80*/  FMUL.FTZ R8, R8, 0.5 ;  /* 0x3f00000008087820 */ /* 0x000fce0000410000 */
.L_x_5933:
[----:B------:R-:W-:Y:S05]  /*de90*/  BSYNC.RECONVERGENT B1 ;  /* 0x0000000000017941 */ /* 0x000fea0003800200 */
.L_x_5931:
        /* <DEDUP_REMOVED lines=11> */
.L_x_5935:
[----:B------:R-:W-:-:S04]  /*df50*/  FADD.FTZ R13, R4, -R9 ;  /* 0x80000009040d7221 */ /* 0x000fc80000010000 */
[----:B------:R-:W-:-:S07]  /*df60*/  FMUL.FTZ R13, R13, 0.5 ;  /* 0x3f0000000d0d7820 */ /* 0x000fce0000410000 */
.L_x_5936:
[----:B------:R-:W-:Y:S05]  /*df70*/  BSYNC.RECONVERGENT B1 ;  /* 0x0000000000017941 */ /* 0x000fea0003800200 */
.L_x_5934:
        /* <DEDUP_REMOVED lines=35> */
.L_x_5930:
[----:B------:R-:W-:-:S13]  /*e1b0*/  FSETP.GEU.FTZ.AND P0, PT, R11, 1, PT ;  /* 0x3f8000000b00780b */ /* 0x000fda0003f1e000 */
[----:B------:R-:W-:Y:S05]  /*e1c0*/  @!P0 BRA `(.L_x_5937) ;  /* 0x0000000000848947 */ /* 0x000fea0003800000 */
[----:B------:R-:W-:Y:S01]  /*e1d0*/  FMUL.FTZ R8, R0, R5 ;  /* 0x0000000500087220 */ /* 0x000fe20000410000 */
[----:B------:R-:W-:Y:S02]  /*e1e0*/  HFMA2 R18, -RZ, RZ, 1.625, 0 ;  /* 0x3e800000ff127431 */ /* 0x000fe400000001ff */
[----:B------:R-:W-:-:S03]  /*e1f0*/  IMAD.MOV.U32 R15, RZ, RZ, 0x3d39bf78 ;  /* 0x3d39bf78ff0f7424 */ /* 0x000fc600078e00ff */
        /* <DEDUP_REMOVED lines=30> */
.L_x_5937:
[----:B------:R-:W-:-:S04]  /*e3e0*/  FADD.FTZ R9, -R11, 1 ;  /* 0x3f8000000b097421 */ /* 0x000fc80000010100 */
[----:B------:R-:W-:-:S06]  /*e3f0*/  FMUL.FTZ R8, R0, R9 ;  /* 0x0000000900087220 */ /* 0x000fcc0000410000 */
[----:B------:R-:W0:Y:S08]  /*e400*/  MUFU.SQRT R8, R8 ;  /* 0x0000000800087308 */ /* 0x000e300000002000 */
[----:B0-----:R-:W0:Y:S02]  /*e410*/  MUFU.RCP R13, R8 ;  /* 0x00000008000d7308 */ /* 0x001e240000001000 */
[----:B0-----:R-:W-:Y:S01]  /*e420*/  FMUL.FTZ R13, R12, R13 ;  /* 0x0000000d0c0d7220 */ /* 0x001fe20000410000 */
[----:B------:R-:W-:Y:S06]  /*e430*/  BRA `(.L_x_5928) ;  /* 0x0000000000047947 */ /* 0x000fec0003800000 */
.L_x_5929:
[----:B------:R0:W1:Y:S02]  /*e440*/  MUFU.SQRT R13, R12 ;  /* 0x0000000c000d7308 */ /* 0x0000640000002000 */
.L_x_5928:
[----:B------:R-:W-:Y:S05]  /*e450*/  BSYNC.RECONVERGENT B0 ;  /* 0x0000000000007941 */ /* 0x000fea0003800200 */
.L_x_5927:
        /* <DEDUP_REMOVED lines=12> */
[----:B------:R-:W-:Y:S01]  /*e520*/  IMAD.MOV.U32 R7, RZ, RZ, 0x3fd774eb ;  /* 0x3fd774ebff077424 */ /* 0x000fe200078e00ff */
        /* <DEDUP_REMOVED lines=22> */
.L_x_5941:
        /* <DEDUP_REMOVED lines=23> */
.L_x_5947:
[----:B------:R-:W-:-:S04]  /*e800*/  FADD.FTZ R5, -R5, R4 ;  /* 0x0000000405057221 */ /* 0x000fc80000010100 */
[----:B------:R-:W-:-:S07]  /*e810*/  FMUL.FTZ R5, R5, 0.5 ;  /* 0x3f00000005057820 */ /* 0x000fce0000410000 */
.L_x_5948:
[----:B------:R-:W-:Y:S05]  /*e820*/  BSYNC.RECONVERGENT B4 ;  /* 0x0000000000047941 */ /* 0x000fea0003800200 */
.L_x_5946:
[----:B------:R-:W-:Y:S01]  /*e830*/  FADD.FTZ R0, R5, R0 ;  /* 0x0000000005007221 */ /* 0x000fe20000010000 */
[----:B------:R-:W-:-:S04]  /*e840*/  FADD.FTZ R5, R11, R6 ;  /* 0x000000060b057221 */ /* 0x000fc80000010000 */
[----:B------:R-:W-:-:S04]  /*e850*/  FMUL.FTZ R0, R0, R5 ;  /* 0x0000000500007220 */ /* 0x000fc80000410000 */
[----:B------:R2:W3:Y:S01]  /*e860*/  MUFU.SQRT R14, R0 ;  /* 0x00000000000e7308 */ /* 0x0004e20000002000 */
[----:B------:R-:W-:Y:S05]  /*e870*/  BRA `(.L_x_5949) ;  /* 0x0000000000487947 */ /* 0x000fea0003800000 */
.L_x_5945:
        /* <DEDUP_REMOVED lines=12> */
.L_x_5944:
[----:B------:R-:W-:Y:S01]  /*e940*/  FADD.FTZ R0, R6, 1 ;  /* 0x3f80000006007421 */ /* 0x000fe20000010000 */
[----:B------:R-:W-:Y:S01]  /*e950*/  MUFU.SQRT R5, R12 ;  /* 0x0000000c00057308 */ /* 0x000fe20000002000 */
[----:B------:R-:W-:Y:S02]  /*e960*/  MOV R11, 0x3f800000 ;  /* 0x3f800000000b7802 */ /* 0x000fe40000000f00 */
[----:B------:R-:W-:-:S06]  /*e970*/  FMUL.FTZ R0, R0, 0.5 ;  /* 0x3f00000000007820 */ /* 0x000fcc0000410000 */
[----:B------:R-:W2:Y:S02]  /*e980*/  MUFU.SQRT R0, R0 ;  /* 0x0000000000007308 */ /* 0x000ea40000002000 */
[----:B--2---:R-:W-:-:S07]  /*e990*/  FMUL.FTZ R14, R5, R0 ;  /* 0x00000000050e7220 */ /* 0x004fce0000410000 */
.L_x_5949:
[----:B------:R-:W-:Y:S05]  /*e9a0*/  BSYNC.RECONVERGENT B1 ;  /* 0x0000000000017941 */ /* 0x000fea0003800200 */
.L_x_5943:
[----:B------:R-:W-:Y:S05]  /*e9b0*/  BRA `(.L_x_5950) ;  /* 0x0000000000087947 */ /* 0x000fea0003800000 */
.L_x_5940:
[----:B------:R-:W-:Y:S01]  /*e9c0*/  FMUL.FTZ R14, R6, 16777216 ;  /* 0x4b800000060e7820 */ /* 0x000fe20000410000 */
[----:B------:R-:W-:-:S07]  /*e9d0*/  FMUL.FTZ R11, R11, 16777216 ;  /* 0x4b8000000b0b7820 */ /* 0x000fce0000410000 */
.L_x_5950:
[----:B------:R-:W-:Y:S05]  /*e9e0*/  BSYNC.RELIABLE B0 ;  /* 0x0000000000007941 */ /* 0x000fea0003800100 */
.L_x_5939:
        /* <DEDUP_REMOVED lines=17> */
.L_x_5952:
[----:B------:R-:W-:Y:S05]  /*eb00*/  BSYNC.RECONVERGENT B4 ;  /* 0x0000000000047941 */ /* 0x000fea0003800200 */
.L_x_5951:
[----:B------:R-:W-:Y:S02]  /*eb10*/  HFMA2 R5, -RZ, RZ, 0.89990234375, 10328 ;  /* 0x3b33710bff057431 */ /* 0x000fe400000001ff */
[----:B------:R-:W-:Y:S01]  /*eb20*/  FMUL.FTZ R0, R4, R4 ;  /* 0x0000000404007220 */ /* 0x000fe20000410000 */
[----:B------:R-:W-:Y:S01]  /*eb30*/  IMAD.MOV.U32 R7, RZ, RZ, 0x3fd774eb ;  /* 0x3fd774ebff077424 */ /* 0x000fe200078e00ff */
        /* <DEDUP_REMOVED lines=25> */
.L_x_5942:
[----:B------:R-:W-:Y:S05]  /*ecd0*/  BSYNC.RECONVERGENT B3 ;  /* 0x0000000000037941 */ /* 0x000fea0003800200 */
.L_x_5938:
[----:B-1----:R-:W-:Y:S02]  /*ece0*/  LOP3.LUT R2, R13, 0x80000000, R2, 0xb8, !PT ;  /* 0x800000000d027812 */ /* 0x002fe400078eb802 */
[----:B------:R-:W-:Y:S01]  /*ecf0*/  LOP3.LUT R3, R0, 0x80000000, R3, 0xb8, !PT ;  /* 0x8000000000037812 */ /* 0x000fe200078eb803 */
[----:B------:R-:W-:Y:S06]  /*ed00*/  BRA `(.L_x_5925) ;  /* 0x0000001400187947 */ /* 0x000fec0003800000 */
.L_x_5926:
[----:B------:R-:W-:Y:S01]  /*ed10*/  ISETP.GT.AND P0, PT, R2, -0x1, PT ;  /* 0xffffffff0200780c */ /* 0x000fe20003f04270 */
[----:B------:R-:W-:-:S12]  /*ed20*/  BSSY.RECONVERGENT B3, `(.L_x_5953) ;  /* 0x0000141000037945 */ /* 0x000fd80003800200 */
[----:B------:R-:W-:Y:S05]  /*ed30*/  @P0 BRA `(.L_x_5954) ;  /* 0x0000000800880947 */ /* 0x000fea0003800000 */
        /* <DEDUP_REMOVED lines=30> */
.L_x_5958:
[----:B------:R-:W-:Y:S05]  /*ef20*/  BSYNC.RECONVERGENT B4 ;  /* 0x0000000000047941 */ /* 0x000fea0003800200 */
.L_x_5957:
        /* <DEDUP_REMOVED lines=22> */
.L_x_5956:
        /* <DEDUP_REMOVED lines=28> */
[----:B------:R-:W-:-:S07]  /*f250*/  IMAD.MOV.U32 R4, RZ, RZ, R9 ;  /* 0x000000ffff047224 */ /* 0x000fce00078e0009 */
.L_x_5961:
[----:B------:R-:W-:Y:S05]  /*f260*/  BSYNC.RECONVERGENT B4 ;  /* 0x0000000000047941 */ /* 0x000fea0003800200 */
.L_x_5960:
        /* <DEDUP_REMOVED lines=22> */
.L_x_5955:
        /* <DEDUP_REMOVED lines=32> */
[----:B------:R-:W-:Y:S05]  /*f5d0*/  CALL.REL.NOINC `($__internal_12_$__cuda_sm3x_div_rn_ftz_f32_slowpath) ;  /* 0x0000007400147944 */ /* 0x000fea0003c00000 */
[----:B------:R-:W-:-:S07]  /*f5e0*/  MOV R4, R9 ;  /* 0x0000000900047202 */ /* 0x000fce0000000f00 */
.L_x_5963:
[----:B------:R-:W-:Y:S05]  /*f5f0*/  BSYNC.RECONVERGENT B4 ;  /* 0x0000000000047941 */ /* 0x000fea0003800200 */
.L_x_5962:
        /* <DEDUP_REMOVED lines=22> */
.L_x_5954:
        /* <DEDUP_REMOVED lines=22> */
[----:B------:R-:W-:Y:S01]  /*f8c0*/  IMAD.MOV.U32 R19, RZ, RZ, R13 ;  /* 0x000000ffff137224 */ /* 0x000fe200078e000d */
[----:B------:R-:W-:-:S07]  /*f8d0*/  MOV R4, 0xf8f0 ;  /* 0x0000f8f000047802 */ /* 0x000fce0000000f00 */
[----:B------:R-:W-:Y:S05]  /*f8e0*/  CALL.REL.NOINC `($__internal_12_$__cuda_sm3x_div_rn_ftz_f32_slowpath) ;  /* 0x0000007000507944 */ /* 0x000fea0003c00000 */
[----:B------:R-:W-:-:S07]  /*f8f0*/  MOV R5, R9 ;  /* 0x0000000900057202 */ /* 0x000fce0000000f00 */
.L_x_5967:
[----:B------:R-:W-:Y:S05]  /*f900*/  BSYNC.RECONVERGENT B4 ;  /* 0x0000000000047941 */ /* 0x000fea0003800200 */
.L_x_5966:
        /* <DEDUP_REMOVED lines=22> */
.L_x_5965:
        /* <DEDUP_REMOVED lines=29> */
.L_x_5969:
[----:B------:R-:W-:Y:S05]  /*fc40*/  BSYNC.RECONVERGENT B4 ;  /* 0x0000000000047941 */ /* 0x000fea0003800200 */
.L_x_5968:
[----:B------:R-:W-:Y:S02]  /*fc50*/  HFMA2 R5, -RZ, RZ, 0.89990234375, 10328 ;  /* 0x3b33710bff057431 */ /* 0x000fe400000001ff */
[----:B------:R-:W-:Y:S01]  /*fc60*/  FMUL.FTZ R0, R4, R4 ;  /* 0x0000000404007220 */ /* 0x000fe20000410000 */
[----:B------:R-:W-:Y:S02]  /*fc70*/  MOV R7, 0x3fd774eb ;  /* 0x3fd774eb00077802 */ /* 0x000fe40000000f00 */
[----:B------:R-:W-:Y:S01]  /*fc80*/  FSETP.NEU.FTZ.AND P1, PT, R12, R11, PT ;  /* 0x0000000b0c00720b */ /* 0x000fe20003f3d000 */
[----:B------:R-:W-:Y:S01]  /*fc90*/  FFMA.FTZ R5, R0, R5, -0.015681877732276916504 ;  /* 0xbc80774800057423 */ /* 0x000fe20000010005 */
[----:B------:R-:W-:Y:S01]  /*fca0*/  FSETP.NEU.FTZ.AND P0, PT, R13, RZ, PT ;  /* 0x000000ff0d00720b */ /* 0x000fe20003f1d000 */
[----:B------:R-:W-:Y:S02]  /*fcb0*/  FADD.FTZ R11, R12, R11 ;  /* 0x0000000b0c0b7221 */ /* 0x000fe40000010000 */
        /* <DEDUP_REMOVED lines=15> */
.L_x_5964:
[----:B01----:R-:W-:Y:S01]  /*fdb0*/  FMUL.FTZ R4, R2, 0.36787945032119750977 ;  /* 0x3ebc5ab202047820 */ /* 0x003fe20000410000 */
        /* <DEDUP_REMOVED lines=33> */
.L_x_5971:
[----:B------:R-:W-:Y:S05]  /*ffd0*/  BSYNC.RECONVERGENT B4 ;  /* 0x0000000000047941 */ /* 0x000fea0003800200 */
.L_x_5970:
        /* <DEDUP_REMOVED lines=21> */
.L_x_5959:
[----:B------:R-:W-:Y:S05]  /*10130*/  BSYNC.RECONVERGENT B3 ;  /* 0x0000000000037941 */ /* 0x000fea0003800200 */
.L_x_5953:
[----:B------:R-:W-:Y:S01]  /*10140*/  FADD.FTZ R5, R14, 0.69314718246459960938 ;  /* 0x3f3172180e057421 */ /* 0x000fe20000010000 */
[----:B------:R-:W-:-:S04]  /*10150*/  LOP3.LUT R3, R12, 0x80000000, R3, 0xb8, !PT ;  /* 0x800000000c037812 */ /* 0x000fc800078eb803 */
[----:B------:R-:W-:-:S07]  /*10160*/  LOP3.LUT R2, R5, 0x80000000, R2, 0xb8, !PT ;  /* 0x8000000005027812 */ /* 0x000fce00078eb802 */
.L_x_5925:
[----:B------:R-:W-:Y:S05]  /*10170*/  BSYNC.RECONVERGENT B2 ;  /* 0x0000000000027941 */ /* 0x000fea0003800200 */
.L_x_5923:
[----:B------:R-:W0:Y:S01]  /*10180*/  LDCU.64 UR6, c[0x0][0x580] ;  /* 0x0000b000ff0677ac */ /* 0x000e220008000a00 */
[----:B------:R-:W-:-:S04]  /*10190*/  UPRMT UR4, UR42, 0x9910, URZ ;  /* 0x000099102a047896 */ /* 0x000fc800080000ff */
[----:B------:R-:W-:Y:S01]  /*101a0*/  UISETP.GT.AND UP0, UPT, UR4, 0x9, UPT ;  /* 0x000000090400788c */ /* 0x000fe2000bf04270 */
[----:B01----:R-:W-:-:S04]  /*101b0*/  IADD3 R4, P0, PT, R16, UR6, RZ ;  /* 0x0000000610047c10 */ /* 0x003fc8000ff1e0ff */
        /* <DEDUP_REMOVED lines=13> */
.L_x_5975:
[----:B------:R-:W0:Y:S02]  /*10290*/  F2I.S64.TRUNC R2, R2 ;  /* 0x0000000200027311 */ /* 0x000e24000020d900 */
[----:B0-----:R-:W-:-:S05]  /*102a0*/  MOV R7, R2 ;  /* 0x0000000200077202 */ /* 0x001fca0000000f00 */
[----:B------:R0:W-:Y:S01]  /*102b0*/  STG.E.U8 desc[UR36][R4.64], R7 ;  /* 0x0000000704007986 */ /* 0x0001e2000c101124 */
[----:B------:R-:W-:Y:S05]  /*102c0*/  BRA `(.L_x_5977) ;  /* 0x0000000c003c7947 */ /* 0x000fea0003800000 */
.L_x_5974:
        /* <DEDUP_REMOVED lines=9> */
.L_x_5979:
[----:B------:R-:W0:Y:S02]  /*10360*/  F2I.FTZ.TRUNC.NTZ R3, R2 ;  /* 0x0000000200037305 */ /* 0x000e24000021f100 */
[----:B0-----:R0:W-:Y:S01]  /*10370*/  STG.E desc[UR36][R4.64], R3 ;  /* 0x0000000304007986 */ /* 0x0011e2000c101924 */
[----:B------:R-:W-:Y:S05]  /*10380*/  BRA `(.L_x_5977) ;  /* 0x0000000c000c7947 */ /* 0x000fea0003800000 */
.L_x_5978:
[----:B------:R-:W0:Y:S02]  /*10390*/  F2I.FTZ.TRUNC.NTZ R3, R2 ;  /* 0x0000000200037305 */ /* 0x000e24000021f100 */
[----:B0-----:R0:W-:Y:S01]  /*103a0*/  STG.E.U16 desc[UR36][R4.64], R3 ;  /* 0x0000000304007986 */ /* 0x0011e2000c101524 */
[----:B------:R-:W-:Y:S05]  /*103b0*/  BRA `(.L_x_5977) ;  /* 0x0000000c00007947 */ /* 0x000fea0003800000 */
.L_x_5973:
        /* <DEDUP_REMOVED lines=8> */
.L_x_5981:
[----:B------:R-:W-:-:S05]  /*10440*/  F2FP.F16.F32.PACK_AB R2, RZ, R2 ;  /* 0x00000002ff02723e */ /* 0x000fca00000000ff */
[----:B------:R0:W-:Y:S01]  /*10450*/  STG.E.U16 desc[UR36][R4.64], R2 ;  /* 0x0000000204007986 */ /* 0x0001e2000c101524 */
[----:B------:R-:W-:Y:S05]  /*10460*/  BRA `(.L_x_5977) ;  /* 0x0000000800d47947 */ /* 0x000fea0003800000 */
.L_x_5980:
        /* <DEDUP_REMOVED lines=8> */
.L_x_5983:
[----:B------:R-:W-:-:S05]  /*104f0*/  F2FP.F16.F32.PACK_AB R3, R3, R2 ;  /* 0x000000020303723e */ /* 0x000fca00000000ff */
[----:B------:R2:W-:Y:S01]  /*10500*/  STG.E desc[UR36][R4.64], R3 ;  /* 0x0000000304007986 */ /* 0x0005e2000c101924 */
[----:B------:R-:W-:Y:S05]  /*10510*/  BRA `(.L_x_5977) ;  /* 0x0000000800a87947 */ /* 0x000fea0003800000 */
.L_x_5982:
[----:B------:R-:W-:-:S06]  /*10520*/  FMUL.FTZ R2, R2, 1 ;  /* 0x3f80000002027820 */ /* 0x000fcc0000410000 */
[----:B------:R-:W0:Y:S02]  /*10530*/  F2F.F64.F32 R2, R2 ;  /* 0x0000000200027310 */ /* 0x000e240000201800 */
[----:B0-----:R4:W-:Y:S01]  /*10540*/  STG.E.64 desc[UR36][R4.64], R2 ;  /* 0x0000000204007986 */ /* 0x0019e2000c101b24 */
[----:B------:R-:W-:Y:S05]  /*10550*/  BRA `(.L_x_5977) ;  /* 0x0000000800987947 */ /* 0x000fea0003800000 */
.L_x_5972:
        /* <DEDUP_REMOVED lines=13> */
.L_x_5987:
        /* <DEDUP_REMOVED lines=16> */
.L_x_5990:
[----:B------:R-:W-:-:S04]  /*10730*/  SHF.R.U32.HI R2, RZ, 0x18, R2 ;  /* 0x00000018ff027819 */ /* 0x000fc80000011602 */
[----:B------:R-:W-:-:S04]  /*10740*/  LOP3.LUT R2, R3, 0x80, R2, 0xf8, !PT ;  /* 0x0000008003027812 */ /* 0x000fc800078ef802 */
[----:B------:R-:W-:-:S07]  /*10750*/  PRMT R0, R2, 0x7610, R0 ;  /* 0x0000761002007816 */ /* 0x000fce0000000000 */
.L_x_5989:
[----:B------:R-:W-:Y:S05]  /*10760*/  BSYNC.RECONVERGENT B0 ;  /* 0x0000000000007941 */ /* 0x000fea0003800200 */
.L_x_5988:
[----:B------:R0:W-:Y:S01]  /*10770*/  STG.E.U8 desc[UR36][R4.64], R0 ;  /* 0x0000000004007986 */ /* 0x0001e2000c101124 */
[----:B------:R-:W-:Y:S05]  /*10780*/  BRA `(.L_x_5977) ;  /* 0x00000008000c7947 */ /* 0x000fea0003800000 */
.L_x_5986:
        /* <DEDUP_REMOVED lines=16> */
.L_x_5993:
[----:B------:R-:W-:-:S04]  /*10890*/  SHF.R.U32.HI R2, RZ, 0x18, R2 ;  /* 0x00000018ff027819 */ /* 0x000fc80000011602 */
[----:B------:R-:W-:-:S04]  /*108a0*/  LOP3.LUT R3, R3, 0x80, R2, 0xf8, !PT ;  /* 0x0000008003037812 */ /* 0x000fc800078ef802 */
[----:B------:R-:W-:-:S07]  /*108b0*/  PRMT R0, R3, 0x7610, R0 ;  /* 0x0000761003007816 */ /* 0x000fce0000000000 */
.L_x_5992:
[----:B------:R-:W-:Y:S05]  /*108c0*/  BSYNC.RECONVERGENT B0 ;  /* 0x0000000000007941 */ /* 0x000fea0003800200 */
.L_x_5991:
[----:B------:R0:W-:Y:S01]  /*108d0*/  STG.E.U8 desc[UR36][R4.64], R0 ;  /* 0x0000000004007986 */ /* 0x0001e2000c101124 */
[----:B------:R-:W-:Y:S05]  /*108e0*/  BRA `(.L_x_5977) ;  /* 0x0000000400b47947 */ /* 0x000fea0003800000 */
.L_x_5985:
        /* <DEDUP_REMOVED lines=21> */
.L_x_5995:
[----:B------:R-:W0:Y:S02]  /*10a40*/  F2I.U64.TRUNC R2, R2 ;  /* 0x0000000200027311 */ /* 0x000e24000020d800 */
[----:B0-----:R0:W-:Y:S01]  /*10a50*/  STG.E.64 desc[UR36][R4.64], R2 ;  /* 0x0000000204007986 */ /* 0x0011e2000c101b24 */
[----:B------:R-:W-:Y:S05]  /*10a60*/  BRA `(.L_x_5977) ;  /* 0x0000000400547947 */ /* 0x000fea0003800000 */
.L_x_5994:
[----:B------:R-:W0:Y:S02]  /*10a70*/  F2I.FTZ.U32.TRUNC.NTZ R3, R2 ;  /* 0x0000000200037305 */ /* 0x000e24000021f000 */
[----:B0-----:R0:W-:Y:S01]  /*10a80*/  STG.E desc[UR36][R4.64], R3 ;  /* 0x0000000304007986 */ /* 0x0011e2000c101924 */
[----:B------:R-:W-:Y:S05]  /*10a90*/  BRA `(.L_x_5977) ;  /* 0x0000000400487947 */ /* 0x000fea0003800000 */
.L_x_5984:
        /* <DEDUP_REMOVED lines=12> */
.L_x_5997:
        /* <DEDUP_REMOVED lines=10> */
.L_x_5996:
[----:B------:R-:W-:-:S09]  /*10c00*/  UISETP.NE.AND UP0, UPT, UR4, 0xf, UPT ;  /* 0x0000000f0400788c */ /* 0x000fd2000bf05270 */
[----:B------:R-:W-:Y:S05]  /*10c10*/  BRA.U !UP0, `(.L_x_5998) ;  /* 0x0000000108e07547 */ /* 0x000fea000b800000 */
[----:B------:R-:W-:-:S09]  /*10c20*/  UISETP.NE.AND UP0, UPT, UR4, 0x17, UPT ;  /* 0x000000170400788c */ /* 0x000fd2000bf05270 */
[----:B------:R-:W-:Y:S05]  /*10c30*/  BRA.U !UP0, `(.L_x_5999) ;  /* 0x00000001088c7547 */ /* 0x000fea000b800000 */
[----:B------:R-:W-:-:S09]  /*10c40*/  UISETP.NE.AND UP0, UPT, UR4, 0x18, UPT ;  /* 0x000000180400788c */ /* 0x000fd2000bf05270 */
[----:B------:R-:W-:Y:S05]  /*10c50*/  BRA.U !UP0, `(.L_x_6000) ;  /* 0x0000000108447547 */ /* 0x000fea000b800000 */
.L_x_5976:
        /* <DEDUP_REMOVED lines=16> */
.L_x_6001:
[----:B------:R-:W-:Y:S05]  /*10d60*/  BRA `(.L_x_5977) ;  /* 0x0000000000947947 */ /* 0x000fea0003800000 */
.L_x_6000:
        /* <DEDUP_REMOVED lines=12> */
.L_x_6003:
[----:B------:R-:W-:Y:S05]  /*10e30*/  BSYNC.RECONVERGENT B0 ;  /* 0x0000000000007941 */ /* 0x000fea0003800200 */
.L_x_6002:
[----:B------:R-:W-:-:S05]  /*10e40*/  LOP3.LUT R3, R0, 0x80, R7, 0xf8, !PT ;  /* 0x0000008000037812 */ /* 0x000fca00078ef807 */
[----:B------:R0:W-:Y:S01]  /*10e50*/  STG.E.U8 desc[UR36][R4.64], R3 ;  /* 0x0000000304007986 */ /* 0x0001e2000c101124 */
[----:B------:R-:W-:Y:S05]  /*10e60*/  BRA `(.L_x_5977) ;  /* 0x0000000000547947 */ /* 0x000fea0003800000 */
.L_x_5999:
        /* <DEDUP_REMOVED lines=11> */
.L_x_6005:
[----:B------:R-:W-:Y:S02]  /*10f20*/  ISETP.GT.U32.AND P0, PT, R6, 0x7f800000, PT ;  /* 0x7f8000000600780c */ /* 0x000fe40003f04070 */
[----:B------:R-:W-:-:S04]  /*10f30*/  MOV R0, 0x7f ;  /* 0x0000007f00007802 */ /* 0x000fc80000000f00 */
[----:B------:R-:W-:-:S07]  /*10f40*/  SEL R0, R0, 0x7c, P0 ;  /* 0x0000007c00007807 */ /* 0x000fce0000000000 */
.L_x_6006:
[----:B------:R-:W-:Y:S05]  /*10f50*/  BSYNC.RECONVERGENT B0 ;  /* 0x0000000000007941 */ /* 0x000fea0003800200 */
.L_x_6004:
[----:B------:R-:W-:-:S04]  /*10f60*/  SHF.R.U32.HI R3, RZ, 0x18, R2 ;  /* 0x00000018ff037819 */ /* 0x000fc80000011602 */
[----:B------:R-:W-:-:S05]  /*10f70*/  LOP3.LUT R3, R0, 0x80, R3, 0xf8, !PT ;  /* 0x0000008000037812 */ /* 0x000fca00078ef803 */
[----:B------:R0:W-:Y:S01]  /*10f80*/  STG.E.U8 desc[UR36][R4.64], R3 ;  /* 0x0000000304007986 */ /* 0x0001e2000c101124 */
[----:B------:R-:W-:Y:S05]  /*10f90*/  BRA `(.L_x_5977) ;  /* 0x0000000000087947 */ /* 0x000fea0003800000 */
.L_x_5998:
[----:B------:R-:W-:-:S05]  /*10fa0*/  F2FP.BF16.F32.PACK_AB R2, RZ, R2 ;  /* 0x00000002ff02723e */ /* 0x000fca00000010ff */
[----:B------:R0:W-:Y:S02]  /*10fb0*/  STG.E.U16 desc[UR36][R4.64], R2 ;  /* 0x0000000204007986 */ /* 0x0001e4000c101524 */
.L_x_5977:
[----:B------:R-:W-:-:S07]  /*10fc0*/  VIADD R17, R17, 0x80 ;  /* 0x0000008011117836 */ /* 0x000fce0000000000 */
.L_x_5893:
[----:B------:R-:W-:Y:S05]  /*10fd0*/  BSYNC.RECONVERGENT B6 ;  /* 0x0000000000067941 */ /* 0x000fea0003800200 */
.L_x_5892:
[----:B------:R-:W5:Y:S02]  /*10fe0*/  LDCU UR4, c[0x0][0x380] ;  /* 0x00007000ff0477ac */ /* 0x000f640008000800 */
[----:B-----5:R-:W-:-:S13]  /*10ff0*/  ISETP.GE.AND P0, PT, R17, UR4, PT ;  /* 0x0000000411007c0c */ /* 0x020fda000bf06270 */
[----:B------:R-:W-:Y:S05]  /*11000*/  @P0 EXIT ;  /* 0x000000000000094d */ /* 0x000fea0003800000 */
[----:B------:R-:W5:Y:S01]  /*11010*/  LDCU UR4, c[0x0][0x388] ;  /* 0x00007100ff0477ac */ /* 0x000f620008000800 */
[----:B01----:R-:W-:Y:S01]  /*11020*/  HFMA2 R0, -RZ, RZ, 0, 0 ;  /* 0x00000000ff007431 */ /* 0x003fe200000001ff */
[----:B------:R-:W-:Y:S01]  /*11030*/  MOV R16, RZ ;  /* 0x000000ff00107202 */ /* 0x000fe20000000f00 */
[----:B-----5:R-:W-:-:S09]  /*11040*/  UISETP.NE.AND UP0, UPT, UR4, URZ, UPT ;  /* 0x000000ff0400728c */ /* 0x020fd2000bf05270 */
[----:B------:R-:W-:Y:S05]  /*11050*/  BRA.U !UP0, `(.L_x_6007) ;  /* 0x0000001108a87547 */ /* 0x000fea000b800000 */
[----:B------:R-:W3:Y:S01]  /*11060*/  LDCU.64 UR4, c[0x0][0x390] ;  /* 0x00007200ff0477ac */ /* 0x000ee20008000a00 */
[----:B------:R-:W-:Y:S01]  /*11070*/  MOV R16, RZ ;  /* 0x000000ff00107202 */ /* 0x000fe20000000f00 */
[----:B------:R-:W0:Y:S01]  /*11080*/  LDCU UR6, c[0x0][0x38c] ;  /* 0x00007180ff0677ac */ /* 0x000e220008000800 */
[----:B------:R-:W1:Y:S01]  /*11090*/  LDCU.64 UR8, c[0x0][0x4b8] ;  /* 0x00009700ff0877ac */ /* 0x000e620008000a00 */
[----:B------:R-:W-:Y:S02]  /*110a0*/  UISETP.NE.AND UP0, UPT, UR40, URZ, UPT ;  /* 0x000000ff2800728c */ /* 0x000fe4000bf05270 */
[----:B---34-:R-:W-:-:S05]  /*110b0*/  IMAD.HI.U32 R2, R17, UR4, R16 ;  /* 0x0000000411027c27 */ /* 0x018fca000f8e0010 */
[----:B--2---:R-:W-:-:S05]  /*110c0*/  SHF.R.U32.HI R3, RZ, UR5, R2 ;  /* 0x00000005ff037c19 */ /* 0x004fca0008011602 */
        /* <DEDUP_REMOVED lines=291> */
.L_x_6007:
[----:B------:R-:W0:Y:S01]  /*12300*/  LDCU.128 UR8, c[0x0][0x580] ;  /* 0x0000b000ff0877ac */ /* 0x000e220008000c00 */
[----:B------:R-:W-:Y:S01]  /*12310*/  BSSY.RECONVERGENT B6, `(.L_x_6008) ;  /* 0x0000103000067945 */ /* 0x000fe20003800200 */
[----:B------:R-:W-:-:S04]  /*12320*/  UPRMT UR4, UR41, 0x9910, URZ ;  /* 0x0000991029047896 */ /* 0x000fc800080000ff */
[----:B------:R-:W-:Y:S01]  /*12330*/  UISETP.GT.AND UP0, UPT, UR4, 0x9, UPT ;  /* 0x000000090400788c */ /* 0x000fe2000bf04270 */
[----:B0-----:R-:W-:Y:S02]  /*12340*/  IADD3 R16, P0, PT, R16, UR8, RZ ;  /* 0x0000000810107c10 */ /* 0x001fe4000ff1e0ff */
[----:B--234-:R-:W-:Y:S02]  /*12350*/  IADD3 R4, P1, PT, R0, UR10, RZ ;  /* 0x0000000a00047c10 */ /* 0x01cfe4000ff3e0ff */
[----:B------:R-:W-:Y:S02]  /*12360*/  IADD3.X R17, PT, PT, RZ, UR9, RZ, P0, !PT ;  /* 0x00000009ff117c10 */ /* 0x000fe400087fe4ff */
        /* <DEDUP_REMOVED lines=11> */
[----:B------:R-:W-:Y:S01]  /*12420*/  HFMA2 R3, -RZ, RZ, 0, 0 ;  /* 0x00000000ff037431 */ /* 0x000fe200000001ff */
[----:B--2---:R-:W3:Y:S01]  /*12430*/  I2F.S16 R2, R2 ;  /* 0x0000000200027306 */ /* 0x004ee20000101400 */
[----:B------:R-:W-:Y:S05]  /*12440*/  BRA `(.L_x_6014) ;  /* 0x0000000c00bc7947 */ /* 0x000fea0003800000 */
.L_x_6012:
[----:B------:R-:W2:Y:S01]  /*12450*/  LDG.E.U8 R2, desc[UR36][R4.64] ;  /* 0x0000002404027981 */ /* 0x000ea2000c1e1100 */
[----:B------:R-:W-:Y:S01]  /*12460*/  IMAD.MOV.U32 R3, RZ, RZ, RZ ;  /* 0x000000ffff037224 */ /* 0x000fe200078e00ff */
[----:B--2---:R-:W-:Y:S01]  /*12470*/  I2FP.F32.U32 R2, R2 ;  /* 0x0000000200027245 */ /* 0x004fe20000201000 */
[----:B------:R-:W-:Y:S06]  /*12480*/  BRA `(.L_x_6014) ;  /* 0x0000000c00ac7947 */ /* 0x000fec0003800000 */
.L_x_6011:
[----:B------:R-:W-:-:S09]  /*12490*/  UISETP.NE.AND UP0, UPT, UR4, 0x2, UPT ;  /* 0x000000020400788c */ /* 0x000fd2000bf05270 */
[----:B------:R-:W-:Y:S05]  /*124a0*/  BRA.U !UP0, `(.L_x_6015) ;  /* 0x0000000108307547 */ /* 0x000fea000b800000 */
[----:B------:R-:W-:-:S09]  /*124b0*/  UISETP.NE.AND UP0, UPT, UR4, 0x3, UPT ;  /* 0x000000030400788c */ /* 0x000fd2000bf05270 */
[----:B------:R-:W-:Y:S05]  /*124c0*/  BRA.U !UP0, `(.L_x_6016) ;  /* 0x0000000108187547 */ /* 0x000fea000b800000 */
[----:B------:R-:W-:-:S09]  /*124d0*/  UISETP.NE.AND UP0, UPT, UR4, 0x4, UPT ;  /* 0x000000040400788c */ /* 0x000fd2000bf05270 */
[----:B------:R-:W-:Y:S05]  /*124e0*/  BRA.U UP0, `(.L_x_6013) ;  /* 0x0000000d00307547 */ /* 0x000fea000b800000 */
[----:B------:R-:W2:Y:S01]  /*124f0*/  LDG.E.64 R4, desc[UR36][R4.64] ;  /* 0x0000002404047981 */ /* 0x000ea2000c1e1b00 */
[----:B------:R-:W-:Y:S01]  /*12500*/  MOV R3, RZ ;  /* 0x000000ff00037202 */ /* 0x000fe20000000f00 */
[----:B--2---:R3:W4:Y:S02]  /*12510*/  I2F.S64 R2, R4 ;  /* 0x0000000400027312 */ /* 0x0047240000301400 */
[----:B---34-:R-:W-:Y:S05]  /*12520*/  BRA `(.L_x_6014) ;  /* 0x0000000c00847947 */ /* 0x018fea0003800000 */
.L_x_6016:
[----:B------:R-:W2:Y:S01]  /*12530*/  LDG.E R2, desc[UR36][R4.64] ;  /* 0x0000002404027981 */ /* 0x000ea2000c1e1900 */
[----:B------:R-:W-:Y:S01]  /*12540*/  HFMA2 R3, -RZ, RZ, 0, 0 ;  /* 0x00000000ff037431 */ /* 0x000fe200000001ff */
[----:B--2---:R-:W-:Y:S01]  /*12550*/  I2FP.F32.S32 R2, R2 ;  /* 0x0000000200027245 */ /* 0x004fe20000201400 */
[----:B------:R-:W-:Y:S06]  /*12560*/  BRA `(.L_x_6014) ;  /* 0x0000000c00747947 */ /* 0x000fec0003800000 */
.L_x_6015:
[----:B------:R-:W2:Y:S01]  /*12570*/  LDG.E.U16 R2, desc[UR36][R4.64] ;  /* 0x0000002404027981 */ /* 0x000ea2000c1e1500 */
[----:B------:R-:W-:Y:S01]  /*12580*/  MOV R3, RZ ;  /* 0x000000ff00037202 */ /* 0x000fe20000000f00 */
[----:B--2---:R-:W2:Y:S01]  /*12590*/  I2F.S16 R2, R2 ;  /* 0x0000000200027306 */ /* 0x004ea20000101400 */
[----:B------:R-:W-:Y:S05]  /*125a0*/  BRA `(.L_x_6014) ;  /* 0x0000000c00647947 */ /* 0x000fea0003800000 */
.L_x_6010:
        /* <DEDUP_REMOVED lines=9> */
.L_x_6018:
[----:B------:R-:W2:Y:S01]  /*12640*/  LDG.E.U16 R2, desc[UR36][R4.64] ;  /* 0x0000002404027981 */ /* 0x000ea2000c1e1500 */
[----:B------:R-:W-:Y:S02]  /*12650*/  HFMA2 R3, -RZ, RZ, 0, 0 ;  /* 0x00000000ff037431 */ /* 0x000fe400000001ff */
[----:B--2---:R-:W-:Y:S01]  /*12660*/  HADD2.F32 R2, -RZ, R2.H0_H0 ;  /* 0x20000002ff027230 */ /* 0x004fe20000004100 */
[----:B------:R-:W-:Y:S06]  /*12670*/  BRA `(.L_x_6014) ;  /* 0x0000000c00307947 */ /* 0x000fec0003800000 */
.L_x_6017:
        /* <DEDUP_REMOVED lines=8> */
.L_x_6020:
[----:B------:R-:W2:Y:S02]  /*12700*/  LDG.E R3, desc[UR36][R4.64] ;  /* 0x0000002404037981 */ /* 0x000ea4000c1e1900 */
[--C-:B--2---:R-:W-:Y:S02]  /*12710*/  HADD2.F32 R2, -RZ, R3.reuse.H0_H0 ;  /* 0x20000003ff027230 */ /* 0x104fe40000004100 */
[----:B------:R-:W-:Y:S01]  /*12720*/  HADD2.F32 R3, -RZ, R3.H1_H1 ;  /* 0x30000003ff037230 */ /* 0x000fe20000004100 */
[----:B------:R-:W-:Y:S06]  /*12730*/  BRA `(.L_x_6014) ;  /* 0x0000000c00007947 */ /* 0x000fec0003800000 */
.L_x_6019:
        /* <DEDUP_REMOVED lines=12> */
.L_x_6009:
        /* <DEDUP_REMOVED lines=13> */
.L_x_6023:
        /* <DEDUP_REMOVED lines=22> */
.L_x_6022:
        /* <DEDUP_REMOVED lines=26> */
.L_x_6025:
        /* <DEDUP_REMOVED lines=13> */
.L_x_6024:
[----:B------:R-:W2:Y:S01]  /*12ca0*/  LDG.E.U16 R2, desc[UR36][R4.64] ;  /* 0x0000002404027981 */ /* 0x000ea2000c1e1500 */
[----:B------:R-:W-:Y:S02]  /*12cb0*/  HFMA2 R3, -RZ, RZ, 0, 0 ;  /* 0x00000000ff037431 */ /* 0x000fe400000001ff */
[----:B--2---:R-:W-:Y:S01]  /*12cc0*/  IMAD.U32 R2, R2, 0x10000, RZ ;  /* 0x0001000002027824 */ /* 0x004fe200078e00ff */
[----:B------:R-:W-:Y:S06]  /*12cd0*/  BRA `(.L_x_6014) ;  /* 0x0000000400987947 */ /* 0x000fec0003800000 */
.L_x_6021:
        /* <DEDUP_REMOVED lines=12> */
.L_x_6028:
        /* <DEDUP_REMOVED lines=20> */
.L_x_6030:
[----:B------:R-:W-:Y:S05]  /*12ee0*/  BSYNC.RECONVERGENT B0 ;  /* 0x0000000000007941 */ /* 0x000fea0003800200 */
.L_x_6029:
[----:B------:R-:W-:Y:S02]  /*12ef0*/  SHF.L.U32 R0, R0, 0x14, RZ ;  /* 0x0000001400007819 */ /* 0x000fe400000006ff */
[----:B------:R-:W-:-:S04]  /*12f00*/  LEA R2, R2, 0x3b800000, 0x17 ;  /* 0x3b80000002027811 */ /* 0x000fc800078eb8ff */
[----:B------:R-:W-:Y:S01]  /*12f10*/  LOP3.LUT R2, R2, R0, R9, 0xfe, !PT ;  /* 0x0000000002027212 */ /* 0x000fe200078efe09 */
[----:B------:R-:W-:Y:S06]  /*12f20*/  BRA `(.L_x_6014) ;  /* 0x0000000400047947 */ /* 0x000fec0003800000 */
.L_x_6027:
        /* <DEDUP_REMOVED lines=20> */
.L_x_6032:
[----:B------:R-:W-:Y:S05]  /*13070*/  BSYNC.RECONVERGENT B0 ;  /* 0x0000000000007941 */ /* 0x000fea0003800200 */
.L_x_6031:
[----:B------:R-:W-:Y:S02]  /*13080*/  SHF.L.U32 R0, R0, 0x15, RZ ;  /* 0x0000001500007819 */ /* 0x000fe400000006ff */
[----:B------:R-:W-:-:S04]  /*13090*/  LEA R2, R2, 0x37800000, 0x17 ;  /* 0x3780000002027811 */ /* 0x000fc800078eb8ff */
[----:B------:R-:W-:Y:S01]  /*130a0*/  LOP3.LUT R2, R2, R0, R9, 0xfe, !PT ;  /* 0x0000000002027212 */ /* 0x000fe200078efe09 */
[----:B------:R-:W-:Y:S06]  /*130b0*/  BRA `(.L_x_6014) ;  /* 0x0000000000a07947 */ /* 0x000fec0003800000 */
.L_x_6026:
        /* <DEDUP_REMOVED lines=15> */
.L_x_6013:
        /* <DEDUP_REMOVED lines=16> */
.L_x_6035:
[----:B------:R-:W-:Y:S01]  /*132b0*/  CS2R R2, SRZ ;  /* 0x0000000000027805 */ /* 0x000fe2000001ff00 */
[----:B------:R-:W-:Y:S06]  /*132c0*/  BRA `(.L_x_6014) ;  /* 0x00000000001c7947 */ /* 0x000fec0003800000 */
.L_x_6034:
[----:B------:R-:W2:Y:S01]  /*132d0*/  LDG.E.64 R4, desc[UR36][R4.64] ;  /* 0x0000002404047981 */ /* 0x000ea2000c1e1b00 */
[----:B------:R-:W-:Y:S01]  /*132e0*/  HFMA2 R3, -RZ, RZ, 0, 0 ;  /* 0x00000000ff037431 */ /* 0x000fe200000001ff */
[----:B--2---:R4:W0:Y:S02]  /*132f0*/  I2F.U64 R2, R4 ;  /* 0x0000000400027312 */ /* 0x0048240000301000 */
[----:B0---4-:R-:W-:Y:S05]  /*13300*/  BRA `(.L_x_6014) ;  /* 0x00000000000c7947 */ /* 0x011fea0003800000 */
.L_x_6033:
[----:B------:R-:W2:Y:S01]  /*13310*/  LDG.E R2, desc[UR36][R4.64] ;  /* 0x0000002404027981 */ /* 0x000ea2000c1e1900 */
[----:B------:R-:W-:Y:S01]  /*13320*/  IMAD.MOV.U32 R3, RZ, RZ, RZ ;  /* 0x000000ffff037224 */ /* 0x000fe200078e00ff */
[----:B--2---:R-:W-:-:S07]  /*13330*/  I2FP.F32.U32 R2, R2 ;  /* 0x0000000200027245 */ /* 0x004fce0000201000 */
.L_x_6014:
[----:B------:R-:W-:Y:S05]  /*13340*/  BSYNC.RECONVERGENT B6 ;  /* 0x0000000000067941 */ /* 0x000fea0003800200 */
.L_x_6008:
        /* <DEDUP_REMOVED lines=21> */
.L_x_6037:
        /* <DEDUP_REMOVED lines=70> */
.L_x_6045:
[----:B------:R-:W-:-:S04]  /*13900*/  FADD.FTZ R8, -R0, R7 ;  /* 0x0000000700087221 */ /* 0x000fc80000010100 */
[----:B------:R-:W-:-:S07]  /*13910*/  FMUL.FTZ R8, R8, 0.5 ;  /* 0x3f00000008087820 */ /* 0x000fce0000410000 */
.L_x_6046:
[----:B------:R-:W-:Y:S05]  /*13920*/  BSYNC.RECONVERGENT B1 ;  /* 0x0000000000017941 */ /* 0x000fea0003800200 */
.L_x_6044:
        /* <DEDUP_REMOVED lines=11> */
.L_x_6048:
[----:B------:R-:W-:-:S04]  /*139e0*/  FADD.FTZ R13, R4, -R9 ;  /* 0x80000009040d7221 */ /* 0x000fc80000010000 */
[----:B------:R-:W-:-:S07]  /*139f0*/  FMUL.FTZ R13, R13, 0.5 ;  /* 0x3f0000000d0d7820 */ /* 0x000fce0000410000 */
.L_x_6049:
[----:B------:R-:W-:Y:S05]  /*13a00*/  BSYNC.RECONVERGENT B1 ;  /* 0x0000000000017941 */ /* 0x000fea0003800200 */
.L_x_6047:
        /* <DEDUP_REMOVED lines=35> */
.L_x_6043:
        /* <DEDUP_REMOVED lines=35> */
.L_x_6050:
[----:B------:R-:W-:-:S04]  /*13e70*/  FADD.FTZ R9, -R11, 1 ;  /* 0x3f8000000b097421 */ /* 0x000fc80000010100 */
[----:B------:R-:W-:-:S06]  /*13e80*/  FMUL.FTZ R8, R0, R9 ;  /* 0x0000000900087220 */ /* 0x000fcc0000410000 */
[----:B------:R-:W0:Y:S08]  /*13e90*/  MUFU.SQRT R8, R8 ;  /* 0x0000000800087308 */ /* 0x000e300000002000 */
[----:B0-----:R-:W0:Y:S02]  /*13ea0*/  MUFU.RCP R13, R8 ;  /* 0x00000008000d7308 */ /* 0x001e240000001000 */
[----:B0-----:R-:W-:Y:S01]  /*13eb0*/  FMUL.FTZ R13, R12, R13 ;  /* 0x0000000d0c0d7220 */ /* 0x001fe20000410000 */
[----:B------:R-:W-:Y:S06]  /*13ec0*/  BRA `(.L_x_6041) ;  /* 0x0000000000047947 */ /* 0x000fec0003800000 */
.L_x_6042:
[----:B------:R0:W1:Y:S02]  /*13ed0*/  MUFU.SQRT R13, R12 ;  /* 0x0000000c000d7308 */ /* 0x0000640000002000 */
.L_x_6041:
[----:B------:R-:W-:Y:S05]  /*13ee0*/  BSYNC.RECONVERGENT B0 ;  /* 0x0000000000007941 */ /* 0x000fea0003800200 */
.L_x_6040:
        /* <DEDUP_REMOVED lines=35> */
.L_x_6054:
        /* <DEDUP_REMOVED lines=23> */
.L_x_6060:
[----:B------:R-:W-:-:S04]  /*14290*/  FADD.FTZ R5, -R5, R4 ;  /* 0x0000000405057221 */ /* 0x000fc80000010100 */
[----:B------:R-:W-:-:S07]  /*142a0*/  FMUL.FTZ R5, R5, 0.5 ;  /* 0x3f00000005057820 */ /* 0x000fce0000410000 */
.L_x_6061:
[----:B------:R-:W-:Y:S05]  /*142b0*/  BSYNC.RECONVERGENT B4 ;  /* 0x0000000000047941 */ /* 0x000fea0003800200 */
.L_x_6059:
[----:B------:R-:W-:Y:S01]  /*142c0*/  FADD.FTZ R0, R5, R0 ;  /* 0x0000000005007221 */ /* 0x000fe20000010000 */
[----:B------:R-:W-:-:S04]  /*142d0*/  FADD.FTZ R5, R11, R6 ;  /* 0x000000060b057221 */ /* 0x000fc80000010000 */
[----:B------:R-:W-:-:S04]  /*142e0*/  FMUL.FTZ R0, R0, R5 ;  /* 0x0000000500007220 */ /* 0x000fc80000410000 */
[----:B------:R2:W3:Y:S01]  /*142f0*/  MUFU.SQRT R14, R0 ;  /* 0x00000000000e7308 */ /* 0x0004e20000002000 */
[----:B------:R-:W-:Y:S05]  /*14300*/  BRA `(.L_x_6062) ;  /* 0x0000000000487947 */ /* 0x000fea0003800000 */
.L_x_6058:
        /* <DEDUP_REMOVED lines=12> */
.L_x_6057:
[----:B------:R-:W-:Y:S01]  /*143d0*/  FADD.FTZ R0, R6, 1 ;  /* 0x3f80000006007421 */ /* 0x000fe20000010000 */
[----:B------:R-:W-:Y:S01]  /*143e0*/  MUFU.SQRT R5, R12 ;  /* 0x0000000c00057308 */ /* 0x000fe20000002000 */
[----:B------:R-:W-:Y:S02]  /*143f0*/  MOV R11, 0x3f800000 ;  /* 0x3f800000000b7802 */ /* 0x000fe40000000f00 */
[----:B------:R-:W-:-:S06]  /*14400*/  FMUL.FTZ R0, R0, 0.5 ;  /* 0x3f00000000007820 */ /* 0x000fcc0000410000 */
[----:B------:R-:W2:Y:S02]  /*14410*/  MUFU.SQRT R0, R0 ;  /* 0x0000000000007308 */ /* 0x000ea40000002000 */
[----:B--2---:R-:W-:-:S07]  /*14420*/  FMUL.FTZ R14, R5, R0 ;  /* 0x00000000050e7220 */ /* 0x004fce0000410000 */
.L_x_6062:
[----:B------:R-:W-:Y:S05]  /*14430*/  BSYNC.RECONVERGENT B1 ;  /* 0x0000000000017941 */ /* 0x000fea0003800200 */
.L_x_6056:
[----:B------:R-:W-:Y:S05]  /*14440*/  BRA `(.L_x_6063) ;  /* 0x0000000000087947 */ /* 0x000fea0003800000 */
.L_x_6053:
[----:B------:R-:W-:Y:S01]  /*14450*/  FMUL.FTZ R14, R6, 16777216 ;  /* 0x4b800000060e7820 */ /* 0x000fe20000410000 */
[----:B------:R-:W-:-:S07]  /*14460*/  FMUL.FTZ R11, R11, 16777216 ;  /* 0x4b8000000b0b7820 */ /* 0x000fce0000410000 */
.L_x_6063:
[----:B------:R-:W-:Y:S05]  /*14470*/  BSYNC.RELIABLE B0 ;  /* 0x0000000000007941 */ /* 0x000fea0003800100 */
.L_x_6052:
        /* <DEDUP_REMOVED lines=17> */
.L_x_6065:
[----:B------:R-:W-:Y:S05]  /*14590*/  BSYNC.RECONVERGENT B4 ;  /* 0x0000000000047941 */ /* 0x000fea0003800200 */
.L_x_6064:
        /* <DEDUP_REMOVED lines=28> */
.L_x_6055:
[----:B------:R-:W-:Y:S05]  /*14760*/  BSYNC.RECONVERGENT B3 ;  /* 0x0000000000037941 */ /* 0x000fea0003800200 */
.L_x_6051:
[----:B-1----:R-:W-:Y:S02]  /*14770*/  LOP3.LUT R2, R13, 0x80000000, R2, 0xb8, !PT ;  /* 0x800000000d027812 */ /* 0x002fe400078eb802 */
[----:B------:R-:W-:Y:S01]  /*14780*/  LOP3.LUT R3, R0, 0x80000000, R3, 0xb8, !PT ;  /* 0x8000000000037812 */ /* 0x000fe200078eb803 */
[----:B------:R-:W-:Y:S06]  /*14790*/  BRA `(.L_x_6038) ;  /* 0x0000001400187947 */ /* 0x000fec0003800000 */
.L_x_6039:
        /* <DEDUP_REMOVED lines=33> */
.L_x_6071:
[----:B------:R-:W-:Y:S05]  /*149b0*/  BSYNC.RECONVERGENT B4 ;  /* 0x0000000000047941 */ /* 0x000fea0003800200 */
.L_x_6070:
        /* <DEDUP_REMOVED lines=22> */
.L_x_6069:
        /* <DEDUP_REMOVED lines=29> */
.L_x_6074:
[----:B------:R-:W-:Y:S05]  /*14cf0*/  BSYNC.RECONVERGENT B4 ;  /* 0x0000000000047941 */ /* 0x000fea0003800200 */
.L_x_6073:
        /* <DEDUP_REMOVED lines=22> */
.L_x_6068:
        /* <DEDUP_REMOVED lines=34> */
.L_x_6076:
[----:B------:R-:W-:Y:S05]  /*15080*/  BSYNC.RECONVERGENT B4 ;  /* 0x0000000000047941 */ /* 0x000fea0003800200 */
.L_x_6075:
        /* <DEDUP_REMOVED lines=22> */
.L_x_6067:
        /* <DEDUP_REMOVED lines=26> */
.L_x_6080:
[----:B------:R-:W-:Y:S05]  /*15390*/  BSYNC.RECONVERGENT B4 ;  /* 0x0000000000047941 */ /* 0x000fea0003800200 */
.L_x_6079:
        /* <DEDUP_REMOVED lines=22> */
.L_x_6078:
        /* <DEDUP_REMOVED lines=29> */
.L_x_6082:
[----:B------:R-:W-:Y:S05]  /*156d0*/  BSYNC.RECONVERGENT B4 ;  /* 0x0000000000047941 */ /* 0x000fea0003800200 */
.L_x_6081:
        /* <DEDUP_REMOVED lines=22> */
.L_x_6077:
        /* <DEDUP_REMOVED lines=34> */
.L_x_6084:
[----:B------:R-:W-:Y:S05]  /*15a60*/  BSYNC.RECONVERGENT B4 ;  /* 0x0000000000047941 */ /* 0x000fea0003800200 */
.L_x_6083:
        /* <DEDUP_REMOVED lines=21> */
.L_x_6072:
[----:B------:R-:W-:Y:S05]  /*15bc0*/  BSYNC.RECONVERGENT B3 ;  /* 0x0000000000037941 */ /* 0x000fea0003800200 */
.L_x_6066:
[----:B------:R-:W-:Y:S01]  /*15bd0*/  FADD.FTZ R5, R14, 0.69314718246459960938 ;  /* 0x3f3172180e057421 */ /* 0x000fe20000010000 */
[----:B------:R-:W-:-:S04]  /*15be0*/  LOP3.LUT R3, R12, 0x80000000, R3, 0xb8, !PT ;  /* 0x800000000c037812 */ /* 0x000fc800078eb803 */
[----:B------:R-:W-:-:S07]  /*15bf0*/  LOP3.LUT R2, R5, 0x80000000, R2, 0xb8, !PT ;  /* 0x8000000005027812 */ /* 0x000fce00078eb802 */
.L_x_6038:
[----:B------:R-:W-:Y:S05]  /*15c00*/  BSYNC.RECONVERGENT B2 ;  /* 0x0000000000027941 */ /* 0x000fea0003800200 */
.L_x_6036:
[----:B------:R-:W-:-:S04]  /*15c10*/  UPRMT UR4, UR42, 0x9910, URZ ;  /* 0x000099102a047896 */ /* 0x000fc800080000ff */
        /* <DEDUP_REMOVED lines=10> */
[----:B------:R-:W2:Y:S02]  /*15cc0*/  F2I.FTZ.TRUNC.NTZ R3, R2 ;  /* 0x0000000200037305 */ /* 0x000ea4000021f100 */
[----:B--2---:R-:W-:Y:S01]  /*15cd0*/  STG.E.U8 desc[UR36][R16.64], R3 ;  /* 0x0000000310007986 */ /* 0x004fe2000c101124 */
[----:B------:R-:W-:Y:S05]  /*15ce0*/  EXIT ;  /* 0x000000000000794d */ /* 0x000fea0003800000 */
.L_x_6088:
[----:B------:R-:W0:Y:S02]  /*15cf0*/  F2I.S64.TRUNC R2, R2 ;  /* 0x0000000200027311 */ /* 0x000e24000020d900 */
[----:B01----:R-:W-:-:S05]  /*15d00*/  MOV R5, R2 ;  /* 0x0000000200057202 */ /* 0x003fca0000000f00 */
[----:B------:R-:W-:Y:S01]  /*15d10*/  STG.E.U8 desc[UR36][R16.64], R5 ;  /* 0x0000000510007986 */ /* 0x000fe2000c101124 */
[----:B------:R-:W-:Y:S05]  /*15d20*/  EXIT ;  /* 0x000000000000794d */ /* 0x000fea0003800000 */
.L_x_6087:
[----:B------:R-:W-:-:S09]  /*15d30*/  UISETP.NE.AND UP0, UPT, UR4, 0x2, UPT ;  /* 0x000000020400788c */ /* 0x000fd2000bf05270 */
[----:B------:R-:W-:Y:S05]  /*15d40*/  BRA.U !UP0, `(.L_x_6090) ;  /* 0x0000000108287547 */ /* 0x000fea000b800000 */
[----:B------:R-:W-:-:S09]  /*15d50*/  UISETP.NE.AND UP0, UPT, UR4, 0x3, UPT ;  /* 0x000000030400788c */ /* 0x000fd2000bf05270 */
[----:B------:R-:W-:Y:S05]  /*15d60*/  BRA.U !UP0, `(.L_x_6091) ;  /* 0x0000000108147547 */ /* 0x000fea000b800000 */
[----:B------:R-:W-:-:S09]  /*15d70*/  UISETP.NE.AND UP0, UPT, UR4, 0x4, UPT ;  /* 0x000000040400788c */ /* 0x000fd2000bf05270 */
[----:B------:R-:W-:Y:S05]  /*15d80*/  BRA.U UP0, `(.L_x_6089) ;  /* 0x00000009004c7547 */ /* 0x000fea000b800000 */
[----:B------:R-:W2:Y:S02]  /*15d90*/  F2I.S64.TRUNC R2, R2 ;  /* 0x0000000200027311 */ /* 0x000ea4000020d900 */
[----:B--2---:R-:W-:Y:S01]  /*15da0*/  STG.E.64 desc[UR36][R16.64], R2 ;  /* 0x0000000210007986 */ /* 0x004fe2000c101b24 */
[----:B------:R-:W-:Y:S05]  /*15db0*/  EXIT ;  /* 0x000000000000794d */ /* 0x000fea0003800000 */
.L_x_6091:
[----:B------:R-:W2:Y:S02]  /*15dc0*/  F2I.FTZ.TRUNC.NTZ R3, R2 ;  /* 0x0000000200037305 */ /* 0x000ea4000021f100 */
[----:B--2---:R-:W-:Y:S01]  /*15dd0*/  STG.E desc[UR36][R16.64], R3 ;  /* 0x0000000310007986 */ /* 0x004fe2000c101924 */
[----:B------:R-:W-:Y:S05]  /*15de0*/  EXIT ;  /* 0x000000000000794d */ /* 0x000fea0003800000 */
.L_x_6090:
[----:B------:R-:W2:Y:S02]  /*15df0*/  F2I.FTZ.TRUNC.NTZ R3, R2 ;  /* 0x0000000200037305 */ /* 0x000ea4000021f100 */
[----:B--2---:R-:W-:Y:S01]  /*15e00*/  STG.E.U16 desc[UR36][R16.64], R3 ;  /* 0x0000000310007986 */ /* 0x004fe2000c101524 */
[----:B------:R-:W-:Y:S05]  /*15e10*/  EXIT ;  /* 0x000000000000794d */ /* 0x000fea0003800000 */
.L_x_6086:
        /* <DEDUP_REMOVED lines=8> */
.L_x_6093:
[----:B------:R-:W-:-:S05]  /*15ea0*/  F2FP.F16.F32.PACK_AB R2, RZ, R2 ;  /* 0x00000002ff02723e */ /* 0x000fca00000000ff */
[----:B------:R-:W-:Y:S01]  /*15eb0*/  STG.E.U16 desc[UR36][R16.64], R2 ;  /* 0x0000000210007986 */ /* 0x000fe2000c101524 */
[----:B------:R-:W-:Y:S05]  /*15ec0*/  EXIT ;  /* 0x000000000000794d */ /* 0x000fea0003800000 */
.L_x_6092:
[----:B------:R-:W-:-:S09]  /*15ed0*/  UISETP.NE.AND UP0, UPT, UR4, 0x7, UPT ;  /* 0x000000070400788c */ /* 0x000fd2000bf05270 */
[----:B------:R-:W-:Y:S05]  /*15ee0*/  BRA.U !UP0, `(.L_x_6094) ;  /* 0x0000000108247547 */ /* 0x000fea000b800000 */
[----:B------:R-:W-:-:S09]  /*15ef0*/  UISETP.NE.AND UP0, UPT, UR4, 0x8, UPT ;  /* 0x000000080400788c */ /* 0x000fd2000bf05270 */
[----:B------:R-:W-:Y:S05]  /*15f00*/  BRA.U !UP0, `(.L_x_6095) ;  /* 0x0000000108107547 */ /* 0x000fea000b800000 */
[----:B------:R-:W-:-:S09]  /*15f10*/  UISETP.NE.AND UP0, UPT, UR4, 0x9, UPT ;  /* 0x000000090400788c */ /* 0x000fd2000bf05270 */
[----:B------:R-:W-:Y:S05]  /*15f20*/  BRA.U UP0, `(.L_x_6089) ;  /* 0x0000000500e47547 */ /* 0x000fea000b800000 */
[----:B------:R-:W-:Y:S01]  /*15f30*/  STG.E.64 desc[UR36][R16.64], R2 ;  /* 0x0000000210007986 */ /* 0x000fe2000c101b24 */
[----:B------:R-:W-:Y:S05]  /*15f40*/  EXIT ;  /* 0x000000000000794d */ /* 0x000fea0003800000 */
.L_x_6095:
[----:B------:R-:W-:-:S05]  /*15f50*/  F2FP.F16.F32.PACK_AB R3, R3, R2 ;  /* 0x000000020303723e */ /* 0x000fca00000000ff */
[----:B------:R-:W-:Y:S01]  /*15f60*/  STG.E desc[UR36][R16.64], R3 ;  /* 0x0000000310007986 */ /* 0x000fe2000c101924 */
[----:B------:R-:W-:Y:S05]  /*15f70*/  EXIT ;  /* 0x000000000000794d */ /* 0x000fea0003800000 */
.L_x_6094:
[----:B------:R-:W-:-:S06]  /*15f80*/  FMUL.FTZ R2, R2, 1 ;  /* 0x3f80000002027820 */ /* 0x000fcc0000410000 */
[----:B------:R-:W2:Y:S02]  /*15f90*/  F2F.F64.F32 R2, R2 ;  /* 0x0000000200027310 */ /* 0x000ea40000201800 */
[----:B--2---:R-:W-:Y:S01]  /*15fa0*/  STG.E.64 desc[UR36][R16.64], R2 ;  /* 0x0000000210007986 */ /* 0x004fe2000c101b24 */
[----:B------:R-:W-:Y:S05]  /*15fb0*/  EXIT ;  /* 0x000000000000794d */ /* 0x000fea0003800000 */
.L_x_6085:
        /* <DEDUP_REMOVED lines=10> */
[----:B------:R-:W2:Y:S02]  /*16060*/  F2I.FTZ.U32.TRUNC.NTZ R3, R2 ;  /* 0x0000000200037305 */ /* 0x000ea4000021f000 */
[----:B--2---:R-:W-:Y:S01]  /*16070*/  STG.E.U16 desc[UR36][R16.64], R3 ;  /* 0x0000000310007986 */ /* 0x004fe2000c101524 */
[----:B------:R-:W-:Y:S05]  /*16080*/  EXIT ;  /* 0x000000000000794d */ /* 0x000fea0003800000 */
.L_x_6099:
[----:B01----:R-:W-:Y:S01]  /*16090*/  LOP3.LUT R4, R2, 0x7fffffff, RZ, 0xc0, !PT ;  /* 0x7fffffff02047812 */ /* 0x003fe200078ec0ff */
        /* <DEDUP_REMOVED lines=15> */
.L_x_6102:
[----:B------:R-:W-:-:S04]  /*16190*/  SHF.R.U32.HI R2, RZ, 0x18, R2 ;  /* 0x00000018ff027819 */ /* 0x000fc80000011602 */
[----:B------:R-:W-:-:S04]  /*161a0*/  LOP3.LUT R2, R3, 0x80, R2, 0xf8, !PT ;  /* 0x0000008003027812 */ /* 0x000fc800078ef802 */
[----:B------:R-:W-:-:S07]  /*161b0*/  PRMT R8, R2, 0x7610, R8 ;  /* 0x0000761002087816 */ /* 0x000fce0000000008 */
.L_x_6101:
[----:B------:R-:W-:Y:S05]  /*161c0*/  BSYNC.RECONVERGENT B0 ;  /* 0x0000000000007941 */ /* 0x000fea0003800200 */
.L_x_6100:
[----:B------:R-:W-:Y:S01]  /*161d0*/  STG.E.U8 desc[UR36][R16.64], R8 ;  /* 0x0000000810007986 */ /* 0x000fe2000c101124 */
[----:B------:R-:W-:Y:S05]  /*161e0*/  EXIT ;  /* 0x000000000000794d */ /* 0x000fea0003800000 */
.L_x_6098:
[----:B01----:R-:W-:Y:S01]  /*161f0*/  LOP3.LUT R4, R2, 0x7fffffff, RZ, 0xc0, !PT ;  /* 0x7fffffff02047812 */ /* 0x003fe200078ec0ff */
[----:B------:R-:W-:Y:S01]  /*16200*/  BSSY.RECONVERGENT B0, `(.L_x_6103) ;  /* 0x0000012000007945 */ /* 0x000fe20003800200 */
[----:B------:R-:W-:Y:S02]  /*16210*/  MOV R8, 0x80 ;  /* 0x0000008000087802 */ /* 0x000fe40000000f00 */
        /* <DEDUP_REMOVED lines=13> */
.L_x_6105:
[----:B------:R-:W-:-:S04]  /*162f0*/  SHF.R.U32.HI R2, RZ, 0x18, R2 ;  /* 0x00000018ff027819 */ /* 0x000fc80000011602 */
[----:B------:R-:W-:-:S04]  /*16300*/  LOP3.LUT R3, R3, 0x80, R2, 0xf8, !PT ;  /* 0x0000008003037812 */ /* 0x000fc800078ef802 */
[----:B------:R-:W-:-:S07]  /*16310*/  PRMT R8, R3, 0x7610, R8 ;  /* 0x0000761003087816 */ /* 0x000fce0000000008 */
.L_x_6104:
[----:B------:R-:W-:Y:S05]  /*16320*/  BSYNC.RECONVERGENT B0 ;  /* 0x0000000000007941 */ /* 0x000fea0003800200 */
.L_x_6103:
[----:B------:R-:W-:Y:S01]  /*16330*/  STG.E.U8 desc[UR36][R16.64], R8 ;  /* 0x0000000810007986 */ /* 0x000fe2000c101124 */
[----:B------:R-:W-:Y:S05]  /*16340*/  EXIT ;  /* 0x000000000000794d */ /* 0x000fea0003800000 */
.L_x_6097:
[----:B------:R-:W-:-:S09]  /*16350*/  UISETP.NE.AND UP0, UPT, UR4, 0x1c, UPT ;  /* 0x0000001c0400788c */ /* 0x000fd2000bf05270 */
[----:B------:R-:W-:Y:S05]  /*16360*/  BRA.U !UP0, `(.L_x_6106) ;  /* 0x0000000108587547 */ /* 0x000fea000b800000 */
[----:B------:R-:W-:-:S09]  /*16370*/  UISETP.NE.AND UP0, UPT, UR4, 0x1d, UPT ;  /* 0x0000001d0400788c */ /* 0x000fd2000bf05270 */
[----:B------:R-:W-:Y:S05]  /*16380*/  BRA.U !UP0, `(.L_x_6107) ;  /* 0x0000000108447547 */ /* 0x000fea000b800000 */
[----:B------:R-:W-:-:S09]  /*16390*/  UISETP.NE.AND UP0, UPT, UR4, 0x2c, UPT ;  /* 0x0000002c0400788c */ /* 0x000fd2000bf05270 */
[----:B------:R-:W-:Y:S05]  /*163a0*/  BRA.U UP0, `(.L_x_6089) ;  /* 0x0000000100c47547 */ /* 0x000fea000b800000 */
[----:B01----:R-:W-:-:S04]  /*163b0*/  SHF.R.U32.HI R4, RZ, 0x17, R2 ;  /* 0x00000017ff047819 */ /* 0x003fc80000011602 */
        /* <DEDUP_REMOVED lines=14> */
.L_x_6107:
[----:B------:R-:W2:Y:S02]  /*164a0*/  F2I.U64.TRUNC R2, R2 ;  /* 0x0000000200027311 */ /* 0x000ea4000020d800 */
[----:B--2---:R-:W-:Y:S01]  /*164b0*/  STG.E.64 desc[UR36][R16.64], R2 ;  /* 0x0000000210007986 */ /* 0x004fe2000c101b24 */
[----:B------:R-:W-:Y:S05]  /*164c0*/  EXIT ;  /* 0x000000000000794d */ /* 0x000fea0003800000 */
.L_x_6106:
[----:B------:R-:W2:Y:S02]  /*164d0*/  F2I.FTZ.U32.TRUNC.NTZ R3, R2 ;  /* 0x0000000200037305 */ /* 0x000ea4000021f000 */
[----:B--2---:R-:W-:Y:S01]  /*164e0*/  STG.E desc[UR36][R16.64], R3 ;  /* 0x0000000310007986 */ /* 0x004fe2000c101924 */
[----:B------:R-:W-:Y:S05]  /*164f0*/  EXIT ;  /* 0x000000000000794d */ /* 0x000fea0003800000 */
.L_x_6096:
        /* <DEDUP_REMOVED lines=10> */
[----:B------:R-:W-:Y:S01]  /*165a0*/  STG.E.U8 desc[UR36][R16.64], R3 ;  /* 0x0000000310007986 */ /* 0x000fe2000c101124 */
[----:B------:R-:W-:Y:S05]  /*165b0*/  EXIT ;  /* 0x000000000000794d */ /* 0x000fea0003800000 */
.L_x_6109:
[----:B01----:R-:W-:Y:S01]  /*165c0*/  FMUL.FTZ R4, R2, 1 ;  /* 0x3f80000002047820 */ /* 0x003fe20000410000 */
[----:B------:R-:W-:-:S05]  /*165d0*/  FMUL.FTZ R6, R3, 1 ;  /* 0x3f80000003067820 */ /* 0x000fca0000410000 */
        /* <DEDUP_REMOVED lines=8> */
.L_x_6108:
[----:B------:R-:W-:-:S09]  /*16660*/  UISETP.NE.AND UP0, UPT, UR4, 0xf, UPT ;  /* 0x0000000f0400788c */ /* 0x000fd2000bf05270 */
[----:B------:R-:W-:Y:S05]  /*16670*/  BRA.U !UP0, `(.L_x_6110) ;  /* 0x0000000108e07547 */ /* 0x000fea000b800000 */
[----:B------:R-:W-:-:S09]  /*16680*/  UISETP.NE.AND UP0, UPT, UR4, 0x17, UPT ;  /* 0x000000170400788c */ /* 0x000fd2000bf05270 */
[----:B------:R-:W-:Y:S05]  /*16690*/  BRA.U !UP0, `(.L_x_6111) ;  /* 0x00000001088c7547 */ /* 0x000fea000b800000 */
[----:B------:R-:W-:-:S09]  /*166a0*/  UISETP.NE.AND UP0, UPT, UR4, 0x18, UPT ;  /* 0x000000180400788c */ /* 0x000fd2000bf05270 */
[----:B------:R-:W-:Y:S05]  /*166b0*/  BRA.U !UP0, `(.L_x_6112) ;  /* 0x0000000108447547 */ /* 0x000fea000b800000 */
.L_x_6089:
[----:B------:R-:W-:Y:S01]  /*166c0*/  MOV R0, 0x0 ;  /* 0x0000000000007802 */ /* 0x000fe20000000f00 */
[----:B------:R-:W1:Y:S01]  /*166d0*/  LDCU.64 UR4, c[0x4][0x158] ;  /* 0x01002b00ff0477ac */ /* 0x000e620008000a00 */
[----:B------:R-:W-:Y:S01]  /*166e0*/  HFMA2 R8, -RZ, RZ, 0, 6.020069122314453125e-06 ;  /* 0x00000065ff087431 */ /* 0x000fe200000001ff */
[----:B0-----:R-:W-:Y:S01]  /*166f0*/  MOV R12, 0x1 ;  /* 0x00000001000c7802 */ /* 0x001fe20000000f00 */
[----:B------:R0:W2:Y:S01]  /*16700*/  LDC.64 R2, c[0x4][R0] ;  /* 0x0100000000027b82 */ /* 0x0000a20000000a00 */
[----:B------:R-:W3:Y:S01]  /*16710*/  LDCU.64 UR6, c[0x4][0x160] ;  /* 0x01002c00ff0677ac */ /* 0x000ee20008000a00 */
[----:B------:R-:W-:Y:S01]  /*16720*/  IMAD.MOV.U32 R13, RZ, RZ, RZ ;  /* 0x000000ffff0d7224 */ /* 0x000fe200078e00ff */
[----:B------:R-:W4:Y:S01]  /*16730*/  LDCU.64 UR8, c[0x4][0x20] ;  /* 0x01000400ff0877ac */ /* 0x000f220008000a00 */
[----:B-1----:R-:W-:Y:S01]  /*16740*/  IMAD.U32 R4, RZ, RZ, UR4 ;  /* 0x00000004ff047e24 */ /* 0x002fe2000f8e00ff */
[----:B------:R-:W-:Y:S02]  /*16750*/  MOV R5, UR5 ;  /* 0x0000000500057c02 */ /* 0x000fe40008000f00 */
[----:B---3--:R-:W-:-:S02]  /*16760*/  MOV R6, UR6 ;  /* 0x0000000600067c02 */ /* 0x008fc40008000f00 */
[----:B------:R-:W-:Y:S01]  /*16770*/  MOV R7, UR7 ;  /* 0x0000000700077c02 */ /* 0x000fe20008000f00 */
[----:B----4-:R-:W-:Y:S01]  /*16780*/  IMAD.U32 R10, RZ, RZ, UR8 ;  /* 0x00000008ff0a7e24 */ /* 0x010fe2000f8e00ff */
[----:B0-----:R-:W-:-:S07]  /*16790*/  MOV R11, UR9 ;  /* 0x00000009000b7c02 */ /* 0x001fce0008000f00 */
[----:B------:R-:W-:-:S07]  /*167a0*/  LEPC R20, `(.L_x_6113) ;  /* 0x000000001014794e */ /* 0x000fce0000000000 */
[----:B--2---:R-:W-:Y:S05]  /*167b0*/  CALL.ABS.NOINC R2 ;  /* 0x0000000002007343 */ /* 0x004fea0003c00000 */
.L_x_6113:
[----:B------:R-:W-:Y:S05]  /*167c0*/  EXIT ;  /* 0x000000000000794d */ /* 0x000fea0003800000 */
.L_x_6112:
[----:B01----:R-:W-:Y:S01]  /*167d0*/  LOP3.LUT R4, R2, 0x7fffffff, RZ, 0xc0, !PT ;  /* 0x7fffffff02047812 */ /* 0x003fe200078ec0ff */
        /* <DEDUP_REMOVED lines=11> */
.L_x_6115:
[----:B------:R-:W-:Y:S05]  /*16890*/  BSYNC.RECONVERGENT B0 ;  /* 0x0000000000007941 */ /* 0x000fea0003800200 */
.L_x_6114:
[----:B------:R-:W-:-:S05]  /*168a0*/  LOP3.LUT R3, R0, 0x80, R5, 0xf8, !PT ;  /* 0x0000008000037812 */ /* 0x000fca00078ef805 */
[----:B------:R-:W-:Y:S01]  /*168b0*/  STG.E.U8 desc[UR36][R16.64], R3 ;  /* 0x0000000310007986 */ /* 0x000fe2000c101124 */
[----:B------:R-:W-:Y:S05]  /*168c0*/  EXIT ;  /* 0x000000000000794d */ /* 0x000fea0003800000 */
.L_x_6111:
[----:B01----:R-:W-:Y:S01]  /*168d0*/  LOP3.LUT R4, R2, 0x7fffffff, RZ, 0xc0, !PT ;  /* 0x7fffffff02047812 */ /* 0x003fe200078ec0ff */
        /* <DEDUP_REMOVED lines=10> */
.L_x_6117:
[----:B------:R-:W-:Y:S02]  /*16980*/  ISETP.GT.U32.AND P0, PT, R4, 0x7f800000, PT ;  /* 0x7f8000000400780c */ /* 0x000fe40003f04070 */
[----:B------:R-:W-:-:S04]  /*16990*/  MOV R0, 0x7f ;  /* 0x0000007f00007802 */ /* 0x000fc80000000f00 */
[----:B------:R-:W-:-:S07]  /*169a0*/  SEL R0, R0, 0x7c, P0 ;  /* 0x0000007c00007807 */ /* 0x000fce0000000000 */
.L_x_6118:
[----:B------:R-:W-:Y:S05]  /*169b0*/  BSYNC.RECONVERGENT B0 ;  /* 0x0000000000007941 */ /* 0x000fea0003800200 */
.L_x_6116:
[----:B------:R-:W-:-:S04]  /*169c0*/  SHF.R.U32.HI R3, RZ, 0x18, R2 ;  /* 0x00000018ff037819 */ /* 0x000fc80000011602 */
[----:B------:R-:W-:-:S05]  /*169d0*/  LOP3.LUT R3, R0, 0x80, R3, 0xf8, !PT ;  /* 0x0000008000037812 */ /* 0x000fca00078ef803 */
[----:B------:R-:W-:Y:S01]  /*169e0*/  STG.E.U8 desc[UR36][R16.64], R3 ;  /* 0x0000000310007986 */ /* 0x000fe2000c101124 */
[----:B------:R-:W-:Y:S05]  /*169f0*/  EXIT ;  /* 0x000000000000794d */ /* 0x000fea0003800000 */
.L_x_6110:
[----:B------:R-:W-:-:S05]  /*16a00*/  F2FP.BF16.F32.PACK_AB R2, RZ, R2 ;  /* 0x00000002ff02723e */ /* 0x000fca00000010ff */
[----:B------:R-:W-:Y:S01]  /*16a10*/  STG.E.U16 desc[UR36][R16.64], R2 ;  /* 0x0000000210007986 */ /* 0x000fe2000c101524 */
[----:B------:R-:W-:Y:S05]  /*16a20*/  EXIT ;  /* 0x000000000000794d */ /* 0x000fea0003800000 */
        .weak           $__internal_12_$__cuda_sm3x_div_rn_ftz_f32_slowpath
        .type           $__internal_12_$__cuda_sm3x_div_rn_ftz_f32_slowpath,@function
        .size           $__internal_12_$__cuda_sm3x_div_rn_ftz_f32_slowpath,(.L_x_14764 - $__internal_12_$__cuda_sm3x_div_rn_ftz_f32_slowpath)
$__internal_12_$__cuda_sm3x_div_rn_ftz_f32_slowpath:
        /* <DEDUP_REMOVED lines=32> */
.L_x_6121:
[----:B------:R-:W-:Y:S05]  /*16c30*/  BSYNC.RELIABLE B1 ;  /* 0x0000000000017941 */ /* 0x000fea0003800100 */
.L_x_6120:
        /* <DEDUP_REMOVED lines=27> */
.L_x_6127:
[----:B------:R-:W-:-:S07]  /*16df0*/  LEA R9, R5, R9, 0x17 ;  /* 0x0000000905097211 */ /* 0x000fce00078eb8ff */
.L_x_6128:
[----:B------:R-:W-:Y:S05]  /*16e00*/  BSYNC.RECONVERGENT B1 ;  /* 0x0000000000017941 */ /* 0x000fea0003800200 */
.L_x_6126:
[----:B------:R-:W-:Y:S05]  /*16e10*/  BRA `(.L_x_6129) ;  /* 0x0000000000207947 */ /* 0x000fea0003800000 */
.L_x_6125:
[----:B------:R-:W-:-:S04]  /*16e20*/  LOP3.LUT R0, R19, 0x80000000, R0, 0x48, !PT ;  /* 0x8000000013007812 */ /* 0x000fc800078e4800 */
[----:B------:R-:W-:Y:S01]  /*16e30*/  LOP3.LUT R9, R0, 0x7f800000, RZ, 0xfc, !PT ;  /* 0x7f80000000097812 */ /* 0x000fe200078efcff */
[----:B------:R-:W-:Y:S06]  /*16e40*/  BRA `(.L_x_6129) ;  /* 0x0000000000147947 */ /* 0x000fec0003800000 */
.L_x_6124:
[----:B------:R-:W-:Y:S01]  /*16e50*/  LOP3.LUT R9, R19, 0x80000000, R0, 0x48, !PT ;  /* 0x8000000013097812 */ /* 0x000fe200078e4800 */
[----:B------:R-:W-:Y:S06]  /*16e60*/  BRA `(.L_x_6129) ;  /* 0x00000000000c7947 */ /* 0x000fec0003800000 */
.L_x_6123:
[----:B------:R-:W0:Y:S01]  /*16e70*/  MUFU.RSQ R9, -QNAN ;  /* 0xffc0000000097908 */ /* 0x000e220000001400 */
[----:B------:R-:W-:Y:S05]  /*16e80*/  BRA `(.L_x_6129) ;  /* 0x0000000000047947 */ /* 0x000fea0003800000 */
.L_x_6122:
[----:B------:R-:W-:-:S07]  /*16e90*/  FADD.FTZ R9, R0, R19 ;  /* 0x0000001300097221 */ /* 0x000fce0000010000 */
.L_x_6129:
[----:B------:R-:W-:Y:S05]  /*16ea0*/  BSYNC.RECONVERGENT B0 ;  /* 0x0000000000007941 */ /* 0x000fea0003800200 */
.L_x_6119:
[----:B------:R-:W-:-:S04]  /*16eb0*/  HFMA2 R5, -RZ, RZ, 0, 0 ;  /* 0x00000000ff057431 */ /* 0x000fc800000001ff */
[----:B0-----:R-:W-:Y:S05]  /*16ec0*/  RET.REL.NODEC R4 `(_ZN2at6native18elementwise_kernelILi128ELi4EZNS0_15gpu_kernel_implIZZZNS0_17asinh_kernel_cudaERNS_18TensorIteratorBaseEENKUlvE_clEvENKUlvE0_clEvEUlN3c107complexIfEEE_EEvS4_RKT_EUliE_EEviT1_) ;  /* 0xfffffe90044c7950 */ /* 0x001fea0003c3ffff */
.L_x_6130:
        /* <DEDUP_REMOVED lines=11> */
.L_x_14764:


//--------------------- .text._ZN2at6native27unrolled_elementwise_kernelIZZZNS0_17asinh_kernel_cudaERNS_18TensorIteratorBaseEENKUlvE_clEvENKUlvE0_clEvEUlN3c107complexIfEEE_St5arrayIPcLm2EELi4E23TrivialOffsetCalculatorILi1EjESE_NS0_6memory12LoadWithCastILi1EEENSF_13StoreWithCastILi1EEEEEviT_T0_T2_T3_T4_T5_ --------------------------
	.section	.text._ZN2at6native27unrolled_elementwise_kernelIZZZNS0_17asinh_kernel_cudaERNS_18TensorIteratorBaseEENKUlvE_clEvENKUlvE0_clEvEUlN3c107complexIfEEE_St5arrayIPcLm2EELi4E23TrivialOffsetCalculatorILi1EjESE_NS0_6memory12LoadWithCastILi1EEENSF_13StoreWithCastILi1EEEEEviT_T0_T2_T3_T4_T5_,"ax",@progbits
	.align	128
        .global         _ZN2at6native27unrolled_elementwise_kernelIZZZNS0_17asinh_kernel_cudaERNS_18TensorIteratorBaseEENKUlvE_clEvENKUlvE0_clEvEUlN3c107complexIfEEE_St5arrayIPcLm2EELi4E23TrivialOffsetCalculatorILi1EjESE_NS0_6memory12LoadWithCastILi1EEENSF_13StoreWithCastILi1EEEEEviT_T0_T2_T3_T4_T5_
        .type           _ZN2at6native27unrolled_elementwise_kernelIZZZNS0_17asinh_kernel_cudaERNS_18TensorIteratorBaseEENKUlvE_clEvENKUlvE0_clEvEUlN3c107complexIfEEE_St5arrayIPcLm2EELi4E23TrivialOffsetCalculatorILi1EjESE_NS0_6memory12LoadWithCastILi1EEENSF_13StoreWithCastILi1EEEEEviT_T0_T2_T3_T4_T5_,@function
        .size           _ZN2at6native27unrolled_elementwise_kernelIZZZNS0_17asinh_kernel_cudaERNS_18TensorIteratorBaseEENKUlvE_clEvENKUlvE0_clEvEUlN3c107complexIfEEE_St5arrayIPcLm2EELi4E23TrivialOffsetCalculatorILi1EjESE_NS0_6memory12LoadWithCastILi1EEENSF_13StoreWithCastILi1EEEEEviT_T0_T2_T3_T4_T5_,(.L_x_14765 - _ZN2at6native27unrolled_elementwise_kernelIZZZNS0_17asinh_kernel_cudaERNS_18TensorIteratorBaseEENKUlvE_clEvENKUlvE0_clEvEUlN3c107complexIfEEE_St5arrayIPcLm2EELi4E23TrivialOffsetCalculatorILi1EjESE_NS0_6memory12LoadWithCastILi1EEENSF_13StoreWithCastILi1EEEEEviT_T0_T2_T3_T4_T5_)
        .other          _ZN2at6native27unrolled_elementwise_kernelIZZZNS0_17asinh_kernel_cudaERNS_18TensorIteratorBaseEENKUlvE_clEvENKUlvE0_clEvEUlN3c107complexIfEEE_St5arrayIPcLm2EELi4E23TrivialOffsetCalculatorILi1EjESE_NS0_6memory12LoadWithCastILi1EEENSF_13StoreWithCastILi1EEEEEviT_T0_T2_T3_T4_T5_,@"STO_CUDA_ENTRY STV_DEFAULT"
_ZN2at6native27unrolled_elementwise_kernelIZZZNS0_17asinh_kernel_cudaERNS_18TensorIteratorBaseEENKUlvE_clEvENKUlvE0_clEvEUlN3c107complexIfEEE_St5arrayIPcLm2EELi4E23TrivialOffsetCalculatorILi1EjESE_NS0_6memory12LoadWithCastILi1EEENSF_13StoreWithCastILi1EEEEEviT_T0_T2_T3_T4_T5_:
.text._ZN2at6native27unrolled_elementwise_kernelIZZZNS0_17asinh_kernel_cudaERNS_18TensorIteratorBaseEENKUlvE_clEvENKUlvE0_clEvEUlN3c107complexIfEEE_St5arrayIPcLm2EELi4E23TrivialOffsetCalculatorILi1EjESE_NS0_6memory12LoadWithCastILi1EEENSF_13StoreWithCastILi1EEEEEviT_T0_T2_T3_T4_T5_:
        /* <DEDUP_REMOVED lines=19> */
[----:B0-----:R-:W-:-:S04]  /*0130*/  IADD3 R2, P0, PT, R5, R2, RZ ;  /* 0x0000000205027210 */ /* 0x001fc80007f1e0ff */
[----:B------:R-:W-:Y:S01]  /*0140*/  IADD3.X R3, PT, PT, RZ, R3, RZ, P0, !PT ;  /* 0x00000003ff037210 */ /* 0x000fe200007fe4ff */
        /* <DEDUP_REMOVED lines=11> */
[----:B--2---:R2:W3:Y:S01]  /*0200*/  I2F.S16 R22, R2 ;  /* 0x0000000200167306 */ /* 0x0044e20000101400 */
[----:B------:R-:W-:Y:S05]  /*0210*/  BRA `(.L_x_6139) ;  /* 0x0000000c00bc7947 */ /* 0x000fea0003800000 */
.L_x_6137:
[----:B------:R-:W2:Y:S01]  /*0220*/  LDG.E.U8 R2, desc[UR36][R2.64] ;  /* 0x0000002402027981 */ /* 0x000ea2000c1e1100 */
[----:B------:R-:W-:Y:S01]  /*0230*/  IMAD.MOV.U32 R23, RZ, RZ, RZ ;  /* 0x000000ffff177224 */ /* 0x000fe200078e00ff */
[----:B--2---:R-:W-:Y:S01]  /*0240*/  I2FP.F32.U32 R22, R2 ;  /* 0x0000000200167245 */ /* 0x004fe20000201000 */
[----:B------:R-:W-:Y:S06]  /*0250*/  BRA `(.L_x_6139) ;  /* 0x0000000c00ac7947 */ /* 0x000fec0003800000 */
.L_x_6136:
        /* <DEDUP_REMOVED lines=8> */
[----:B--2---:R0:W1:Y:S02]  /*02e0*/  I2F.S64 R22, R2 ;  /* 0x0000000200167312 */ /* 0x0040640000301400 */
[----:B01----:R-:W-:Y:S05]  /*02f0*/  BRA `(.L_x_6139) ;  /* 0x0000000c00847947 */ /* 0x003fea0003800000 */
.L_x_6141:
[----:B------:R-:W2:Y:S01]  /*0300*/  LDG.E R2, desc[UR36][R2.64] ;  /* 0x0000002402027981 */ /* 0x000ea2000c1e1900 */
[----:B------:R-:W-:Y:S01]  /*0310*/  IMAD.MOV.U32 R23, RZ, RZ, RZ ;  /* 0x000000ffff177224 */ /* 0x000fe200078e00ff */
[----:B--2---:R-:W-:Y:S01]  /*0320*/  I2FP.F32.S32 R22, R2 ;  /* 0x0000000200167245 */ /* 0x004fe20000201400 */
[----:B------:R-:W-:Y:S06]  /*0330*/  BRA `(.L_x_6139) ;  /* 0x0000000c00747947 */ /* 0x000fec0003800000 */
.L_x_6140:
[----:B------:R-:W2:Y:S01]  /*0340*/  LDG.E.U16 R2, desc[UR36][R2.64] ;  /* 0x0000002402027981 */ /* 0x000ea2000c1e1500 */
[----:B------:R-:W-:Y:S01]  /*0350*/  IMAD.MOV.U32 R23, RZ, RZ, RZ ;  /* 0x000000ffff177224 */ /* 0x000fe200078e00ff */
[----:B--2---:R0:W1:Y:S01]  /*0360*/  I2F.S16 R22, R2 ;  /* 0x0000000200167306 */ /* 0x0040620000101400 */
[----:B------:R-:W-:Y:S05]  /*0370*/  BRA `(.L_x_6139) ;  /* 0x0000000c00647947 */ /* 0x000fea0003800000 */
.L_x_6135:
[----:B------:R-:W-:-:S09]  /*0380*/  UISETP.GT.AND UP0, UPT, UR4, 0x6, UPT ;  /* 0x000000060400788c */ /* 0x000fd2000bf04270 */
[----:B------:R-:W-:Y:S05]  /*0390*/  BRA.U UP0, `(.L_x_6142) ;  /* 0x00000001002c7547 */ /* 0x000fea000b800000 */
[----:B------:R-:W-:-:S09]  /*03a0*/  UISETP.NE.AND UP0, UPT, UR4, 0x5, UPT ;  /* 0x000000050400788c */ /* 0x000fd2000bf05270 */
[----:B------:R-:W-:Y:S05]  /*03b0*/  BRA.U !UP0, `(.L_x_6143) ;  /* 0x0000000108147547 */ /* 0x000fea000b800000 */
[----:B------:R-:W-:-:S09]  /*03c0*/  UISETP.NE.AND UP0, UPT, UR4, 0x6, UPT ;  /* 0x000000060400788c */ /* 0x000fd2000bf05270 */
[----:B------:R-:W-:Y:S05]  /*03d0*/  BRA.U UP0, `(.L_x_6138) ;  /* 0x0000000900c47547 */ /* 0x000fea000b800000 */
[----:B------:R0:W5:Y:S01]  /*03e0*/  LDG.E R22, desc[UR36][R2.64] ;  /* 0x0000002402167981 */ /* 0x000162000c1e1900 */
[----:B------:R-:W-:Y:S01]  /*03f0*/  MOV R23, RZ ;  /* 0x000000ff00177202 */ /* 0x000fe20000000f00 */
[----:B------:R-:W-:Y:S06]  /*0400*/  BRA `(.L_x_6139) ;  /* 0x0000000c00407947 */ /* 0x000fec0003800000 */
.L_x_6143:
[----:B------:R-:W2:Y:S01]  /*0410*/  LDG.E.U16 R2, desc[UR36][R2.64] ;  /* 0x0000002402027981 */ /* 0x000ea2000c1e1500 */
[----:B------:R-:W-:Y:S02]  /*0420*/  IMAD.MOV.U32 R23, RZ, RZ, RZ ;  /* 0x000000ffff177224 */ /* 0x000fe400078e00ff */
[----:B--2---:R-:W-:Y:S01]  /*0430*/  HADD2.F32 R22, -RZ, R2.H0_H0 ;  /* 0x20000002ff167230 */ /* 0x004fe20000004100 */
[----:B------:R-:W-:Y:S06]  /*0440*/  BRA `(.L_x_6139) ;  /* 0x0000000c00307947 */ /* 0x000fec0003800000 */
.L_x_6142:
        /* <DEDUP_REMOVED lines=8> */
.L_x_6145:
[----:B------:R-:W2:Y:S02]  /*04d0*/  LDG.E R2, desc[UR36][R2.64] ;  /* 0x0000002402027981 */ /* 0x000ea4000c1e1900 */
[--C-:B--2---:R-:W-:Y:S02]  /*04e0*/  HADD2.F32 R22, -RZ, R2.reuse.H0_H0 ;  /* 0x20000002ff167230 */ /* 0x104fe40000004100 */
[----:B------:R-:W-:Y:S01]  /*04f0*/  HADD2.F32 R23, -RZ, R2.H1_H1 ;  /* 0x30000002ff177230 */ /* 0x000fe20000004100 */
[----:B------:R-:W-:Y:S06]  /*0500*/  BRA `(.L_x_6139) ;  /* 0x0000000c00007947 */ /* 0x000fec0003800000 */
.L_x_6144:
[----:B------:R-:W2:Y:S01]  /*0510*/  LDG.E.64 R2, desc[UR36][R2.64] ;  /* 0x0000002402027981 */ /* 0x000ea2000c1e1b00 */
[----:B------:R-:W-:Y:S01]  /*0520*/  UMOV UR4, 0xf0000000 ;  /* 0xf000000000047882 */ /* 0x000fe20000000000 */
[----:B------:R-:W-:Y:S01]  /*0530*/  UMOV UR5, 0x380fffff ;  /* 0x380fffff00057882 */ /* 0x000fe20000000000 */
[----:B------:R-:W-:Y:S01]  /*0540*/  IMAD.MOV.U32 R23, RZ, RZ, RZ ;  /* 0x000000ffff177224 */ /* 0x000fe200078e00ff */
        /* <DEDUP_REMOVED lines=8> */
.L_x_6134:
        /* <DEDUP_REMOVED lines=11> */
[----:B------:R-:W-:Y:S01]  /*0680*/  FSEL R22, RZ, 1, !P0 ;  /* 0x3f800000ff167808 */ /* 0x000fe20004000000 */
[----:B------:R-:W-:Y:S08]  /*0690*/  BRA `(.L_x_6139) ;  /* 0x00000008009c7947 */ /* 0x000ff00003800000 */
.L_x_6148:
        /* <DEDUP_REMOVED lines=22> */
.L_x_6147:
        /* <DEDUP_REMOVED lines=8> */
[----:B------:R-:W-:Y:S02]  /*0880*/  IMAD.MOV.U32 R23, RZ, RZ, RZ ;  /* 0x000000ffff177224 */ /* 0x000fe400078e00ff */
[----:B--2---:R-:W-:-:S05]  /*0890*/  IMAD.SHL.U32 R22, R22, 0x1000000, RZ ;  /* 0x0100000016167824 */ /* 0x004fca00078e00ff */
[C---:B------:R-:W-:Y:S02]  /*08a0*/  LOP3.LUT R0, R22.reuse, 0x7f000000, RZ, 0xc0, !PT ;  /* 0x7f00000016007812 */ /* 0x040fe400078ec0ff */
[----:B------:R-:W-:Y:S02]  /*08b0*/  LOP3.LUT P0, RZ, R22, 0x7f000000, RZ, 0xc0, !PT ;  /* 0x7f00000016ff7812 */ /* 0x000fe4000780c0ff */
[----:B------:R-:W0:Y:S02]  /*08c0*/  FLO.U32 R4, R0 ;  /* 0x0000000000047300 */ /* 0x000e2400000e0000 */
[----:B0-----:R-:W-:-:S04]  /*08d0*/  IADD3 R4, PT, PT, -R4, RZ, RZ ;  /* 0x000000ff04047210 */ /* 0x001fc80007ffe1ff */
[----:B------:R-:W-:-:S05]  /*08e0*/  VIADDMNMX.U32 R4, R4, R5, 0x4, !PT ;  /* 0x0000000404047446 */ /* 0x000fca0007800005 */
[----:B------:R-:W-:Y:S01]  /*08f0*/  VIADD R5, R4, 0xfffffffc ;  /* 0xfffffffc04057836 */ /* 0x000fe20000000000 */
[----:B------:R-:W-:-:S04]  /*0900*/  IADD3 R4, PT, PT, R0, 0x1000000, RZ ;  /* 0x0100000000047810 */ /* 0x000fc80007ffe0ff */
[----:B------:R-:W-:Y:S01]  /*0910*/  SHF.L.U32 R6, R0, R5, RZ ;  /* 0x0000000500067219 */ /* 0x000fe200000006ff */
[----:B------:R-:W-:Y:S01]  /*0920*/  IMAD.SHL.U32 R5, R5, 0x800000, RZ ;  /* 0x0080000005057824 */ /* 0x000fe200078e00ff */
[----:B------:R-:W-:-:S04]  /*0930*/  SHF.R.S32.HI R4, RZ, 0x8, R4 ;  /* 0x00000008ff047819 */ /* 0x000fc80000011404 */
[----:B------:R-:W-:-:S05]  /*0940*/  LEA.HI R5, R6, -R5, RZ, 0x1c ;  /* 0x8000000506057211 */ /* 0x000fca00078fe0ff */
[----:B------:R-:W-:-:S05]  /*0950*/  VIADD R5, R5, 0x3c000000 ;  /* 0x3c00000005057836 */ /* 0x000fca0000000000 */
[----:B------:R-:W-:-:S04]  /*0960*/  LOP3.LUT R4, R5, 0x7f800000, R4, 0xf8, !PT ;  /* 0x7f80000005047812 */ /* 0x000fc800078ef804 */
[----:B------:R-:W-:-:S04]  /*0970*/  SEL R3, R4, RZ, P0 ;  /* 0x000000ff04037207 */ /* 0x000fc80000000000 */
[----:B------:R-:W-:Y:S01]  /*0980*/  LOP3.LUT R22, R3, 0x80000000, R22, 0xf8, !PT ;  /* 0x8000000003167812 */ /* 0x000fe200078ef816 */
[----:B------:R-:W-:Y:S06]  /*0990*/  BRA `(.L_x_6139) ;  /* 0x0000000400dc7947 */ /* 0x000fec0003800000 */
.L_x_6150:
[----:B------:R-:W2:Y:S01]  /*09a0*/  LDG.E.U8 R2, desc[UR36][R2.64] ;  /* 0x0000002402027981 */ /* 0x000ea2000c1e1100 */
[----:B------:R-:W-:Y:S01]  /*09b0*/  IMAD.MOV.U32 R23, RZ, RZ, RZ ;  /* 0x000000ffff177224 */ /* 0x000fe200078e00ff */
[C---:B--2---:R-:W-:Y:S01]  /*09c0*/  SHF.L.U32 R4, R2.reuse, 0x19, RZ ;  /* 0x0000001902047819 */ /* 0x044fe200000006ff */
        /* <DEDUP_REMOVED lines=10> */
.L_x_6149:
[----:B------:R-:W2:Y:S01]  /*0a70*/  LDG.E.U16 R2, desc[UR36][R2.64] ;  /* 0x0000002402027981 */ /* 0x000ea2000c1e1500 */
[----:B------:R-:W-:Y:S01]  /*0a80*/  MOV R23, RZ ;  /* 0x000000ff00177202 */ /* 0x000fe20000000f00 */
[----:B--2---:R-:W-:Y:S01]  /*0a90*/  IMAD.U32 R22, R2, 0x10000, RZ ;  /* 0x0001000002167824 */ /* 0x004fe200078e00ff */
[----:B------:R-:W-:Y:S06]  /*0aa0*/  BRA `(.L_x_6139) ;  /* 0x0000000400987947 */ /* 0x000fec0003800000 */
.L_x_6146:
        /* <DEDUP_REMOVED lines=9> */
[----:B------:R-:W-:Y:S01]  /*0b40*/  IMAD.MOV.U32 R23, RZ, RZ, RZ ;  /* 0x000000ffff177224 */ /* 0x000fe200078e00ff */
[----:B--2---:R-:W-:Y:S01]  /*0b50*/  I2FP.F32.U32 R22, R2 ;  /* 0x0000000200167245 */ /* 0x004fe20000201000 */
[----:B------:R-:W-:Y:S06]  /*0b60*/  BRA `(.L_x_6139) ;  /* 0x0000000400687947 */ /* 0x000fec0003800000 */
.L_x_6153:
        /* <DEDUP_REMOVED lines=20> */
.L_x_6155:
[----:B------:R-:W-:Y:S05]  /*0cb0*/  BSYNC.RECONVERGENT B0 ;  /* 0x0000000000007941 */ /* 0x000fea0003800200 */
.L_x_6154:
[----:B------:R-:W-:Y:S02]  /*0cc0*/  SHF.L.U32 R0, R0, 0x14, RZ ;  /* 0x0000001400007819 */ /* 0x000fe400000006ff */
[----:B------:R-:W-:-:S04]  /*0cd0*/  LEA R2, R2, 0x3b800000, 0x17 ;  /* 0x3b80000002027811 */ /* 0x000fc800078eb8ff */
[----:B------:R-:W-:Y:S01]  /*0ce0*/  LOP3.LUT R22, R2, R0, R7, 0xfe, !PT ;  /* 0x0000000002167212 */ /* 0x000fe200078efe07 */
[----:B------:R-:W-:Y:S06]  /*0cf0*/  BRA `(.L_x_6139) ;  /* 0x0000000400047947 */ /* 0x000fec0003800000 */
.L_x_6152:
        /* <DEDUP_REMOVED lines=20> */
.L_x_6157:
[----:B------:R-:W-:Y:S05]  /*0e40*/  BSYNC.RECONVERGENT B0 ;  /* 0x0000000000007941 */ /* 0x000fea0003800200 */
.L_x_6156:
[----:B------:R-:W-:Y:S01]  /*0e50*/  IMAD.SHL.U32 R0, R0, 0x200000, RZ ;  /* 0x0020000000007824 */ /* 0x000fe200078e00ff */
[----:B------:R-:W-:-:S04]  /*0e60*/  LEA R2, R2, 0x37800000, 0x17 ;  /* 0x3780000002027811 */ /* 0x000fc800078eb8ff */
[----:B------:R-:W-:Y:S01]  /*0e70*/  LOP3.LUT R22, R2, R0, R7, 0xfe, !PT ;  /* 0x0000000002167212 */ /* 0x000fe200078efe07 */
[----:B------:R-:W-:Y:S06]  /*0e80*/  BRA `(.L_x_6139) ;  /* 0x0000000000a07947 */ /* 0x000fec0003800000 */
.L_x_6151:
[----:B------:R-:W-:-:S09]  /*0e90*/  UISETP.NE.AND UP0, UPT, UR4, 0x1c, UPT ;  /* 0x0000001c0400788c */ /* 0x000fd2000bf05270 */
[----:B------:R-:W-:Y:S05]  /*0ea0*/  BRA.U !UP0, `(.L_x_6158) ;  /* 0x00000001088c7547 */ /* 0x000fea000b800000 */
[----:B------:R-:W-:-:S09]  /*0eb0*/  UISETP.NE.AND UP0, UPT, UR4, 0x1d, UPT ;  /* 0x0000001d0400788c */ /* 0x000fd2000bf05270 */
[----:B------:R-:W-:Y:S05]  /*0ec0*/  BRA.U !UP0, `(.L_x_6159) ;  /* 0x0000000108747547 */ /* 0x000fea000b800000 */
[----:B------:R-:W-:-:S09]  /*0ed0*/  UISETP.NE.AND UP0, UPT, UR4, 0x2c, UPT ;  /* 0x0000002c0400788c */ /* 0x000fd2000bf05270 */
[----:B------:R-:W-:Y:S05]  /*0ee0*/  BRA.U !UP0, `(.L_x_6160) ;  /* 0x0000000108487547 */ /* 0x000fea000b800000 */
.L_x_6138:
        /* <DEDUP_REMOVED lines=16> */
.L_x_6161:
[----:B------:R-:W-:Y:S01]  /*0ff0*/  CS2R R22, SRZ ;  /* 0x0000000000167805 */ /* 0x000fe2000001ff00 */
[----:B------:R-:W-:Y:S06]  /*1000*/  BRA `(.L_x_6139) ;  /* 0x0000000000407947 */ /* 0x000fec0003800000 */
.L_x_6160:
[----:B------:R-:W2:Y:S01]  /*1010*/  LDG.E.U8 R2, desc[UR36][R2.64] ;  /* 0x0000002402027981 */ /* 0x000ea2000c1e1100 */
[----:B------:R-:W-:Y:S01]  /*1020*/  IMAD.MOV.U32 R23, RZ, RZ, RZ ;  /* 0x000000ffff177224 */ /* 0x000fe200078e00ff */
[----:B------:R-:W-:Y:S02]  /*1030*/  MOV R22, 0x400000 ;  /* 0x0040000000167802 */ /* 0x000fe40000000f00 */
[----:B--2---:R-:W-:-:S13]  /*1040*/  ISETP.NE.AND P0, PT, R2, RZ, PT ;  /* 0x000000ff0200720c */ /* 0x004fda0003f05270 */
[----:B------:R-:W-:Y:S05]  /*1050*/  @!P0 BRA `(.L_x_6139) ;  /* 0x00000000002c8947 */ /* 0x000fea0003800000 */
[----:B------:R-:W-:-:S13]  /*1060*/  ISETP.NE.AND P0, PT, R2, 0xff, PT ;  /* 0x000000ff0200780c */ /* 0x000fda0003f05270 */
[----:B------:R-:W-:Y:S02]  /*1070*/  @!P0 IMAD.MOV.U32 R22, RZ, RZ, 0x7f800001 ;  /* 0x7f800001ff168424 */ /* 0x000fe400078e00ff */
[----:B------:R-:W-:Y:S01]  /*1080*/  @P0 IMAD.SHL.U32 R22, R2, 0x800000, RZ ;  /* 0x0080000002160824 */ /* 0x000fe200078e00ff */
[----:B------:R-:W-:Y:S06]  /*1090*/  BRA `(.L_x_6139) ;  /* 0x00000000001c7947 */ /* 0x000fec0003800000 */
.L_x_6159:
[----:B------:R-:W2:Y:S01]  /*10a0*/  LDG.E.64 R2, desc[UR36][R2.64] ;  /* 0x0000002402027981 */ /* 0x000ea2000c1e1b00 */
[----:B------:R-:W-:Y:S01]  /*10b0*/  HFMA2 R23, -RZ, RZ, 0, 0 ;  /* 0x00000000ff177431 */ /* 0x000fe200000001ff */
[----:B--2---:R0:W1:Y:S02]  /*10c0*/  I2F.U64 R22, R2 ;  /* 0x0000000200167312 */ /* 0x0040640000301000 */
[----:B01----:R-:W-:Y:S05]  /*10d0*/  BRA `(.L_x_6139) ;  /* 0x00000000000c7947 */ /* 0x003fea0003800000 */
.L_x_6158:
[----:B------:R-:W2:Y:S01]  /*10e0*/  LDG.E R2, desc[UR36][R2.64] ;  /* 0x0000002402027981 */ /* 0x000ea2000c1e1900 */
[----:B------:R-:W-:Y:S01]  /*10f0*/  IMAD.MOV.U32 R23, RZ, RZ, RZ ;  /* 0x000000ffff177224 */ /* 0x000fe200078e00ff */
[----:B--2---:R-:W-:-:S07]  /*1100*/  I2FP.F32.U32 R22, R2 ;  /* 0x0000000200167245 */ /* 0x004fce0000201000 */
.L_x_6139:
[----:B------:R-:W-:Y:S05]  /*1110*/  BSYNC.RECONVERGENT B7 ;  /* 0x0000000000077941 */ /* 0x000fea0003800200 */
.L_x_6133:
[----:B------:R-:W-:-:S07]  /*1120*/  VIADD R27, R26, 0x80 ;  /* 0x000000801a1b7836 */ /* 0x000fce0000000000 */
.L_x_6132:
[----:B------:R-:W-:Y:S05]  /*1130*/  BSYNC.RECONVERGENT B6 ;  /* 0x0000000000067941 */ /* 0x000fea0003800200 */
.L_x_6131:
[----:B------:R-:W-:Y:S01]  /*1140*/  ISETP.GE.AND P0, PT, R27, R28, PT ;  /* 0x0000001c1b00720c */ /* 0x000fe20003f06270 */
[----:B------:R-:W-:Y:S01]  /*1150*/  BSSY.RECONVERGENT B6, `(.L_x_6162) ;  /* 0x000010a000067945 */ /* 0x000fe20003800200 */
[----:B------:R-:W-:-:S11]  /*1160*/  CS2R R24, SRZ ;  /* 0x0000000000187805 */ /* 0x000fd6000001ff00 */
[----:B------:R-:W-:Y:S05]  /*1170*/  @P0 BRA `(.L_x_6163) ;  /* 0x00000010001c0947 */ /* 0x000fea0003800000 */
[----:B0-2-4-:R-:W0:Y:S01]  /*1180*/  LDC.64 R2, c[0x0][0x390] ;  /* 0x0000e400ff027b82 */ /* 0x015e220000000a00 */
[----:B------:R-:W2:Y:S01]  /*1190*/  LDCU UR5, c[0x0][0x3a0] ;  /* 0x00007400ff0577ac */ /* 0x000ea20008000800 */
[----:B------:R-:W-:Y:S01]  /*11a0*/  LEA R0, R29, R27, 0x9 ;  /* 0x0000001b1d007211 */ /* 0x000fe200078e48ff */
        /* <DEDUP_REMOVED lines=17> */
[----:B--2---:R4:W0:Y:S01]  /*12c0*/  I2F.S16 R24, R2 ;  /* 0x0000000200187306 */ /* 0x0048220000101400 */
[----:B------:R-:W-:Y:S05]  /*12d0*/  BRA `(.L_x_6170) ;  /* 0x0000000c00bc7947 */ /* 0x000fea0003800000 */
.L_x_6168:
[----:B------:R-:W2:Y:S01]  /*12e0*/  LDG.E.U8 R2, desc[UR36][R2.64] ;  /* 0x0000002402027981 */ /* 0x000ea2000c1e1100 */
[----:B------:R-:W-:Y:S02]  /*12f0*/  MOV R25, RZ ;  /* 0x000000ff00197202 */ /* 0x000fe40000000f00 */
[----:B--2---:R-:W-:Y:S01]  /*1300*/  I2FP.F32.U32 R24, R2 ;  /* 0x0000000200187245 */ /* 0x004fe20000201000 */
[----:B------:R-:W-:Y:S06]  /*1310*/  BRA `(.L_x_6170) ;  /* 0x0000000c00ac7947 */ /* 0x000fec0003800000 */
.L_x_6167:
[----:B------:R-:W-:-:S09]  /*1320*/  UISETP.NE.AND UP0, UPT, UR4, 0x2, UPT ;  /* 0x000000020400788c */ /* 0x000fd2000bf05270 */
[----:B------:R-:W-:Y:S05]  /*1330*/  BRA.U !UP0, `(.L_x_6171) ;  /* 0x0000000108307547 */ /* 0x000fea000b800000 */
[----:B------:R-:W-:-:S09]  /*1340*/  UISETP.NE.AND UP0, UPT, UR4, 0x3, UPT ;  /* 0x000000030400788c */ /* 0x000fd2000bf05270 */
[----:B------:R-:W-:Y:S05]  /*1350*/  BRA.U !UP0, `(.L_x_6172) ;  /* 0x0000000108187547 */ /* 0x000fea000b800000 */
[----:B------:R-:W-:-:S09]  /*1360*/  UISETP.NE.AND UP0, UPT, UR4, 0x4, UPT ;  /* 0x000000040400788c */ /* 0x000fd2000bf05270 */
[----:B------:R-:W-:Y:S05]  /*1370*/  BRA.U UP0, `(.L_x_6169) ;  /* 0x0000000d00307547 */ /* 0x000fea000b800000 */
[----:B------:R-:W2:Y:S01]  /*1380*/  LDG.E.64 R2, desc[UR36][R2.64] ;  /* 0x0000002402027981 */ /* 0x000ea2000c1e1b00 */
[----:B------:R-:W-:Y:S01]  /*1390*/  IMAD.MOV.U32 R25, RZ, RZ, RZ ;  /* 0x000000ffff197224 */ /* 0x000fe200078e00ff */
[----:B--2---:R0:W2:Y:S02]  /*13a0*/  I2F.S64 R24, R2 ;  /* 0x0000000200187312 */ /* 0x0040a40000301400 */
[----:B0-2---:R-:W-:Y:S05]  /*13b0*/  BRA `(.L_x_6170) ;  /* 0x0000000c00847947 */ /* 0x005fea0003800000 */
.L_x_6172:
[----:B------:R-:W2:Y:S01]  /*13c0*/  LDG.E R2, desc[UR36][R2.64] ;  /* 0x0000002402027981 */ /* 0x000ea2000c1e1900 */
[----:B------:R-:W-:Y:S01]  /*13d0*/  IMAD.MOV.U32 R25, RZ, RZ, RZ ;  /* 0x000000ffff197224 */ /* 0x000fe200078e00ff */
[----:B--2---:R-:W-:Y:S01]  /*13e0*/  I2FP.F32.S32 R24, R2 ;  /* 0x0000000200187245 */ /* 0x004fe20000201400 */
[----:B------:R-:W-:Y:S06]  /*13f0*/  BRA `(.L_x_6170) ;  /* 0x0000000c00747947 */ /* 0x000fec0003800000 */
.L_x_6171:
[----:B------:R-:W2:Y:S01]  /*1400*/  LDG.E.U16 R2, desc[UR36][R2.64] ;  /* 0x0000002402027981 */ /* 0x000ea2000c1e1500 */
[----:B------:R-:W-:Y:S01]  /*1410*/  HFMA2 R25, -RZ, RZ, 0, 0 ;  /* 0x00000000ff197431 */ /* 0x000fe200000001ff */
[----:B--2---:R0:W2:Y:S01]  /*1420*/  I2F.S16 R24, R2 ;  /* 0x0000000200187306 */ /* 0x0040a20000101400 */
[----:B------:R-:W-:Y:S05]  /*1430*/  BRA `(.L_x_6170) ;  /* 0x0000000c00647947 */ /* 0x000fea0003800000 */
.L_x_6166:
        /* <DEDUP_REMOVED lines=9> */
.L_x_6174:
[----:B------:R-:W2:Y:S01]  /*14d0*/  LDG.E.U16 R2, desc[UR36][R2.64] ;  /* 0x0000002402027981 */ /* 0x000ea2000c1e1500 */
[----:B------:R-:W-:Y:S02]  /*14e0*/  IMAD.MOV.U32 R25, RZ, RZ, RZ ;  /* 0x000000ffff197224 */ /* 0x000fe400078e00ff */
[----:B--2---:R-:W-:Y:S01]  /*14f0*/  HADD2.F32 R24, -RZ, R2.H0_H0 ;  /* 0x20000002ff187230 */ /* 0x004fe20000004100 */
[----:B------:R-:W-:Y:S06]  /*1500*/  BRA `(.L_x_6170) ;  /* 0x0000000c00307947 */ /* 0x000fec0003800000 */
.L_x_6173:
        /* <DEDUP_REMOVED lines=8> */
.L_x_6176:
[----:B------:R-:W2:Y:S02]  /*1590*/  LDG.E R2, desc[UR36][R2.64] ;  /* 0x0000002402027981 */ /* 0x000ea4000c1e1900 */
[--C-:B--2---:R-:W-:Y:S02]  /*15a0*/  HADD2.F32 R24, -RZ, R2.reuse.H0_H0 ;  /* 0x20000002ff187230 */ /* 0x104fe40000004100 */
[----:B------:R-:W-:Y:S01]  /*15b0*/  HADD2.F32 R25, -RZ, R2.H1_H1 ;  /* 0x30000002ff197230 */ /* 0x000fe20000004100 */
[----:B------:R-:W-:Y:S06]  /*15c0*/  BRA `(.L_x_6170) ;  /* 0x0000000c00007947 */ /* 0x000fec0003800000 */
.L_x_6175:
        /* <DEDUP_REMOVED lines=12> */
.L_x_6165:
        /* <DEDUP_REMOVED lines=13> */
.L_x_6179:
        /* <DEDUP_REMOVED lines=22> */
.L_x_6178:
        /* <DEDUP_REMOVED lines=8> */
[----:B------:R-:W-:Y:S02]  /*1940*/  HFMA2 R25, -RZ, RZ, 0, 0 ;  /* 0x00000000ff197431 */ /* 0x000fe400000001ff */
[----:B--2---:R-:W-:-:S05]  /*1950*/  IMAD.SHL.U32 R24, R24, 0x1000000, RZ ;  /* 0x0100000018187824 */ /* 0x004fca00078e00ff */
[C---:B------:R-:W-:Y:S02]  /*1960*/  LOP3.LUT R0, R24.reuse, 0x7f000000, RZ, 0xc0, !PT ;  /* 0x7f00000018007812 */ /* 0x040fe400078ec0ff */
[----:B------:R-:W-:Y:S02]  /*1970*/  LOP3.LUT P0, RZ, R24, 0x7f000000, RZ, 0xc0, !PT ;  /* 0x7f00000018ff7812 */ /* 0x000fe4000780c0ff */
[----:B------:R-:W0:Y:S02]  /*1980*/  FLO.U32 R4, R0 ;  /* 0x0000000000047300 */ /* 0x000e2400000e0000 */
[----:B0-----:R-:W-:-:S05]  /*1990*/  IMAD.MOV R4, RZ, RZ, -R4 ;  /* 0x000000ffff047224 */ /* 0x001fca00078e0a04 */
[----:B------:R-:W-:-:S05]  /*19a0*/  VIADDMNMX.U32 R4, R4, R5, 0x4, !PT ;  /* 0x0000000404047446 */ /* 0x000fca0007800005 */
[----:B------:R-:W-:Y:S02]  /*19b0*/  VIADD R5, R4, 0xfffffffc ;  /* 0xfffffffc04057836 */ /* 0x000fe40000000000 */
[----:B------:R-:W-:-:S03]  /*19c0*/  VIADD R4, R0, 0x1000000 ;  /* 0x0100000000047836 */ /* 0x000fc60000000000 */
[----:B------:R-:W-:Y:S02]  /*19d0*/  SHF.L.U32 R6, R0, R5, RZ ;  /* 0x0000000500067219 */ /* 0x000fe400000006ff */
[----:B------:R-:W-:Y:S02]  /*19e0*/  SHF.L.U32 R5, R5, 0x17, RZ ;  /* 0x0000001705057819 */ /* 0x000fe400000006ff */
[----:B------:R-:W-:Y:S02]  /*19f0*/  SHF.R.S32.HI R4, RZ, 0x8, R4 ;  /* 0x00000008ff047819 */ /* 0x000fe40000011404 */
[----:B------:R-:W-:-:S05]  /*1a00*/  LEA.HI R5, R6, -R5, RZ, 0x1c ;  /* 0x8000000506057211 */ /* 0x000fca00078fe0ff */
[----:B------:R-:W-:-:S05]  /*1a10*/  VIADD R5, R5, 0x3c000000 ;  /* 0x3c00000005057836 */ /* 0x000fca0000000000 */
[----:B------:R-:W-:-:S04]  /*1a20*/  LOP3.LUT R4, R5, 0x7f800000, R4, 0xf8, !PT ;  /* 0x7f80000005047812 */ /* 0x000fc800078ef804 */
[----:B------:R-:W-:-:S04]  /*1a30*/  SEL R3, R4, RZ, P0 ;  /* 0x000000ff04037207 */ /* 0x000fc80000000000 */
[----:B------:R-:W-:Y:S01]  /*1a40*/  LOP3.LUT R24, R3, 0x80000000, R24, 0xf8, !PT ;  /* 0x8000000003187812 */ /* 0x000fe200078ef818 */
[----:B------:R-:W-:Y:S06]  /*1a50*/  BRA `(.L_x_6170) ;  /* 0x0000000400dc7947 */ /* 0x000fec0003800000 */
.L_x_6181:
[----:B------:R-:W2:Y:S01]  /*1a60*/  LDG.E.U8 R2, desc[UR36][R2.64] ;  /* 0x0000002402027981 */ /* 0x000ea2000c1e1100 */
[----:B------:R-:W-:Y:S01]  /*1a70*/  MOV R25, RZ ;  /* 0x000000ff00197202 */ /* 0x000fe20000000f00 */
        /* <DEDUP_REMOVED lines=11> */
.L_x_6180:
[----:B------:R-:W2:Y:S01]  /*1b30*/  LDG.E.U16 R2, desc[UR36][R2.64] ;  /* 0x0000002402027981 */ /* 0x000ea2000c1e1500 */
[----:B------:R-:W-:Y:S02]  /*1b40*/  IMAD.MOV.U32 R25, RZ, RZ, RZ ;  /* 0x000000ffff197224 */ /* 0x000fe400078e00ff */
[----:B--2---:R-:W-:Y:S01]  /*1b50*/  IMAD.U32 R24, R2, 0x10000, RZ ;  /* 0x0001000002187824 */ /* 0x004fe200078e00ff */
[----:B------:R-:W-:Y:S06]  /*1b60*/  BRA `(.L_x_6170) ;  /* 0x0000000400987947 */ /* 0x000fec0003800000 */
.L_x_6177:
        /* <DEDUP_REMOVED lines=9> */
[----:B------:R-:W-:Y:S01]  /*1c00*/  HFMA2 R25, -RZ, RZ, 0, 0 ;  /* 0x00000000ff197431 */ /* 0x000fe200000001ff */
[----:B--2---:R-:W-:Y:S01]  /*1c10*/  I2FP.F32.U32 R24, R2 ;  /* 0x0000000200187245 */ /* 0x004fe20000201000 */
[----:B------:R-:W-:Y:S06]  /*1c20*/  BRA `(.L_x_6170) ;  /* 0x0000000400687947 */ /* 0x000fec0003800000 */
.L_x_6184:
        /* <DEDUP_REMOVED lines=20> */
.L_x_6186:
[----:B------:R-:W-:Y:S05]  /*1d70*/  BSYNC.RECONVERGENT B0 ;  /* 0x0000000000007941 */ /* 0x000fea0003800200 */
.L_x_6185:
[----:B------:R-:W-:Y:S01]  /*1d80*/  IMAD.SHL.U32 R0, R0, 0x100000, RZ ;  /* 0x0010000000007824 */ /* 0x000fe200078e00ff */
[----:B------:R-:W-:-:S04]  /*1d90*/  LEA R2, R2, 0x3b800000, 0x17 ;  /* 0x3b80000002027811 */ /* 0x000fc800078eb8ff */
[----:B------:R-:W-:Y:S01]  /*1da0*/  LOP3.LUT R24, R2, R0, R7, 0xfe, !PT ;  /* 0x0000000002187212 */ /* 0x000fe200078efe07 */
[----:B------:R-:W-:Y:S06]  /*1db0*/  BRA `(.L_x_6170) ;  /* 0x0000000400047947 */ /* 0x000fec0003800000 */
.L_x_6183:
        /* <DEDUP_REMOVED lines=20> */
.L_x_6188:
[----:B------:R-:W-:Y:S05]  /*1f00*/  BSYNC.RECONVERGENT B0 ;  /* 0x0000000000007941 */ /* 0x000fea0003800200 */
.L_x_6187:
[----:B------:R-:W-:Y:S01]  /*1f10*/  IMAD.SHL.U32 R0, R0, 0x200000, RZ ;  /* 0x0020000000007824 */ /* 0x000fe200078e00ff */
[----:B------:R-:W-:-:S04]  /*1f20*/  LEA R2, R2, 0x37800000, 0x17 ;  /* 0x3780000002027811 */ /* 0x000fc800078eb8ff */
[----:B------:R-:W-:Y:S01]  /*1f30*/  LOP3.LUT R24, R2, R0, R7, 0xfe, !PT ;  /* 0x0000000002187212 */ /* 0x000fe200078efe07 */
[----:B------:R-:W-:Y:S06]  /*1f40*/  BRA `(.L_x_6170) ;  /* 0x0000000000a07947 */ /* 0x000fec0003800000 */
.L_x_6182:
[----:B------:R-:W-:-:S09]  /*1f50*/  UISETP.NE.AND UP0, UPT, UR4, 0x1c, UPT ;  /* 0x0000001c0400788c */ /* 0x000fd2000bf05270 */
[----:B------:R-:W-:Y:S05]  /*1f60*/  BRA.U !UP0, `(.L_x_6189) ;  /* 0x00000001088c7547 */ /* 0x000fea000b800000 */
[----:B------:R-:W-:-:S09]  /*1f70*/  UISETP.NE.AND UP0, UPT, UR4, 0x1d, UPT ;  /* 0x0000001d0400788c */ /* 0x000fd2000bf05270 */
[----:B------:R-:W-:Y:S05]  /*1f80*/  BRA.U !UP0, `(.L_x_6190) ;  /* 0x0000000108747547 */ /* 0x000fea000b800000 */
[----:B------:R-:W-:-:S09]  /*1f90*/  UISETP.NE.AND UP0, UPT, UR4, 0x2c, UPT ;  /* 0x0000002c0400788c */ /* 0x000fd2000bf05270 */
[----:B------:R-:W-:Y:S05]  /*1fa0*/  BRA.U UP0, `(.L_x_6169) ;  /* 0x0000000100247547 */ /* 0x000fea000b800000 */
[----:B------:R-:W2:Y:S01]  /*1fb0*/  LDG.E.U8 R2, desc[UR36][R2.64] ;  /* 0x0000002402027981 */ /* 0x000ea2000c1e1100 */
[----:B------:R-:W-:Y:S01]  /*1fc0*/  MOV R25, RZ ;  /* 0x000000ff00197202 */ /* 0x000fe20000000f00 */
[----:B------:R-:W-:Y:S01]  /*1fd0*/  IMAD.MOV.U32 R24, RZ, RZ, 0x400000 ;  /* 0x00400000ff187424 */ /* 0x000fe200078e00ff */
[----:B--2---:R-:W-:-:S13]  /*1fe0*/  ISETP.NE.AND P0, PT, R2, RZ, PT ;  /* 0x000000ff0200720c */ /* 0x004fda0003f05270 */
[----:B------:R-:W-:Y:S05]  /*1ff0*/  @!P0 BRA `(.L_x_6170) ;  /* 0x0000000000748947 */ /* 0x000fea0003800000 */
[----:B------:R-:W-:-:S13]  /*2000*/  ISETP.NE.AND P0, PT, R2, 0xff, PT ;  /* 0x000000ff0200780c */ /* 0x000fda0003f05270 */
[----:B------:R-:W-:Y:S01]  /*2010*/  @!P0 IMAD.MOV.U32 R24, RZ, RZ, 0x7f800001 ;  /* 0x7f800001ff188424 */ /* 0x000fe200078e00ff */
[----:B------:R-:W-:Y:S01]  /*2020*/  @P0 SHF.L.U32 R24, R2, 0x17, RZ ;  /* 0x0000001702180819 */ /* 0x000fe200000006ff */
[----:B------:R-:W-:Y:S06]  /*2030*/  BRA `(.L_x_6170) ;  /* 0x0000000000647947 */ /* 0x000fec0003800000 */
.L_x_6169:
[----:B------:R-:W-:Y:S01]  /*2040*/  MOV R2, 0x0 ;  /* 0x0000000000027802 */ /* 0x000fe20000000f00 */
[----:B------:R-:W0:Y:S01]  /*2050*/  LDCU.64 UR4, c[0x4][0x158] ;  /* 0x01002b00ff0477ac */ /* 0x000e220008000a00 */
[----:B------:R-:W-:Y:S02]  /*2060*/  HFMA2 R13, -RZ, RZ, 0, 0 ;  /* 0x00000000ff0d7431 */ /* 0x000fe400000001ff */
[----:B------:R-:W-:Y:S01]  /*2070*/  IMAD.MOV.U32 R8, RZ, RZ, 0x4e ;  /* 0x0000004eff087424 */ /* 0x000fe200078e00ff */
[----:B------:R-:W2:Y:S01]  /*2080*/  LDCU.64 UR6, c[0x4][0x160] ;  /* 0x01002c00ff0677ac */ /* 0x000ea20008000a00 */
[----:B------:R-:W4:Y:S01]  /*2090*/  LDC.64 R2, c[0x4][R2] ;  /* 0x0100000002027b82 */ /* 0x000f220000000a00 */
[----:B------:R-:W-:Y:S01]  /*20a0*/  IMAD.MOV.U32 R12, RZ, RZ, 0x1 ;  /* 0x00000001ff0c7424 */ /* 0x000fe200078e00ff */
[----:B------:R-:W1:Y:S01]  /*20b0*/  LDCU.64 UR8, c[0x4][0x18] ;  /* 0x01000300ff0877ac */ /* 0x000e620008000a00 */
[----:B0-----:R-:W-:Y:S02]  /*20c0*/  IMAD.U32 R4, RZ, RZ, UR4 ;  /* 0x00000004ff047e24 */ /* 0x001fe4000f8e00ff */
[----:B------:R-:W-:Y:S01]  /*20d0*/  IMAD.U32 R5, RZ, RZ, UR5 ;  /* 0x00000005ff057e24 */ /* 0x000fe2000f8e00ff */
[----:B--2---:R-:W-:Y:S01]  /*20e0*/  MOV R6, UR6 ;  /* 0x0000000600067c02 */ /* 0x004fe20008000f00 */
[----:B------:R-:W-:-:S02]  /*20f0*/  IMAD.U32 R7, RZ, RZ, UR7 ;  /* 0x00000007ff077e24 */ /* 0x000fc4000f8e00ff */
[----:B-1----:R-:W-:Y:S01]  /*2100*/  IMAD.U32 R10, RZ, RZ, UR8 ;  /* 0x00000008ff0a7e24 */ /* 0x002fe2000f8e00ff */
[----:B------:R-:W-:-:S07]  /*2110*/  MOV R11, UR9 ;  /* 0x00000009000b7c02 */ /* 0x000fce0008000f00 */
[----:B------:R-:W-:-:S07]  /*2120*/  LEPC R20, `(.L_x_6191) ;  /* 0x000000001014794e */ /* 0x000fce0000000000 */
[----:B---345:R-:W-:Y:S05]  /*2130*/  CALL.ABS.NOINC R2 ;  /* 0x0000000002007343 */ /* 0x038fea0003c00000 */
.L_x_6191:
[----:B------:R-:W-:Y:S01]  /*2140*/  CS2R R24, SRZ ;  /* 0x0000000000187805 */ /* 0x000fe2000001ff00 */
[----:B------:R-:W-:Y:S06]  /*2150*/  BRA `(.L_x_6170) ;  /* 0x00000000001c7947 */ /* 0x000fec0003800000 */
.L_x_6190:
[----:B------:R-:W2:Y:S01]  /*2160*/  LDG.E.64 R2, desc[UR36][R2.64] ;  /* 0x0000002402027981 */ /* 0x000ea2000c1e1b00 */
[----:B------:R-:W-:Y:S01]  /*2170*/  IMAD.MOV.U32 R25, RZ, RZ, RZ ;  /* 0x000000ffff197224 */ /* 0x000fe200078e00ff */
[----:B--2---:R0:W2:Y:S02]  /*2180*/  I2F.U64 R24, R2 ;  /* 0x0000000200187312 */ /* 0x0040a40000301000 */
[----:B0-2---:R-:W-:Y:S05]  /*2190*/  BRA `(.L_x_6170) ;  /* 0x00000000000c7947 */ /* 0x005fea0003800000 */
.L_x_6189:
[----:B------:R-:W2:Y:S01]  /*21a0*/  LDG.E R2, desc[UR36][R2.64] ;  /* 0x0000002402027981 */ /* 0x000ea2000c1e1900 */
[----:B------:R-:W-:Y:S01]  /*21b0*/  IMAD.MOV.U32 R25, RZ, RZ, RZ ;  /* 0x000000ffff197224 */ /* 0x000fe200078e00ff */
[----:B--2---:R-:W-:-:S07]  /*21c0*/  I2FP.F32.U32 R24, R2 ;  /* 0x0000000200187245 */ /* 0x004fce0000201000 */
.L_x_6170:
[----:B------:R-:W-:Y:S05]  /*21d0*/  BSYNC.RECONVERGENT B7 ;  /* 0x0000000000077941 */ /* 0x000fea0003800200 */
.L_x_6164:
[----:B------:R-:W-:-:S07]  /*21e0*/  IADD3 R27, PT, PT, R27, 0x80, RZ ;  /* 0x000000801b1b7810 */ /* 0x000fce0007ffe0ff */
.L_x_6163:
[----:B------:R-:W-:Y:S05]  /*21f0*/  BSYNC.RECONVERGENT B6 ;  /* 0x0000000000067941 */ /* 0x000fea0003800200 */
.L_x_6162:
[----:B------:R-:W-:Y:S01]  /*2200*/  ISETP.GE.AND P0, PT, R27, R28, PT ;  /* 0x0000001c1b00720c */ /* 0x000fe20003f06270 */
[----:B------:R-:W-:Y:S01]  /*2210*/  BSSY.RECONVERGENT B6, `(.L_x_6192) ;  /* 0x000010a000067945 */ /* 0x000fe20003800200 */
[----:B------:R-:W-:-:S11]  /*2220*/  CS2R R16, SRZ ;  /* 0x0000000000107805 */ /* 0x000fd6000001ff00 */
        /* <DEDUP_REMOVED lines=21> */
[----:B--2---:R4:W0:Y:S01]  /*2380*/  I2F.S16 R16, R2 ;  /* 0x0000000200107306 */ /* 0x0048220000101400 */
[----:B------:R-:W-:Y:S05]  /*2390*/  BRA `(.L_x_6200) ;  /* 0x0000000c00bc7947 */ /* 0x000fea0003800000 */
.L_x_6198:
[----:B------:R-:W2:Y:S01]  /*23a0*/  LDG.E.U8 R2, desc[UR36][R2.64] ;  /* 0x0000002402027981 */ /* 0x000ea2000c1e1100 */
[----:B------:R-:W-:Y:S01]  /*23b0*/  IMAD.MOV.U32 R17, RZ, RZ, RZ ;  /* 0x000000ffff117224 */ /* 0x000fe200078e00ff */
[----:B--2---:R-:W-:Y:S01]  /*23c0*/  I2FP.F32.U32 R16, R2 ;  /* 0x0000000200107245 */ /* 0x004fe20000201000 */
[----:B------:R-:W-:Y:S06]  /*23d0*/  BRA `(.L_x_6200) ;  /* 0x0000000c00ac7947 */ /* 0x000fec0003800000 */
.L_x_6197:
        /* <DEDUP_REMOVED lines=10> */
.L_x_6202:
[----:B------:R-:W2:Y:S01]  /*2480*/  LDG.E R2, desc[UR36][R2.64] ;  /* 0x0000002402027981 */ /* 0x000ea2000c1e1900 */
[----:B------:R-:W-:Y:S01]  /*2490*/  HFMA2 R17, -RZ, RZ, 0, 0 ;  /* 0x00000000ff117431 */ /* 0x000fe200000001ff */
[----:B--2---:R-:W-:Y:S01]  /*24a0*/  I2FP.F32.S32 R16, R2 ;  /* 0x0000000200107245 */ /* 0x004fe20000201400 */
[----:B------:R-:W-:Y:S06]  /*24b0*/  BRA `(.L_x_6200) ;  /* 0x0000000c00747947 */ /* 0x000fec0003800000 */
.L_x_6201:
[----:B------:R-:W2:Y:S01]  /*24c0*/  LDG.E.U16 R2, desc[UR36][R2.64] ;  /* 0x0000002402027981 */ /* 0x000ea2000c1e1500 */
[----:B------:R-:W-:Y:S01]  /*24d0*/  IMAD.MOV.U32 R17, RZ, RZ, RZ ;  /* 0x000000ffff117224 */ /* 0x000fe200078e00ff */
[----:B--2---:R0:W2:Y:S01]  /*24e0*/  I2F.S16 R16, R2 ;  /* 0x0000000200107306 */ /* 0x0040a20000101400 */
[----:B------:R-:W-:Y:S05]  /*24f0*/  BRA `(.L_x_6200) ;  /* 0x0000000c00647947 */ /* 0x000fea0003800000 */
.L_x_6196:
        /* <DEDUP_REMOVED lines=9> */
.L_x_6204:
[----:B------:R-:W2:Y:S01]  /*2590*/  LDG.E.U16 R2, desc[UR36][R2.64] ;  /* 0x0000002402027981 */ /* 0x000ea2000c1e1500 */
[----:B------:R-:W-:Y:S01]  /*25a0*/  MOV R17, RZ ;  /* 0x000000ff00117202 */ /* 0x000fe20000000f00 */
[----:B--2---:R-:W-:Y:S01]  /*25b0*/  HADD2.F32 R16, -RZ, R2.H0_H0 ;  /* 0x20000002ff107230 */ /* 0x004fe20000004100 */
[----:B------:R-:W-:Y:S06]  /*25c0*/  BRA `(.L_x_6200) ;  /* 0x0000000c00307947 */ /* 0x000fec0003800000 */
.L_x_6203:
        /* <DEDUP_REMOVED lines=8> */
.L_x_6206:
[----:B------:R-:W2:Y:S02]  /*2650*/  LDG.E R2, desc[UR36][R2.64] ;  /* 0x0000002402027981 */ /* 0x000ea4000c1e1900 */
[--C-:B--2---:R-:W-:Y:S02]  /*2660*/  HADD2.F32 R16, -RZ, R2.reuse.H0_H0 ;  /* 0x20000002ff107230 */ /* 0x104fe40000004100 */
[----:B------:R-:W-:Y:S01]  /*2670*/  HADD2.F32 R17, -RZ, R2.H1_H1 ;  /* 0x30000002ff117230 */ /* 0x000fe20000004100 */
[----:B------:R-:W-:Y:S06]  /*2680*/  BRA `(.L_x_6200) ;  /* 0x0000000c00007947 */ /* 0x000fec0003800000 */
.L_x_6205:
        /* <DEDUP_REMOVED lines=12> */
.L_x_6195:
        /* <DEDUP_REMOVED lines=13> */
.L_x_6209:
[----:B------:R-:W2:Y:S01]  /*2820*/  LDG.E.128 R16, desc[UR36][R2.64] ;  /* 0x0000002402107981 */ /* 0x000ea2000c1e1d00 */
[----:B------:R-:W-:Y:S01]  /*2830*/  UMOV UR4, 0xf0000000 ;  /* 0xf000000000047882 */ /* 0x000fe20000000000 */
[----:B------:R-:W-:Y:S02]  /*2840*/  UMOV UR5, 0x380fffff ;  /* 0x380fffff00057882 */ /* 0x000fe40000000000 */
[----:B--2---:R0:W2:-:S15]  /*2850*/  DSETP.GEU.AND P0, PT, |R16|, UR4, PT ;  /* 0x0000000410007e2a */ /* 0x00409e000bf0e200 */
[----:B------:R-:W-:-:S15]  /*2860*/  NOP ;  /* 0x0000000000007918 */ /* 0x000fde0000000000 */
[----:B------:R-:W-:-:S15]  /*2870*/  NOP ;  /* 0x0000000000007918 */ /* 0x000fde0000000000 */
[----:B------:R-:W-:-:S15]  /*2880*/  NOP ;  /* 0x0000000000007918 */ /* 0x000fde0000000000 */
[----:B------:R-:W-:-:S04]  /*2890*/  NOP ;  /* 0x0000000000007918 */ /* 0x000fc80000000000 */
[----:B0-----:R-:W2:Y:S02]  /*28a0*/  F2F.F32.F64 R16, R16 ;  /* 0x0000001000107310 */ /* 0x001ea40000301000 */
[----:B--2---:R-:W-:-:S15]  /*28b0*/  @!P0 FMUL R16, R16, 1.175494350822287508e-38 ;  /* 0x0080000010108820 */ /* 0x004fde0000400000 */
        /* <DEDUP_REMOVED lines=12> */
.L_x_6208:
        /* <DEDUP_REMOVED lines=8> */
[----:B------:R-:W-:Y:S01]  /*2a00*/  IMAD.MOV.U32 R17, RZ, RZ, RZ ;  /* 0x000000ffff117224 */ /* 0x000fe200078e00ff */
[----:B--2---:R-:W-:-:S04]  /*2a10*/  SHF.L.U32 R16, R16, 0x18, RZ ;  /* 0x0000001810107819 */ /* 0x004fc800000006ff */
[C---:B------:R-:W-:Y:S02]  /*2a20*/  LOP3.LUT R0, R16.reuse, 0x7f000000, RZ, 0xc0, !PT ;  /* 0x7f00000010007812 */ /* 0x040fe400078ec0ff */
[----:B------:R-:W-:Y:S02]  /*2a30*/  LOP3.LUT P0, RZ, R16, 0x7f000000, RZ, 0xc0, !PT ;  /* 0x7f00000010ff7812 */ /* 0x000fe4000780c0ff */
[----:B------:R-:W0:Y:S02]  /*2a40*/  FLO.U32 R4, R0 ;  /* 0x0000000000047300 */ /* 0x000e2400000e0000 */
[----:B0-----:R-:W-:-:S05]  /*2a50*/  IMAD.MOV R4, RZ, RZ, -R4 ;  /* 0x000000ffff047224 */ /* 0x001fca00078e0a04 */
[----:B------:R-:W-:-:S04]  /*2a60*/  VIADDMNMX.U32 R4, R4, R5, 0x4, !PT ;  /* 0x0000000404047446 */ /* 0x000fc80007800005 */
[----:B------:R-:W-:Y:S01]  /*2a70*/  IADD3 R5, PT, PT, R4, -0x4, RZ ;  /* 0xfffffffc04057810 */ /* 0x000fe20007ffe0ff */
[----:B------:R-:W-:-:S03]  /*2a80*/  VIADD R4, R0, 0x1000000 ;  /* 0x0100000000047836 */ /* 0x000fc60000000000 */
[----:B------:R-:W-:Y:S01]  /*2a90*/  SHF.L.U32 R6, R0, R5, RZ ;  /* 0x0000000500067219 */ /* 0x000fe200000006ff */
[----:B------:R-:W-:Y:S01]  /*2aa0*/  IMAD.SHL.U32 R5, R5, 0x800000, RZ ;  /* 0x0080000005057824 */ /* 0x000fe200078e00ff */
[----:B------:R-:W-:-:S04]  /*2ab0*/  SHF.R.S32.HI R4, RZ, 0x8, R4 ;  /* 0x00000008ff047819 */ /* 0x000fc80000011404 */
[----:B------:R-:W-:-:S04]  /*2ac0*/  LEA.HI R5, R6, -R5, RZ, 0x1c ;  /* 0x8000000506057211 */ /* 0x000fc800078fe0ff */
[----:B------:R-:W-:-:S04]  /*2ad0*/  IADD3 R5, PT, PT, R5, 0x3c000000, RZ ;  /* 0x3c00000005057810 */ /* 0x000fc80007ffe0ff */
[----:B------:R-:W-:-:S04]  /*2ae0*/  LOP3.LUT R4, R5, 0x7f800000, R4, 0xf8, !PT ;  /* 0x7f80000005047812 */ /* 0x000fc800078ef804 */
[----:B------:R-:W-:-:S04]  /*2af0*/  SEL R3, R4, RZ, P0 ;  /* 0x000000ff04037207 */ /* 0x000fc80000000000 */
[----:B------:R-:W-:Y:S01]  /*2b00*/  LOP3.LUT R16, R3, 0x80000000, R16, 0xf8, !PT ;  /* 0x8000000003107812 */ /* 0x000fe200078ef810 */
[----:B------:R-:W-:Y:S06]  /*2b10*/  BRA `(.L_x_6200) ;  /* 0x0000000400dc7947 */ /* 0x000fec0003800000 */
.L_x_6211:
[----:B------:R-:W2:Y:S01]  /*2b20*/  LDG.E.U8 R2, desc[UR36][R2.64] ;  /* 0x0000002402027981 */ /* 0x000ea2000c1e1100 */
[----:B------:R-:W-:Y:S02]  /*2b30*/  IMAD.MOV.U32 R17, RZ, RZ, RZ ;  /* 0x000000ffff117224 */ /* 0x000fe400078e00ff */
        /* <DEDUP_REMOVED lines=11> */
.L_x_6210:
[----:B------:R-:W2:Y:S01]  /*2bf0*/  LDG.E.U16 R2, desc[UR36][R2.64] ;  /* 0x0000002402027981 */ /* 0x000ea2000c1e1500 */
[----:B------:R-:W-:Y:S01]  /*2c00*/  IMAD.MOV.U32 R17, RZ, RZ, RZ ;  /* 0x000000ffff117224 */ /* 0x000fe200078e00ff */
[----:B--2---:R-:W-:Y:S01]  /*2c10*/  SHF.L.U32 R16, R2, 0x10, RZ ;  /* 0x0000001002107819 */ /* 0x004fe200000006ff */
[----:B------:R-:W-:Y:S06]  /*2c20*/  BRA `(.L_x_6200) ;  /* 0x0000000400987947 */ /* 0x000fec0003800000 */
.L_x_6207:
        /* <DEDUP_REMOVED lines=12> */
.L_x_6214:
        /* <DEDUP_REMOVED lines=20> */
.L_x_6216:
[----:B------:R-:W-:Y:S05]  /*2e30*/  BSYNC.RECONVERGENT B0 ;  /* 0x0000000000007941 */ /* 0x000fea0003800200 */
.L_x_6215:
[----:B------:R-:W-:Y:S01]  /*2e40*/  IMAD.SHL.U32 R0, R0, 0x100000, RZ ;  /* 0x0010000000007824 */ /* 0x000fe200078e00ff */
[----:B------:R-:W-:-:S04]  /*2e50*/  LEA R2, R2, 0x3b800000, 0x17 ;  /* 0x3b80000002027811 */ /* 0x000fc800078eb8ff */
[----:B------:R-:W-:Y:S01]  /*2e60*/  LOP3.LUT R16, R2, R0, R7, 0xfe, !PT ;  /* 0x0000000002107212 */ /* 0x000fe200078efe07 */
[----:B------:R-:W-:Y:S06]  /*2e70*/  BRA `(.L_x_6200) ;  /* 0x0000000400047947 */ /* 0x000fec0003800000 */
.L_x_6213:
        /* <DEDUP_REMOVED lines=20> */
.L_x_6218:
[----:B------:R-:W-:Y:S05]  /*2fc0*/  BSYNC.RECONVERGENT B0 ;  /* 0x0000000000007941 */ /* 0x000fea0003800200 */
.L_x_6217:
[----:B------:R-:W-:Y:S02]  /*2fd0*/  SHF.L.U32 R0, R0, 0x15, RZ ;  /* 0x0000001500007819 */ /* 0x000fe400000006ff */
[----:B------:R-:W-:-:S04]  /*2fe0*/  LEA R2, R2, 0x37800000, 0x17 ;  /* 0x3780000002027811 */ /* 0x000fc800078eb8ff */
[----:B------:R-:W-:Y:S01]  /*2ff0*/  LOP3.LUT R16, R2, R0, R7, 0xfe, !PT ;  /* 0x0000000002107212 */ /* 0x000fe200078efe07 */
[----:B------:R-:W-:Y:S06]  /*3000*/  BRA `(.L_x_6200) ;  /* 0x0000000000a07947 */ /* 0x000fec0003800000 */
.L_x_6212:
[----:B------:R-:W-:-:S09]  /*3010*/  UISETP.NE.AND UP0, UPT, UR4, 0x1c, UPT ;  /* 0x0000001c0400788c */ /* 0x000fd2000bf05270 */
[----:B------:R-:W-:Y:S05]  /*3020*/  BRA.U !UP0, `(.L_x_6219) ;  /* 0x00000001088c7547 */ /* 0x000fea000b800000 */
[----:B------:R-:W-:-:S09]  /*3030*/  UISETP.NE.AND UP0, UPT, UR4, 0x1d, UPT ;  /* 0x0000001d0400788c */ /* 0x000fd2000bf05270 */
[----:B------:R-:W-:Y:S05]  /*3040*/  BRA.U !UP0, `(.L_x_6220) ;  /* 0x0000000108747547 */ /* 0x000fea000b800000 */
[----:B------:R-:W-:-:S09]  /*3050*/  UISETP.NE.AND UP0, UPT, UR4, 0x2c, UPT ;  /* 0x0000002c0400788c */ /* 0x000fd2000bf05270 */
[----:B------:R-:W-:Y:S05]  /*3060*/  BRA.U UP0, `(.L_x_6199) ;  /* 0x0000000100247547 */ /* 0x000fea000b800000 */
[----:B------:R-:W2:Y:S01]  /*3070*/  LDG.E.U8 R2, desc[UR36][R2.64] ;  /* 0x0000002402027981 */ /* 0x000ea2000c1e1100 */
[----:B------:R-:W-:Y:S02]  /*3080*/  IMAD.MOV.U32 R17, RZ, RZ, RZ ;  /* 0x000000ffff117224 */ /* 0x000fe400078e00ff */
[----:B------:R-:W-:Y:S01]  /*3090*/  IMAD.MOV.U32 R16, RZ, RZ, 0x400000 ;  /* 0x00400000ff107424 */ /* 0x000fe200078e00ff */
[----:B--2---:R-:W-:-:S13]  /*30a0*/  ISETP.NE.AND P0, PT, R2, RZ, PT ;  /* 0x000000ff0200720c */ /* 0x004fda0003f05270 */
[----:B------:R-:W-:Y:S05]  /*30b0*/  @!P0 BRA `(.L_x_6200) ;  /* 0x0000000000748947 */ /* 0x000fea0003800000 */
[----:B------:R-:W-:-:S13]  /*30c0*/  ISETP.NE.AND P0, PT, R2, 0xff, PT ;  /* 0x000000ff0200780c */ /* 0x000fda0003f05270 */
[----:B------:R-:W-:Y:S01]  /*30d0*/  @!P0 MOV R16, 0x7f800001 ;  /* 0x7f80000100108802 */ /* 0x000fe20000000f00 */
[----:B------:R-:W-:Y:S01]  /*30e0*/  @P0 IMAD.SHL.U32 R16, R2, 0x800000, RZ ;  /* 0x0080000002100824 */ /* 0x000fe200078e00ff */
[----:B------:R-:W-:Y:S06]  /*30f0*/  BRA `(.L_x_6200) ;  /* 0x0000000000647947 */ /* 0x000fec0003800000 */
.L_x_6199:
[----:B------:R-:W-:Y:S01]  /*3100*/  MOV R2, 0x0 ;  /* 0x0000000000027802 */ /* 0x000fe20000000f00 */
[----:B------:R-:W0:Y:S01]  /*3110*/  LDCU.64 UR4, c[0x4][0x158] ;  /* 0x01002b00ff0477ac */ /* 0x000e220008000a00 */
[----:B------:R-:W-:Y:S02]  /*3120*/  HFMA2 R12, -RZ, RZ, 0, 5.9604644775390625e-08 ;  /* 0x00000001ff0c7431 */ /* 0x000fe400000001ff */
[----:B------:R-:W-:Y:S01]  /*3130*/  IMAD.MOV.U32 R8, RZ, RZ, 0x4e ;  /* 0x0000004eff087424 */ /* 0x000fe200078e00ff */
[----:B------:R-:W2:Y:S01]  /*3140*/  LDCU.64 UR6, c[0x4][0x160] ;  /* 0x01002c00ff0677ac */ /* 0x000ea20008000a00 */
[----:B------:R-:W4:Y:S01]  /*3150*/  LDC.64 R2, c[0x4][R2] ;  /* 0x0100000002027b82 */ /* 0x000f220000000a00 */
[----:B------:R-:W-:Y:S01]  /*3160*/  IMAD.MOV.U32 R13, RZ, RZ, RZ ;  /* 0x000000ffff0d7224 */ /* 0x000fe200078e00ff */
[----:B------:R-:W1:Y:S01]  /*3170*/  LDCU.64 UR8, c[0x4][0x18] ;  /* 0x01000300ff0877ac */ /* 0x000e620008000a00 */
[----:B0-----:R-:W-:Y:S01]  /*3180*/  IMAD.U32 R4, RZ, RZ, UR4 ;  /* 0x00000004ff047e24 */ /* 0x001fe2000f8e00ff */
[----:B------:R-:W-:Y:S01]  /*3190*/  MOV R5, UR5 ;  /* 0x0000000500057c02 */ /* 0x000fe20008000f00 */
[----:B--2---:R-:W-:-:S02]  /*31a0*/  IMAD.U32 R6, RZ, RZ, UR6 ;  /* 0x00000006ff067e24 */ /* 0x004fc4000f8e00ff */
[----:B------:R-:W-:Y:S01]  /*31b0*/  IMAD.U32 R7, RZ, RZ, UR7 ;  /* 0x00000007ff077e24 */ /* 0x000fe2000f8e00ff */
[----:B-1----:R-:W-:Y:S01]  /*31c0*/  MOV R10, UR8 ;  /* 0x00000008000a7c02 */ /* 0x002fe20008000f00 */
[----:B------:R-:W-:-:S07]  /*31d0*/  IMAD.U32 R11, RZ, RZ, UR9 ;  /* 0x00000009ff0b7e24 */ /* 0x000fce000f8e00ff */
[----:B------:R-:W-:-:S07]  /*31e0*/  LEPC R20, `(.L_x_6221) ;  /* 0x000000001014794e */ /* 0x000fce0000000000 */
[----:B---345:R-:W-:Y:S05]  /*31f0*/  CALL.ABS.NOINC R2 ;  /* 0x0000000002007343 */ /* 0x038fea0003c00000 */
.L_x_6221:
[----:B------:R-:W-:Y:S01]  /*3200*/  CS2R R16, SRZ ;  /* 0x0000000000107805 */ /* 0x000fe2000001ff00 */
[----:B------:R-:W-:Y:S06]  /*3210*/  BRA `(.L_x_6200) ;  /* 0x00000000001c7947 */ /* 0x000fec0003800000 */
.L_x_6220:
[----:B------:R-:W2:Y:S01]  /*3220*/  LDG.E.64 R2, desc[UR36][R2.64] ;  /* 0x0000002402027981 */ /* 0x000ea2000c1e1b00 */
[----:B------:R-:W-:Y:S01]  /*3230*/  IMAD.MOV.U32 R17, RZ, RZ, RZ ;  /* 0x000000ffff117224 */ /* 0x000fe200078e00ff */
[----:B--2---:R0:W2:Y:S02]  /*3240*/  I2F.U64 R16, R2 ;  /* 0x0000000200107312 */ /* 0x0040a40000301000 */
[----:B0-2---:R-:W-:Y:S05]  /*3250*/  BRA `(.L_x_6200) ;  /* 0x00000000000c7947 */ /* 0x005fea0003800000 */
.L_x_6219:
[----:B------:R-:W2:Y:S01]  /*3260*/  LDG.E R2, desc[UR36][R2.64] ;  /* 0x0000002402027981 */ /* 0x000ea2000c1e1900 */
[----:B------:R-:W-:Y:S02]  /*3270*/  MOV R17, RZ ;  /* 0x000000ff00117202 */ /* 0x000fe40000000f00 */
[----:B--2---:R-:W-:-:S07]  /*3280*/  I2FP.F32.U32 R16, R2 ;  /* 0x0000000200107245 */ /* 0x004fce0000201000 */
.L_x_6200:
[----:B------:R-:W-:Y:S05]  /*3290*/  BSYNC.RECONVERGENT B7 ;  /* 0x0000000000077941 */ /* 0x000fea0003800200 */
.L_x_6194:
[----:B------:R-:W-:-:S07]  /*32a0*/  VIADD R27, R27, 0x80 ;  /* 0x000000801b1b7836 */ /* 0x000fce0000000000 */
.L_x_6193:
[----:B------:R-:W-:Y:S05]  /*32b0*/  BSYNC.RECONVERGENT B6 ;  /* 0x0000000000067941 */ /* 0x000fea0003800200 */
.L_x_6192:
[----:B------:R-:W-:Y:S01]  /*32c0*/  ISETP.GE.AND P0, PT, R27, R28, PT ;  /* 0x0000001c1b00720c */ /* 0x000fe20003f06270 */
[----:B------:R-:W-:Y:S01]  /*32d0*/  BSSY.RECONVERGENT B6, `(.L_x_6222) ;  /* 0x00000f7000067945 */ /* 0x000fe20003800200 */
[----:B------:R-:W-:-:S11]  /*32e0*/  CS2R R18, SRZ ;  /* 0x0000000000127805 */ /* 0x000fd6000001ff00 */
[----:B------:R-:W-:Y:S05]  /*32f0*/  @P0 BRA `(.L_x_6223) ;  /* 0x0000000c00d00947 */ /* 0x000fea0003800000 */
[----:B0-2-4-:R-:W0:Y:S01]  /*3300*/  LDC.64 R2, c[0x0][0x390] ;  /* 0x0000e400ff027b82 */ /* 0x015e220000000a00 */
[----:B------:R-:W2:Y:S01]  /*3310*/  LDCU UR5, c[0x0][0x3a0] ;  /* 0x00007400ff0577ac */ /* 0x000ea20008000800 */
[----:B------:R-:W-:Y:S01]  /*3320*/  IMAD R0, R29, 0x200, R27 ;  /* 0x000002001d007824 */ /* 0x000fe200078e021b */
[----:B------:R-:W-:-:S04]  /*3330*/  UPRMT UR4, UR38, 0x9910, URZ ;  /* 0x0000991026047896 */ /* 0x000fc800080000ff */
[----:B------:R-:W-:Y:S01]  /*3340*/  UISETP.GT.AND UP0, UPT, UR4, 0x9, UPT ;  /* 0x000000090400788c */ /* 0x000fe2000bf04270 */
[----:B--2---:R-:W-:-:S05]  /*3350*/  IMAD R5, R0, UR5, RZ ;  /* 0x0000000500057c24 */ /* 0x004fca000f8e02ff */
        /* <DEDUP_REMOVED lines=14> */
.L_x_6227:
[----:B------:R-:W2:Y:S02]  /*3440*/  LDG.E.U8 R2, desc[UR36][R2.64] ;  /* 0x0000002402027981 */ /* 0x000ea4000c1e1100 */
[----:B--2---:R-:W-:Y:S01]  /*3450*/  I2FP.F32.U32 R18, R2 ;  /* 0x0000000200127245 */ /* 0x004fe20000201000 */
[----:B------:R-:W-:Y:S06]  /*3460*/  BRA `(.L_x_6223) ;  /* 0x0000000c00747947 */ /* 0x000fec0003800000 */
.L_x_6226:
        /* <DEDUP_REMOVED lines=9> */
.L_x_6230:
[----:B------:R-:W2:Y:S02]  /*3500*/  LDG.E R2, desc[UR36][R2.64] ;  /* 0x0000002402027981 */ /* 0x000ea4000c1e1900 */
[----:B--2---:R-:W-:Y:S01]  /*3510*/  I2FP.F32.S32 R18, R2 ;  /* 0x0000000200127245 */ /* 0x004fe20000201400 */
[----:B------:R-:W-:Y:S06]  /*3520*/  BRA `(.L_x_6223) ;  /* 0x0000000c00447947 */ /* 0x000fec0003800000 */
.L_x_6229:
[----:B------:R-:W2:Y:S02]  /*3530*/  LDG.E.U16 R2, desc[UR36][R2.64] ;  /* 0x0000002402027981 */ /* 0x000ea4000c1e1500 */
[----:B--2---:R0:W2:Y:S01]  /*3540*/  I2F.S16 R18, R2 ;  /* 0x0000000200127306 */ /* 0x0040a20000101400 */
[----:B------:R-:W-:Y:S05]  /*3550*/  BRA `(.L_x_6223) ;  /* 0x0000000c00387947 */ /* 0x000fea0003800000 */
.L_x_6225:
        /* <DEDUP_REMOVED lines=8> */
.L_x_6232:
[----:B------:R-:W2:Y:S02]  /*35e0*/  LDG.E.U16 R2, desc[UR36][R2.64] ;  /* 0x0000002402027981 */ /* 0x000ea4000c1e1500 */
[----:B--2---:R-:W-:Y:S01]  /*35f0*/  HADD2.F32 R18, -RZ, R2.H0_H0 ;  /* 0x20000002ff127230 */ /* 0x004fe20000004100 */
[----:B------:R-:W-:Y:S06]  /*3600*/  BRA `(.L_x_6223) ;  /* 0x0000000c000c7947 */ /* 0x000fec0003800000 */
.L_x_6231:
        /* <DEDUP_REMOVED lines=8> */
.L_x_6234:
[----:B------:R-:W2:Y:S02]  /*3690*/  LDG.E R2, desc[UR36][R2.64] ;  /* 0x0000002402027981 */ /* 0x000ea4000c1e1900 */
[--C-:B--2---:R-:W-:Y:S02]  /*36a0*/  HADD2.F32 R18, -RZ, R2.reuse.H0_H0 ;  /* 0x20000002ff127230 */ /* 0x104fe40000004100 */
[----:B------:R-:W-:Y:S01]  /*36b0*/  HADD2.F32 R19, -RZ, R2.H1_H1 ;  /* 0x30000002ff137230 */ /* 0x000fe20000004100 */
[----:B------:R-:W-:Y:S06]  /*36c0*/  BRA `(.L_x_6223) ;  /* 0x0000000800dc7947 */ /* 0x000fec0003800000 */
.L_x_6233:
        /* <DEDUP_REMOVED lines=11> */
.L_x_6224:
        /* <DEDUP_REMOVED lines=12> */
.L_x_6237:
        /* <DEDUP_REMOVED lines=22> */
.L_x_6236:
        /* <DEDUP_REMOVED lines=25> */
.L_x_6239:
        /* <DEDUP_REMOVED lines=12> */
.L_x_6238:
[----:B------:R-:W2:Y:S02]  /*3bf0*/  LDG.E.U16 R2, desc[UR36][R2.64] ;  /* 0x0000002402027981 */ /* 0x000ea4000c1e1500 */
[----:B--2---:R-:W-:Y:S01]  /*3c00*/  IMAD.U32 R18, R2, 0x10000, RZ ;  /* 0x0001000002127824 */ /* 0x004fe200078e00ff */
[----:B------:R-:W-:Y:S06]  /*3c10*/  BRA `(.L_x_6223) ;  /* 0x0000000400887947 */ /* 0x000fec0003800000 */
.L_x_6235:
        /* <DEDUP_REMOVED lines=11> */
.L_x_6242:
        /* <DEDUP_REMOVED lines=20> */
.L_x_6244:
[----:B------:R-:W-:Y:S05]  /*3e10*/  BSYNC.RECONVERGENT B0 ;  /* 0x0000000000007941 */ /* 0x000fea0003800200 */
.L_x_6243:
[----:B------:R-:W-:Y:S02]  /*3e20*/  SHF.L.U32 R0, R0, 0x14, RZ ;  /* 0x0000001400007819 */ /* 0x000fe400000006ff */
[----:B------:R-:W-:-:S04]  /*3e30*/  LEA R2, R2, 0x3b800000, 0x17 ;  /* 0x3b80000002027811 */ /* 0x000fc800078eb8ff */
[----:B------:R-:W-:Y:S01]  /*3e40*/  LOP3.LUT R18, R2, R0, R7, 0xfe, !PT ;  /* 0x0000000002127212 */ /* 0x000fe200078efe07 */
[----:B------:R-:W-:Y:S06]  /*3e50*/  BRA `(.L_x_6223) ;  /* 0x0000000000f87947 */ /* 0x000fec0003800000 */
.L_x_6241:
        /* <DEDUP_REMOVED lines=20> */
.L_x_6246:
[----:B------:R-:W-:Y:S05]  /*3fa0*/  BSYNC.RECONVERGENT B0 ;  /* 0x0000000000007941 */ /* 0x000fea0003800200 */
.L_x_6245:
[----:B------:R-:W-:Y:S01]  /*3fb0*/  IMAD.SHL.U32 R0, R0, 0x200000, RZ ;  /* 0x0020000000007824 */ /* 0x000fe200078e00ff */
[----:B------:R-:W-:-:S04]  /*3fc0*/  LEA R2, R2, 0x37800000, 0x17 ;  /* 0x3780000002027811 */ /* 0x000fc800078eb8ff */
[----:B------:R-:W-:Y:S01]  /*3fd0*/  LOP3.LUT R18, R2, R0, R7, 0xfe, !PT ;  /* 0x0000000002127212 */ /* 0x000fe200078efe07 */
[----:B------:R-:W-:Y:S06]  /*3fe0*/  BRA `(.L_x_6223) ;  /* 0x0000000000947947 */ /* 0x000fec0003800000 */
.L_x_6240:
        /* <DEDUP_REMOVED lines=11> */
[----:B------:R-:W-:Y:S02]  /*40a0*/  @!P0 IMAD.MOV.U32 R18, RZ, RZ, 0x7f800001 ;  /* 0x7f800001ff128424 */ /* 0x000fe400078e00ff */
[----:B------:R-:W-:Y:S01]  /*40b0*/  @P0 IMAD.SHL.U32 R18, R2, 0x800000, RZ ;  /* 0x0080000002120824 */ /* 0x000fe200078e00ff */
[----:B------:R-:W-:Y:S06]  /*40c0*/  BRA `(.L_x_6223) ;  /* 0x00000000005c7947 */ /* 0x000fec0003800000 */
.L_x_6228:
[----:B------:R-:W-:Y:S01]  /*40d0*/  MOV R2, 0x0 ;  /* 0x0000000000027802 */ /* 0x000fe20000000f00 */
[----:B------:R-:W0:Y:S01]  /*40e0*/  LDCU.64 UR4, c[0x4][0x158] ;  /* 0x01002b00ff0477ac */ /* 0x000e220008000a00 */
[----:B------:R-:W-:Y:S02]  /*40f0*/  HFMA2 R8, -RZ, RZ, 0, 4.64916229248046875e-06 ;  /* 0x0000004eff087431 */ /* 0x000fe400000001ff */
[----:B------:R-:W-:Y:S01]  /*4100*/  IMAD.MOV.U32 R12, RZ, RZ, 0x1 ;  /* 0x00000001ff0c7424 */ /* 0x000fe200078e00ff */
[----:B------:R-:W2:Y:S01]  /*4110*/  LDCU.64 UR6, c[0x4][0x160] ;  /* 0x01002c00ff0677ac */ /* 0x000ea20008000a00 */
[----:B------:R-:W4:Y:S01]  /*4120*/  LDC.64 R2, c[0x4][R2] ;  /* 0x0100000002027b82 */ /* 0x000f220000000a00 */
[----:B------:R-:W-:Y:S01]  /*4130*/  IMAD.MOV.U32 R13, RZ, RZ, RZ ;  /* 0x000000ffff0d7224 */ /* 0x000fe200078e00ff */
[----:B------:R-:W1:Y:S01]  /*4140*/  LDCU.64 UR8, c[0x4][0x18] ;  /* 0x01000300ff0877ac */ /* 0x000e620008000a00 */
[----:B0-----:R-:W-:Y:S01]  /*4150*/  MOV R4, UR4 ;  /* 0x0000000400047c02 */ /* 0x001fe20008000f00 */
[----:B------:R-:W-:-:S02]  /*4160*/  IMAD.U32 R5, RZ, RZ, UR5 ;  /* 0x00000005ff057e24 */ /* 0x000fc4000f8e00ff */
[----:B--2---:R-:W-:Y:S01]  /*4170*/  IMAD.U32 R6, RZ, RZ, UR6 ;  /* 0x00000006ff067e24 */ /* 0x004fe2000f8e00ff */
[----:B------:R-:W-:Y:S01]  /*4180*/  MOV R7, UR7 ;  /* 0x0000000700077c02 */ /* 0x000fe20008000f00 */
[----:B-1----:R-:W-:Y:S02]  /*4190*/  IMAD.U32 R10, RZ, RZ, UR8 ;  /* 0x00000008ff0a7e24 */ /* 0x002fe4000f8e00ff */
[----:B------:R-:W-:-:S07]  /*41a0*/  IMAD.U32 R11, RZ, RZ, UR9 ;  /* 0x00000009ff0b7e24 */ /* 0x000fce000f8e00ff */
[----:B------:R-:W-:-:S07]  /*41b0*/  LEPC R20, `(.L_x_6249) ;  /* 0x000000001014794e */ /* 0x000fce0000000000 */
[----:B---345:R-:W-:Y:S05]  /*41c0*/  CALL.ABS.NOINC R2 ;  /* 0x0000000002007343 */ /* 0x038fea0003c00000 */
.L_x_6249:
[----:B------:R-:W-:Y:S01]  /*41d0*/  MOV R18, RZ ;  /* 0x000000ff00127202 */ /* 0x000fe20000000f00 */
[----:B------:R-:W-:Y:S06]  /*41e0*/  BRA `(.L_x_6223) ;  /* 0x0000000000147947 */ /* 0x000fec0003800000 */
.L_x_6248:
[----:B------:R-:W2:Y:S02]  /*41f0*/  LDG.E.64 R2, desc[UR36][R2.64] ;  /* 0x0000002402027981 */ /* 0x000ea4000c1e1b00 */
[----:B--2---:R0:W2:Y:S02]  /*4200*/  I2F.U64 R18, R2 ;  /* 0x0000000200127312 */ /* 0x0040a40000301000 */
[----:B0-2---:R-:W-:Y:S05]  /*4210*/  BRA `(.L_x_6223) ;  /* 0x0000000000087947 */ /* 0x005fea0003800000 */
.L_x_6247:
[----:B------:R-:W2:Y:S02]  /*4220*/  LDG.E R2, desc[UR36][R2.64] ;  /* 0x0000002402027981 */ /* 0x000ea4000c1e1900 */
[----:B--2---:R-:W-:-:S07]  /*4230*/  I2FP.F32.U32 R18, R2 ;  /* 0x0000000200127245 */ /* 0x004fce0000201000 */
.L_x_6223:
[----:B------:R-:W-:Y:S05]  /*4240*/  BSYNC.RECONVERGENT B6 ;  /* 0x0000000000067941 */ /* 0x000fea0003800200 */
.L_x_6222:
[----:B------:R-:W-:Y:S01]  /*4250*/  ISETP.GE.AND P0, PT, R26, R28, PT ;  /* 0x0000001c1a00720c */ /* 0x000fe20003f06270 */
[----:B------:R-:W-:Y:S01]  /*4260*/  BSSY.RECONVERGENT B2, `(.L_x_6250) ;  /* 0x000028b000027945 */ /* 0x000fe20003800200 */
[----:B------:R-:W-:-:S11]  /*4270*/  CS2R R4, SRZ ;  /* 0x0000000000047805 */ /* 0x000fd6000001ff00 */
[----:B------:R-:W-:Y:S05]  /*4280*/  @P0 BRA `(.L_x_6251) ;  /* 0x0000002800200947 */ /* 0x000fea0003800000 */
[C---:B-1-3-5:R-:W-:Y:S01]  /*4290*/  FSETP.NAN.FTZ.AND P1, PT, |R22|.reuse, |R22|, PT ;  /* 0x400000161600720b */ /* 0x06afe20003f38200 */
[----:B0-2-4-:R-:W-:Y:S01]  /*42a0*/  FADD.FTZ R2, |R22|, -RZ ;  /* 0x800000ff16027221 */ /* 0x015fe20000010200 */
[C---:B------:R-:W-:Y:S01]  /*42b0*/  FSETP.NAN.FTZ.AND P0, PT, |R23|.reuse, |R23|, PT ;  /* 0x400000171700720b */ /* 0x040fe20003f18200 */
[----:B------:R-:W-:-:S12]  /*42c0*/  FADD.FTZ R7, |R23|, -RZ ;  /* 0x800000ff17077221 */ /* 0x000fd80000010200 */
[----:B------:R-:W-:Y:S05]  /*42d0*/  @!P0 BRA !P1, `(.L_x_6252) ;  /* 0x0000000000408947 */ /* 0x000fea0004800000 */
[----:B------:R-:W-:-:S13]  /*42e0*/  FSETP.NEU.FTZ.AND P0, PT, |R22|, +INF , PT ;  /* 0x7f8000001600780b */ /* 0x000fda0003f1d200 */
[----:B------:R-:W-:Y:S01]  /*42f0*/  @!P0 FADD.FTZ R5, R23, R23 ;  /* 0x0000001717058221 */ /* 0x000fe20000010000 */
[----:B------:R-:W-:Y:S01]  /*4300*/  @!P0 IMAD.MOV.U32 R4, RZ, RZ, R22 ;  /* 0x000000ffff048224 */ /* 0x000fe200078e0016 */
[----:B------:R-:W-:Y:S06]  /*4310*/  @!P0 BRA `(.L_x_6251) ;  /* 0x0000002400fc8947 */ /* 0x000fec0003800000 */
[----:B------:R-:W-:-:S13]  /*4320*/  FSETP.NEU.FTZ.AND P0, PT, R7, +INF , PT ;  /* 0x7f8000000700780b */ /* 0x000fda0003f1d000 */
[----:B------:R-:W-:Y:S01]  /*4330*/  @!P0 FADD.FTZ R5, R22, R22 ;  /* 0x0000001616058221 */ /* 0x000fe20000010000 */
[----:B------:R-:W-:Y:S01]  /*4340*/  @!P0 IMAD.MOV.U32 R4, RZ, RZ, R23 ;  /* 0x000000ffff048224 */ /* 0x000fe200078e0017 */
[----:B------:R-:W-:Y:S06]  /*4350*/  @!P0 BRA `(.L_x_6251) ;  /* 0x0000002400ec8947 */ /* 0x000fec0003800000 */
[----:B------:R-:W-:-:S13]  /*4360*/  FSETP.NEU.FTZ.AND P0, PT, R23, RZ, PT ;  /* 0x000000ff1700720b */ /* 0x000fda0003f1d000 */
[----:B------:R-:W-:Y:S01]  /*4370*/  @P0 FADD.FTZ R3, RZ, R23 ;  /* 0x00000017ff030221 */ /* 0x000fe20000010000 */
[--C-:B------:R-:W-:Y:S01]  /*4380*/  @P0 FADD.FTZ R0, RZ, R22.reuse ;  /* 0x00000016ff000221 */ /* 0x100fe20000010000 */
[----:B------:R-:W-:Y:S01]  /*4390*/  @!P0 MOV R5, R23 ;  /* 0x0000001700058202 */ /* 0x000fe20000000f00 */
[----:B------:R-:W-:Y:S02]  /*43a0*/  @!P0 FADD.FTZ R4, R22, R22 ;  /* 0x0000001616048221 */ /* 0x000fe40000010000 */
[----:B------:R-:W-:-:S04]  /*43b0*/  @P0 FADD.FTZ R5, R0, R3 ;  /* 0x0000000300050221 */ /* 0x000fc80000010000 */
[----:B------:R-:W-:Y:S01]  /*43c0*/  @P0 IMAD.MOV.U32 R4, RZ, RZ, R5 ;  /* 0x000000ffff040224 */ /* 0x000fe200078e0005 */
[----:B------:R-:W-:Y:S06]  /*43d0*/  BRA `(.L_x_6251) ;  /* 0x0000002400cc7947 */ /* 0x000fec0003800000 */
.L_x_6252:
[----:B------:R-:W-:-:S04]  /*43e0*/  FMNMX.FTZ R0, R7, |R22|, !PT ;  /* 0x4000001607007209 */ /* 0x000fc80007810000 */
        /* <DEDUP_REMOVED lines=42> */
[----:B------:R-:W-:Y:S05]  /*4690*/  CALL.REL.NOINC `($__internal_13_$__cuda_sm3x_div_rn_ftz_f32_slowpath) ;  /* 0x000000dc003c7944 */ /* 0x000fea0003c00000 */
[----:B------:R-:W-:-:S07]  /*46a0*/  IMAD.MOV.U32 R3, RZ, RZ, R0 ;  /* 0x000000ffff037224 */ /* 0x000fce00078e0000 */
.L_x_6258:
[----:B------:R-:W-:Y:S05]  /*46b0*/  BSYNC.RECONVERGENT B4 ;  /* 0x0000000000047941 */ /* 0x000fea0003800200 */
.L_x_6257:
[----:B------:R-:W-:Y:S02]  /*46c0*/  IMAD.MOV.U32 R9, RZ, RZ, 0x3b33710b ;  /* 0x3b33710bff097424 */ /* 0x000fe400078e00ff */
[----:B------:R-:W-:Y:S01]  /*46d0*/  FMUL.FTZ R0, R3, R3 ;  /* 0x0000000303007220 */ /* 0x000fe20000410000 */
[----:B------:R-:W-:Y:S01]  /*46e0*/  FSETP.NEU.FTZ.AND P1, PT, |R22|, R7, PT ;  /* 0x000000071600720b */ /* 0x000fe20003f3d200 */
[----:B------:R-:W-:Y:S01]  /*46f0*/  FADD.FTZ R7, R7, |R22| ;  /* 0x4000001607077221 */ /* 0x000fe20000010000 */
        /* <DEDUP_REMOVED lines=18> */
.L_x_6256:
        /* <DEDUP_REMOVED lines=30> */
[----:B------:R-:W-:Y:S05]  /*4a00*/  CALL.REL.NOINC `($__internal_13_$__cuda_sm3x_div_rn_ftz_f32_slowpath) ;  /* 0x000000d800607944 */ /* 0x000fea0003c00000 */
[----:B------:R-:W-:-:S07]  /*4a10*/  IMAD.MOV.U32 R2, RZ, RZ, R0 ;  /* 0x000000ffff027224 */ /* 0x000fce00078e0000 */
.L_x_6262:
[----:B------:R-:W-:Y:S05]  /*4a20*/  BSYNC.RECONVERGENT B4 ;  /* 0x0000000000047941 */ /* 0x000fea0003800200 */
.L_x_6261:
[----:B------:R-:W-:Y:S01]  /*4a30*/  MOV R3, 0x3b33710b ;  /* 0x3b33710b00037802 */ /* 0x000fe20000000f00 */
[----:B------:R-:W-:Y:S01]  /*4a40*/  FMUL.FTZ R0, R2, R2 ;  /* 0x0000000202007220 */ /* 0x000fe20000410000 */
[----:B------:R-:W-:Y:S01]  /*4a50*/  IMAD.MOV.U32 R9, RZ, RZ, 0x3fd774eb ;  /* 0x3fd774ebff097424 */ /* 0x000fe200078e00ff */
[----:B------:R-:W-:Y:S01]  /*4a60*/  FSETP.NEU.FTZ.AND P1, PT, |R22|, R7, PT ;  /* 0x000000071600720b */ /* 0x000fe20003f3d200 */
[----:B------:R-:W-:Y:S01]  /*4a70*/  FADD.FTZ R7, R7, |R22| ;  /* 0x4000001607077221 */ /* 0x000fe20000010000 */
        /* <DEDUP_REMOVED lines=17> */
.L_x_6260:
        /* <DEDUP_REMOVED lines=15> */
[----:B------:R-:W-:Y:S05]  /*4c80*/  CALL.REL.NOINC `($__internal_13_$__cuda_sm3x_div_rn_ftz_f32_slowpath) ;  /* 0x000000d400c07944 */ /* 0x000fea0003c00000 */
[----:B------:R-:W-:-:S07]  /*4c90*/  MOV R3, R0 ;  /* 0x0000000000037202 */ /* 0x000fce0000000f00 */
.L_x_6264:
[----:B------:R-:W-:Y:S05]  /*4ca0*/  BSYNC.RECONVERGENT B4 ;  /* 0x0000000000047941 */ /* 0x000fea0003800200 */
.L_x_6263:
        /* <DEDUP_REMOVED lines=22> */
.L_x_6255:
        /* <DEDUP_REMOVED lines=9> */
[----:B------:R-:W-:Y:S01]  /*4ea0*/  FMUL.FTZ R2, R22, -0.36787945032119750977 ;  /* 0xbebc5ab216027820 */ /* 0x000fe20000410000 */
[----:B------:R-:W-:Y:S01]  /*4eb0*/  FMUL.FTZ R3, R23, -0.36787945032119750977 ;  /* 0xbebc5ab217037820 */ /* 0x000fe20000410000 */
        /* <DEDUP_REMOVED lines=13> */
[----:B------:R-:W-:Y:S01]  /*4f90*/  LOP3.LUT R3, R6, 0x800000, RZ, 0xfc, !PT ;  /* 0x0080000006037812 */ /* 0x000fe200078efcff */
[----:B------:R-:W-:-:S04]  /*4fa0*/  HFMA2 R6, -RZ, RZ, 1.875, 0 ;  /* 0x3f800000ff067431 */ /* 0x000fc800000001ff */
        /* <DEDUP_REMOVED lines=15> */
[----:B------:R-:W-:Y:S05]  /*50a0*/  CALL.REL.NOINC `($__internal_13_$__cuda_sm3x_div_rn_ftz_f32_slowpath) ;  /* 0x000000d000b87944 */ /* 0x000fea0003c00000 */
[----:B------:R-:W-:-:S07]  /*50b0*/  IMAD.MOV.U32 R2, RZ, RZ, R0 ;  /* 0x000000ffff027224 */ /* 0x000fce00078e0000 */
.L_x_6267:
[----:B------:R-:W-:Y:S05]  /*50c0*/  BSYNC.RECONVERGENT B4 ;  /* 0x0000000000047941 */ /* 0x000fea0003800200 */
.L_x_6266:
        /* <DEDUP_REMOVED lines=22> */
.L_x_6265:
        /* <DEDUP_REMOVED lines=30> */
[----:B------:R-:W-:Y:S05]  /*5410*/  CALL.REL.NOINC `($__internal_13_$__cuda_sm3x_div_rn_ftz_f32_slowpath) ;  /* 0x000000cc00dc7944 */ /* 0x000fea0003c00000 */
[----:B------:R-:W-:-:S07]  /*5420*/  MOV R2, R0 ;  /* 0x0000000000027202 */ /* 0x000fce0000000f00 */
.L_x_6270:
[----:B------:R-:W-:Y:S05]  /*5430*/  BSYNC.RECONVERGENT B4 ;  /* 0x0000000000047941 */ /* 0x000fea0003800200 */
.L_x_6269:
        /* <DEDUP_REMOVED lines=22> */
.L_x_6268:
        /* <DEDUP_REMOVED lines=15> */
[----:B------:R-:W-:Y:S05]  /*5690*/  CALL.REL.NOINC `($__internal_13_$__cuda_sm3x_div_rn_ftz_f32_slowpath) ;  /* 0x000000cc003c7944 */ /* 0x000fea0003c00000 */
[----:B------:R-:W-:-:S07]  /*56a0*/  IMAD.MOV.U32 R2, RZ, RZ, R0 ;  /* 0x000000ffff027224 */ /* 0x000fce00078e0000 */
.L_x_6272:
[----:B------:R-:W-:Y:S05]  /*56b0*/  BSYNC.RECONVERGENT B4 ;  /* 0x0000000000047941 */ /* 0x000fea0003800200 */
.L_x_6271:
        /* <DEDUP_REMOVED lines=21> */
.L_x_6259:
[----:B------:R-:W-:Y:S05]  /*5810*/  BSYNC.RECONVERGENT B3 ;  /* 0x0000000000037941 */ /* 0x000fea0003800200 */
.L_x_6254:
[----:B------:R-:W-:Y:S01]  /*5820*/  FADD.FTZ R3, R4, 0.69314718246459960938 ;  /* 0x3f31721804037421 */ /* 0x000fe20000010000 */
[----:B------:R-:W-:-:S04]  /*5830*/  LOP3.LUT R5, R0, 0x80000000, R23, 0xb8, !PT ;  /* 0x8000000000057812 */ /* 0x000fc800078eb817 */
[----:B------:R-:W-:Y:S01]  /*5840*/  LOP3.LUT R4, R3, 0x80000000, R22, 0xb8, !PT ;  /* 0x8000000003047812 */ /* 0x000fe200078eb816 */
[----:B------:R-:W-:Y:S06]  /*5850*/  BRA `(.L_x_6251) ;  /* 0x0000001000ac7947 */ /* 0x000fec0003800000 */
.L_x_6253:
[----:B------:R-:W-:Y:S01]  /*5860*/  FSETP.NEU.FTZ.AND P1, PT, R22, RZ, PT ;  /* 0x000000ff1600720b */ /* 0x000fe20003f3d000 */
[----:B------:R-:W-:Y:S01]  /*5870*/  IMAD.MOV.U32 R5, RZ, RZ, R23 ;  /* 0x000000ffff057224 */ /* 0x000fe200078e0017 */
[----:B------:R-:W-:Y:S01]  /*5880*/  FSETP.NEU.FTZ.AND P0, PT, R23, RZ, PT ;  /* 0x000000ff1700720b */ /* 0x000fe20003f1d000 */
[----:B------:R-:W-:-:S12]  /*5890*/  IMAD.MOV.U32 R4, RZ, RZ, R22 ;  /* 0x000000ffff047224 */ /* 0x000fd800078e0016 */
[----:B------:R-:W-:Y:S05]  /*58a0*/  @!P0 BRA !P1, `(.L_x_6251) ;  /* 0x0000001000988947 */ /* 0x000fea0004800000 */
[----:B------:R-:W-:Y:S01]  /*58b0*/  FSETP.GEU.FTZ.AND P1, PT, |R22|, 0.00021143197955098003149, PT ;  /* 0x395db3d71600780b */ /* 0x000fe20003f3e200 */
[----:B------:R-:W-:Y:S01]  /*58c0*/  IMAD.MOV.U32 R4, RZ, RZ, R22 ;  /* 0x000000ffff047224 */ /* 0x000fe200078e0016 */
[----:B------:R-:W-:Y:S02]  /*58d0*/  FSETP.GEU.FTZ.AND P0, PT, R7, 0.00021143197955098003149, PT ;  /* 0x395db3d70700780b */ /* 0x000fe40003f1e000 */
[----:B------:R-:W-:-:S11]  /*58e0*/  MOV R5, R23 ;  /* 0x0000001700057202 */ /* 0x000fd60000000f00 */
[----:B------:R-:W-:Y:S05]  /*58f0*/  @!P0 BRA !P1, `(.L_x_6251) ;  /* 0x0000001000848947 */ /* 0x000fea0004800000 */
        /* <DEDUP_REMOVED lines=63> */
.L_x_6278:
[----:B------:R-:W-:Y:S05]  /*5cf0*/  BSYNC.RECONVERGENT B1 ;  /* 0x0000000000017941 */ /* 0x000fea0003800200 */
.L_x_6277:
        /* <DEDUP_REMOVED lines=8> */
.L_x_6280:
[----:B------:R-:W-:Y:S05]  /*5d80*/  BSYNC.RECONVERGENT B1 ;  /* 0x0000000000017941 */ /* 0x000fea0003800200 */
.L_x_6279:
[----:B------:R-:W-:Y:S01]  /*5d90*/  FADD.FTZ R5, R12, R5 ;  /* 0x000000050c057221 */ /* 0x000fe20000010000 */
[----:B------:R-:W-:Y:S02]  /*5da0*/  HFMA2 R13, -RZ, RZ, 1.875, 0 ;  /* 0x3f800000ff0d7431 */ /* 0x000fe400000001ff */
        /* <DEDUP_REMOVED lines=32> */
.L_x_6276:
[----:B------:R-:W-:-:S13]  /*5fb0*/  FSETP.GEU.FTZ.AND P0, PT, R7, 1, PT ;  /* 0x3f8000000700780b */ /* 0x000fda0003f1e000 */
[----:B------:R-:W-:-:S04]  /*5fc0*/  @!P0 FADD.FTZ R4, -R7, 1 ;  /* 0x3f80000007048421 */ /* 0x000fc80000010100 */
[----:B------:R-:W-:-:S06]  /*5fd0*/  @!P0 FMUL.FTZ R4, R3, R4 ;  /* 0x0000000403048220 */ /* 0x000fcc0000410000 */
[----:B------:R-:W1:Y:S08]  /*5fe0*/  @!P0 MUFU.SQRT R4, R4 ;  /* 0x0000000400048308 */ /* 0x000e700000002000 */
[----:B-1----:R-:W1:Y:S02]  /*5ff0*/  @!P0 MUFU.RCP R5, R4 ;  /* 0x0000000400058308 */ /* 0x002e640000001000 */
[----:B-1----:R-:W-:Y:S01]  /*6000*/  @!P0 FMUL.FTZ R5, R5, |R22| ;  /* 0x4000001605058220 */ /* 0x002fe20000410000 */
[----:B------:R-:W-:Y:S06]  /*6010*/  @!P0 BRA `(.L_x_6275) ;  /* 0x0000000000988947 */ /* 0x000fec0003800000 */
[----:B------:R-:W-:Y:S01]  /*6020*/  FMUL.FTZ R11, R3, R0 ;  /* 0x00000000030b7220 */ /* 0x000fe20000410000 */
[----:B------:R-:W-:Y:S02]  /*6030*/  IMAD.MOV.U32 R13, RZ, RZ, 0x3f800000 ;  /* 0x3f800000ff0d7424 */ /* 0x000fe400078e00ff */
[----:B------:R-:W-:-:S03]  /*6040*/  IMAD.MOV.U32 R15, RZ, RZ, 0x3d39bf78 ;  /* 0x3d39bf78ff0f7424 */ /* 0x000fc600078e00ff */
        /* <DEDUP_REMOVED lines=30> */
.L_x_6274:
[----:B------:R-:W-:-:S04]  /*6230*/  FFMA.FTZ R4, R8, R8, -1 ;  /* 0xbf80000008047423 */ /* 0x000fc80000010008 */
[----:B------:R-:W0:Y:S02]  /*6240*/  MUFU.SQRT R5, R4 ;  /* 0x0000000400057308 */ /* 0x000e240000002000 */
[----:B0-----:R-:W-:-:S06]  /*6250*/  FADD.FTZ R10, R8, R5 ;  /* 0x00000005080a7221 */ /* 0x001fcc0000010000 */
[----:B------:R-:W0:Y:S02]  /*6260*/  MUFU.LG2 R10, R10 ;  /* 0x0000000a000a7308 */ /* 0x000e240000000c00 */
[----:B0-----:R-:W-:-:S07]  /*6270*/  FMUL.FTZ R5, R10, 0.69314718246459960938 ;  /* 0x3f3172180a057820 */ /* 0x001fce0000410000 */
.L_x_6275:
[----:B------:R-:W-:Y:S05]  /*6280*/  BSYNC.RECONVERGENT B0 ;  /* 0x0000000000007941 */ /* 0x000fea0003800200 */
.L_x_6273:
        /* <DEDUP_REMOVED lines=32> */
[----:B0-----:R-:W-:Y:S01]  /*6490*/  @!P1 FMUL.FTZ R2, |R22|, 0.5 ;  /* 0x3f00000016029820 */ /* 0x001fe20000410200 */
[----:B------:R-:W0:Y:S02]  /*64a0*/  @P1 MUFU.RCP R13, R6 ;  /* 0x00000006000d1308 */ /* 0x000e240000001000 */
        /* <DEDUP_REMOVED lines=9> */
.L_x_6288:
[----:B------:R-:W-:Y:S05]  /*6540*/  BSYNC.RECONVERGENT B4 ;  /* 0x0000000000047941 */ /* 0x000fea0003800200 */
.L_x_6287:
[----:B------:R-:W-:-:S04]  /*6550*/  FADD.FTZ R2, R3, R2 ;  /* 0x0000000203027221 */ /* 0x000fc80000010000 */
[----:B------:R-:W-:-:S04]  /*6560*/  FMUL.FTZ R2, R2, R11 ;  /* 0x0000000b02027220 */ /* 0x000fc80000410000 */
[----:B------:R4:W0:Y:S01]  /*6570*/  MUFU.SQRT R4, R2 ;  /* 0x0000000200047308 */ /* 0x0008220000002000 */
[----:B------:R-:W-:Y:S05]  /*6580*/  BRA `(.L_x_6285) ;  /* 0x00000000002c7947 */ /* 0x000fea0003800000 */
.L_x_6286:
        /* <DEDUP_REMOVED lines=11> */
.L_x_6285:
[----:B------:R-:W-:Y:S05]  /*6640*/  BSYNC.RECONVERGENT B1 ;  /* 0x0000000000017941 */ /* 0x000fea0003800200 */
.L_x_6283:
[----:B------:R-:W-:Y:S05]  /*6650*/  BSYNC.RELIABLE B0 ;  /* 0x0000000000007941 */ /* 0x000fea0003800100 */
.L_x_6282:
[----:B0--3--:R-:W-:Y:S01]  /*6660*/  FADD.FTZ R0, |R4|, -RZ ;  /* 0x800000ff04007221 */ /* 0x009fe20000010200 */
        /* <DEDUP_REMOVED lines=13> */
[----:B------:R-:W-:Y:S01]  /*6740*/  IMAD.MOV.U32 R3, RZ, RZ, R8 ;  /* 0x000000ffff037224 */ /* 0x000fe200078e0008 */
[----:B------:R-:W-:-:S07]  /*6750*/  MOV R2, 0x6770 ;  /* 0x0000677000027802 */ /* 0x000fce0000000f00 */
[----:B-12---:R-:W-:Y:S05]  /*6760*/  CALL.REL.NOINC `($__internal_13_$__cuda_sm3x_div_rn_ftz_f32_slowpath) ;  /* 0x000000bc00087944 */ /* 0x006fea0003c00000 */
[----:B------:R-:W-:-:S07]  /*6770*/  IMAD.MOV.U32 R2, RZ, RZ, R0 ;  /* 0x000000ffff027224 */ /* 0x000fce00078e0000 */
.L_x_6290:
[----:B------:R-:W-:Y:S05]  /*6780*/  BSYNC.RECONVERGENT B4 ;  /* 0x0000000000047941 */ /* 0x000fea0003800200 */
.L_x_6289:
        /* <DEDUP_REMOVED lines=28> */
.L_x_6284:
[----:B------:R-:W-:Y:S01]  /*6950*/  MOV R3, 0x3f000000 ;  /* 0x3f00000000037802 */ /* 0x000fe20000000f00 */
[C---:B------:R-:W-:Y:S01]  /*6960*/  FADD.FTZ R6, |R4|.reuse, -RZ ;  /* 0x800000ff04067221 */ /* 0x040fe20000010200 */
[C---:B------:R-:W-:Y:S01]  /*6970*/  FSETP.GT.FTZ.AND P0, PT, |R4|.reuse, 0.56000000238418579102, PT ;  /* 0x3f0f5c290400780b */ /* 0x040fe20003f14200 */
[----:B------:R-:W-:Y:S01]  /*6980*/  IMAD.MOV.U32 R7, RZ, RZ, 0x3f6ee581 ;  /* 0x3f6ee581ff077424 */ /* 0x000fe200078e00ff */
        /* <DEDUP_REMOVED lines=21> */
.L_x_6291:
[----:B------:R-:W-:Y:S05]  /*6ae0*/  BSYNC.RECONVERGENT B3 ;  /* 0x0000000000037941 */ /* 0x000fea0003800200 */
.L_x_6281:
[----:B-1----:R-:W-:Y:S02]  /*6af0*/  LOP3.LUT R4, R5, 0x80000000, R22, 0xb8, !PT ;  /* 0x8000000005047812 */ /* 0x002fe400078eb816 */
[----:B------:R-:W-:-:S07]  /*6b00*/  LOP3.LUT R5, R0, 0x80000000, R23, 0xb8, !PT ;  /* 0x8000000000057812 */ /* 0x000fce00078eb817 */
.L_x_6251:
[----:B------:R-:W-:Y:S05]  /*6b10*/  BSYNC.RECONVERGENT B2 ;  /* 0x0000000000027941 */ /* 0x000fea0003800200 */
.L_x_6250:
[----:B------:R-:W-:Y:S01]  /*6b20*/  IADD3 R27, PT, PT, R26, 0x80, RZ ;  /* 0x000000801a1b7810 */ /* 0x000fe20007ffe0ff */
[----:B------:R-:W-:Y:S01]  /*6b30*/  BSSY.RECONVERGENT B2, `(.L_x_6292) ;  /* 0x0000293000027945 */ /* 0x000fe20003800200 */
[----:B-1-3-5:R-:W-:Y:S02]  /*6b40*/  CS2R R22, SRZ ;  /* 0x0000000000167805 */ /* 0x02afe4000001ff00 */
[----:B------:R-:W-:-:S13]  /*6b50*/  ISETP.GE.AND P0, PT, R27, R28, PT ;  /* 0x0000001c1b00720c */ /* 0x000fda0003f06270 */
[----:B------:R-:W-:Y:S05]  /*6b60*/  @P0 BRA `(.L_x_6293) ;  /* 0x00000028003c0947 */ /* 0x000fea0003800000 */
[C---:B0-2---:R-:W-:Y:S01]  /*6b70*/  FSETP.NAN.FTZ.AND P1, PT, |R24|.reuse, |R24|, PT ;  /* 0x400000181800720b */ /* 0x045fe20003f38200 */
[----:B----4-:R-:W-:Y:S01]  /*6b80*/  FADD.FTZ R2, |R24|, -RZ ;  /* 0x800000ff18027221 */ /* 0x010fe20000010200 */
        /* <DEDUP_REMOVED lines=13> */
[----:B------:R-:W-:-:S04]  /*6c60*/  @P0 FADD.FTZ R3, RZ, R25 ;  /* 0x00000019ff030221 */ /* 0x000fc80000010000 */
[----:B------:R-:W-:-:S05]  /*6c70*/  @P0 FADD.FTZ R22, R22, R3 ;  /* 0x0000000316160221 */ /* 0x000fca0000010000 */
[----:B------:R-:W-:Y:S01]  /*6c80*/  @P0 MOV R23, R22 ;  /* 0x0000001600170202 */ /* 0x000fe20000000f00 */
[----:B------:R-:W-:Y:S01]  /*6c90*/  @!P0 FADD.FTZ R22, R24, R24 ;  /* 0x0000001818168221 */ /* 0x000fe20000010000 */
[----:B------:R-:W-:Y:S01]  /*6ca0*/  @!P0 IMAD.MOV.U32 R23, RZ, RZ, R25 ;  /* 0x000000ffff178224 */ /* 0x000fe200078e0019 */
[----:B------:R-:W-:Y:S06]  /*6cb0*/  BRA `(.L_x_6293) ;  /* 0x0000002400e87947 */ /* 0x000fec0003800000 */
.L_x_6294:
[----:B------:R-:W-:-:S04]  /*6cc0*/  FMNMX.FTZ R0, R7, |R24|, !PT ;  /* 0x4000001807007209 */ /* 0x000fc80007810000 */
[----:B------:R-:W-:-:S13]  /*6cd0*/  FSETP.GT.FTZ.AND P0, PT, R0, 8388608, PT ;  /* 0x4b0000000000780b */ /* 0x000fda0003f14000 */
[----:B------:R-:W-:Y:S05]  /*6ce0*/  @P0 BRA `(.L_x_6295) ;  /* 0x0000001000c40947 */ /* 0x000fea0003800000 */
[----:B------:R-:W-:Y:S01]  /*6cf0*/  FSETP.NEU.FTZ.AND P1, PT, R24, RZ, PT ;  /* 0x000000ff1800720b */ /* 0x000fe20003f3d000 */
[----:B------:R-:W-:Y:S01]  /*6d00*/  IMAD.MOV.U32 R23, RZ, RZ, R25 ;  /* 0x000000ffff177224 */ /* 0x000fe200078e0019 */
[----:B------:R-:W-:Y:S02]  /*6d10*/  FSETP.NEU.FTZ.AND P0, PT, R25, RZ, PT ;  /* 0x000000ff1900720b */ /* 0x000fe40003f1d000 */
[----:B------:R-:W-:-:S11]  /*6d20*/  MOV R22, R24 ;  /* 0x0000001800167202 */ /* 0x000fd60000000f00 */
[----:B------:R-:W-:Y:S05]  /*6d30*/  @!P0 BRA !P1, `(.L_x_6293) ;  /* 0x0000002400c88947 */ /* 0x000fea0004800000 */
[----:B------:R-:W-:Y:S01]  /*6d40*/  FSETP.GEU.FTZ.AND P1, PT, |R24|, 0.00021143197955098003149, PT ;  /* 0x395db3d71800780b */ /* 0x000fe20003f3e200 */
[----:B------:R-:W-:Y:S01]  /*6d50*/  IMAD.MOV.U32 R23, RZ, RZ, R25 ;  /* 0x000000ffff177224 */ /* 0x000fe200078e0019 */
[----:B------:R-:W-:Y:S01]  /*6d60*/  FSETP.GEU.FTZ.AND P0, PT, R7, 0.00021143197955098003149, PT ;  /* 0x395db3d70700780b */ /* 0x000fe20003f1e000 */
[----:B------:R-:W-:-:S12]  /*6d70*/  IMAD.MOV.U32 R22, RZ, RZ, R24 ;  /* 0x000000ffff167224 */ /* 0x000fd800078e0018 */
[----:B------:R-:W-:Y:S05]  /*6d80*/  @!P0 BRA !P1, `(.L_x_6293) ;  /* 0x0000002400b48947 */ /* 0x000fea0004800000 */
        /* <DEDUP_REMOVED lines=9> */
[-C--:B------:R-:W-:Y:S02]  /*6e20*/  VIMNMX R6, PT, PT, R11, R12.reuse, !PT ;  /* 0x0000000c0b067248 */ /* 0x080fe40007fe0100 */
        /* <DEDUP_REMOVED lines=50> */
.L_x_6301:
[----:B------:R-:W-:-:S04]  /*7150*/  FADD.FTZ R10, -R3, R8 ;  /* 0x00000008030a7221 */ /* 0x000fc80000010100 */
[----:B------:R-:W-:-:S07]  /*7160*/  FMUL.FTZ R10, R10, 0.5 ;  /* 0x3f0000000a0a7820 */ /* 0x000fce0000410000 */
.L_x_6302:
[----:B------:R-:W-:Y:S05]  /*7170*/  BSYNC.RECONVERGENT B1 ;  /* 0x0000000000017941 */ /* 0x000fea0003800200 */
.L_x_6300:
        /* <DEDUP_REMOVED lines=11> */
.L_x_6304:
[----:B------:R-:W-:-:S04]  /*7230*/  FADD.FTZ R13, R9, -R12 ;  /* 0x8000000c090d7221 */ /* 0x000fc80000010000 */
[----:B------:R-:W-:-:S07]  /*7240*/  FMUL.FTZ R13, R13, 0.5 ;  /* 0x3f0000000d0d7820 */ /* 0x000fce0000410000 */
.L_x_6305:
[----:B------:R-:W-:Y:S05]  /*7250*/  BSYNC.RECONVERGENT B1 ;  /* 0x0000000000017941 */ /* 0x000fea0003800200 */
.L_x_6303:
[----:B------:R-:W-:Y:S01]  /*7260*/  FADD.FTZ R10, R13, R10 ;  /* 0x0000000a0d0a7221 */ /* 0x000fe20000010000 */
[----:B------:R-:W-:Y:S01]  /*7270*/  FADD.FTZ R11, R6, 1 ;  /* 0x3f800000060b7421 */ /* 0x000fe20000010000 */
[----:B------:R-:W-:Y:S02]  /*7280*/  IMAD.MOV.U32 R15, RZ, RZ, 0x3e800000 ;  /* 0x3e800000ff0f7424 */ /* 0x000fe400078e00ff */
[----:B------:R-:W-:Y:S02]  /*7290*/  HFMA2 R21, -RZ, RZ, 1.3056640625, -1.8671875 ;  /* 0x3d39bf78ff157431 */ /* 0x000fe400000001ff */
        /* <DEDUP_REMOVED lines=31> */
.L_x_6299:
[----:B------:R-:W-:-:S13]  /*7490*/  FSETP.GEU.FTZ.AND P0, PT, R7, 1, PT ;  /* 0x3f8000000700780b */ /* 0x000fda0003f1e000 */
[----:B------:R-:W-:Y:S05]  /*74a0*/  @!P0 BRA `(.L_x_6306) ;  /* 0x0000000000848947 */ /* 0x000fea0003800000 */
[----:B------:R-:W-:Y:S01]  /*74b0*/  FMUL.FTZ R13, R3, R0 ;  /* 0x00000000030d7220 */ /* 0x000fe20000410000 */
[----:B------:R-:W-:Y:S01]  /*74c0*/  MOV R15, 0x3e800000 ;  /* 0x3e800000000f7802 */ /* 0x000fe20000000f00 */
[----:B------:R-:W-:-:S04]  /*74d0*/  IMAD.MOV.U32 R21, RZ, RZ, 0x3d39bf78 ;  /* 0x3d39bf78ff157424 */ /* 0x000fc800078e00ff */
        /* <DEDUP_REMOVED lines=30> */
.L_x_6306:
[----:B------:R-:W-:-:S04]  /*76c0*/  FADD.FTZ R10, -R7, 1 ;  /* 0x3f800000070a7421 */ /* 0x000fc80000010100 */
[----:B------:R-:W-:-:S06]  /*76d0*/  FMUL.FTZ R10, R3, R10 ;  /* 0x0000000a030a7220 */ /* 0x000fcc0000410000 */
[----:B------:R-:W0:Y:S08]  /*76e0*/  MUFU.SQRT R10, R10 ;  /* 0x0000000a000a7308 */ /* 0x000e300000002000 */
[----:B0-----:R-:W0:Y:S02]  /*76f0*/  MUFU.RCP R11, R10 ;  /* 0x0000000a000b7308 */ /* 0x001e240000001000 */
[----:B0-----:R-:W-:Y:S01]  /*7700*/  FMUL.FTZ R22, R11, |R24| ;  /* 0x400000180b167220 */ /* 0x001fe20000410000 */
[----:B------:R-:W-:Y:S06]  /*7710*/  BRA `(.L_x_6297) ;  /* 0x0000000000047947 */ /* 0x000fec0003800000 */
.L_x_6298:
[----:B------:R0:W1:Y:S02]  /*7720*/  MUFU.SQRT R22, R2 ;  /* 0x0000000200167308 */ /* 0x0000640000002000 */
.L_x_6297:
[----:B------:R-:W-:Y:S05]  /*7730*/  BSYNC.RECONVERGENT B0 ;  /* 0x0000000000007941 */ /* 0x000fea0003800200 */
.L_x_6296:
        /* <DEDUP_REMOVED lines=35> */
.L_x_6310:
        /* <DEDUP_REMOVED lines=23> */
.L_x_6316:
[----:B------:R-:W-:-:S04]  /*7ae0*/  FADD.FTZ R0, -R0, R9 ;  /* 0x0000000900007221 */ /* 0x000fc80000010100 */
[----:B------:R-:W-:-:S07]  /*7af0*/  FMUL.FTZ R3, R0, 0.5 ;  /* 0x3f00000000037820 */ /* 0x000fce0000410000 */
.L_x_6317:
[----:B------:R-:W-:Y:S05]  /*7b00*/  BSYNC.RECONVERGENT B4 ;  /* 0x0000000000047941 */ /* 0x000fea0003800200 */
.L_x_6315:
[----:B------:R-:W-:Y:S01]  /*7b10*/  FADD.FTZ R2, R3, R2 ;  /* 0x0000000203027221 */ /* 0x000fe20000010000 */
[----:B------:R-:W-:-:S04]  /*7b20*/  FADD.FTZ R3, R7, R6 ;  /* 0x0000000607037221 */ /* 0x000fc80000010000 */
[----:B------:R-:W-:-:S04]  /*7b30*/  FMUL.FTZ R2, R2, R3 ;  /* 0x0000000302027220 */ /* 0x000fc80000410000 */
[----:B------:R2:W3:Y:S01]  /*7b40*/  MUFU.SQRT R8, R2 ;  /* 0x0000000200087308 */ /* 0x0004e20000002000 */
[----:B------:R-:W-:Y:S05]  /*7b50*/  BRA `(.L_x_6318) ;  /* 0x0000000000487947 */ /* 0x000fea0003800000 */
.L_x_6314:
        /* <DEDUP_REMOVED lines=12> */
.L_x_6313:
[----:B------:R-:W-:Y:S01]  /*7c20*/  FADD.FTZ R0, R6, 1 ;  /* 0x3f80000006007421 */ /* 0x000fe20000010000 */
[----:B------:R-:W-:Y:S01]  /*7c30*/  MUFU.SQRT R3, R2 ;  /* 0x0000000200037308 */ /* 0x000fe20000002000 */
[----:B------:R-:W-:Y:S02]  /*7c40*/  IMAD.MOV.U32 R7, RZ, RZ, 0x3f800000 ;  /* 0x3f800000ff077424 */ /* 0x000fe400078e00ff */
[----:B------:R-:W-:-:S06]  /*7c50*/  FMUL.FTZ R0, R0, 0.5 ;  /* 0x3f00000000007820 */ /* 0x000fcc0000410000 */
[----:B------:R-:W2:Y:S02]  /*7c60*/  MUFU.SQRT R0, R0 ;  /* 0x0000000000007308 */ /* 0x000ea40000002000 */
[----:B--2---:R-:W-:-:S07]  /*7c70*/  FMUL.FTZ R8, R3, R0 ;  /* 0x0000000003087220 */ /* 0x004fce0000410000 */
.L_x_6318:
[----:B------:R-:W-:Y:S05]  /*7c80*/  BSYNC.RECONVERGENT B1 ;  /* 0x0000000000017941 */ /* 0x000fea0003800200 */
.L_x_6312:
[----:B------:R-:W-:Y:S05]  /*7c90*/  BRA `(.L_x_6319) ;  /* 0x0000000000087947 */ /* 0x000fea0003800000 */
.L_x_6309:
[----:B------:R-:W-:Y:S01]  /*7ca0*/  FMUL.FTZ R8, R6, 16777216 ;  /* 0x4b80000006087820 */ /* 0x000fe20000410000 */
[----:B------:R-:W-:-:S07]  /*7cb0*/  FMUL.FTZ R7, R7, 16777216 ;  /* 0x4b80000007077820 */ /* 0x000fce0000410000 */
.L_x_6319:
[----:B------:R-:W-:Y:S05]  /*7cc0*/  BSYNC.RELIABLE B0 ;  /* 0x0000000000007941 */ /* 0x000fea0003800100 */
.L_x_6308:
        /* <DEDUP_REMOVED lines=16> */
[----:B-1----:R-:W-:Y:S05]  /*7dd0*/  CALL.REL.NOINC `($__internal_13_$__cuda_sm3x_div_rn_ftz_f32_slowpath) ;  /* 0x000000a4006c7944 */ /* 0x002fea0003c00000 */
[----:B------:R-:W-:-:S07]  /*7de0*/  MOV R2, R0 ;  /* 0x0000000000027202 */ /* 0x000fce0000000f00 */
.L_x_6321:
[----:B------:R-:W-:Y:S05]  /*7df0*/  BSYNC.RECONVERGENT B4 ;  /* 0x0000000000047941 */ /* 0x000fea0003800200 */
.L_x_6320:
[----:B------:R-:W-:Y:S02]  /*7e00*/  IMAD.MOV.U32 R3, RZ, RZ, 0x3b33710b ;  /* 0x3b33710bff037424 */ /* 0x000fe400078e00ff */
        /* <DEDUP_REMOVED lines=27> */
.L_x_6311:
[----:B------:R-:W-:Y:S05]  /*7fc0*/  BSYNC.RECONVERGENT B3 ;  /* 0x0000000000037941 */ /* 0x000fea0003800200 */
.L_x_6307:
[----:B-1----:R-:W-:Y:S02]  /*7fd0*/  LOP3.LUT R22, R22, 0x80000000, R24, 0xb8, !PT ;  /* 0x8000000016167812 */ /* 0x002fe400078eb818 */
[----:B------:R-:W-:Y:S01]  /*7fe0*/  LOP3.LUT R23, R10, 0x80000000, R25, 0xb8, !PT ;  /* 0x800000000a177812 */ /* 0x000fe200078eb819 */
[----:B------:R-:W-:Y:S06]  /*7ff0*/  BRA `(.L_x_6293) ;  /* 0x0000001400187947 */ /* 0x000fec0003800000 */
.L_x_6295:
        /* <DEDUP_REMOVED lines=33> */
.L_x_6327:
[----:B------:R-:W-:Y:S05]  /*8210*/  BSYNC.RECONVERGENT B4 ;  /* 0x0000000000047941 */ /* 0x000fea0003800200 */
.L_x_6326:
        /* <DEDUP_REMOVED lines=22> */
.L_x_6325:
        /* <DEDUP_REMOVED lines=27> */
[----:B------:R-:W-:Y:S05]  /*8530*/  CALL.REL.NOINC `($__internal_13_$__cuda_sm3x_div_rn_ftz_f32_slowpath) ;  /* 0x0000009c00947944 */ /* 0x000fea0003c00000 */
[----:B------:R-:W-:-:S07]  /*8540*/  IMAD.MOV.U32 R2, RZ, RZ, R0 ;  /* 0x000000ffff027224 */ /* 0x000fce00078e0000 */
.L_x_6330:
[----:B------:R-:W-:Y:S05]  /*8550*/  BSYNC.RECONVERGENT B4 ;  /* 0x0000000000047941 */ /* 0x000fea0003800200 */
.L_x_6329:
        /* <DEDUP_REMOVED lines=22> */
.L_x_6324:
        /* <DEDUP_REMOVED lines=33> */
[----:B------:R-:W-:-:S07]  /*88d0*/  MOV R2, R0 ;  /* 0x0000000000027202 */ /* 0x000fce0000000f00 */
.L_x_6332:
[----:B------:R-:W-:Y:S05]  /*88e0*/  BSYNC.RECONVERGENT B4 ;  /* 0x0000000000047941 */ /* 0x000fea0003800200 */
.L_x_6331:
        /* <DEDUP_REMOVED lines=22> */
.L_x_6323:
        /* <DEDUP_REMOVED lines=26> */
.L_x_6336:
[----:B------:R-:W-:Y:S05]  /*8bf0*/  BSYNC.RECONVERGENT B4 ;  /* 0x0000000000047941 */ /* 0x000fea0003800200 */
.L_x_6335:
        /* <DEDUP_REMOVED lines=22> */
.L_x_6334:
        /* <DEDUP_REMOVED lines=29> */
.L_x_6338:
[----:B------:R-:W-:Y:S05]  /*8f30*/  BSYNC.RECONVERGENT B4 ;  /* 0x0000000000047941 */ /* 0x000fea0003800200 */
.L_x_6337:
        /* <DEDUP_REMOVED lines=22> */
.L_x_6333:
        /* <DEDUP_REMOVED lines=34> */
.L_x_6340:
[----:B------:R-:W-:Y:S05]  /*92c0*/  BSYNC.RECONVERGENT B4 ;  /* 0x0000000000047941 */ /* 0x000fea0003800200 */
.L_x_6339:
[----:B------:R-:W-:Y:S02]  /*92d0*/  IMAD.MOV.U32 R3, RZ, RZ, 0x3b33710b ;  /* 0x3b33710bff037424 */ /* 0x000fe400078e00ff */
[----:B------:R-:W-:Y:S01]  /*92e0*/  FMUL.FTZ R0, R2, R2 ;  /* 0x0000000202007220 */ /* 0x000fe20000410000 */
[----:B------:R-:W-:Y:S01]  /*92f0*/  HFMA2 R11, -RZ, RZ, 1.9599609375, 20144 ;  /* 0x3fd774ebff0b7431 */ /* 0x000fe200000001ff */
        /* <DEDUP_REMOVED lines=18> */
.L_x_6328:
[----:B------:R-:W-:Y:S05]  /*9420*/  BSYNC.RECONVERGENT B3 ;  /* 0x0000000000037941 */ /* 0x000fea0003800200 */
.L_x_6322:
[----:B------:R-:W-:Y:S01]  /*9430*/  FADD.FTZ R3, R8, 0.69314718246459960938 ;  /* 0x3f31721808037421 */ /* 0x000fe20000010000 */
[----:B------:R-:W-:-:S04]  /*9440*/  LOP3.LUT R23, R2, 0x80000000, R25, 0xb8, !PT ;  /* 0x8000000002177812 */ /* 0x000fc800078eb819 */
[----:B------:R-:W-:-:S07]  /*9450*/  LOP3.LUT R22, R3, 0x80000000, R24, 0xb8, !PT ;  /* 0x8000000003167812 */ /* 0x000fce00078eb818 */
.L_x_6293:
[----:B------:R-:W-:Y:S05]  /*9460*/  BSYNC.RECONVERGENT B2 ;  /* 0x0000000000027941 */ /* 0x000fea0003800200 */
.L_x_6292:
[----:B0-2-4-:R-:W-:Y:S01]  /*9470*/  VIADD R3, R26, 0x100 ;  /* 0x000001001a037836 */ /* 0x015fe20000000000 */
[----:B------:R-:W-:Y:S01]  /*9480*/  BSSY.RECONVERGENT B2, `(.L_x_6341) ;  /* 0x0000293000027945 */ /* 0x000fe20003800200 */
[----:B------:R-:W-:-:S03]  /*9490*/  CS2R R24, SRZ ;  /* 0x0000000000187805 */ /* 0x000fc6000001ff00 */
[----:B------:R-:W-:-:S13]  /*94a0*/  ISETP.GE.AND P0, PT, R3, R28, PT ;  /* 0x0000001c0300720c */ /* 0x000fda0003f06270 */
[----:B------:R-:W-:Y:S05]  /*94b0*/  @P0 BRA `(.L_x_6342) ;  /* 0x00000028003c0947 */ /* 0x000fea0003800000 */
[C---:B------:R-:W-:Y:S01]  /*94c0*/  FSETP.NAN.FTZ.AND P1, PT, |R16|.reuse, |R16|, PT ;  /* 0x400000101000720b */ /* 0x040fe20003f38200 */
[----:B------:R-:W-:Y:S01]  /*94d0*/  FADD.FTZ R2, |R16|, -RZ ;  /* 0x800000ff10027221 */ /* 0x000fe20000010200 */
        /* <DEDUP_REMOVED lines=9> */
[----:B------:R-:W-:Y:S01]  /*9570*/  @!P0 MOV R24, R17 ;  /* 0x0000001100188202 */ /* 0x000fe20000000f00 */
[----:B------:R-:W-:Y:S06]  /*9580*/  @!P0 BRA `(.L_x_6342) ;  /* 0x0000002800088947 */ /* 0x000fec0003800000 */
[----:B------:R-:W-:-:S13]  /*9590*/  FSETP.NEU.FTZ.AND P0, PT, R17, RZ, PT ;  /* 0x000000ff1100720b */ /* 0x000fda0003f1d000 */
[----:B------:R-:W-:Y:S01]  /*95a0*/  @P0 FADD.FTZ R24, RZ, R16 ;  /* 0x00000010ff180221 */ /* 0x000fe20000010000 */
[----:B------:R-:W-:-:S04]  /*95b0*/  @P0 FADD.FTZ R3, RZ, R17 ;  /* 0x00000011ff030221 */ /* 0x000fc80000010000 */
[----:B------:R-:W-:-:S04]  /*95c0*/  @P0 FADD.FTZ R24, R24, R3 ;  /* 0x0000000318180221 */ /* 0x000fc80000010000 */
[----:B------:R-:W-:Y:S02]  /*95d0*/  @P0 IMAD.MOV.U32 R25, RZ, RZ, R24 ;  /* 0x000000ffff190224 */ /* 0x000fe400078e0018 */
[----:B------:R-:W-:Y:S01]  /*95e0*/  @!P0 FADD.FTZ R24, R16, R16 ;  /* 0x0000001010188221 */ /* 0x000fe20000010000 */
[----:B------:R-:W-:Y:S01]  /*95f0*/  @!P0 IMAD.MOV.U32 R25, RZ, RZ, R17 ;  /* 0x000000ffff198224 */ /* 0x000fe200078e0011 */
[----:B------:R-:W-:Y:S06]  /*9600*/  BRA `(.L_x_6342) ;  /* 0x0000002400e87947 */ /* 0x000fec0003800000 */
.L_x_6343:
        /* <DEDUP_REMOVED lines=10> */
[----:B------:R-:W-:Y:S02]  /*96b0*/  FSETP.GEU.FTZ.AND P0, PT, R7, 0.00021143197955098003149, PT ;  /* 0x395db3d70700780b */ /* 0x000fe40003f1e000 */
[----:B------:R-:W-:-:S11]  /*96c0*/  MOV R24, R16 ;  /* 0x0000001000187202 */ /* 0x000fd60000000f00 */
        /* <DEDUP_REMOVED lines=61> */
.L_x_6350:
[----:B------:R-:W-:-:S04]  /*9aa0*/  FADD.FTZ R10, -R3, R8 ;  /* 0x00000008030a7221 */ /* 0x000fc80000010100 */
[----:B------:R-:W-:-:S07]  /*9ab0*/  FMUL.FTZ R10, R10, 0.5 ;  /* 0x3f0000000a0a7820 */ /* 0x000fce0000410000 */
.L_x_6351:
[----:B------:R-:W-:Y:S05]  /*9ac0*/  BSYNC.RECONVERGENT B1 ;  /* 0x0000000000017941 */ /* 0x000fea0003800200 */
.L_x_6349:
        /* <DEDUP_REMOVED lines=11> */
.L_x_6353:
[----:B------:R-:W-:-:S04]  /*9b80*/  FADD.FTZ R13, R9, -R12 ;  /* 0x8000000c090d7221 */ /* 0x000fc80000010000 */
[----:B------:R-:W-:-:S07]  /*9b90*/  FMUL.FTZ R13, R13, 0.5 ;  /* 0x3f0000000d0d7820 */ /* 0x000fce0000410000 */
.L_x_6354:
[----:B------:R-:W-:Y:S05]  /*9ba0*/  BSYNC.RECONVERGENT B1 ;  /* 0x0000000000017941 */ /* 0x000fea0003800200 */
.L_x_6352:
[----:B------:R-:W-:Y:S01]  /*9bb0*/  FADD.FTZ R10, R13, R10 ;  /* 0x0000000a0d0a7221 */ /* 0x000fe20000010000 */
[----:B------:R-:W-:Y:S01]  /*9bc0*/  FADD.FTZ R11, R6, 1 ;  /* 0x3f800000060b7421 */ /* 0x000fe20000010000 */
[----:B------:R-:W-:Y:S02]  /*9bd0*/  IMAD.MOV.U32 R15, RZ, RZ, 0x3f800000 ;  /* 0x3f800000ff0f7424 */ /* 0x000fe400078e00ff */
        /* <DEDUP_REMOVED lines=32> */
.L_x_6348:
[----:B------:R-:W-:-:S13]  /*9de0*/  FSETP.GEU.FTZ.AND P0, PT, R7, 1, PT ;  /* 0x3f8000000700780b */ /* 0x000fda0003f1e000 */
[----:B------:R-:W-:Y:S05]  /*9df0*/  @!P0 BRA `(.L_x_6355) ;  /* 0x0000000000848947 */ /* 0x000fea0003800000 */
[----:B------:R-:W-:Y:S01]  /*9e00*/  FMUL.FTZ R13, R3, R0 ;  /* 0x00000000030d7220 */ /* 0x000fe20000410000 */
[----:B------:R-:W-:Y:S02]  /*9e10*/  IMAD.MOV.U32 R15, RZ, RZ, 0x3f800000 ;  /* 0x3f800000ff0f7424 */ /* 0x000fe400078e00ff */
[----:B------:R-:W-:-:S03]  /*9e20*/  HFMA2 R21, -RZ, RZ, 1.3056640625, -1.8671875 ;  /* 0x3d39bf78ff157431 */ /* 0x000fc600000001ff */
        /* <DEDUP_REMOVED lines=30> */
.L_x_6355:
[----:B------:R-:W-:-:S04]  /*a010*/  FADD.FTZ R10, -R7, 1 ;  /* 0x3f800000070a7421 */ /* 0x000fc80000010100 */
[----:B------:R-:W-:-:S06]  /*a020*/  FMUL.FTZ R10, R3, R10 ;  /* 0x0000000a030a7220 */ /* 0x000fcc0000410000 */
[----:B------:R-:W0:Y:S08]  /*a030*/  MUFU.SQRT R10, R10 ;  /* 0x0000000a000a7308 */ /* 0x000e300000002000 */
[----:B0-----:R-:W0:Y:S02]  /*a040*/  MUFU.RCP R11, R10 ;  /* 0x0000000a000b7308 */ /* 0x001e240000001000 */
[----:B0-----:R-:W-:Y:S01]  /*a050*/  FMUL.FTZ R24, R11, |R16| ;  /* 0x400000100b187220 */ /* 0x001fe20000410000 */
[----:B------:R-:W-:Y:S06]  /*a060*/  BRA `(.L_x_6346) ;  /* 0x0000000000047947 */ /* 0x000fec0003800000 */
.L_x_6347:
[----:B------:R0:W1:Y:S02]  /*a070*/  MUFU.SQRT R24, R2 ;  /* 0x0000000200187308 */ /* 0x0000640000002000 */
.L_x_6346:
[----:B------:R-:W-:Y:S05]  /*a080*/  BSYNC.RECONVERGENT B0 ;  /* 0x0000000000007941 */ /* 0x000fea0003800200 */
.L_x_6345:
        /* <DEDUP_REMOVED lines=35> */
.L_x_6359:
        /* <DEDUP_REMOVED lines=23> */
.L_x_6365:
[----:B------:R-:W-:-:S04]  /*a430*/  FADD.FTZ R0, -R0, R9 ;  /* 0x0000000900007221 */ /* 0x000fc80000010100 */
[----:B------:R-:W-:-:S07]  /*a440*/  FMUL.FTZ R3, R0, 0.5 ;  /* 0x3f00000000037820 */ /* 0x000fce0000410000 */
.L_x_6366:
[----:B------:R-:W-:Y:S05]  /*a450*/  BSYNC.RECONVERGENT B4 ;  /* 0x0000000000047941 */ /* 0x000fea0003800200 */
.L_x_6364:
[----:B------:R-:W-:Y:S01]  /*a460*/  FADD.FTZ R2, R3, R2 ;  /* 0x0000000203027221 */ /* 0x000fe20000010000 */
[----:B------:R-:W-:-:S04]  /*a470*/  FADD.FTZ R3, R7, R6 ;  /* 0x0000000607037221 */ /* 0x000fc80000010000 */
[----:B------:R-:W-:-:S04]  /*a480*/  FMUL.FTZ R2, R2, R3 ;  /* 0x0000000302027220 */ /* 0x000fc80000410000 */
[----:B------:R0:W2:Y:S01]  /*a490*/  MUFU.SQRT R8, R2 ;  /* 0x0000000200087308 */ /* 0x0000a20000002000 */
[----:B------:R-:W-:Y:S05]  /*a4a0*/  BRA `(.L_x_6367) ;  /* 0x0000000000487947 */ /* 0x000fea0003800000 */
.L_x_6363:
        /* <DEDUP_REMOVED lines=12> */
.L_x_6362:
[----:B------:R-:W-:Y:S01]  /*a570*/  FADD.FTZ R0, R6, 1 ;  /* 0x3f80000006007421 */ /* 0x000fe20000010000 */
[----:B------:R-:W-:Y:S01]  /*a580*/  MUFU.SQRT R3, R2 ;  /* 0x0000000200037308 */ /* 0x000fe20000002000 */
[----:B------:R-:W-:Y:S02]  /*a590*/  IMAD.MOV.U32 R7, RZ, RZ, 0x3f800000 ;  /* 0x3f800000ff077424 */ /* 0x000fe400078e00ff */
[----:B------:R-:W-:-:S06]  /*a5a0*/  FMUL.FTZ R0, R0, 0.5 ;  /* 0x3f00000000007820 */ /* 0x000fcc0000410000 */
[----:B------:R-:W2:Y:S02]  /*a5b0*/  MUFU.SQRT R0, R0 ;  /* 0x0000000000007308 */ /* 0x000ea40000002000 */
[----:B--2---:R-:W-:-:S07]  /*a5c0*/  FMUL.FTZ R8, R3, R0 ;  /* 0x0000000003087220 */ /* 0x004fce0000410000 */
.L_x_6367:
[----:B------:R-:W-:Y:S05]  /*a5d0*/  BSYNC.RECONVERGENT B1 ;  /* 0x0000000000017941 */ /* 0x000fea0003800200 */
.L_x_6361:
[----:B------:R-:W-:Y:S05]  /*a5e0*/  BRA `(.L_x_6368) ;  /* 0x0000000000087947 */ /* 0x000fea0003800000 */
.L_x_6358:
[----:B------:R-:W-:Y:S01]  /*a5f0*/  FMUL.FTZ R8, R6, 16777216 ;  /* 0x4b80000006087820 */ /* 0x000fe20000410000 */
[----:B------:R-:W-:-:S07]  /*a600*/  FMUL.FTZ R7, R7, 16777216 ;  /* 0x4b80000007077820 */ /* 0x000fce0000410000 */
.L_x_6368:
[----:B------:R-:W-:Y:S05]  /*a610*/  BSYNC.RELIABLE B0 ;  /* 0x0000000000007941 */ /* 0x000fea0003800100 */
.L_x_6357:
[----:B--2---:R-:W-:Y:S01]  /*a620*/  FADD.FTZ R0, |R8|, -RZ ;  /* 0x800000ff08007221 */ /* 0x004fe20000010200 */
        /* <DEDUP_REMOVED lines=15> */
[----:B-1----:R-:W-:Y:S05]  /*a720*/  CALL.REL.NOINC `($__internal_13_$__cuda_sm3x_div_rn_ftz_f32_slowpath) ;  /* 0x0000007c00187944 */ /* 0x002fea0003c00000 */
[----:B------:R-:W-:-:S07]  /*a730*/  IMAD.MOV.U32 R2, RZ, RZ, R0 ;  /* 0x000000ffff027224 */ /* 0x000fce00078e0000 */
.L_x_6370:
[----:B------:R-:W-:Y:S05]  /*a740*/  BSYNC.RECONVERGENT B4 ;  /* 0x0000000000047941 */ /* 0x000fea0003800200 */
.L_x_6369:
        /* <DEDUP_REMOVED lines=17> */
[----:B------:R-:W-:-:S03]  /*a860*/  FSEL R9, R0, 1.8663789033889770508, P2 ;  /* 0x3feee58100097808 */ /* 0x000fc60001000000 */
        /* <DEDUP_REMOVED lines=10> */
.L_x_6360:
[----:B------:R-:W-:Y:S05]  /*a910*/  BSYNC.RECONVERGENT B3 ;  /* 0x0000000000037941 */ /* 0x000fea0003800200 */
.L_x_6356:
[----:B-1----:R-:W-:Y:S02]  /*a920*/  LOP3.LUT R24, R24, 0x80000000, R16, 0xb8, !PT ;  /* 0x8000000018187812 */ /* 0x002fe400078eb810 */
[----:B------:R-:W-:Y:S01]  /*a930*/  LOP3.LUT R25, R10, 0x80000000, R17, 0xb8, !PT ;  /* 0x800000000a197812 */ /* 0x000fe200078eb811 */
[----:B------:R-:W-:Y:S06]  /*a940*/  BRA `(.L_x_6342) ;  /* 0x0000001400187947 */ /* 0x000fec0003800000 */
.L_x_6344:
        /* <DEDUP_REMOVED lines=33> */
.L_x_6376:
[----:B------:R-:W-:Y:S05]  /*ab60*/  BSYNC.RECONVERGENT B4 ;  /* 0x0000000000047941 */ /* 0x000fea0003800200 */
.L_x_6375:
[----:B------:R-:W-:Y:S02]  /*ab70*/  HFMA2 R3, -RZ, RZ, 0.89990234375, 10328 ;  /* 0x3b33710bff037431 */ /* 0x000fe400000001ff */
        /* <DEDUP_REMOVED lines=21> */
.L_x_6374:
        /* <DEDUP_REMOVED lines=29> */
.L_x_6379:
[----:B------:R-:W-:Y:S05]  /*aea0*/  BSYNC.RECONVERGENT B4 ;  /* 0x0000000000047941 */ /* 0x000fea0003800200 */
.L_x_6378:
        /* <DEDUP_REMOVED lines=22> */
.L_x_6373:
        /* <DEDUP_REMOVED lines=20> */
[----:B------:R-:W-:Y:S02]  /*b150*/  MOV R3, 0x3f800000 ;  /* 0x3f80000000037802 */ /* 0x000fe40000000f00 */
        /* <DEDUP_REMOVED lines=13> */
.L_x_6381:
[----:B------:R-:W-:Y:S05]  /*b230*/  BSYNC.RECONVERGENT B4 ;  /* 0x0000000000047941 */ /* 0x000fea0003800200 */
.L_x_6380:
        /* <DEDUP_REMOVED lines=22> */
.L_x_6372:
        /* <DEDUP_REMOVED lines=26> */
.L_x_6385:
[----:B------:R-:W-:Y:S05]  /*b540*/  BSYNC.RECONVERGENT B4 ;  /* 0x0000000000047941 */ /* 0x000fea0003800200 */
.L_x_6384:
        /* <DEDUP_REMOVED lines=22> */
.L_x_6383:
        /* <DEDUP_REMOVED lines=28> */
[----:B------:R-:W-:-:S07]  /*b870*/  MOV R2, R0 ;  /* 0x0000000000027202 */ /* 0x000fce0000000f00 */
.L_x_6387:
[----:B------:R-:W-:Y:S05]  /*b880*/  BSYNC.RECONVERGENT B4 ;  /* 0x0000000000047941 */ /* 0x000fea0003800200 */
.L_x_6386:
        /* <DEDUP_REMOVED lines=22> */
.L_x_6382:
        /* <DEDUP_REMOVED lines=34> */
.L_x_6389:
[----:B------:R-:W-:Y:S05]  /*bc10*/  BSYNC.RECONVERGENT B4 ;  /* 0x0000000000047941 */ /* 0x000fea0003800200 */
.L_x_6388:
[----:B------:R-:W-:Y:S02]  /*bc20*/  HFMA2 R3, -RZ, RZ, 0.89990234375, 10328 ;  /* 0x3b33710bff037431 */ /* 0x000fe400000001ff */
        /* <DEDUP_REMOVED lines=20> */
.L_x_6377:
[----:B------:R-:W-:Y:S05]  /*bd70*/  BSYNC.RECONVERGENT B3 ;  /* 0x0000000000037941 */ /* 0x000fea0003800200 */
.L_x_6371:
[----:B------:R-:W-:Y:S01]  /*bd80*/  FADD.FTZ R3, R8, 0.69314718246459960938 ;  /* 0x3f31721808037421 */ /* 0x000fe20000010000 */
[----:B------:R-:W-:-:S04]  /*bd90*/  LOP3.LUT R25, R2, 0x80000000, R17, 0xb8, !PT ;  /* 0x8000000002197812 */ /* 0x000fc800078eb811 */
[----:B------:R-:W-:-:S07]  /*bda0*/  LOP3.LUT R24, R3, 0x80000000, R16, 0xb8, !PT ;  /* 0x8000000003187812 */ /* 0x000fce00078eb810 */
.L_x_6342:
[----:B------:R-:W-:Y:S05]  /*bdb0*/  BSYNC.RECONVERGENT B2 ;  /* 0x0000000000027941 */ /* 0x000fea0003800200 */
.L_x_6341:
[----:B------:R-:W-:Y:S01]  /*bdc0*/  IADD3 R3, PT, PT, R26, 0x180, RZ ;  /* 0x000001801a037810 */ /* 0x000fe20007ffe0ff */
[----:B------:R-:W-:Y:S01]  /*bdd0*/  BSSY.RECONVERGENT B2, `(.L_x_6390) ;  /* 0x0000293000027945 */ /* 0x000fe20003800200 */
[----:B------:R-:W-:Y:S02]  /*bde0*/  CS2R R16, SRZ ;  /* 0x0000000000107805 */ /* 0x000fe4000001ff00 */
        /* <DEDUP_REMOVED lines=21> */
[----:B------:R-:W-:Y:S01]  /*bf40*/  @!P0 MOV R17, R19 ;  /* 0x0000001300118202 */ /* 0x000fe20000000f00 */
[----:B------:R-:W-:Y:S06]  /*bf50*/  BRA `(.L_x_6391) ;  /* 0x0000002400e87947 */ /* 0x000fec0003800000 */
.L_x_6392:
        /* <DEDUP_REMOVED lines=73> */
.L_x_6399:
[----:B------:R-:W-:-:S04]  /*c3f0*/  FADD.FTZ R10, -R3, R8 ;  /* 0x00000008030a7221 */ /* 0x000fc80000010100 */
[----:B------:R-:W-:-:S07]  /*c400*/  FMUL.FTZ R10, R10, 0.5 ;  /* 0x3f0000000a0a7820 */ /* 0x000fce0000410000 */
.L_x_6400:
[----:B------:R-:W-:Y:S05]  /*c410*/  BSYNC.RECONVERGENT B1 ;  /* 0x0000000000017941 */ /* 0x000fea0003800200 */
.L_x_6398:
        /* <DEDUP_REMOVED lines=11> */
.L_x_6402:
[----:B------:R-:W-:-:S04]  /*c4d0*/  FADD.FTZ R13, R9, -R12 ;  /* 0x8000000c090d7221 */ /* 0x000fc80000010000 */
[----:B------:R-:W-:-:S07]  /*c4e0*/  FMUL.FTZ R13, R13, 0.5 ;  /* 0x3f0000000d0d7820 */ /* 0x000fce0000410000 */
.L_x_6403:
[----:B------:R-:W-:Y:S05]  /*c4f0*/  BSYNC.RECONVERGENT B1 ;  /* 0x0000000000017941 */ /* 0x000fea0003800200 */
.L_x_6401:
        /* <DEDUP_REMOVED lines=35> */
.L_x_6397:
[----:B------:R-:W-:-:S13]  /*c730*/  FSETP.GEU.FTZ.AND P0, PT, R7, 1, PT ;  /* 0x3f8000000700780b */ /* 0x000fda0003f1e000 */
[----:B------:R-:W-:Y:S05]  /*c740*/  @!P0 BRA `(.L_x_6404) ;  /* 0x0000000000848947 */ /* 0x000fea0003800000 */
[----:B------:R-:W-:Y:S01]  /*c750*/  FMUL.FTZ R13, R3, R0 ;  /* 0x00000000030d7220 */ /* 0x000fe20000410000 */
[----:B------:R-:W-:Y:S02]  /*c760*/  IMAD.MOV.U32 R15, RZ, RZ, 0x3f800000 ;  /* 0x3f800000ff0f7424 */ /* 0x000fe400078e00ff */
        /* <DEDUP_REMOVED lines=31> */
.L_x_6404:
[----:B------:R-:W-:-:S04]  /*c960*/  FADD.FTZ R10, -R7, 1 ;  /* 0x3f800000070a7421 */ /* 0x000fc80000010100 */
[----:B------:R-:W-:-:S06]  /*c970*/  FMUL.FTZ R10, R3, R10 ;  /* 0x0000000a030a7220 */ /* 0x000fcc0000410000 */
[----:B------:R-:W0:Y:S08]  /*c980*/  MUFU.SQRT R10, R10 ;  /* 0x0000000a000a7308 */ /* 0x000e300000002000 */
[----:B0-----:R-:W0:Y:S02]  /*c990*/  MUFU.RCP R11, R10 ;  /* 0x0000000a000b7308 */ /* 0x001e240000001000 */
[----:B0-----:R-:W-:Y:S01]  /*c9a0*/  FMUL.FTZ R16, R11, |R18| ;  /* 0x400000120b107220 */ /* 0x001fe20000410000 */
[----:B------:R-:W-:Y:S06]  /*c9b0*/  BRA `(.L_x_6395) ;  /* 0x0000000000047947 */ /* 0x000fec0003800000 */
.L_x_6396:
[----:B------:R0:W1:Y:S02]  /*c9c0*/  MUFU.SQRT R16, R2 ;  /* 0x0000000200107308 */ /* 0x0000640000002000 */
.L_x_6395:
[----:B------:R-:W-:Y:S05]  /*c9d0*/  BSYNC.RECONVERGENT B0 ;  /* 0x0000000000007941 */ /* 0x000fea0003800200 */
.L_x_6394:
        /* <DEDUP_REMOVED lines=35> */
.L_x_6408:
        /* <DEDUP_REMOVED lines=23> */
.L_x_6414:
[----:B------:R-:W-:-:S04]  /*cd80*/  FADD.FTZ R0, -R0, R9 ;  /* 0x0000000900007221 */ /* 0x000fc80000010100 */
[----:B------:R-:W-:-:S07]  /*cd90*/  FMUL.FTZ R3, R0, 0.5 ;  /* 0x3f00000000037820 */ /* 0x000fce0000410000 */
.L_x_6415:
[----:B------:R-:W-:Y:S05]  /*cda0*/  BSYNC.RECONVERGENT B4 ;  /* 0x0000000000047941 */ /* 0x000fea0003800200 */
.L_x_6413:
[----:B------:R-:W-:Y:S01]  /*cdb0*/  FADD.FTZ R2, R3, R2 ;  /* 0x0000000203027221 */ /* 0x000fe20000010000 */
[----:B------:R-:W-:-:S04]  /*cdc0*/  FADD.FTZ R3, R7, R6 ;  /* 0x0000000607037221 */ /* 0x000fc80000010000 */
[----:B------:R-:W-:-:S04]  /*cdd0*/  FMUL.FTZ R2, R2, R3 ;  /* 0x0000000302027220 */ /* 0x000fc80000410000 */
[----:B------:R2:W3:Y:S01]  /*cde0*/  MUFU.SQRT R8, R2 ;  /* 0x0000000200087308 */ /* 0x0004e20000002000 */
[----:B------:R-:W-:Y:S05]  /*cdf0*/  BRA `(.L_x_6416) ;  /* 0x0000000000487947 */ /* 0x000fea0003800000 */
.L_x_6412:
        /* <DEDUP_REMOVED lines=12> */
.L_x_6411:
[----:B------:R-:W-:Y:S01]  /*cec0*/  FADD.FTZ R0, R6, 1 ;  /* 0x3f80000006007421 */ /* 0x000fe20000010000 */
[----:B------:R-:W-:Y:S01]  /*ced0*/  MUFU.SQRT R3, R2 ;  /* 0x0000000200037308 */ /* 0x000fe20000002000 */
[----:B------:R-:W-:Y:S02]  /*cee0*/  MOV R7, 0x3f800000 ;  /* 0x3f80000000077802 */ /* 0x000fe40000000f00 */
[----:B------:R-:W-:-:S06]  /*cef0*/  FMUL.FTZ R0, R0, 0.5 ;  /* 0x3f00000000007820 */ /* 0x000fcc0000410000 */
[----:B------:R-:W2:Y:S02]  /*cf00*/  MUFU.SQRT R0, R0 ;  /* 0x0000000000007308 */ /* 0x000ea40000002000 */
[----:B--2---:R-:W-:-:S07]  /*cf10*/  FMUL.FTZ R8, R3, R0 ;  /* 0x0000000003087220 */ /* 0x004fce0000410000 */
.L_x_6416:
[----:B------:R-:W-:Y:S05]  /*cf20*/  BSYNC.RECONVERGENT B1 ;  /* 0x0000000000017941 */ /* 0x000fea0003800200 */
.L_x_6410:
[----:B------:R-:W-:Y:S05]  /*cf30*/  BRA `(.L_x_6417) ;  /* 0x0000000000087947 */ /* 0x000fea0003800000 */
.L_x_6407:
[----:B------:R-:W-:Y:S01]  /*cf40*/  FMUL.FTZ R8, R6, 16777216 ;  /* 0x4b80000006087820 */ /* 0x000fe20000410000 */
[----:B------:R-:W-:-:S07]  /*cf50*/  FMUL.FTZ R7, R7, 16777216 ;  /* 0x4b80000007077820 */ /* 0x000fce0000410000 */
.L_x_6417:
[----:B------:R-:W-:Y:S05]  /*cf60*/  BSYNC.RELIABLE B0 ;  /* 0x0000000000007941 */ /* 0x000fea0003800100 */
.L_x_6406:
        /* <DEDUP_REMOVED lines=18> */
.L_x_6419:
[----:B------:R-:W-:Y:S05]  /*d090*/  BSYNC.RECONVERGENT B4 ;  /* 0x0000000000047941 */ /* 0x000fea0003800200 */
.L_x_6418:
        /* <DEDUP_REMOVED lines=28> */
.L_x_6409:
[----:B------:R-:W-:Y:S05]  /*d260*/  BSYNC.RECONVERGENT B3 ;  /* 0x0000000000037941 */ /* 0x000fea0003800200 */
.L_x_6405:
[----:B-1----:R-:W-:Y:S02]  /*d270*/  LOP3.LUT R16, R16, 0x80000000, R18, 0xb8, !PT ;  /* 0x8000000010107812 */ /* 0x002fe400078eb812 */
[----:B------:R-:W-:Y:S01]  /*d280*/  LOP3.LUT R17, R10, 0x80000000, R19, 0xb8, !PT ;  /* 0x800000000a117812 */ /* 0x000fe200078eb813 */
[----:B------:R-:W-:Y:S06]  /*d290*/  BRA `(.L_x_6391) ;  /* 0x0000001400187947 */ /* 0x000fec0003800000 */
.L_x_6393:
        /* <DEDUP_REMOVED lines=33> */
.L_x_6425:
[----:B------:R-:W-:Y:S05]  /*d4b0*/  BSYNC.RECONVERGENT B4 ;  /* 0x0000000000047941 */ /* 0x000fea0003800200 */
.L_x_6424:
        /* <DEDUP_REMOVED lines=22> */
.L_x_6423:
        /* <DEDUP_REMOVED lines=29> */
.L_x_6428:
[----:B------:R-:W-:Y:S05]  /*d7f0*/  BSYNC.RECONVERGENT B4 ;  /* 0x0000000000047941 */ /* 0x000fea0003800200 */
.L_x_6427:
        /* <DEDUP_REMOVED lines=22> */
.L_x_6422:
        /* <DEDUP_REMOVED lines=34> */
.L_x_6430:
[----:B------:R-:W-:Y:S05]  /*db80*/  BSYNC.RECONVERGENT B4 ;  /* 0x0000000000047941 */ /* 0x000fea0003800200 */
.L_x_6429:
        /* <DEDUP_REMOVED lines=22> */
.L_x_6421:
        /* <DEDUP_REMOVED lines=26> */
.L_x_6434:
[----:B------:R-:W-:Y:S05]  /*de90*/  BSYNC.RECONVERGENT B4 ;  /* 0x0000000000047941 */ /* 0x000fea0003800200 */
.L_x_6433:
[----:B------:R-:W-:Y:S02]  /*dea0*/  HFMA2 R11, -RZ, RZ, 0.89990234375, 10328 ;  /* 0x3b33710bff0b7431 */ /* 0x000fe400000001ff */
        /* <DEDUP_REMOVED lines=21> */
.L_x_6432:
        /* <DEDUP_REMOVED lines=25> */
[----:B------:R-:W-:Y:S02]  /*e190*/  MOV R3, R9 ;  /* 0x0000000900037202 */ /* 0x000fe40000000f00 */
[----:B------:R-:W-:-:S07]  /*e1a0*/  MOV R2, 0xe1c0 ;  /* 0x0000e1c000027802 */ /* 0x000fce0000000f00 */
[----:B------:R-:W-:Y:S05]  /*e1b0*/  CALL.REL.NOINC `($__internal_13_$__cuda_sm3x_div_rn_ftz_f32_slowpath) ;  /* 0x0000004000747944 */ /* 0x000fea0003c00000 */
[----:B------:R-:W-:-:S07]  /*e1c0*/  IMAD.MOV.U32 R2, RZ, RZ, R0 ;  /* 0x000000ffff027224 */ /* 0x000fce00078e0000 */
.L_x_6436:
[----:B------:R-:W-:Y:S05]  /*e1d0*/  BSYNC.RECONVERGENT B4 ;  /* 0x0000000000047941 */ /* 0x000fea0003800200 */
.L_x_6435:
        /* <DEDUP_REMOVED lines=22> */
.L_x_6431:
        /* <DEDUP_REMOVED lines=34> */
.L_x_6438:
[----:B------:R-:W-:Y:S05]  /*e560*/  BSYNC.RECONVERGENT B4 ;  /* 0x0000000000047941 */ /* 0x000fea0003800200 */
.L_x_6437:
        /* <DEDUP_REMOVED lines=21> */
.L_x_6426:
[----:B------:R-:W-:Y:S05]  /*e6c0*/  BSYNC.RECONVERGENT B3 ;  /* 0x0000000000037941 */ /* 0x000fea0003800200 */
.L_x_6420:
[----:B------:R-:W-:Y:S01]  /*e6d0*/  FADD.FTZ R3, R8, 0.69314718246459960938 ;  /* 0x3f31721808037421 */ /* 0x000fe20000010000 */
[----:B------:R-:W-:-:S04]  /*e6e0*/  LOP3.LUT R17, R2, 0x80000000, R19, 0xb8, !PT ;  /* 0x8000000002117812 */ /* 0x000fc800078eb813 */
[----:B------:R-:W-:-:S07]  /*e6f0*/  LOP3.LUT R16, R3, 0x80000000, R18, 0xb8, !PT ;  /* 0x8000000003107812 */ /* 0x000fce00078eb812 */
.L_x_6391:
[----:B------:R-:W-:Y:S05]  /*e700*/  BSYNC.RECONVERGENT B2 ;  /* 0x0000000000027941 */ /* 0x000fea0003800200 */
.L_x_6390:
        /* <DEDUP_REMOVED lines=9> */
[----:B-1----:R-:W-:Y:S01]  /*e7a0*/  IMAD R7, R0, UR4, RZ ;  /* 0x0000000400077c24 */ /* 0x002fe2000f8e02ff */
[----:B------:R-:W-:-:S04]  /*e7b0*/  MOV R0, R6 ;  /* 0x0000000600007202 */ /* 0x000fc80000000f00 */
[----:B------:R-:W-:Y:S02]  /*e7c0*/  ISETP.GT.AND P0, PT, R0, 0x9, PT ;  /* 0x000000090000780c */ /* 0x000fe40003f04270 */
[----:B--2---:R-:W-:-:S05]  /*e7d0*/  IADD3 R2, P1, PT, R7, R2, RZ ;  /* 0x0000000207027210 */ /* 0x004fca0007f3e0ff */
        /* <DEDUP_REMOVED lines=11> */
[----:B------:R-:W-:Y:S01]  /*e890*/  MOV R26, R27 ;  /* 0x0000001b001a7202 */ /* 0x000fe20000000f00 */
[----:B0-----:R0:W-:Y:S01]  /*e8a0*/  STG.E.U8 desc[UR36][R2.64], R5 ;  /* 0x0000000502007986 */ /* 0x0011e2000c101124 */
[----:B------:R-:W-:Y:S05]  /*e8b0*/  BRA `(.L_x_6447) ;  /* 0x0000000c00a47947 */ /* 0x000fea0003800000 */
.L_x_6445:
[----:B------:R-:W0:Y:S01]  /*e8c0*/  F2I.S64.TRUNC R4, R4 ;  /* 0x0000000400047311 */ /* 0x000e22000020d900 */
[----:B------:R-:W-:Y:S01]  /*e8d0*/  MOV R26, R27 ;  /* 0x0000001b001a7202 */ /* 0x000fe20000000f00 */
[----:B0-----:R-:W-:-:S05]  /*e8e0*/  IMAD.MOV.U32 R7, RZ, RZ, R4 ;  /* 0x000000ffff077224 */ /* 0x001fca00078e0004 */
[----:B------:R0:W-:Y:S01]  /*e8f0*/  STG.E.U8 desc[UR36][R2.64], R7 ;  /* 0x0000000702007986 */ /* 0x0001e2000c101124 */
[----:B------:R-:W-:Y:S05]  /*e900*/  BRA `(.L_x_6447) ;  /* 0x0000000c00907947 */ /* 0x000fea0003800000 */
.L_x_6444:
        /* <DEDUP_REMOVED lines=10> */
.L_x_6449:
[----:B------:R-:W0:Y:S01]  /*e9b0*/  F2I.FTZ.TRUNC.NTZ R5, R4 ;  /* 0x0000000400057305 */ /* 0x000e22000021f100 */
[----:B------:R-:W-:Y:S01]  /*e9c0*/  MOV R26, R27 ;  /* 0x0000001b001a7202 */ /* 0x000fe20000000f00 */
[----:B0-----:R0:W-:Y:S01]  /*e9d0*/  STG.E desc[UR36][R2.64], R5 ;  /* 0x0000000502007986 */ /* 0x0011e2000c101924 */
[----:B------:R-:W-:Y:S05]  /*e9e0*/  BRA `(.L_x_6447) ;  /* 0x0000000c00587947 */ /* 0x000fea0003800000 */
.L_x_6448:
[----:B------:R-:W0:Y:S01]  /*e9f0*/  F2I.FTZ.TRUNC.NTZ R5, R4 ;  /* 0x0000000400057305 */ /* 0x000e22000021f100 */
[----:B------:R-:W-:Y:S01]  /*ea00*/  IMAD.MOV.U32 R26, RZ, RZ, R27 ;  /* 0x000000ffff1a7224 */ /* 0x000fe200078e001b */
[----:B0-----:R0:W-:Y:S01]  /*ea10*/  STG.E.U16 desc[UR36][R2.64], R5 ;  /* 0x0000000502007986 */ /* 0x0011e2000c101524 */
[----:B------:R-:W-:Y:S05]  /*ea20*/  BRA `(.L_x_6447) ;  /* 0x0000000c00487947 */ /* 0x000fea0003800000 */
.L_x_6443:
[----:B------:R-:W-:-:S13]  /*ea30*/  ISETP.GT.AND P0, PT, R0, 0x6, PT ;  /* 0x000000060000780c */ /* 0x000fda0003f04270 */
[----:B------:R-:W-:Y:S05]  /*ea40*/  @P0 BRA `(.L_x_6450) ;  /* 0x00000000002c0947 */ /* 0x000fea0003800000 */
[----:B------:R-:W-:-:S13]  /*ea50*/  ISETP.NE.AND P0, PT, R0, 0x5, PT ;  /* 0x000000050000780c */ /* 0x000fda0003f05270 */
[----:B------:R-:W-:Y:S05]  /*ea60*/  @!P0 BRA `(.L_x_6451) ;  /* 0x0000000000148947 */ /* 0x000fea0003800000 */
[----:B------:R-:W-:-:S13]  /*ea70*/  ISETP.NE.AND P0, PT, R0, 0x6, PT ;  /* 0x000000060000780c */ /* 0x000fda0003f05270 */
[----:B------:R-:W-:Y:S05]  /*ea80*/  @P0 BRA `(.L_x_6446) ;  /* 0x00000008008c0947 */ /* 0x000fea0003800000 */
[----:B------:R1:W-:Y:S01]  /*ea90*/  STG.E desc[UR36][R2.64], R4 ;  /* 0x0000000402007986 */ /* 0x0003e2000c101924 */
[----:B------:R-:W-:Y:S01]  /*eaa0*/  MOV R26, R27 ;  /* 0x0000001b001a7202 */ /* 0x000fe20000000f00 */
[----:B------:R-:W-:Y:S06]  /*eab0*/  BRA `(.L_x_6447) ;  /* 0x0000000c00247947 */ /* 0x000fec0003800000 */
.L_x_6451:
[----:B------:R-:W-:Y:S01]  /*eac0*/  F2FP.F16.F32.PACK_AB R4, RZ, R4 ;  /* 0x00000004ff04723e */ /* 0x000fe200000000ff */
[----:B------:R-:W-:-:S04]  /*ead0*/  IMAD.MOV.U32 R26, RZ, RZ, R27 ;  /* 0x000000ffff1a7224 */ /* 0x000fc800078e001b */
[----:B------:R0:W-:Y:S01]  /*eae0*/  STG.E.U16 desc[UR36][R2.64], R4 ;  /* 0x0000000402007986 */ /* 0x0001e2000c101524 */
[----:B------:R-:W-:Y:S05]  /*eaf0*/  BRA `(.L_x_6447) ;  /* 0x0000000c00147947 */ /* 0x000fea0003800000 */
.L_x_6450:
[----:B------:R-:W-:-:S13]  /*eb00*/  ISETP.NE.AND P0, PT, R0, 0x7, PT ;  /* 0x000000070000780c */ /* 0x000fda0003f05270 */
[----:B------:R-:W-:Y:S05]  /*eb10*/  @!P0 BRA `(.L_x_6452) ;  /* 0x00000000002c8947 */ /* 0x000fea0003800000 */
[----:B------:R-:W-:-:S13]  /*eb20*/  ISETP.NE.AND P0, PT, R0, 0x8, PT ;  /* 0x000000080000780c */ /* 0x000fda0003f05270 */
[----:B------:R-:W-:Y:S05]  /*eb30*/  @!P0 BRA `(.L_x_6453) ;  /* 0x0000000000148947 */ /* 0x000fea0003800000 */
[----:B------:R-:W-:-:S13]  /*eb40*/  ISETP.NE.AND P0, PT, R0, 0x9, PT ;  /* 0x000000090000780c */ /* 0x000fda0003f05270 */
[----:B------:R-:W-:Y:S05]  /*eb50*/  @P0 BRA `(.L_x_6446) ;  /* 0x0000000800580947 */ /* 0x000fea0003800000 */
[----:B------:R2:W-:Y:S01]  /*eb60*/  STG.E.64 desc[UR36][R2.64], R4 ;  /* 0x0000000402007986 */ /* 0x0005e2000c101b24 */
[----:B------:R-:W-:Y:S01]  /*eb70*/  MOV R26, R27 ;  /* 0x0000001b001a7202 */ /* 0x000fe20000000f00 */
[----:B------:R-:W-:Y:S06]  /*eb80*/  BRA `(.L_x_6447) ;  /* 0x0000000800f07947 */ /* 0x000fec0003800000 */
.L_x_6453:
[----:B------:R-:W-:Y:S01]  /*eb90*/  F2FP.F16.F32.PACK_AB R5, R5, R4 ;  /* 0x000000040505723e */ /* 0x000fe200000000ff */
[----:B------:R-:W-:-:S04]  /*eba0*/  IMAD.MOV.U32 R26, RZ, RZ, R27 ;  /* 0x000000ffff1a7224 */ /* 0x000fc800078e001b */
[----:B------:R3:W-:Y:S01]  /*ebb0*/  STG.E desc[UR36][R2.64], R5 ;  /* 0x0000000502007986 */ /* 0x0007e2000c101924 */
[----:B------:R-:W-:Y:S05]  /*ebc0*/  BRA `(.L_x_6447) ;  /* 0x0000000800e07947 */ /* 0x000fea0003800000 */
.L_x_6452:
[----:B------:R-:W-:Y:S01]  /*ebd0*/  FMUL.FTZ R4, R4, 1 ;  /* 0x3f80000004047820 */ /* 0x000fe20000410000 */
[----:B------:R-:W-:-:S05]  /*ebe0*/  MOV R26, R27 ;  /* 0x0000001b001a7202 */ /* 0x000fca0000000f00 */
[----:B------:R-:W0:Y:S02]  /*ebf0*/  F2F.F64.F32 R4, R4 ;  /* 0x0000000400047310 */ /* 0x000e240000201800 */
[----:B0-----:R4:W-:Y:S01]  /*ec00*/  STG.E.64 desc[UR36][R2.64], R4 ;  /* 0x0000000402007986 */ /* 0x0019e2000c101b24 */
[----:B------:R-:W-:Y:S05]  /*ec10*/  BRA `(.L_x_6447) ;  /* 0x0000000800cc7947 */ /* 0x000fea0003800000 */
.L_x_6442:
        /* <DEDUP_REMOVED lines=9> */
[----:B------:R-:W-:Y:S01]  /*ecb0*/  IMAD.MOV.U32 R26, RZ, RZ, R27 ;  /* 0x000000ffff1a7224 */ /* 0x000fe200078e001b */
[----:B------:R-:W-:-:S04]  /*ecc0*/  FSETP.NEU.FTZ.AND P1, PT, R5, RZ, PT ;  /* 0x000000ff0500720b */ /* 0x000fc80003f3d000 */
[----:B------:R-:W-:-:S04]  /*ecd0*/  PLOP3.LUT P0, PT, P0, P1, PT, 0xf8, 0x8f ;  /* 0x00000000008f781c */ /* 0x000fc80000703f70 */
[----:B------:R-:W-:-:S05]  /*ece0*/  SEL R5, RZ, 0x1, !P0 ;  /* 0x00000001ff057807 */ /* 0x000fca0004000000 */
[----:B------:R0:W-:Y:S01]  /*ecf0*/  STG.E.U8 desc[UR36][R2.64], R5 ;  /* 0x0000000502007986 */ /* 0x0001e2000c101124 */
[----:B------:R-:W-:Y:S05]  /*ed00*/  BRA `(.L_x_6447) ;  /* 0x0000000800907947 */ /* 0x000fea0003800000 */
.L_x_6456:
[----:B------:R-:W-:Y:S01]  /*ed10*/  FMUL.FTZ R8, R4, 1 ;  /* 0x3f80000004087820 */ /* 0x000fe20000410000 */
[----:B------:R-:W-:Y:S01]  /*ed20*/  FMUL.FTZ R10, R5, 1 ;  /* 0x3f800000050a7820 */ /* 0x000fe20000410000 */
[----:B------:R-:W-:-:S04]  /*ed30*/  MOV R26, R27 ;  /* 0x0000001b001a7202 */ /* 0x000fc80000000f00 */
        /* <DEDUP_REMOVED lines=8> */
.L_x_6455:
        /* <DEDUP_REMOVED lines=18> */
.L_x_6460:
[----:B------:R-:W-:Y:S05]  /*eee0*/  BSYNC.RECONVERGENT B0 ;  /* 0x0000000000007941 */ /* 0x000fea0003800200 */
.L_x_6459:
[----:B------:R-:W-:Y:S02]  /*eef0*/  LOP3.LUT R7, R0, 0x80, R7, 0xf8, !PT ;  /* 0x0000008000077812 */ /* 0x000fe400078ef807 */
[----:B------:R-:W-:-:S03]  /*ef00*/  MOV R26, R27 ;  /* 0x0000001b001a7202 */ /* 0x000fc60000000f00 */
[----:B------:R0:W-:Y:S01]  /*ef10*/  STG.E.U8 desc[UR36][R2.64], R7 ;  /* 0x0000000702007986 */ /* 0x0001e2000c101124 */
[----:B------:R-:W-:Y:S05]  /*ef20*/  BRA `(.L_x_6447) ;  /* 0x0000000800087947 */ /* 0x000fea0003800000 */
.L_x_6458:
        /* <DEDUP_REMOVED lines=14> */
.L_x_6462:
[----:B------:R-:W-:Y:S05]  /*f010*/  BSYNC.RECONVERGENT B0 ;  /* 0x0000000000007941 */ /* 0x000fea0003800200 */
.L_x_6461:
[----:B------:R-:W-:Y:S02]  /*f020*/  LOP3.LUT R5, R0, 0x80, R7, 0xf8, !PT ;  /* 0x0000008000057812 */ /* 0x000fe400078ef807 */
[----:B------:R-:W-:-:S03]  /*f030*/  MOV R26, R27 ;  /* 0x0000001b001a7202 */ /* 0x000fc60000000f00 */
[----:B------:R0:W-:Y:S01]  /*f040*/  STG.E.U8 desc[UR36][R2.64], R5 ;  /* 0x0000000502007986 */ /* 0x0001e2000c101124 */
[----:B------:R-:W-:Y:S05]  /*f050*/  BRA `(.L_x_6447) ;  /* 0x0000000400bc7947 */ /* 0x000fea0003800000 */
.L_x_6457:
[----:B------:R-:W-:Y:S01]  /*f060*/  F2FP.BF16.F32.PACK_AB R4, RZ, R4 ;  /* 0x00000004ff04723e */ /* 0x000fe200000010ff */
[----:B------:R-:W-:-:S04]  /*f070*/  IMAD.MOV.U32 R26, RZ, RZ, R27 ;  /* 0x000000ffff1a7224 */ /* 0x000fc800078e001b */
[----:B------:R0:W-:Y:S01]  /*f080*/  STG.E.U16 desc[UR36][R2.64], R4 ;  /* 0x0000000402007986 */ /* 0x0001e2000c101524 */
[----:B------:R-:W-:Y:S05]  /*f090*/  BRA `(.L_x_6447) ;  /* 0x0000000400ac7947 */ /* 0x000fea0003800000 */
.L_x_6454:
        /* <DEDUP_REMOVED lines=9> */
[----:B------:R-:W-:Y:S01]  /*f130*/  MOV R26, R27 ;  /* 0x0000001b001a7202 */ /* 0x000fe20000000f00 */
[----:B0-----:R0:W-:Y:S01]  /*f140*/  STG.E.U16 desc[UR36][R2.64], R5 ;  /* 0x0000000502007986 */ /* 0x0011e2000c101524 */
[----:B------:R-:W-:Y:S05]  /*f150*/  BRA `(.L_x_6447) ;  /* 0x00000004007c7947 */ /* 0x000fea0003800000 */
.L_x_6465:
        /* <DEDUP_REMOVED lines=12> */
.L_x_6468:
[----:B------:R-:W-:-:S04]  /*f220*/  SHF.R.U32.HI R0, RZ, 0x14, R4 ;  /* 0x00000014ff007819 */ /* 0x000fc80000011604 */
[----:B------:R-:W-:-:S04]  /*f230*/  LOP3.LUT R5, R0, 0x1, RZ, 0xc0, !PT ;  /* 0x0000000100057812 */ /* 0x000fc800078ec0ff */
[----:B------:R-:W-:-:S04]  /*f240*/  IADD3 R0, PT, PT, R4, 0x487ffff, R5 ;  /* 0x0487ffff04007810 */ /* 0x000fc80007ffe005 */
[----:B------:R-:W-:-:S04]  /*f250*/  SHF.R.U32.HI R0, RZ, 0x14, R0 ;  /* 0x00000014ff007819 */ /* 0x000fc80000011600 */
[----:B------:R-:W-:-:S07]  /*f260*/  LOP3.LUT R5, R0, 0xff, RZ, 0xc0, !PT ;  /* 0x000000ff00057812 */ /* 0x000fce00078ec0ff */
.L_x_6469:
[----:B------:R-:W-:-:S04]  /*f270*/  SHF.R.U32.HI R4, RZ, 0x18, R4 ;  /* 0x00000018ff047819 */ /* 0x000fc80000011604 */
[----:B------:R-:W-:-:S04]  /*f280*/  LOP3.LUT R5, R5, 0x80, R4, 0xf8, !PT ;  /* 0x0000008005057812 */ /* 0x000fc800078ef804 */
[----:B------:R-:W-:-:S07]  /*f290*/  PRMT R0, R5, 0x7610, R0 ;  /* 0x0000761005007816 */ /* 0x000fce0000000000 */
.L_x_6467:
[----:B------:R-:W-:Y:S05]  /*f2a0*/  BSYNC.RECONVERGENT B0 ;  /* 0x0000000000007941 */ /* 0x000fea0003800200 */
.L_x_6466:
[----:B------:R0:W-:Y:S01]  /*f2b0*/  STG.E.U8 desc[UR36][R2.64], R0 ;  /* 0x0000000002007986 */ /* 0x0001e2000c101124 */
[----:B------:R-:W-:Y:S01]  /*f2c0*/  MOV R26, R27 ;  /* 0x0000001b001a7202 */ /* 0x000fe20000000f00 */
[----:B------:R-:W-:Y:S06]  /*f2d0*/  BRA `(.L_x_6447) ;  /* 0x00000004001c7947 */ /* 0x000fec0003800000 */
.L_x_6464:
        /* <DEDUP_REMOVED lines=12> */
.L_x_6472:
[----:B------:R-:W-:-:S04]  /*f3a0*/  SHF.R.U32.HI R0, RZ, 0x15, R4 ;  /* 0x00000015ff007819 */ /* 0x000fc80000011604 */
[----:B------:R-:W-:-:S04]  /*f3b0*/  LOP3.LUT R5, R0, 0x1, RZ, 0xc0, !PT ;  /* 0x0000000100057812 */ /* 0x000fc800078ec0ff */
[----:B------:R-:W-:-:S04]  /*f3c0*/  IADD3 R0, PT, PT, R4, 0x88fffff, R5 ;  /* 0x088fffff04007810 */ /* 0x000fc80007ffe005 */
[----:B------:R-:W-:-:S04]  /*f3d0*/  SHF.R.U32.HI R0, RZ, 0x15, R0 ;  /* 0x00000015ff007819 */ /* 0x000fc80000011600 */
[----:B------:R-:W-:-:S07]  /*f3e0*/  LOP3.LUT R5, R0, 0xff, RZ, 0xc0, !PT ;  /* 0x000000ff00057812 */ /* 0x000fce00078ec0ff */
.L_x_6473:
[----:B------:R-:W-:-:S04]  /*f3f0*/  SHF.R.U32.HI R4, RZ, 0x18, R4 ;  /* 0x00000018ff047819 */ /* 0x000fc80000011604 */
[----:B------:R-:W-:-:S04]  /*f400*/  LOP3.LUT R5, R5, 0x80, R4, 0xf8, !PT ;  /* 0x0000008005057812 */ /* 0x000fc800078ef804 */
[----:B------:R-:W-:-:S07]  /*f410*/  PRMT R0, R5, 0x7610, R0 ;  /* 0x0000761005007816 */ /* 0x000fce0000000000 */
.L_x_6471:
[----:B------:R-:W-:Y:S05]  /*f420*/  BSYNC.RECONVERGENT B0 ;  /* 0x0000000000007941 */ /* 0x000fea0003800200 */
.L_x_6470:
[----:B------:R0:W-:Y:S01]  /*f430*/  STG.E.U8 desc[UR36][R2.64], R0 ;  /* 0x0000000002007986 */ /* 0x0001e2000c101124 */
[----:B------:R-:W-:Y:S01]  /*f440*/  MOV R26, R27 ;  /* 0x0000001b001a7202 */ /* 0x000fe20000000f00 */
[----:B------:R-:W-:Y:S06]  /*f450*/  BRA `(.L_x_6447) ;  /* 0x0000000000bc7947 */ /* 0x000fec0003800000 */
.L_x_6463:
[----:B------:R-:W-:-:S13]  /*f460*/  ISETP.NE.AND P0, PT, R0, 0x1c, PT ;  /* 0x0000001c0000780c */ /* 0x000fda0003f05270 */
[----:B------:R-:W-:Y:S05]  /*f470*/  @!P0 BRA `(.L_x_6474) ;  /* 0x0000000000a88947 */ /* 0x000fea0003800000 */
[----:B------:R-:W-:-:S13]  /*f480*/  ISETP.NE.AND P0, PT, R0, 0x1d, PT ;  /* 0x0000001d0000780c */ /* 0x000fda0003f05270 */
[----:B------:R-:W-:Y:S05]  /*f490*/  @!P0 BRA `(.L_x_6475) ;  /* 0x0000000000908947 */ /* 0x000fea0003800000 */
[----:B------:R-:W-:-:S13]  /*f4a0*/  ISETP.NE.AND P0, PT, R0, 0x2c, PT ;  /* 0x0000002c0000780c */ /* 0x000fda0003f05270 */
[----:B------:R-:W-:Y:S05]  /*f4b0*/  @!P0 BRA `(.L_x_6476) ;  /* 0x0000000000488947 */ /* 0x000fea0003800000 */
.L_x_6446:
        /* <DEDUP_REMOVED lines=16> */
.L_x_6477:
[----:B------:R-:W-:Y:S01]  /*f5c0*/  MOV R26, R27 ;  /* 0x0000001b001a7202 */ /* 0x000fe20000000f00 */
[----:B------:R-:W-:Y:S06]  /*f5d0*/  BRA `(.L_x_6447) ;  /* 0x00000000005c7947 */ /* 0x000fec0003800000 */
.L_x_6476:
        /* <DEDUP_REMOVED lines=16> */
.L_x_6475:
[----:B------:R-:W0:Y:S01]  /*f6e0*/  F2I.U64.TRUNC R4, R4 ;  /* 0x0000000400047311 */ /* 0x000e22000020d800 */
[----:B------:R-:W-:Y:S01]  /*f6f0*/  MOV R26, R27 ;  /* 0x0000001b001a7202 */ /* 0x000fe20000000f00 */
[----:B0-----:R0:W-:Y:S01]  /*f700*/  STG.E.64 desc[UR36][R2.64], R4 ;  /* 0x0000000402007986 */ /* 0x0011e2000c101b24 */
[----:B------:R-:W-:Y:S05]  /*f710*/  BRA `(.L_x_6447) ;  /* 0x00000000000c7947 */ /* 0x000fea0003800000 */
.L_x_6474:
[----:B------:R-:W0:Y:S01]  /*f720*/  F2I.FTZ.U32.TRUNC.NTZ R5, R4 ;  /* 0x0000000400057305 */ /* 0x000e22000021f000 */
[----:B------:R-:W-:Y:S01]  /*f730*/  IMAD.MOV.U32 R26, RZ, RZ, R27 ;  /* 0x000000ffff1a7224 */ /* 0x000fe200078e001b */
[----:B0-----:R0:W-:Y:S06]  /*f740*/  STG.E desc[UR36][R2.64], R5 ;  /* 0x0000000502007986 */ /* 0x0011ec000c101924 */
.L_x_6447:
[----:B------:R-:W-:-:S13]  /*f750*/  ISETP.GE.AND P0, PT, R26, R28, PT ;  /* 0x0000001c1a00720c */ /* 0x000fda0003f06270 */
[----:B------:R-:W-:Y:S05]  /*f760*/  @P0 BREAK.RELIABLE B6 ;  /* 0x0000000000060942 */ /* 0x000fea0003800100 */
[----:B------:R-:W-:Y:S05]  /*f770*/  @P0 BRA `(.L_x_6478) ;  /* 0x0000001c00580947 */ /* 0x000fea0003800000 */
[----:B------:R-:W5:Y:S01]  /*f780*/  LDCU UR4, c[0x0][0x3a8] ;  /* 0x00007500ff0477ac */ /* 0x000f620008000800 */
[----:B01234-:R-:W0:Y:S01]  /*f790*/  LDC.64 R2, c[0x0][0x388] ;  /* 0x0000e200ff027b82 */ /* 0x01fe220000000a00 */
[----:B------:R-:W-:Y:S02]  /*f7a0*/  LEA R0, R29, R26, 0x9 ;  /* 0x0000001a1d007211 */ /* 0x000fe400078e48ff */
[----:B------:R-:W-:-:S03]  /*f7b0*/  PRMT R4, R18, 0x9910, RZ ;  /* 0x0000991012047816 */ /* 0x000fc600000000ff */
[----:B-----5:R-:W-:Y:S02]  /*f7c0*/  IMAD R5, R0, UR4, RZ ;  /* 0x0000000400057c24 */ /* 0x020fe4000f8e02ff */
[----:B------:R-:W-:-:S05]  /*f7d0*/  IMAD.MOV.U32 R0, RZ, RZ, R4 ;  /* 0x000000ffff007224 */ /* 0x000fca00078e0004 */
[----:B------:R-:W-:Y:S02]  /*f7e0*/  ISETP.GT.AND P1, PT, R0, 0x9, PT ;  /* 0x000000090000780c */ /* 0x000fe40003f24270 */
[----:B0-----:R-:W-:-:S04]  /*f7f0*/  IADD3 R2, P0, PT, R5, R2, RZ ;  /* 0x0000000205027210 */ /* 0x001fc80007f1e0ff */
        /* <DEDUP_REMOVED lines=13> */
.L_x_6482:
[----:B------:R-:W0:Y:S02]  /*f8d0*/  F2I.S64.TRUNC R22, R22 ;  /* 0x0000001600167311 */ /* 0x000e24000020d900 */
[----:B0-----:R-:W-:-:S05]  /*f8e0*/  IMAD.MOV.U32 R5, RZ, RZ, R22 ;  /* 0x000000ffff057224 */ /* 0x001fca00078e0016 */
[----:B------:R4:W-:Y:S01]  /*f8f0*/  STG.E.U8 desc[UR36][R2.64], R5 ;  /* 0x0000000502007986 */ /* 0x0009e2000c101124 */
[----:B------:R-:W-:Y:S05]  /*f900*/  BRA `(.L_x_6484) ;  /* 0x0000000c003c7947 */ /* 0x000fea0003800000 */
.L_x_6481:
        /* <DEDUP_REMOVED lines=9> */
.L_x_6486:
[----:B------:R-:W0:Y:S02]  /*f9a0*/  F2I.FTZ.TRUNC.NTZ R5, R22 ;  /* 0x0000001600057305 */ /* 0x000e24000021f100 */
[----:B0-----:R2:W-:Y:S01]  /*f9b0*/  STG.E desc[UR36][R2.64], R5 ;  /* 0x0000000502007986 */ /* 0x0015e2000c101924 */
[----:B------:R-:W-:Y:S05]  /*f9c0*/  BRA `(.L_x_6484) ;  /* 0x0000000c000c7947 */ /* 0x000fea0003800000 */
.L_x_6485:
[----:B------:R-:W0:Y:S02]  /*f9d0*/  F2I.FTZ.TRUNC.NTZ R5, R22 ;  /* 0x0000001600057305 */ /* 0x000e24000021f100 */
[----:B0-----:R0:W-:Y:S01]  /*f9e0*/  STG.E.U16 desc[UR36][R2.64], R5 ;  /* 0x0000000502007986 */ /* 0x0011e2000c101524 */
[----:B------:R-:W-:Y:S05]  /*f9f0*/  BRA `(.L_x_6484) ;  /* 0x0000000c00007947 */ /* 0x000fea0003800000 */
.L_x_6480:
        /* <DEDUP_REMOVED lines=8> */
.L_x_6488:
[----:B------:R-:W-:-:S05]  /*fa80*/  F2FP.F16.F32.PACK_AB R22, RZ, R22 ;  /* 0x00000016ff16723e */ /* 0x000fca00000000ff */
[----:B------:R0:W-:Y:S01]  /*fa90*/  STG.E.U16 desc[UR36][R2.64], R22 ;  /* 0x0000001602007986 */ /* 0x0001e2000c101524 */
[----:B------:R-:W-:Y:S05]  /*faa0*/  BRA `(.L_x_6484) ;  /* 0x0000000800d47947 */ /* 0x000fea0003800000 */
.L_x_6487:
[----:B------:R-:W-:-:S13]  /*fab0*/  ISETP.NE.AND P0, PT, R0, 0x7, PT ;  /* 0x000000070000780c */ /* 0x000fda0003f05270 */
[----:B------:R-:W-:Y:S05]  /*fac0*/  @!P0 BRA `(.L_x_6489) ;  /* 0x0000000000248947 */ /* 0x000fea0003800000 */
[----:B------:R-:W-:-:S13]  /*fad0*/  ISETP.NE.AND P0, PT, R0, 0x8, PT ;  /* 0x000000080000780c */ /* 0x000fda0003f05270 */
[----:B------:R-:W-:Y:S05]  /*fae0*/  @!P0 BRA `(.L_x_6490) ;  /* 0x0000000000108947 */ /* 0x000fea0003800000 */
[----:B------:R-:W-:-:S13]  /*faf0*/  ISETP.NE.AND P0, PT, R0, 0x9, PT ;  /* 0x000000090000780c */ /* 0x000fda0003f05270 */
[----:B------:R-:W-:Y:S05]  /*fb00*/  @P0 BRA `(.L_x_6483) ;  /* 0x0000000400e40947 */ /* 0x000fea0003800000 */
[----:B------:R0:W-:Y:S01]  /*fb10*/  STG.E.64 desc[UR36][R2.64], R22 ;  /* 0x0000001602007986 */ /* 0x0001e2000c101b24 */
[----:B------:R-:W-:Y:S05]  /*fb20*/  BRA `(.L_x_6484) ;  /* 0x0000000800b47947 */ /* 0x000fea0003800000 */
.L_x_6490:
[----:B------:R-:W-:-:S05]  /*fb30*/  F2FP.F16.F32.PACK_AB R5, R23, R22 ;  /* 0x000000161705723e */ /* 0x000fca00000000ff */
[----:B------:R0:W-:Y:S01]  /*fb40*/  STG.E desc[UR36][R2.64], R5 ;  /* 0x0000000502007986 */ /* 0x0001e2000c101924 */
[----:B------:R-:W-:Y:S05]  /*fb50*/  BRA `(.L_x_6484) ;  /* 0x0000000800a87947 */ /* 0x000fea0003800000 */
.L_x_6489:
[----:B------:R-:W-:-:S06]  /*fb60*/  FMUL.FTZ R4, R22, 1 ;  /* 0x3f80000016047820 */ /* 0x000fcc0000410000 */
[----:B------:R-:W0:Y:S02]  /*fb70*/  F2F.F64.F32 R4, R4 ;  /* 0x0000000400047310 */ /* 0x000e240000201800 */
[----:B0-----:R0:W-:Y:S01]  /*fb80*/  STG.E.64 desc[UR36][R2.64], R4 ;  /* 0x0000000402007986 */ /* 0x0011e2000c101b24 */
[----:B------:R-:W-:Y:S05]  /*fb90*/  BRA `(.L_x_6484) ;  /* 0x0000000800987947 */ /* 0x000fea0003800000 */
.L_x_6479:
        /* <DEDUP_REMOVED lines=13> */
.L_x_6494:
        /* <DEDUP_REMOVED lines=16> */
.L_x_6497:
[----:B------:R-:W-:-:S04]  /*fd70*/  SHF.R.U32.HI R22, RZ, 0x18, R22 ;  /* 0x00000018ff167819 */ /* 0x000fc80000011616 */
[----:B------:R-:W-:-:S04]  /*fd80*/  LOP3.LUT R5, R5, 0x80, R22, 0xf8, !PT ;  /* 0x0000008005057812 */ /* 0x000fc800078ef816 */
[----:B------:R-:W-:-:S07]  /*fd90*/  PRMT R0, R5, 0x7610, R0 ;  /* 0x0000761005007816 */ /* 0x000fce0000000000 */
.L_x_6496:
[----:B------:R-:W-:Y:S05]  /*fda0*/  BSYNC.RECONVERGENT B0 ;  /* 0x0000000000007941 */ /* 0x000fea0003800200 */
.L_x_6495:
[----:B------:R0:W-:Y:S01]  /*fdb0*/  STG.E.U8 desc[UR36][R2.64], R0 ;  /* 0x0000000002007986 */ /* 0x0001e2000c101124 */
[----:B------:R-:W-:Y:S05]  /*fdc0*/  BRA `(.L_x_6484) ;  /* 0x00000008000c7947 */ /* 0x000fea0003800000 */
.L_x_6493:
        /* <DEDUP_REMOVED lines=16> */
.L_x_6500:
[----:B------:R-:W-:-:S04]  /*fed0*/  SHF.R.U32.HI R22, RZ, 0x18, R22 ;  /* 0x00000018ff167819 */ /* 0x000fc80000011616 */
[----:B------:R-:W-:-:S04]  /*fee0*/  LOP3.LUT R5, R5, 0x80, R22, 0xf8, !PT ;  /* 0x0000008005057812 */ /* 0x000fc800078ef816 */
[----:B------:R-:W-:-:S07]  /*fef0*/  PRMT R0, R5, 0x7610, R0 ;  /* 0x0000761005007816 */ /* 0x000fce0000000000 */
.L_x_6499:
[----:B------:R-:W-:Y:S05]  /*ff00*/  BSYNC.RECONVERGENT B0 ;  /* 0x0000000000007941 */ /* 0x000fea0003800200 */
.L_x_6498:
[----:B------:R0:W-:Y:S01]  /*ff10*/  STG.E.U8 desc[UR36][R2.64], R0 ;  /* 0x0000000002007986 */ /* 0x0001e2000c101124 */
[----:B------:R-:W-:Y:S05]  /*ff20*/  BRA `(.L_x_6484) ;  /* 0x0000000400b47947 */ /* 0x000fea0003800000 */
.L_x_6492:
        /* <DEDUP_REMOVED lines=21> */
.L_x_6502:
[----:B------:R-:W0:Y:S02]  /*10080*/  F2I.U64.TRUNC R22, R22 ;  /* 0x0000001600167311 */ /* 0x000e24000020d800 */
[----:B0-----:R0:W-:Y:S01]  /*10090*/  STG.E.64 desc[UR36][R2.64], R22 ;  /* 0x0000001602007986 */ /* 0x0011e2000c101b24 */
[----:B------:R-:W-:Y:S05]  /*100a0*/  BRA `(.L_x_6484) ;  /* 0x0000000400547947 */ /* 0x000fea0003800000 */
.L_x_6501:
[----:B------:R-:W0:Y:S02]  /*100b0*/  F2I.FTZ.U32.TRUNC.NTZ R5, R22 ;  /* 0x0000001600057305 */ /* 0x000e24000021f000 */
[----:B0-----:R0:W-:Y:S01]  /*100c0*/  STG.E desc[UR36][R2.64], R5 ;  /* 0x0000000502007986 */ /* 0x0011e2000c101924 */
[----:B------:R-:W-:Y:S05]  /*100d0*/  BRA `(.L_x_6484) ;  /* 0x0000000400487947 */ /* 0x000fea0003800000 */
.L_x_6491:
[----:B------:R-:W-:-:S13]  /*100e0*/  ISETP.GT.AND P0, PT, R0, 0xe, PT ;  /* 0x0000000e0000780c */ /* 0x000fda0003f04270 */
[----:B------:R-:W-:Y:S05]  /*100f0*/  @P0 BRA `(.L_x_6503) ;  /* 0x0000000000500947 */ /* 0x000fea0003800000 */
[----:B------:R-:W-:-:S13]  /*10100*/  ISETP.NE.AND P0, PT, R0, 0xa, PT ;  /* 0x0000000a0000780c */ /* 0x000fda0003f05270 */
[----:B------:R-:W-:Y:S05]  /*10110*/  @!P0 BRA `(.L_x_6504) ;  /* 0x0000000000208947 */ /* 0x000fea0003800000 */
[----:B------:R-:W-:-:S13]  /*10120*/  ISETP.NE.AND P0, PT, R0, 0xb, PT ;  /* 0x0000000b0000780c */ /* 0x000fda0003f05270 */
[----:B------:R-:W-:Y:S05]  /*10130*/  @P0 BRA `(.L_x_6483) ;  /* 0x0000000000580947 */ /* 0x000fea0003800000 */
[----:B------:R-:W-:Y:S02]  /*10140*/  FSETP.NEU.FTZ.AND P0, PT, R22, RZ, PT ;  /* 0x000000ff1600720b */ /* 0x000fe40003f1d000 */
[----:B------:R-:W-:-:S04]  /*10150*/  FSETP.NEU.FTZ.AND P1, PT, R23, RZ, PT ;  /* 0x000000ff1700720b */ /* 0x000fc80003f3d000 */
[----:B------:R-:W-:-:S04]  /*10160*/  PLOP3.LUT P0, PT, P0, P1, PT, 0xf8, 0x8f ;  /* 0x00000000008f781c */ /* 0x000fc80000703f70 */
[----:B------:R-:W-:-:S05]  /*10170*/  SEL R5, RZ, 0x1, !P0 ;  /* 0x00000001ff057807 */ /* 0x000fca0004000000 */
[----:B------:R0:W-:Y:S01]  /*10180*/  STG.E.U8 desc[UR36][R2.64], R5 ;  /* 0x0000000502007986 */ /* 0x0001e2000c101124 */
[----:B------:R-:W-:Y:S05]  /*10190*/  BRA `(.L_x_6484) ;  /* 0x0000000400187947 */ /* 0x000fea0003800000 */
.L_x_6504:
        /* <DEDUP_REMOVED lines=10> */
.L_x_6503:
[----:B------:R-:W-:-:S13]  /*10240*/  ISETP.NE.AND P0, PT, R0, 0xf, PT ;  /* 0x0000000f0000780c */ /* 0x000fda0003f05270 */
[----:B------:R-:W-:Y:S05]  /*10250*/  @!P0 BRA `(.L_x_6505) ;  /* 0x0000000000e08947 */ /* 0x000fea0003800000 */
[----:B------:R-:W-:-:S13]  /*10260*/  ISETP.NE.AND P0, PT, R0, 0x17, PT ;  /* 0x000000170000780c */ /* 0x000fda0003f05270 */
[----:B------:R-:W-:Y:S05]  /*10270*/  @!P0 BRA `(.L_x_6506) ;  /* 0x00000000008c8947 */ /* 0x000fea0003800000 */
[----:B------:R-:W-:-:S13]  /*10280*/  ISETP.NE.AND P0, PT, R0, 0x18, PT ;  /* 0x000000180000780c */ /* 0x000fda0003f05270 */
[----:B------:R-:W-:Y:S05]  /*10290*/  @!P0 BRA `(.L_x_6507) ;  /* 0x0000000000448947 */ /* 0x000fea0003800000 */
.L_x_6483:
[----:B------:R-:W-:Y:S01]  /*102a0*/  MOV R2, 0x0 ;  /* 0x0000000000027802 */ /* 0x000fe20000000f00 */
[----:B------:R-:W0:Y:S01]  /*102b0*/  LDCU.64 UR4, c[0x4][0x158] ;  /* 0x01002b00ff0477ac */ /* 0x000e220008000a00 */
[----:B------:R-:W-:Y:S02]  /*102c0*/  HFMA2 R8, -RZ, RZ, 0, 6.020069122314453125e-06 ;  /* 0x00000065ff087431 */ /* 0x000fe400000001ff */
        /* <DEDUP_REMOVED lines=13> */
.L_x_6508:
[----:B------:R-:W-:Y:S05]  /*103a0*/  BRA `(.L_x_6484) ;  /* 0x0000000000947947 */ /* 0x000fea0003800000 */
.L_x_6507:
        /* <DEDUP_REMOVED lines=12> */
.L_x_6510:
[----:B------:R-:W-:Y:S05]  /*10470*/  BSYNC.RECONVERGENT B0 ;  /* 0x0000000000007941 */ /* 0x000fea0003800200 */
.L_x_6509:
[----:B------:R-:W-:-:S05]  /*10480*/  LOP3.LUT R5, R0, 0x80, R7, 0xf8, !PT ;  /* 0x0000008000057812 */ /* 0x000fca00078ef807 */
[----:B------:R0:W-:Y:S01]  /*10490*/  STG.E.U8 desc[UR36][R2.64], R5 ;  /* 0x0000000502007986 */ /* 0x0001e2000c101124 */
[----:B------:R-:W-:Y:S05]  /*104a0*/  BRA `(.L_x_6484) ;  /* 0x0000000000547947 */ /* 0x000fea0003800000 */
.L_x_6506:
        /* <DEDUP_REMOVED lines=11> */
.L_x_6512:
[----:B------:R-:W-:Y:S01]  /*10560*/  HFMA2 R0, -RZ, RZ, 0, 7.569789886474609375e-06 ;  /* 0x0000007fff007431 */ /* 0x000fe200000001ff */
[----:B------:R-:W-:-:S04]  /*10570*/  ISETP.GT.U32.AND P0, PT, R4, 0x7f800000, PT ;  /* 0x7f8000000400780c */ /* 0x000fc80003f04070 */
[----:B------:R-:W-:-:S09]  /*10580*/  SEL R0, R0, 0x7c, P0 ;  /* 0x0000007c00007807 */ /* 0x000fd20000000000 */
.L_x_6513:
[----:B------:R-:W-:Y:S05]  /*10590*/  BSYNC.RECONVERGENT B0 ;  /* 0x0000000000007941 */ /* 0x000fea0003800200 */
.L_x_6511:
[----:B------:R-:W-:-:S04]  /*105a0*/  SHF.R.U32.HI R5, RZ, 0x18, R22 ;  /* 0x00000018ff057819 */ /* 0x000fc80000011616 */
[----:B------:R-:W-:-:S05]  /*105b0*/  LOP3.LUT R5, R0, 0x80, R5, 0xf8, !PT ;  /* 0x0000008000057812 */ /* 0x000fca00078ef805 */
[----:B------:R0:W-:Y:S01]  /*105c0*/  STG.E.U8 desc[UR36][R2.64], R5 ;  /* 0x0000000502007986 */ /* 0x0001e2000c101124 */
[----:B------:R-:W-:Y:S05]  /*105d0*/  BRA `(.L_x_6484) ;  /* 0x0000000000087947 */ /* 0x000fea0003800000 */
.L_x_6505:
[----:B------:R-:W-:-:S05]  /*105e0*/  F2FP.BF16.F32.PACK_AB R22, RZ, R22 ;  /* 0x00000016ff16723e */ /* 0x000fca00000010ff */
[----:B------:R0:W-:Y:S02]  /*105f0*/  STG.E.U16 desc[UR36][R2.64], R22 ;  /* 0x0000001602007986 */ /* 0x0001e4000c101524 */
.L_x_6484:
[----:B------:R-:W-:-:S07]  /*10600*/  VIADD R26, R26, 0x80 ;  /* 0x000000801a1a7836 */ /* 0x000fce0000000000 */
.L_x_6441:
[----:B------:R-:W-:-:S13]  /*10610*/  ISETP.GE.AND P0, PT, R26, R28, PT ;  /* 0x0000001c1a00720c */ /* 0x000fda0003f06270 */
[----:B------:R-:W-:Y:S05]  /*10620*/  @P0 BREAK.RELIABLE B6 ;  /* 0x0000000000060942 */ /* 0x000fea0003800100 */
[----:B------:R-:W-:Y:S05]  /*10630*/  @P0 BRA `(.L_x_6478) ;  /* 0x0000000c00a80947 */ /* 0x000fea0003800000 */
[----:B------:R-:W-:Y:S05]  /*10640*/  BSYNC.RELIABLE B6 ;  /* 0x0000000000067941 */ /* 0x000fea0003800100 */
.L_x_6440:
        /* <DEDUP_REMOVED lines=21> */
.L_x_6517:
[----:B------:R-:W0:Y:S02]  /*107a0*/  F2I.S64.TRUNC R24, R24 ;  /* 0x0000001800187311 */ /* 0x000e24000020d900 */
[----:B0-----:R-:W-:-:S05]  /*107b0*/  IMAD.MOV.U32 R5, RZ, RZ, R24 ;  /* 0x000000ffff057224 */ /* 0x001fca00078e0018 */
[----:B------:R0:W-:Y:S01]  /*107c0*/  STG.E.U8 desc[UR36][R2.64], R5 ;  /* 0x0000000502007986 */ /* 0x0001e2000c101124 */
[----:B------:R-:W-:Y:S05]  /*107d0*/  BRA `(.L_x_6519) ;  /* 0x0000000c003c7947 */ /* 0x000fea0003800000 */
.L_x_6516:
        /* <DEDUP_REMOVED lines=9> */
.L_x_6521:
[----:B------:R-:W0:Y:S02]  /*10870*/  F2I.FTZ.TRUNC.NTZ R5, R24 ;  /* 0x0000001800057305 */ /* 0x000e24000021f100 */
[----:B0-----:R0:W-:Y:S01]  /*10880*/  STG.E desc[UR36][R2.64], R5 ;  /* 0x0000000502007986 */ /* 0x0011e2000c101924 */
[----:B------:R-:W-:Y:S05]  /*10890*/  BRA `(.L_x_6519) ;  /* 0x0000000c000c7947 */ /* 0x000fea0003800000 */
.L_x_6520:
[----:B------:R-:W0:Y:S02]  /*108a0*/  F2I.FTZ.TRUNC.NTZ R5, R24 ;  /* 0x0000001800057305 */ /* 0x000e24000021f100 */
[----:B0-----:R0:W-:Y:S01]  /*108b0*/  STG.E.U16 desc[UR36][R2.64], R5 ;  /* 0x0000000502007986 */ /* 0x0011e2000c101524 */
[----:B------:R-:W-:Y:S05]  /*108c0*/  BRA `(.L_x_6519) ;  /* 0x0000000c00007947 */ /* 0x000fea0003800000 */
.L_x_6515:
        /* <DEDUP_REMOVED lines=8> */
.L_x_6523:
[----:B------:R-:W-:-:S05]  /*10950*/  F2FP.F16.F32.PACK_AB R24, RZ, R24 ;  /* 0x00000018ff18723e */ /* 0x000fca00000000ff */
[----:B------:R0:W-:Y:S01]  /*10960*/  STG.E.U16 desc[UR36][R2.64], R24 ;  /* 0x0000001802007986 */ /* 0x0001e2000c101524 */
[----:B------:R-:W-:Y:S05]  /*10970*/  BRA `(.L_x_6519) ;  /* 0x0000000800d47947 */ /* 0x000fea0003800000 */
.L_x_6522:
        /* <DEDUP_REMOVED lines=8> */
.L_x_6525:
[----:B------:R-:W-:-:S05]  /*10a00*/  F2FP.F16.F32.PACK_AB R5, R25, R24 ;  /* 0x000000181905723e */ /* 0x000fca00000000ff */
[----:B------:R0:W-:Y:S01]  /*10a10*/  STG.E desc[UR36][R2.64], R5 ;  /* 0x0000000502007986 */ /* 0x0001e2000c101924 */
[----:B------:R-:W-:Y:S05]  /*10a20*/  BRA `(.L_x_6519) ;  /* 0x0000000800a87947 */ /* 0x000fea0003800000 */
.L_x_6524:
[----:B------:R-:W-:-:S06]  /*10a30*/  FMUL.FTZ R4, R24, 1 ;  /* 0x3f80000018047820 */ /* 0x000fcc0000410000 */
[----:B------:R-:W0:Y:S02]  /*10a40*/  F2F.F64.F32 R4, R4 ;  /* 0x0000000400047310 */ /* 0x000e240000201800 */
[----:B0-----:R0:W-:Y:S01]  /*10a50*/  STG.E.64 desc[UR36][R2.64], R4 ;  /* 0x0000000402007986 */ /* 0x0011e2000c101b24 */
[----:B------:R-:W-:Y:S05]  /*10a60*/  BRA `(.L_x_6519) ;  /* 0x0000000800987947 */ /* 0x000fea0003800000 */
.L_x_6514:
        /* <DEDUP_REMOVED lines=13> */
.L_x_6529:
[----:B------:R-:W-:Y:S01]  /*10b40*/  LOP3.LUT R4, R24, 0x7fffffff, RZ, 0xc0, !PT ;  /* 0x7fffffff18047812 */ /* 0x000fe200078ec0ff */
        /* <DEDUP_REMOVED lines=15> */
.L_x_6532:
[----:B------:R-:W-:-:S04]  /*10c40*/  SHF.R.U32.HI R24, RZ, 0x18, R24 ;  /* 0x00000018ff187819 */ /* 0x000fc80000011618 */
[----:B------:R-:W-:-:S04]  /*10c50*/  LOP3.LUT R5, R5, 0x80, R24, 0xf8, !PT ;  /* 0x0000008005057812 */ /* 0x000fc800078ef818 */
[----:B------:R-:W-:-:S07]  /*10c60*/  PRMT R0, R5, 0x7610, R0 ;  /* 0x0000761005007816 */ /* 0x000fce0000000000 */
.L_x_6531:
[----:B------:R-:W-:Y:S05]  /*10c70*/  BSYNC.RECONVERGENT B0 ;  /* 0x0000000000007941 */ /* 0x000fea0003800200 */
.L_x_6530:
[----:B------:R0:W-:Y:S01]  /*10c80*/  STG.E.U8 desc[UR36][R2.64], R0 ;  /* 0x0000000002007986 */ /* 0x0001e2000c101124 */
[----:B------:R-:W-:Y:S05]  /*10c90*/  BRA `(.L_x_6519) ;  /* 0x00000008000c7947 */ /* 0x000fea0003800000 */
.L_x_6528:
        /* <DEDUP_REMOVED lines=16> */
.L_x_6535:
[----:B------:R-:W-:-:S04]  /*10da0*/  SHF.R.U32.HI R24, RZ, 0x18, R24 ;  /* 0x00000018ff187819 */ /* 0x000fc80000011618 */
[----:B------:R-:W-:-:S04]  /*10db0*/  LOP3.LUT R5, R5, 0x80, R24, 0xf8, !PT ;  /* 0x0000008005057812 */ /* 0x000fc800078ef818 */
[----:B------:R-:W-:-:S07]  /*10dc0*/  PRMT R0, R5, 0x7610, R0 ;  /* 0x0000761005007816 */ /* 0x000fce0000000000 */
.L_x_6534:
[----:B------:R-:W-:Y:S05]  /*10dd0*/  BSYNC.RECONVERGENT B0 ;  /* 0x0000000000007941 */ /* 0x000fea0003800200 */
.L_x_6533:
[----:B------:R0:W-:Y:S01]  /*10de0*/  STG.E.U8 desc[UR36][R2.64], R0 ;  /* 0x0000000002007986 */ /* 0x0001e2000c101124 */
[----:B------:R-:W-:Y:S05]  /*10df0*/  BRA `(.L_x_6519) ;  /* 0x0000000400b47947 */ /* 0x000fea0003800000 */
.L_x_6527:
        /* <DEDUP_REMOVED lines=21> */
.L_x_6537:
[----:B------:R-:W0:Y:S02]  /*10f50*/  F2I.U64.TRUNC R24, R24 ;  /* 0x0000001800187311 */ /* 0x000e24000020d800 */
[----:B0-----:R0:W-:Y:S01]  /*10f60*/  STG.E.64 desc[UR36][R2.64], R24 ;  /* 0x0000001802007986 */ /* 0x0011e2000c101b24 */
[----:B------:R-:W-:Y:S05]  /*10f70*/  BRA `(.L_x_6519) ;  /* 0x0000000400547947 */ /* 0x000fea0003800000 */
.L_x_6536:
[----:B------:R-:W0:Y:S02]  /*10f80*/  F2I.FTZ.U32.TRUNC.NTZ R5, R24 ;  /* 0x0000001800057305 */ /* 0x000e24000021f000 */
[----:B0-----:R0:W-:Y:S01]  /*10f90*/  STG.E desc[UR36][R2.64], R5 ;  /* 0x0000000502007986 */ /* 0x0011e2000c101924 */
[----:B------:R-:W-:Y:S05]  /*10fa0*/  BRA `(.L_x_6519) ;  /* 0x0000000400487947 */ /* 0x000fea0003800000 */
.L_x_6526:
        /* <DEDUP_REMOVED lines=12> */
.L_x_6539:
        /* <DEDUP_REMOVED lines=10> */
.L_x_6538:
[----:B------:R-:W-:-:S13]  /*11110*/  ISETP.NE.AND P0, PT, R0, 0xf, PT ;  /* 0x0000000f0000780c */ /* 0x000fda0003f05270 */
[----:B------:R-:W-:Y:S05]  /*11120*/  @!P0 BRA `(.L_x_6540) ;  /* 0x0000000000e08947 */ /* 0x000fea0003800000 */
[----:B------:R-:W-:-:S13]  /*11130*/  ISETP.NE.AND P0, PT, R0, 0x17, PT ;  /* 0x000000170000780c */ /* 0x000fda0003f05270 */
[----:B------:R-:W-:Y:S05]  /*11140*/  @!P0 BRA `(.L_x_6541) ;  /* 0x00000000008c8947 */ /* 0x000fea0003800000 */
[----:B------:R-:W-:-:S13]  /*11150*/  ISETP.NE.AND P0, PT, R0, 0x18, PT ;  /* 0x000000180000780c */ /* 0x000fda0003f05270 */
[----:B------:R-:W-:Y:S05]  /*11160*/  @!P0 BRA `(.L_x_6542) ;  /* 0x0000000000448947 */ /* 0x000fea0003800000 */
.L_x_6518:
        /* <DEDUP_REMOVED lines=16> */
.L_x_6543:
[----:B------:R-:W-:Y:S05]  /*11270*/  BRA `(.L_x_6519) ;  /* 0x0000000000947947 */ /* 0x000fea0003800000 */
.L_x_6542:
        /* <DEDUP_REMOVED lines=12> */
.L_x_6545:
[----:B------:R-:W-:Y:S05]  /*11340*/  BSYNC.RECONVERGENT B0 ;  /* 0x0000000000007941 */ /* 0x000fea0003800200 */
.L_x_6544:
[----:B------:R-:W-:-:S05]  /*11350*/  LOP3.LUT R5, R0, 0x80, R7, 0xf8, !PT ;  /* 0x0000008000057812 */ /* 0x000fca00078ef807 */
[----:B------:R3:W-:Y:S01]  /*11360*/  STG.E.U8 desc[UR36][R2.64], R5 ;  /* 0x0000000502007986 */ /* 0x0007e2000c101124 */
[----:B------:R-:W-:Y:S05]  /*11370*/  BRA `(.L_x_6519) ;  /* 0x0000000000547947 */ /* 0x000fea0003800000 */
.L_x_6541:
        /* <DEDUP_REMOVED lines=11> */
.L_x_6547:
[----:B------:R-:W-:Y:S01]  /*11430*/  HFMA2 R0, -RZ, RZ, 0, 7.569789886474609375e-06 ;  /* 0x0000007fff007431 */ /* 0x000fe200000001ff */
[----:B------:R-:W-:-:S04]  /*11440*/  ISETP.GT.U32.AND P0, PT, R4, 0x7f800000, PT ;  /* 0x7f8000000400780c */ /* 0x000fc80003f04070 */
[----:B------:R-:W-:-:S09]  /*11450*/  SEL R0, R0, 0x7c, P0 ;  /* 0x0000007c00007807 */ /* 0x000fd20000000000 */
.L_x_6548:
[----:B------:R-:W-:Y:S05]  /*11460*/  BSYNC.RECONVERGENT B0 ;  /* 0x0000000000007941 */ /* 0x000fea0003800200 */
.L_x_6546:
[----:B------:R-:W-:-:S04]  /*11470*/  SHF.R.U32.HI R5, RZ, 0x18, R24 ;  /* 0x00000018ff057819 */ /* 0x000fc80000011618 */
[----:B------:R-:W-:-:S05]  /*11480*/  LOP3.LUT R5, R0, 0x80, R5, 0xf8, !PT ;  /* 0x0000008000057812 */ /* 0x000fca00078ef805 */
[----:B------:R2:W-:Y:S01]  /*11490*/  STG.E.U8 desc[UR36][R2.64], R5 ;  /* 0x0000000502007986 */ /* 0x0005e2000c101124 */
[----:B------:R-:W-:Y:S05]  /*114a0*/  BRA `(.L_x_6519) ;  /* 0x0000000000087947 */ /* 0x000fea0003800000 */
.L_x_6540:
[----:B------:R-:W-:-:S05]  /*114b0*/  F2FP.BF16.F32.PACK_AB R24, RZ, R24 ;  /* 0x00000018ff18723e */ /* 0x000fca00000010ff */
[----:B------:R4:W-:Y:S02]  /*114c0*/  STG.E.U16 desc[UR36][R2.64], R24 ;  /* 0x0000001802007986 */ /* 0x0009e4000c101524 */
.L_x_6519:
[----:B------:R-:W-:-:S07]  /*114d0*/  VIADD R26, R26, 0x80 ;  /* 0x000000801a1a7836 */ /* 0x000fce0000000000 */
.L_x_6478:
[----:B------:R-:W-:Y:S05]  /*114e0*/  BSYNC.RECONVERGENT B7 ;  /* 0x0000000000077941 */ /* 0x000fea0003800200 */
.L_x_6439:
[----:B------:R-:W-:-:S13]  /*114f0*/  ISETP.GE.AND P0, PT, R26, R28, PT ;  /* 0x0000001c1a00720c */ /* 0x000fda0003f06270 */
[----:B------:R-:W-:Y:S05]  /*11500*/  @P0 EXIT ;  /* 0x000000000000094d */ /* 0x000fea0003800000 */
[----:B01234-:R-:W0:Y:S01]  /*11510*/  LDC.64 R2, c[0x0][0x388] ;  /* 0x0000e200ff027b82 */ /* 0x01fe220000000a00 */
[----:B------:R-:W1:Y:S01]  /*11520*/  LDCU UR4, c[0x0][0x3a8] ;  /* 0x00007500ff0477ac */ /* 0x000e620008000800 */
[----:B------:R-:W-:Y:S02]  /*11530*/  PRMT R0, R18, 0x9910, RZ ;  /* 0x0000991012007816 */ /* 0x000fe400000000ff */
[----:B------:R-:W-:Y:S02]  /*11540*/  LEA R26, R29, R26, 0x9 ;  /* 0x0000001a1d1a7211 */ /* 0x000fe400078e48ff */
[----:B------:R-:W-:-:S03]  /*11550*/  ISETP.GT.AND P1, PT, R0, 0x9, PT ;  /* 0x000000090000780c */ /* 0x000fc60003f24270 */
[----:B-1----:R-:W-:-:S05]  /*11560*/  IMAD R5, R26, UR4, RZ ;  /* 0x000000041a057c24 */ /* 0x002fca000f8e02ff */
[----:B0-----:R-:W-:-:S05]  /*11570*/  IADD3 R2, P0, PT, R5, R2, RZ ;  /* 0x0000000205027210 */ /* 0x001fca0007f1e0ff */
[----:B------:R-:W-:Y:S01]  /*11580*/  IMAD.X R3, RZ, RZ, R3, P0 ;  /* 0x000000ffff037224 */ /* 0x000fe200000e0603 */
[----:B------:R-:W-:Y:S07]  /*11590*/  @P1 BRA `(.L_x_6549) ;  /* 0x0000000000e01947 */ /* 0x000fee0003800000 */
        /* <DEDUP_REMOVED lines=9> */
[----:B0-----:R-:W-:Y:S01]  /*11630*/  STG.E.U8 desc[UR36][R2.64], R5 ;  /* 0x0000000502007986 */ /* 0x001fe2000c101124 */
[----:B------:R-:W-:Y:S05]  /*11640*/  EXIT ;  /* 0x000000000000794d */ /* 0x000fea0003800000 */
.L_x_6552:
[----:B------:R-:W0:Y:S02]  /*11650*/  F2I.S64.TRUNC R16, R16 ;  /* 0x0000001000107311 */ /* 0x000e24000020d900 */
[----:B0-----:R-:W-:-:S05]  /*11660*/  MOV R5, R16 ;  /* 0x0000001000057202 */ /* 0x001fca0000000f00 */
[----:B------:R-:W-:Y:S01]  /*11670*/  STG.E.U8 desc[UR36][R2.64], R5 ;  /* 0x0000000502007986 */ /* 0x000fe2000c101124 */
[----:B------:R-:W-:Y:S05]  /*11680*/  EXIT ;  /* 0x000000000000794d */ /* 0x000fea0003800000 */
.L_x_6551:
[----:B------:R-:W-:-:S13]  /*11690*/  ISETP.NE.AND P0, PT, R0, 0x2, PT ;  /* 0x000000020000780c */ /* 0x000fda0003f05270 */
[----:B------:R-:W-:Y:S05]  /*116a0*/  @!P0 BRA `(.L_x_6554) ;  /* 0x0000000000288947 */ /* 0x000fea0003800000 */
[----:B------:R-:W-:-:S13]  /*116b0*/  ISETP.NE.AND P0, PT, R0, 0x3, PT ;  /* 0x000000030000780c */ /* 0x000fda0003f05270 */
[----:B------:R-:W-:Y:S05]  /*116c0*/  @!P0 BRA `(.L_x_6555) ;  /* 0x0000000000148947 */ /* 0x000fea0003800000 */
[----:B------:R-:W-:-:S13]  /*116d0*/  ISETP.NE.AND P0, PT, R0, 0x4, PT ;  /* 0x000000040000780c */ /* 0x000fda0003f05270 */
[----:B------:R-:W-:Y:S05]  /*116e0*/  @P0 BRA `(.L_x_6553) ;  /* 0x00000008004c0947 */ /* 0x000fea0003800000 */
[----:B------:R-:W0:Y:S02]  /*116f0*/  F2I.S64.TRUNC R16, R16 ;  /* 0x0000001000107311 */ /* 0x000e24000020d900 */
[----:B0-----:R-:W-:Y:S01]  /*11700*/  STG.E.64 desc[UR36][R2.64], R16 ;  /* 0x0000001002007986 */ /* 0x001fe2000c101b24 */
[----:B------:R-:W-:Y:S05]  /*11710*/  EXIT ;  /* 0x000000000000794d */ /* 0x000fea0003800000 */
.L_x_6555:
[----:B------:R-:W0:Y:S02]  /*11720*/  F2I.FTZ.TRUNC.NTZ R5, R16 ;  /* 0x0000001000057305 */ /* 0x000e24000021f100 */
[----:B0-----:R-:W-:Y:S01]  /*11730*/  STG.E desc[UR36][R2.64], R5 ;  /* 0x0000000502007986 */ /* 0x001fe2000c101924 */
[----:B------:R-:W-:Y:S05]  /*11740*/  EXIT ;  /* 0x000000000000794d */ /* 0x000fea0003800000 */
.L_x_6554:
[----:B------:R-:W0:Y:S02]  /*11750*/  F2I.FTZ.TRUNC.NTZ R5, R16 ;  /* 0x0000001000057305 */ /* 0x000e24000021f100 */
[----:B0-----:R-:W-:Y:S01]  /*11760*/  STG.E.U16 desc[UR36][R2.64], R5 ;  /* 0x0000000502007986 */ /* 0x001fe2000c101524 */
[----:B------:R-:W-:Y:S05]  /*11770*/  EXIT ;  /* 0x000000000000794d */ /* 0x000fea0003800000 */
.L_x_6550:
[----:B------:R-:W-:-:S13]  /*11780*/  ISETP.GT.AND P0, PT, R0, 0x6, PT ;  /* 0x000000060000780c */ /* 0x000fda0003f04270 */
[----:B------:R-:W-:Y:S05]  /*11790*/  @P0 BRA `(.L_x_6556) ;  /* 0x0000000000240947 */ /* 0x000fea0003800000 */
[----:B------:R-:W-:-:S13]  /*117a0*/  ISETP.NE.AND P0, PT, R0, 0x5, PT ;  /* 0x000000050000780c */ /* 0x000fda0003f05270 */
[----:B------:R-:W-:Y:S05]  /*117b0*/  @!P0 BRA `(.L_x_6557) ;  /* 0x0000000000108947 */ /* 0x000fea0003800000 */
[----:B------:R-:W-:-:S13]  /*117c0*/  ISETP.NE.AND P0, PT, R0, 0x6, PT ;  /* 0x000000060000780c */ /* 0x000fda0003f05270 */
[----:B------:R-:W-:Y:S05]  /*117d0*/  @P0 BRA `(.L_x_6553) ;  /* 0x0000000800100947 */ /* 0x000fea0003800000 */
[----:B------:R-:W-:Y:S01]  /*117e0*/  STG.E desc[UR36][R2.64], R16 ;  /* 0x0000001002007986 */ /* 0x000fe2000c101924 */
[----:B------:R-:W-:Y:S05]  /*117f0*/  EXIT ;  /* 0x000000000000794d */ /* 0x000fea0003800000 */
.L_x_6557:
[----:B------:R-:W-:-:S05]  /*11800*/  F2FP.F16.F32.PACK_AB R16, RZ, R16 ;  /* 0x00000010ff10723e */ /* 0x000fca00000000ff */
[----:B------:R-:W-:Y:S01]  /*11810*/  STG.E.U16 desc[UR36][R2.64], R16 ;  /* 0x0000001002007986 */ /* 0x000fe2000c101524 */
[----:B------:R-:W-:Y:S05]  /*11820*/  EXIT ;  /* 0x000000000000794d */ /* 0x000fea0003800000 */
.L_x_6556:
[----:B------:R-:W-:-:S13]  /*11830*/  ISETP.NE.AND P0, PT, R0, 0x7, PT ;  /* 0x000000070000780c */ /* 0x000fda0003f05270 */
[----:B------:R-:W-:Y:S05]  /*11840*/  @!P0 BRA `(.L_x_6558) ;  /* 0x0000000000248947 */ /* 0x000fea0003800000 */
[----:B------:R-:W-:-:S13]  /*11850*/  ISETP.NE.AND P0, PT, R0, 0x8, PT ;  /* 0x000000080000780c */ /* 0x000fda0003f05270 */
[----:B------:R-:W-:Y:S05]  /*11860*/  @!P0 BRA `(.L_x_6559) ;  /* 0x0000000000108947 */ /* 0x000fea0003800000 */
[----:B------:R-:W-:-:S13]  /*11870*/  ISETP.NE.AND P0, PT, R0, 0x9, PT ;  /* 0x000000090000780c */ /* 0x000fda0003f05270 */
[----:B------:R-:W-:Y:S05]  /*11880*/  @P0 BRA `(.L_x_6553) ;  /* 0x0000000400e40947 */ /* 0x000fea0003800000 */
[----:B------:R-:W-:Y:S01]  /*11890*/  STG.E.64 desc[UR36][R2.64], R16 ;  /* 0x0000001002007986 */ /* 0x000fe2000c101b24 */
[----:B------:R-:W-:Y:S05]  /*118a0*/  EXIT ;  /* 0x000000000000794d */ /* 0x000fea0003800000 */
.L_x_6559:
[----:B------:R-:W-:-:S05]  /*118b0*/  F2FP.F16.F32.PACK_AB R5, R17, R16 ;  /* 0x000000101105723e */ /* 0x000fca00000000ff */
[----:B------:R-:W-:Y:S01]  /*118c0*/  STG.E desc[UR36][R2.64], R5 ;  /* 0x0000000502007986 */ /* 0x000fe2000c101924 */
[----:B------:R-:W-:Y:S05]  /*118d0*/  EXIT ;  /* 0x000000000000794d */ /* 0x000fea0003800000 */
.L_x_6558:
[----:B------:R-:W-:-:S06]  /*118e0*/  FMUL.FTZ R4, R16, 1 ;  /* 0x3f80000010047820 */ /* 0x000fcc0000410000 */
[----:B------:R-:W0:Y:S02]  /*118f0*/  F2F.F64.F32 R4, R4 ;  /* 0x0000000400047310 */ /* 0x000e240000201800 */
[----:B0-----:R-:W-:Y:S01]  /*11900*/  STG.E.64 desc[UR36][R2.64], R4 ;  /* 0x0000000402007986 */ /* 0x001fe2000c101b24 */
[----:B------:R-:W-:Y:S05]  /*11910*/  EXIT ;  /* 0x000000000000794d */ /* 0x000fea0003800000 */
.L_x_6549:
        /* <DEDUP_REMOVED lines=11> */
[----:B0-----:R-:W-:Y:S01]  /*119d0*/  STG.E.U16 desc[UR36][R2.64], R5 ;  /* 0x0000000502007986 */ /* 0x001fe2000c101524 */
[----:B------:R-:W-:Y:S05]  /*119e0*/  EXIT ;  /* 0x000000000000794d */ /* 0x000fea0003800000 */
.L_x_6563:
        /* <DEDUP_REMOVED lines=16> */
.L_x_6566:
[----:B------:R-:W-:-:S04]  /*11af0*/  SHF.R.U32.HI R16, RZ, 0x18, R16 ;  /* 0x00000018ff107819 */ /* 0x000fc80000011610 */
[----:B------:R-:W-:-:S04]  /*11b00*/  LOP3.LUT R5, R5, 0x80, R16, 0xf8, !PT ;  /* 0x0000008005057812 */ /* 0x000fc800078ef810 */
[----:B------:R-:W-:-:S07]  /*11b10*/  PRMT R0, R5, 0x7610, R0 ;  /* 0x0000761005007816 */ /* 0x000fce0000000000 */
.L_x_6565:
[----:B------:R-:W-:Y:S05]  /*11b20*/  BSYNC.RECONVERGENT B0 ;  /* 0x0000000000007941 */ /* 0x000fea0003800200 */
.L_x_6564:
[----:B------:R-:W-:Y:S01]  /*11b30*/  STG.E.U8 desc[UR36][R2.64], R0 ;  /* 0x0000000002007986 */ /* 0x000fe2000c101124 */
[----:B------:R-:W-:Y:S05]  /*11b40*/  EXIT ;  /* 0x000000000000794d */ /* 0x000fea0003800000 */
.L_x_6562:
        /* <DEDUP_REMOVED lines=16> */
.L_x_6569:
[----:B------:R-:W-:-:S04]  /*11c50*/  SHF.R.U32.HI R16, RZ, 0x18, R16 ;  /* 0x00000018ff107819 */ /* 0x000fc80000011610 */
[----:B------:R-:W-:-:S04]  /*11c60*/  LOP3.LUT R5, R5, 0x80, R16, 0xf8, !PT ;  /* 0x0000008005057812 */ /* 0x000fc800078ef810 */
[----:B------:R-:W-:-:S07]  /*11c70*/  PRMT R0, R5, 0x7610, R0 ;  /* 0x0000761005007816 */ /* 0x000fce0000000000 */
.L_x_6568:
[----:B------:R-:W-:Y:S05]  /*11c80*/  BSYNC.RECONVERGENT B0 ;  /* 0x0000000000007941 */ /* 0x000fea0003800200 */
.L_x_6567:
[----:B------:R-:W-:Y:S01]  /*11c90*/  STG.E.U8 desc[UR36][R2.64], R0 ;  /* 0x0000000002007986 */ /* 0x000fe2000c101124 */
[----:B------:R-:W-:Y:S05]  /*11ca0*/  EXIT ;  /* 0x000000000000794d */ /* 0x000fea0003800000 */
.L_x_6561:
        /* <DEDUP_REMOVED lines=19> */
[----:B------:R-:W-:Y:S01]  /*11de0*/  STG.E.U8 desc[UR36][R2.64], R5 ;  /* 0x0000000502007986 */ /* 0x000fe2000c101124 */
[----:B------:R-:W-:Y:S05]  /*11df0*/  EXIT ;  /* 0x000000000000794d */ /* 0x000fea0003800000 */
.L_x_6571:
[----:B------:R-:W0:Y:S02]  /*11e00*/  F2I.U64.TRUNC R16, R16 ;  /* 0x0000001000107311 */ /* 0x000e24000020d800 */
[----:B0-----:R-:W-:Y:S01]  /*11e10*/  STG.E.64 desc[UR36][R2.64], R16 ;  /* 0x0000001002007986 */ /* 0x001fe2000c101b24 */
[----:B------:R-:W-:Y:S05]  /*11e20*/  EXIT ;  /* 0x000000000000794d */ /* 0x000fea0003800000 */
.L_x_6570:
[----:B------:R-:W0:Y:S02]  /*11e30*/  F2I.FTZ.U32.TRUNC.NTZ R5, R16 ;  /* 0x0000001000057305 */ /* 0x000e24000021f000 */
[----:B0-----:R-:W-:Y:S01]  /*11e40*/  STG.E desc[UR36][R2.64], R5 ;  /* 0x0000000502007986 */ /* 0x001fe2000c101924 */
[----:B------:R-:W-:Y:S05]  /*11e50*/  EXIT ;  /* 0x000000000000794d */ /* 0x000fea0003800000 */
.L_x_6560:
        /* <DEDUP_REMOVED lines=10> */
[----:B------:R-:W-:Y:S01]  /*11f00*/  STG.E.U8 desc[UR36][R2.64], R5 ;  /* 0x0000000502007986 */ /* 0x000fe2000c101124 */
[----:B------:R-:W-:Y:S05]  /*11f10*/  EXIT ;  /* 0x000000000000794d */ /* 0x000fea0003800000 */
.L_x_6573:
        /* <DEDUP_REMOVED lines=10> */
.L_x_6572:
[----:B------:R-:W-:-:S13]  /*11fc0*/  ISETP.NE.AND P0, PT, R0, 0xf, PT ;  /* 0x0000000f0000780c */ /* 0x000fda0003f05270 */
[----:B------:R-:W-:Y:S05]  /*11fd0*/  @!P0 BRA `(.L_x_6574) ;  /* 0x0000000000e08947 */ /* 0x000fea0003800000 */
[----:B------:R-:W-:-:S13]  /*11fe0*/  ISETP.NE.AND P0, PT, R0, 0x17, PT ;  /* 0x000000170000780c */ /* 0x000fda0003f05270 */
[----:B------:R-:W-:Y:S05]  /*11ff0*/  @!P0 BRA `(.L_x_6575) ;  /* 0x00000000008c8947 */ /* 0x000fea0003800000 */
[----:B------:R-:W-:-:S13]  /*12000*/  ISETP.NE.AND P0, PT, R0, 0x18, PT ;  /* 0x000000180000780c */ /* 0x000fda0003f05270 */
[----:B------:R-:W-:Y:S05]  /*12010*/  @!P0 BRA `(.L_x_6576) ;  /* 0x0000000000448947 */ /* 0x000fea0003800000 */
.L_x_6553:
        /* <DEDUP_REMOVED lines=16> */
.L_x_6577:
[----:B------:R-:W-:Y:S05]  /*12120*/  EXIT ;  /* 0x000000000000794d */ /* 0x000fea0003800000 */
.L_x_6576:
        /* <DEDUP_REMOVED lines=12> */
.L_x_6579:
[----:B------:R-:W-:Y:S05]  /*121f0*/  BSYNC.RECONVERGENT B0 ;  /* 0x0000000000007941 */ /* 0x000fea0003800200 */
.L_x_6578:
[----:B------:R-:W-:-:S05]  /*12200*/  LOP3.LUT R5, R0, 0x80, R7, 0xf8, !PT ;  /* 0x0000008000057812 */ /* 0x000fca00078ef807 */
[----:B------:R-:W-:Y:S01]  /*12210*/  STG.E.U8 desc[UR36][R2.64], R5 ;  /* 0x0000000502007986 */ /* 0x000fe2000c101124 */
[----:B------:R-:W-:Y:S05]  /*12220*/  EXIT ;  /* 0x000000000000794d */ /* 0x000fea0003800000 */
.L_x_6575:
        /* <DEDUP_REMOVED lines=11> */
.L_x_6581:
[----:B------:R-:W-:Y:S01]  /*122e0*/  IMAD.MOV.U32 R0, RZ, RZ, 0x7f ;  /* 0x0000007fff007424 */ /* 0x000fe200078e00ff */
[----:B------:R-:W-:-:S04]  /*122f0*/  ISETP.GT.U32.AND P0, PT, R4, 0x7f800000, PT ;  /* 0x7f8000000400780c */ /* 0x000fc80003f04070 */
[----:B------:R-:W-:-:S09]  /*12300*/  SEL R0, R0, 0x7c, P0 ;  /* 0x0000007c00007807 */ /* 0x000fd20000000000 */
.L_x_6582:
[----:B------:R-:W-:Y:S05]  /*12310*/  BSYNC.RECONVERGENT B0 ;  /* 0x0000000000007941 */ /* 0x000fea0003800200 */
.L_x_6580:
[----:B------:R-:W-:-:S04]  /*12320*/  SHF.R.U32.HI R5, RZ, 0x18, R16 ;  /* 0x00000018ff057819 */ /* 0x000fc80000011610 */
[----:B------:R-:W-:-:S05]  /*12330*/  LOP3.LUT R5, R0, 0x80, R5, 0xf8, !PT ;  /* 0x0000008000057812 */ /* 0x000fca00078ef805 */
[----:B------:R-:W-:Y:S01]  /*12340*/  STG.E.U8 desc[UR36][R2.64], R5 ;  /* 0x0000000502007986 */ /* 0x000fe2000c101124 */
[----:B------:R-:W-:Y:S05]  /*12350*/  EXIT ;  /* 0x000000000000794d */ /* 0x000fea0003800000 */
.L_x_6574:
[----:B------:R-:W-:-:S05]  /*12360*/  F2FP.BF16.F32.PACK_AB R16, RZ, R16 ;  /* 0x00000010ff10723e */ /* 0x000fca00000010ff */
[----:B------:R-:W-:Y:S01]  /*12370*/  STG.E.U16 desc[UR36][R2.64], R16 ;  /* 0x0000001002007986 */ /* 0x000fe2000c101524 */
[----:B------:R-:W-:Y:S05]  /*12380*/  EXIT ;  /* 0x000000000000794d */ /* 0x000fea0003800000 */
        .weak           $__internal_13_$__cuda_sm3x_div_rn_ftz_f32_slowpath
        .type           $__internal_13_$__cuda_sm3x_div_rn_ftz_f32_slowpath,@function
        .size           $__internal_13_$__cuda_sm3x_div_rn_ftz_f32_slowpath,(.L_x_14765 - $__internal_13_$__cuda_sm3x_div_rn_ftz_f32_slowpath)
$__internal_13_$__cuda_sm3x_div_rn_ftz_f32_slowpath:
        /* <DEDUP_REMOVED lines=32> */
.L_x_6585:
[----:B------:R-:W-:Y:S05]  /*12590*/  BSYNC.RELIABLE B1 ;  /* 0x0000000000017941 */ /* 0x000fea0003800100 */
.L_x_6584:
[----:B------:R-:W-:Y:S01]  /*125a0*/  IADD3 R13, PT, PT, R6, -0x7f, RZ ;  /* 0xffffff81060d7810 */ /* 0x000fe20007ffe0ff */
[----:B------:R-:W-:Y:S01]  /*125b0*/  VIADD R12, R11, 0xffffff81 ;  /* 0xffffff810b0c7836 */ /* 0x000fe20000000000 */
[----:B------:R-:W-:Y:S03]  /*125c0*/  BSSY.RECONVERGENT B1, `(.L_x_6590) ;  /* 0x000001a000017945 */ /* 0x000fe60003800200 */
        /* <DEDUP_REMOVED lines=9> */
[----:B------:R-:W-:Y:S01]  /*12660*/  FFMA R0, R3, R11, R0 ;  /* 0x0000000b03007223 */ /* 0x000fe20000000000 */
[----:B------:R-:W-:-:S03]  /*12670*/  IADD3 R3, PT, PT, R12, -R13, RZ ;  /* 0x8000000d0c037210 */ /* 0x000fc60007ffe0ff */
        /* <DEDUP_REMOVED lines=13> */
.L_x_6591:
[----:B------:R-:W-:-:S07]  /*12750*/  IMAD R0, R3, 0x800000, R0 ;  /* 0x0080000003007824 */ /* 0x000fce00078e0200 */
.L_x_6592:
[----:B------:R-:W-:Y:S05]  /*12760*/  BSYNC.RECONVERGENT B1 ;  /* 0x0000000000017941 */ /* 0x000fea0003800200 */
.L_x_6590:
[----:B------:R-:W-:Y:S05]  /*12770*/  BRA `(.L_x_6593) ;  /* 0x0000000000207947 */ /* 0x000fea0003800000 */
.L_x_6589:
[----:B------:R-:W-:-:S04]  /*12780*/  LOP3.LUT R0, R3, 0x80000000, R0, 0x48, !PT ;  /* 0x8000000003007812 */ /* 0x000fc800078e4800 */
[----:B------:R-:W-:Y:S01]  /*12790*/  LOP3.LUT R0, R0, 0x7f800000, RZ, 0xfc, !PT ;  /* 0x7f80000000007812 */ /* 0x000fe200078efcff */
[----:B------:R-:W-:Y:S06]  /*127a0*/  BRA `(.L_x_6593) ;  /* 0x0000000000147947 */ /* 0x000fec0003800000 */
.L_x_6588:
[----:B------:R-:W-:Y:S01]  /*127b0*/  LOP3.LUT R0, R3, 0x80000000, R0, 0x48, !PT ;  /* 0x8000000003007812 */ /* 0x000fe200078e4800 */
[----:B------:R-:W-:Y:S06]  /*127c0*/  BRA `(.L_x_6593) ;  /* 0x00000000000c7947 */ /* 0x000fec0003800000 */
.L_x_6587:
[----:B------:R-:W0:Y:S01]  /*127d0*/  MUFU.RSQ R0, -QNAN ;  /* 0xffc0000000007908 */ /* 0x000e220000001400 */
[----:B------:R-:W-:Y:S05]  /*127e0*/  BRA `(.L_x_6593) ;  /* 0x0000000000047947 */ /* 0x000fea0003800000 */
.L_x_6586:
[----:B------:R-:W-:-:S07]  /*127f0*/  FADD.FTZ R0, R0, R3 ;  /* 0x0000000300007221 */ /* 0x000fce0000010000 */
.L_x_6593:
[----:B------:R-:W-:Y:S05]  /*12800*/  BSYNC.RECONVERGENT B0 ;  /* 0x0000000000007941 */ /* 0x000fea0003800200 */
.L_x_6583:
[----:B------:R-:W-:-:S04]  /*12810*/  HFMA2 R3, -RZ, RZ, 0, 0 ;  /* 0x00000000ff037431 */ /* 0x000fc800000001ff */
[----:B0-----:R-:W-:Y:S05]  /*12820*/  RET.REL.NODEC R2 `(_ZN2at6native27unrolled_elementwise_kernelIZZZNS0_17asinh_kernel_cudaERNS_18TensorIteratorBaseEENKUlvE_clEvENKUlvE0_clEvEUlN3c107complexIfEEE_St5arrayIPcLm2EELi4E23TrivialOffsetCalculatorILi1EjESE_NS0_6memory12LoadWithCastILi1EEENSF_13StoreWithCastILi1EEEEEviT_T0_T2_T3_T4_T5_) ;  /* 0xfffffed402f47950 */ /* 0x001fea0003c3ffff */
.L_x_6594:
        /* <DEDUP_REMOVED lines=13> */
.L_x_14765:


//--------------------- .text._ZN2at6native18elementwise_kernelILi128ELi2EZNS0_22gpu_kernel_impl_nocastIZZZNS0_17asinh_kernel_cudaERNS_18TensorIteratorBaseEENKUlvE_clEvENKUlvE0_clEvEUlN3c107complexIfEEE_EEvS4_RKT_EUliE_EEviT1_ --------------------------
	.section	.text._ZN2at6native18elementwise_kernelILi128ELi2EZNS0_22gpu_kernel_impl_nocastIZZZNS0_17asinh_kernel_cudaERNS_18TensorIteratorBaseEENKUlvE_clEvENKUlvE0_clEvEUlN3c107complexIfEEE_EEvS4_RKT_EUliE_EEviT1_,"ax",@progbits
	.align	128
        .global         _ZN2at6native18elementwise_kernelILi128ELi2EZNS0_22gpu_kernel_impl_nocastIZZZNS0_17asinh_kernel_cudaERNS_18TensorIteratorBaseEENKUlvE_clEvENKUlvE0_clEvEUlN3c107complexIfEEE_EEvS4_RKT_EUliE_EEviT1_
        .type           _ZN2at6native18elementwise_kernelILi128ELi2EZNS0_22gpu_kernel_impl_nocastIZZZNS0_17asinh_kernel_cudaERNS_18TensorIteratorBaseEENKUlvE_clEvENKUlvE0_clEvEUlN3c107complexIfEEE_EEvS4_RKT_EUliE_EEviT1_,@function
        .size           _ZN2at6native18elementwise_kernelILi128ELi2EZNS0_22gpu_kernel_impl_nocastIZZZNS0_17asinh_kernel_cudaERNS_18TensorIteratorBaseEENKUlvE_clEvENKUlvE0_clEvEUlN3c107complexIfEEE_EEvS4_RKT_EUliE_EEviT1_,(.L_x_14766 - _ZN2at6native18elementwise_kernelILi128ELi2EZNS0_22gpu_kernel_impl_nocastIZZZNS0_17asinh_kernel_cudaERNS_18TensorIteratorBaseEENKUlvE_clEvENKUlvE0_clEvEUlN3c107complexIfEEE_EEvS4_RKT_EUliE_EEviT1_)
        .other          _ZN2at6native18elementwise_kernelILi128ELi2EZNS0_22gpu_kernel_impl_nocastIZZZNS0_17asinh_kernel_cudaERNS_18TensorIteratorBaseEENKUlvE_clEvENKUlvE0_clEvEUlN3c107complexIfEEE_EEvS4_RKT_EUliE_EEviT1_,@"STO_CUDA_ENTRY STV_DEFAULT"
_ZN2at6native18elementwise_kernelILi128ELi2EZNS0_22gpu_kernel_impl_nocastIZZZNS0_17asinh_kernel_cudaERNS_18TensorIteratorBaseEENKUlvE_clEvENKUlvE0_clEvEUlN3c107complexIfEEE_EEvS4_RKT_EUliE_EEviT1_:
.text._ZN2at6native18elementwise_kernelILi128ELi2EZNS0_22gpu_kernel_impl_nocastIZZZNS0_17asinh_kernel_cudaERNS_18TensorIteratorBaseEENKUlvE_clEvENKUlvE0_clEvEUlN3c107complexIfEEE_EEvS4_RKT_EUliE_EEviT1_:
        /* <DEDUP_REMOVED lines=315> */
.L_x_6597:
[----:B------:R-:W0:Y:S02]  /*13b0*/  LDCU.64 UR4, c[0x0][0x588] ;  /* 0x0000b100ff0477ac */ /* 0x000e240008000a00 */
[----:B0-----:R-:W-:-:S04]  /*13c0*/  IADD3 R2, P0, PT, R0, UR4, RZ ;  /* 0x0000000400027c10 */ /* 0x001fc8000ff1e0ff */
[----:B------:R-:W-:-:S05]  /*13d0*/  IADD3.X R3, PT, PT, RZ, UR5, RZ, P0, !PT ;  /* 0x00000005ff037c10 */ /* 0x000fca00087fe4ff */
[----:B------:R-:W2:Y:S01]  /*13e0*/  LDG.E.64 R18, desc[UR6][R2.64] ;  /* 0x0000000602127981 */ /* 0x000ea2000c1e1b00 */
[----:B------:R-:W-:Y:S01]  /*13f0*/  BSSY.RECONVERGENT B1, `(.L_x_6598) ;  /* 0x000027e000017945 */ /* 0x000fe20003800200 */
[C---:B--2---:R-:W-:Y:S01]  /*1400*/  FSETP.NAN.FTZ.AND P1, PT, |R18|.reuse, |R18|, PT ;  /* 0x400000121200720b */ /* 0x044fe20003f38200 */
        /* <DEDUP_REMOVED lines=19> */
.L_x_6599:
        /* <DEDUP_REMOVED lines=43> */
[----:B------:R-:W-:Y:S05]  /*17f0*/  CALL.REL.NOINC `($__internal_14_$__cuda_sm3x_div_rn_ftz_f32_slowpath) ;  /* 0x0000006000147944 */ /* 0x000fea0003c00000 */
.L_x_6606:
[----:B------:R-:W-:Y:S05]  /*1800*/  BSYNC.RECONVERGENT B5 ;  /* 0x0000000000057941 */ /* 0x000fea0003800200 */
.L_x_6605:
        /* <DEDUP_REMOVED lines=22> */
.L_x_6604:
        /* <DEDUP_REMOVED lines=30> */
[----:B------:R-:W-:Y:S05]  /*1b50*/  CALL.REL.NOINC `($__internal_14_$__cuda_sm3x_div_rn_ftz_f32_slowpath) ;  /* 0x0000005c003c7944 */ /* 0x000fea0003c00000 */
.L_x_6610:
[----:B------:R-:W-:Y:S05]  /*1b60*/  BSYNC.RECONVERGENT B5 ;  /* 0x0000000000057941 */ /* 0x000fea0003800200 */
.L_x_6609:
        /* <DEDUP_REMOVED lines=22> */
.L_x_6608:
        /* <DEDUP_REMOVED lines=15> */
[----:B------:R-:W-:Y:S05]  /*1dc0*/  CALL.REL.NOINC `($__internal_14_$__cuda_sm3x_div_rn_ftz_f32_slowpath) ;  /* 0x0000005800a07944 */ /* 0x000fea0003c00000 */
.L_x_6612:
[----:B------:R-:W-:Y:S05]  /*1dd0*/  BSYNC.RECONVERGENT B5 ;  /* 0x0000000000057941 */ /* 0x000fea0003800200 */
.L_x_6611:
        /* <DEDUP_REMOVED lines=22> */
.L_x_6603:
        /* <DEDUP_REMOVED lines=42> */
.L_x_6615:
[----:B------:R-:W-:Y:S05]  /*21e0*/  BSYNC.RECONVERGENT B5 ;  /* 0x0000000000057941 */ /* 0x000fea0003800200 */
.L_x_6614:
        /* <DEDUP_REMOVED lines=22> */
.L_x_6613:
        /* <DEDUP_REMOVED lines=31> */
.L_x_6618:
[----:B------:R-:W-:Y:S05]  /*2540*/  BSYNC.RECONVERGENT B5 ;  /* 0x0000000000057941 */ /* 0x000fea0003800200 */
.L_x_6617:
        /* <DEDUP_REMOVED lines=22> */
.L_x_6616:
        /* <DEDUP_REMOVED lines=16> */
.L_x_6620:
[----:B------:R-:W-:Y:S05]  /*27b0*/  BSYNC.RECONVERGENT B5 ;  /* 0x0000000000057941 */ /* 0x000fea0003800200 */
.L_x_6619:
        /* <DEDUP_REMOVED lines=21> */
.L_x_6607:
[----:B------:R-:W-:Y:S05]  /*2910*/  BSYNC.RECONVERGENT B4 ;  /* 0x0000000000047941 */ /* 0x000fea0003800200 */
.L_x_6602:
[----:B------:R-:W-:Y:S01]  /*2920*/  FADD.FTZ R3, R8, 0.69314718246459960938 ;  /* 0x3f31721808037421 */ /* 0x000fe20000010000 */
[----:B------:R-:W-:-:S04]  /*2930*/  LOP3.LUT R19, R0, 0x80000000, R19, 0xb8, !PT ;  /* 0x8000000000137812 */ /* 0x000fc800078eb813 */
[----:B------:R-:W-:Y:S01]  /*2940*/  LOP3.LUT R18, R3, 0x80000000, R18, 0xb8, !PT ;  /* 0x8000000003127812 */ /* 0x000fe200078eb812 */
[----:B------:R-:W-:Y:S06]  /*2950*/  BRA `(.L_x_6600) ;  /* 0x00000010009c7947 */ /* 0x000fec0003800000 */
.L_x_6601:
        /* <DEDUP_REMOVED lines=70> */
.L_x_6626:
[----:B------:R-:W-:Y:S05]  /*2dc0*/  BSYNC.RECONVERGENT B3 ;  /* 0x0000000000037941 */ /* 0x000fea0003800200 */
.L_x_6625:
        /* <DEDUP_REMOVED lines=8> */
.L_x_6628:
[----:B------:R-:W-:Y:S05]  /*2e50*/  BSYNC.RECONVERGENT B3 ;  /* 0x0000000000037941 */ /* 0x000fea0003800200 */
.L_x_6627:
        /* <DEDUP_REMOVED lines=34> */
.L_x_6624:
        /* <DEDUP_REMOVED lines=40> */
.L_x_6622:
[----:B------:R-:W-:-:S04]  /*3300*/  FFMA.FTZ R8, R10, R10, -1 ;  /* 0xbf8000000a087423 */ /* 0x000fc8000001000a */
[----:B------:R-:W0:Y:S02]  /*3310*/  MUFU.SQRT R13, R8 ;  /* 0x00000008000d7308 */ /* 0x000e240000002000 */
[----:B0-----:R-:W-:-:S06]  /*3320*/  FADD.FTZ R13, R10, R13 ;  /* 0x0000000d0a0d7221 */ /* 0x001fcc0000010000 */
[----:B------:R-:W0:Y:S02]  /*3330*/  MUFU.LG2 R13, R13 ;  /* 0x0000000d000d7308 */ /* 0x000e240000000c00 */
[----:B0-----:R-:W-:-:S07]  /*3340*/  FMUL.FTZ R17, R13, 0.69314718246459960938 ;  /* 0x3f3172180d117820 */ /* 0x001fce0000410000 */
.L_x_6623:
[----:B------:R-:W-:Y:S05]  /*3350*/  BSYNC.RECONVERGENT B0 ;  /* 0x0000000000007941 */ /* 0x000fea0003800200 */
.L_x_6621:
        /* <DEDUP_REMOVED lines=32> */
[----:B0-----:R-:W-:-:S03]  /*3560*/  @!P1 FMUL.FTZ R0, |R18|, 0.5 ;  /* 0x3f00000012009820 */ /* 0x001fc60000410200 */
        /* <DEDUP_REMOVED lines=10> */
.L_x_6636:
[----:B------:R-:W-:Y:S05]  /*3610*/  BSYNC.RECONVERGENT B5 ;  /* 0x0000000000057941 */ /* 0x000fea0003800200 */
.L_x_6635:
[----:B------:R-:W-:-:S04]  /*3620*/  FADD.FTZ R0, R5, R0 ;  /* 0x0000000005007221 */ /* 0x000fc80000010000 */
[----:B------:R-:W-:-:S04]  /*3630*/  FMUL.FTZ R0, R0, R13 ;  /* 0x0000000d00007220 */ /* 0x000fc80000410000 */
[----:B------:R2:W3:Y:S01]  /*3640*/  MUFU.SQRT R8, R0 ;  /* 0x0000000000087308 */ /* 0x0004e20000002000 */
[----:B------:R-:W-:Y:S05]  /*3650*/  BRA `(.L_x_6633) ;  /* 0x00000000002c7947 */ /* 0x000fea0003800000 */
.L_x_6634:
[----:B------:R-:W-:-:S13]  /*3660*/  FSETP.GT.FTZ.AND P0, PT, R15, 1, PT ;  /* 0x3f8000000f00780b */ /* 0x000fda0003f14000 */
[----:B------:R-:W-:Y:S01]  /*3670*/  @P0 FMUL.FTZ R4, R2, R3 ;  /* 0x0000000302040220 */ /* 0x000fe20000410000 */
[----:B0-----:R-:W-:-:S03]  /*3680*/  @P0 FMUL.FTZ R0, |R18|, 2.81474976710656000000e+14 ;  /* 0x5780000012000820 */ /* 0x001fc60000410200 */
[----:B------:R-:W0:Y:S01]  /*3690*/  @P0 MUFU.SQRT R3, R4 ;  /* 0x0000000400030308 */ /* 0x000e220000002000 */
[C---:B------:R-:W-:Y:S01]  /*36a0*/  @P0 FMUL.FTZ R0, R15.reuse, R0 ;  /* 0x000000000f000220 */ /* 0x040fe20000410000 */
[----:B------:R-:W-:-:S04]  /*36b0*/  @P0 FMUL.FTZ R15, R15, 2.81474976710656000000e+14 ;  /* 0x578000000f0f0820 */ /* 0x000fc80000410000 */
[----:B------:R-:W-:-:S04]  /*36c0*/  @!P0 FADD.FTZ R5, -R15, 1 ;  /* 0x3f8000000f058421 */ /* 0x000fc80000010100 */
[----:B------:R-:W-:Y:S01]  /*36d0*/  @!P0 FMUL.FTZ R5, R2, R5 ;  /* 0x0000000502058220 */ /* 0x000fe20000410000 */
[----:B0-----:R-:W0:Y:S02]  /*36e0*/  @P0 MUFU.RCP R3, R3 ;  /* 0x0000000300030308 */ /* 0x001e240000001000 */
[----:B0-----:R-:W-:-:S06]  /*36f0*/  @P0 FMUL.FTZ R8, R0, R3 ;  /* 0x0000000300080220 */ /* 0x001fcc0000410000 */
[----:B------:R4:W0:Y:S02]  /*3700*/  @!P0 MUFU.SQRT R8, R5 ;  /* 0x0000000500088308 */ /* 0x0008240000002000 */
.L_x_6633:
[----:B------:R-:W-:Y:S05]  /*3710*/  BSYNC.RECONVERGENT B3 ;  /* 0x0000000000037941 */ /* 0x000fea0003800200 */
.L_x_6631:
[----:B------:R-:W-:Y:S05]  /*3720*/  BSYNC.RELIABLE B0 ;  /* 0x0000000000007941 */ /* 0x000fea0003800100 */
.L_x_6630:
[----:B0--3--:R-:W-:Y:S01]  /*3730*/  FADD.FTZ R21, |R8|, -RZ ;  /* 0x800000ff08157221 */ /* 0x009fe20000010200 */
[C---:B--2---:R-:W-:Y:S01]  /*3740*/  FADD.FTZ R0, |R15|.reuse, -RZ ;  /* 0x800000ff0f007221 */ /* 0x044fe20000010200 */
        /* <DEDUP_REMOVED lines=14> */
[----:B-1--4-:R-:W-:Y:S05]  /*3830*/  CALL.REL.NOINC `($__internal_14_$__cuda_sm3x_div_rn_ftz_f32_slowpath) ;  /* 0x0000004000047944 */ /* 0x012fea0003c00000 */
.L_x_6638:
[----:B------:R-:W-:Y:S05]  /*3840*/  BSYNC.RECONVERGENT B5 ;  /* 0x0000000000057941 */ /* 0x000fea0003800200 */
.L_x_6637:
[----:B------:R-:W-:Y:S02]  /*3850*/  HFMA2 R3, -RZ, RZ, 0.89990234375, 10328 ;  /* 0x3b33710bff037431 */ /* 0x000fe400000001ff */
[----:B------:R-:W-:Y:S01]  /*3860*/  FMUL.FTZ R2, R0, R0 ;  /* 0x0000000000027220 */ /* 0x000fe20000410000 */
[----:B----4-:R-:W-:Y:S02]  /*3870*/  MOV R5, 0x3f6ee581 ;  /* 0x3f6ee58100057802 */ /* 0x010fe40000000f00 */
        /* <DEDUP_REMOVED lines=25> */
.L_x_6632:
[----:B------:R-:W-:Y:S01]  /*3a10*/  MOV R3, 0x3f000000 ;  /* 0x3f00000000037802 */ /* 0x000fe20000000f00 */
[C---:B------:R-:W-:Y:S01]  /*3a20*/  FADD.FTZ R4, |R8|.reuse, -RZ ;  /* 0x800000ff08047221 */ /* 0x040fe20000010200 */
[C---:B------:R-:W-:Y:S02]  /*3a30*/  FSETP.GT.FTZ.AND P0, PT, |R8|.reuse, 0.56000000238418579102, PT ;  /* 0x3f0f5c290800780b */ /* 0x040fe40003f14200 */
[C---:B------:R-:W-:Y:S01]  /*3a40*/  FSETP.NEU.FTZ.AND P1, PT, |R8|.reuse, 1, PT ;  /* 0x3f8000000800780b */ /* 0x040fe20003f3d200 */
[----:B0-----:R-:W-:Y:S01]  /*3a50*/  FFMA.FTZ R0, |R8|, -R3, 0.5 ;  /* 0x3f00000008007423 */ /* 0x001fe20000010a03 */
[----:B------:R-:W-:-:S03]  /*3a60*/  MOV R5, 0x3f6ee581 ;  /* 0x3f6ee58100057802 */ /* 0x000fc60000000f00 */
        /* <DEDUP_REMOVED lines=19> */
.L_x_6639:
[----:B------:R-:W-:Y:S05]  /*3ba0*/  BSYNC.RECONVERGENT B4 ;  /* 0x0000000000047941 */ /* 0x000fea0003800200 */
.L_x_6629:
[----:B-1----:R-:W-:Y:S02]  /*3bb0*/  LOP3.LUT R18, R17, 0x80000000, R18, 0xb8, !PT ;  /* 0x8000000011127812 */ /* 0x002fe400078eb812 */
[----:B------:R-:W-:-:S07]  /*3bc0*/  LOP3.LUT R19, R8, 0x80000000, R19, 0xb8, !PT ;  /* 0x8000000008137812 */ /* 0x000fce00078eb813 */
.L_x_6600:
[----:B------:R-:W-:Y:S05]  /*3bd0*/  BSYNC.RECONVERGENT B1 ;  /* 0x0000000000017941 */ /* 0x000fea0003800200 */
.L_x_6598:
[----:B------:R-:W0:Y:S01]  /*3be0*/  LDCU.64 UR4, c[0x0][0x580] ;  /* 0x0000b000ff0477ac */ /* 0x000e220008000a00 */
[----:B------:R-:W-:Y:S02]  /*3bf0*/  IADD3 R9, PT, PT, R9, 0x80, RZ ;  /* 0x0000008009097810 */ /* 0x000fe40007ffe0ff */
[----:B0-----:R-:W-:-:S04]  /*3c00*/  IADD3 R2, P0, PT, R11, UR4, RZ ;  /* 0x000000040b027c10 */ /* 0x001fc8000ff1e0ff */
[----:B------:R-:W-:-:S05]  /*3c10*/  IADD3.X R3, PT, PT, RZ, UR5, RZ, P0, !PT ;  /* 0x00000005ff037c10 */ /* 0x000fca00087fe4ff */
[----:B------:R0:W-:Y:S04]  /*3c20*/  STG.E.64 desc[UR6][R2.64], R18 ;  /* 0x0000001202007986 */ /* 0x0001e8000c101b06 */
.L_x_6596:
[----:B------:R-:W-:Y:S05]  /*3c30*/  BSYNC.RECONVERGENT B2 ;  /* 0x0000000000027941 */ /* 0x000fea0003800200 */
.L_x_6595:
[----:B------:R-:W-:Y:S05]  /*3c40*/  WARPSYNC.ALL ;  /* 0x0000000000007948 */ /* 0x000fea0003800000 */
[----:B------:R-:W1:Y:S02]  /*3c50*/  LDCU UR4, c[0x0][0x380] ;  /* 0x00007000ff0477ac */ /* 0x000e640008000800 */
[----:B-1----:R-:W-:-:S13]  /*3c60*/  ISETP.GE.AND P0, PT, R9, UR4, PT ;  /* 0x0000000409007c0c */ /* 0x002fda000bf06270 */
[----:B------:R-:W-:Y:S05]  /*3c70*/  @P0 EXIT ;  /* 0x000000000000094d */ /* 0x000fea0003800000 */
[----:B------:R-:W1:Y:S01]  /*3c80*/  LDCU UR4, c[0x0][0x388] ;  /* 0x00007100ff0477ac */ /* 0x000e620008000800 */
[----:B------:R-:W-:Y:S01]  /*3c90*/  HFMA2 R0, -RZ, RZ, 0, 0 ;  /* 0x00000000ff007431 */ /* 0x000fe200000001ff */
[----:B0-----:R-:W-:Y:S01]  /*3ca0*/  MOV R3, RZ ;  /* 0x000000ff00037202 */ /* 0x001fe20000000f00 */
        /* <DEDUP_REMOVED lines=299> */
.L_x_6640:
[----:B------:R-:W0:Y:S02]  /*4f60*/  LDCU.128 UR8, c[0x0][0x580] ;  /* 0x0000b000ff0877ac */ /* 0x000e240008000c00 */
[----:B0-----:R-:W-:-:S04]  /*4f70*/  IADD3 R4, P0, PT, R0, UR10, RZ ;  /* 0x0000000a00047c10 */ /* 0x001fc8000ff1e0ff */
[----:B------:R-:W-:-:S05]  /*4f80*/  IADD3.X R5, PT, PT, RZ, UR11, RZ, P0, !PT ;  /* 0x0000000bff057c10 */ /* 0x000fca00087fe4ff */
[----:B------:R-:W2:Y:S01]  /*4f90*/  LDG.E.64 R8, desc[UR6][R4.64] ;  /* 0x0000000604087981 */ /* 0x000ea2000c1e1b00 */
[----:B------:R-:W-:Y:S01]  /*4fa0*/  IADD3 R6, P1, PT, R3, UR8, RZ ;  /* 0x0000000803067c10 */ /* 0x000fe2000ff3e0ff */
[----:B------:R-:W-:Y:S03]  /*4fb0*/  BSSY.RECONVERGENT B1, `(.L_x_6641) ;  /* 0x0000286000017945 */ /* 0x000fe60003800200 */
[----:B------:R-:W-:Y:S02]  /*4fc0*/  IADD3.X R7, PT, PT, RZ, UR9, RZ, P1, !PT ;  /* 0x00000009ff077c10 */ /* 0x000fe40008ffe4ff */
        /* <DEDUP_REMOVED lines=20> */
.L_x_6642:
        /* <DEDUP_REMOVED lines=70> */
.L_x_6650:
[----:B------:R-:W-:-:S04]  /*5570*/  FADD.FTZ R10, -R2, R5 ;  /* 0x00000005020a7221 */ /* 0x000fc80000010100 */
[----:B------:R-:W-:-:S07]  /*5580*/  FMUL.FTZ R10, R10, 0.5 ;  /* 0x3f0000000a0a7820 */ /* 0x000fce0000410000 */
.L_x_6651:
[----:B------:R-:W-:Y:S05]  /*5590*/  BSYNC.RECONVERGENT B2 ;  /* 0x0000000000027941 */ /* 0x000fea0003800200 */
.L_x_6649:
        /* <DEDUP_REMOVED lines=11> */
.L_x_6653:
[----:B------:R-:W-:-:S04]  /*5650*/  FADD.FTZ R13, R4, -R11 ;  /* 0x8000000b040d7221 */ /* 0x000fc80000010000 */
[----:B------:R-:W-:-:S07]  /*5660*/  FMUL.FTZ R13, R13, 0.5 ;  /* 0x3f0000000d0d7820 */ /* 0x000fce0000410000 */
.L_x_6654:
[----:B------:R-:W-:Y:S05]  /*5670*/  BSYNC.RECONVERGENT B2 ;  /* 0x0000000000027941 */ /* 0x000fea0003800200 */
.L_x_6652:
        /* <DEDUP_REMOVED lines=35> */
.L_x_6648:
        /* <DEDUP_REMOVED lines=35> */
.L_x_6655:
[----:B------:R-:W-:-:S04]  /*5ae0*/  FADD.FTZ R11, -R15, 1 ;  /* 0x3f8000000f0b7421 */ /* 0x000fc80000010100 */
[----:B------:R-:W-:-:S06]  /*5af0*/  FMUL.FTZ R10, R2, R11 ;  /* 0x0000000b020a7220 */ /* 0x000fcc0000410000 */
[----:B------:R-:W0:Y:S08]  /*5b00*/  MUFU.SQRT R10, R10 ;  /* 0x0000000a000a7308 */ /* 0x000e300000002000 */
[----:B0-----:R-:W0:Y:S02]  /*5b10*/  MUFU.RCP R11, R10 ;  /* 0x0000000a000b7308 */ /* 0x001e240000001000 */
[----:B0-----:R-:W-:Y:S01]  /*5b20*/  FMUL.FTZ R11, |R8|, R11 ;  /* 0x0000000b080b7220 */ /* 0x001fe20000410200 */
[----:B------:R-:W-:Y:S06]  /*5b30*/  BRA `(.L_x_6646) ;  /* 0x0000000000047947 */ /* 0x000fec0003800000 */
.L_x_6647:
[----:B------:R0:W1:Y:S02]  /*5b40*/  MUFU.SQRT R11, R0 ;  /* 0x00000000000b7308 */ /* 0x0000640000002000 */
.L_x_6646:
[----:B------:R-:W-:Y:S05]  /*5b50*/  BSYNC.RECONVERGENT B0 ;  /* 0x0000000000007941 */ /* 0x000fea0003800200 */
.L_x_6645:
        /* <DEDUP_REMOVED lines=14> */
[----:B0-----:R-:W-:-:S04]  /*5c40*/  FFMA.FTZ R0, |R10|, -R3, 0.5 ;  /* 0x3f0000000a007423 */ /* 0x001fc80000010a03 */
        /* <DEDUP_REMOVED lines=20> */
.L_x_6659:
        /* <DEDUP_REMOVED lines=23> */
.L_x_6665:
[----:B------:R-:W-:-:S04]  /*5f00*/  FADD.FTZ R3, -R3, R4 ;  /* 0x0000000403037221 */ /* 0x000fc80000010100 */
[----:B------:R-:W-:-:S07]  /*5f10*/  FMUL.FTZ R5, R3, 0.5 ;  /* 0x3f00000003057820 */ /* 0x000fce0000410000 */
.L_x_6666:
[----:B------:R-:W-:Y:S05]  /*5f20*/  BSYNC.RECONVERGENT B4 ;  /* 0x0000000000047941 */ /* 0x000fea0003800200 */
.L_x_6664:
[----:B------:R-:W-:Y:S01]  /*5f30*/  FADD.FTZ R0, R5, R0 ;  /* 0x0000000005007221 */ /* 0x000fe20000010000 */
[----:B------:R-:W-:-:S04]  /*5f40*/  FADD.FTZ R3, R15, R14 ;  /* 0x0000000e0f037221 */ /* 0x000fc80000010000 */
[----:B------:R-:W-:-:S04]  /*5f50*/  FMUL.FTZ R0, R0, R3 ;  /* 0x0000000300007220 */ /* 0x000fc80000410000 */
[----:B------:R0:W2:Y:S01]  /*5f60*/  MUFU.SQRT R14, R0 ;  /* 0x00000000000e7308 */ /* 0x0000a20000002000 */
[----:B------:R-:W-:Y:S05]  /*5f70*/  BRA `(.L_x_6667) ;  /* 0x0000000000487947 */ /* 0x000fea0003800000 */
.L_x_6663:
[----:B------:R-:W-:-:S13]  /*5f80*/  FSETP.GT.FTZ.AND P0, PT, R15, 1, PT ;  /* 0x3f8000000f00780b */ /* 0x000fda0003f14000 */
[----:B------:R-:W-:Y:S01]  /*5f90*/  @P0 FMUL.FTZ R4, R2, R3 ;  /* 0x0000000302040220 */ /* 0x000fe20000410000 */
[----:B------:R-:W-:Y:S01]  /*5fa0*/  @!P0 FADD.FTZ R3, -R15, 1 ;  /* 0x3f8000000f038421 */ /* 0x000fe20000010100 */
[----:B0-----:R-:W-:-:S03]  /*5fb0*/  @P0 FMUL.FTZ R0, |R8|, 2.81474976710656000000e+14 ;  /* 0x5780000008000820 */ /* 0x001fc60000410200 */
        /* <DEDUP_REMOVED lines=8> */
.L_x_6662:
[----:B------:R-:W-:Y:S01]  /*6040*/  FADD.FTZ R2, R14, 1 ;  /* 0x3f8000000e027421 */ /* 0x000fe20000010000 */
[----:B------:R-:W-:Y:S01]  /*6050*/  MUFU.SQRT R3, R0 ;  /* 0x0000000000037308 */ /* 0x000fe20000002000 */
[----:B------:R-:W-:Y:S02]  /*6060*/  MOV R15, 0x3f800000 ;  /* 0x3f800000000f7802 */ /* 0x000fe40000000f00 */
[----:B------:R-:W-:-:S06]  /*6070*/  FMUL.FTZ R2, R2, 0.5 ;  /* 0x3f00000002027820 */ /* 0x000fcc0000410000 */
[----:B------:R-:W2:Y:S02]  /*6080*/  MUFU.SQRT R2, R2 ;  /* 0x0000000200027308 */ /* 0x000ea40000002000 */
[----:B--2---:R-:W-:-:S07]  /*6090*/  FMUL.FTZ R14, R3, R2 ;  /* 0x00000002030e7220 */ /* 0x004fce0000410000 */
.L_x_6667:
[----:B------:R-:W-:Y:S05]  /*60a0*/  BSYNC.RECONVERGENT B3 ;  /* 0x0000000000037941 */ /* 0x000fea0003800200 */
.L_x_6661:
[----:B------:R-:W-:Y:S05]  /*60b0*/  BRA `(.L_x_6668) ;  /* 0x0000000000087947 */ /* 0x000fea0003800000 */
.L_x_6658:
[----:B------:R-:W-:Y:S01]  /*60c0*/  FMUL.FTZ R14, R14, 16777216 ;  /* 0x4b8000000e0e7820 */ /* 0x000fe20000410000 */
[----:B------:R-:W-:-:S07]  /*60d0*/  FMUL.FTZ R15, R15, 16777216 ;  /* 0x4b8000000f0f7820 */ /* 0x000fce0000410000 */
.L_x_6668:
[----:B------:R-:W-:Y:S05]  /*60e0*/  BSYNC.RELIABLE B0 ;  /* 0x0000000000007941 */ /* 0x000fea0003800100 */
.L_x_6657:
        /* <DEDUP_REMOVED lines=16> */
[----:B-1----:R-:W-:Y:S05]  /*61f0*/  CALL.REL.NOINC `($__internal_14_$__cuda_sm3x_div_rn_ftz_f32_slowpath) ;  /* 0x0000001400947944 */ /* 0x002fea0003c00000 */
.L_x_6670:
[----:B------:R-:W-:Y:S05]  /*6200*/  BSYNC.RECONVERGENT B4 ;  /* 0x0000000000047941 */ /* 0x000fea0003800200 */
.L_x_6669:
        /* <DEDUP_REMOVED lines=28> */
.L_x_6660:
[----:B------:R-:W-:Y:S05]  /*63d0*/  BSYNC.RECONVERGENT B2 ;  /* 0x0000000000027941 */ /* 0x000fea0003800200 */
.L_x_6656:
[----:B-1----:R-:W-:Y:S02]  /*63e0*/  LOP3.LUT R8, R11, 0x80000000, R8, 0xb8, !PT ;  /* 0x800000000b087812 */ /* 0x002fe400078eb808 */
[----:B------:R-:W-:Y:S01]  /*63f0*/  LOP3.LUT R9, R10, 0x80000000, R9, 0xb8, !PT ;  /* 0x800000000a097812 */ /* 0x000fe200078eb809 */
[----:B------:R-:W-:Y:S06]  /*6400*/  BRA `(.L_x_6643) ;  /* 0x0000001400007947 */ /* 0x000fec0003800000 */
.L_x_6644:
        /* <DEDUP_REMOVED lines=32> */
.L_x_6676:
[----:B------:R-:W-:Y:S05]  /*6610*/  BSYNC.RECONVERGENT B4 ;  /* 0x0000000000047941 */ /* 0x000fea0003800200 */
.L_x_6675:
        /* <DEDUP_REMOVED lines=22> */
.L_x_6674:
        /* <DEDUP_REMOVED lines=28> */
.L_x_6679:
[----:B------:R-:W-:Y:S05]  /*6940*/  BSYNC.RECONVERGENT B4 ;  /* 0x0000000000047941 */ /* 0x000fea0003800200 */
.L_x_6678:
        /* <DEDUP_REMOVED lines=22> */
.L_x_6673:
        /* <DEDUP_REMOVED lines=33> */
.L_x_6681:
[----:B------:R-:W-:Y:S05]  /*6cc0*/  BSYNC.RECONVERGENT B4 ;  /* 0x0000000000047941 */ /* 0x000fea0003800200 */
.L_x_6680:
        /* <DEDUP_REMOVED lines=22> */
.L_x_6672:
        /* <DEDUP_REMOVED lines=25> */
.L_x_6685:
[----:B------:R-:W-:Y:S05]  /*6fc0*/  BSYNC.RECONVERGENT B4 ;  /* 0x0000000000047941 */ /* 0x000fea0003800200 */
.L_x_6684:
        /* <DEDUP_REMOVED lines=22> */
.L_x_6683:
        /* <DEDUP_REMOVED lines=28> */
.L_x_6687:
[----:B------:R-:W-:Y:S05]  /*72f0*/  BSYNC.RECONVERGENT B4 ;  /* 0x0000000000047941 */ /* 0x000fea0003800200 */
.L_x_6686:
        /* <DEDUP_REMOVED lines=22> */
.L_x_6682:
        /* <DEDUP_REMOVED lines=33> */
.L_x_6689:
[----:B------:R-:W-:Y:S05]  /*7670*/  BSYNC.RECONVERGENT B4 ;  /* 0x0000000000047941 */ /* 0x000fea0003800200 */
.L_x_6688:
        /* <DEDUP_REMOVED lines=21> */
.L_x_6677:
[----:B------:R-:W-:Y:S05]  /*77d0*/  BSYNC.RECONVERGENT B2 ;  /* 0x0000000000027941 */ /* 0x000fea0003800200 */
.L_x_6671:
[----:B------:R-:W-:Y:S01]  /*77e0*/  FADD.FTZ R11, R11, 0.69314718246459960938 ;  /* 0x3f3172180b0b7421 */ /* 0x000fe20000010000 */
[----:B------:R-:W-:-:S04]  /*77f0*/  LOP3.LUT R9, R16, 0x80000000, R9, 0xb8, !PT ;  /* 0x8000000010097812 */ /* 0x000fc800078eb809 */
[----:B------:R-:W-:-:S07]  /*7800*/  LOP3.LUT R8, R11, 0x80000000, R8, 0xb8, !PT ;  /* 0x800000000b087812 */ /* 0x000fce00078eb808 */
.L_x_6643:
[----:B------:R-:W-:Y:S05]  /*7810*/  BSYNC.RECONVERGENT B1 ;  /* 0x0000000000017941 */ /* 0x000fea0003800200 */
.L_x_6641:
[----:B------:R-:W-:Y:S05]  /*7820*/  WARPSYNC.ALL ;  /* 0x0000000000007948 */ /* 0x000fea0003800000 */
[----:B------:R-:W-:Y:S01]  /*7830*/  STG.E.64 desc[UR6][R6.64], R8 ;  /* 0x0000000806007986 */ /* 0x000fe2000c101b06 */
[----:B------:R-:W-:Y:S05]  /*7840*/  EXIT ;  /* 0x000000000000794d */ /* 0x000fea0003800000 */
        .weak           $__internal_14_$__cuda_sm3x_div_rn_ftz_f32_slowpath
        .type           $__internal_14_$__cuda_sm3x_div_rn_ftz_f32_slowpath,@function
        .size           $__internal_14_$__cuda_sm3x_div_rn_ftz_f32_slowpath,(.L_x_14766 - $__internal_14_$__cuda_sm3x_div_rn_ftz_f32_slowpath)
$__internal_14_$__cuda_sm3x_div_rn_ftz_f32_slowpath:
        /* <DEDUP_REMOVED lines=32> */
.L_x_6692:
[----:B------:R-:W-:Y:S05]  /*7a50*/  BSYNC.RELIABLE B3 ;  /* 0x0000000000037941 */ /* 0x000fea0003800100 */
.L_x_6691:
        /* <DEDUP_REMOVED lines=27> */
.L_x_6698:
[----:B------:R-:W-:-:S07]  /*7c10*/  LEA R0, R3, R0, 0x17 ;  /* 0x0000000003007211 */ /* 0x000fce00078eb8ff */
.L_x_6699:
[----:B------:R-:W-:Y:S05]  /*7c20*/  BSYNC.RECONVERGENT B3 ;  /* 0x0000000000037941 */ /* 0x000fea0003800200 */
.L_x_6697:
[----:B------:R-:W-:Y:S05]  /*7c30*/  BRA `(.L_x_6700) ;  /* 0x0000000000207947 */ /* 0x000fea0003800000 */
.L_x_6696:
[----:B------:R-:W-:-:S04]  /*7c40*/  LOP3.LUT R21, R10, 0x80000000, R21, 0x48, !PT ;  /* 0x800000000a157812 */ /* 0x000fc800078e4815 */
[----:B------:R-:W-:Y:S01]  /*7c50*/  LOP3.LUT R0, R21, 0x7f800000, RZ, 0xfc, !PT ;  /* 0x7f80000015007812 */ /* 0x000fe200078efcff */
[----:B------:R-:W-:Y:S06]  /*7c60*/  BRA `(.L_x_6700) ;  /* 0x0000000000147947 */ /* 0x000fec0003800000 */
.L_x_6695:
[----:B------:R-:W-:Y:S01]  /*7c70*/  LOP3.LUT R0, R10, 0x80000000, R21, 0x48, !PT ;  /* 0x800000000a007812 */ /* 0x000fe200078e4815 */
[----:B------:R-:W-:Y:S06]  /*7c80*/  BRA `(.L_x_6700) ;  /* 0x00000000000c7947 */ /* 0x000fec0003800000 */
.L_x_6694:
[----:B------:R-:W0:Y:S01]  /*7c90*/  MUFU.RSQ R0, -QNAN ;  /* 0xffc0000000007908 */ /* 0x000e220000001400 */
[----:B------:R-:W-:Y:S05]  /*7ca0*/  BRA `(.L_x_6700) ;  /* 0x0000000000047947 */ /* 0x000fea0003800000 */
.L_x_6693:
[----:B------:R-:W-:-:S07]  /*7cb0*/  FADD.FTZ R0, R21, R10 ;  /* 0x0000000a15007221 */ /* 0x000fce0000010000 */
.L_x_6700:
[----:B------:R-:W-:Y:S05]  /*7cc0*/  BSYNC.RECONVERGENT B0 ;  /* 0x0000000000007941 */ /* 0x000fea0003800200 */
.L_x_6690:
[----:B------:R-:W-:-:S04]  /*7cd0*/  MOV R3, 0x0 ;  /* 0x0000000000037802 */ /* 0x000fc80000000f00 */
[----:B0-----:R-:W-:Y:S05]  /*7ce0*/  RET.REL.NODEC R2 `(_ZN2at6native18elementwise_kernelILi128ELi2EZNS0_22gpu_kernel_impl_nocastIZZZNS0_17asinh_kernel_cudaERNS_18TensorIteratorBaseEENKUlvE_clEvENKUlvE0_clEvEUlN3c107complexIfEEE_EEvS4_RKT_EUliE_EEviT1_) ;  /* 0xffffff8002c47950 */ /* 0x001fea0003c3ffff */
.L_x_6701:
        /* <DEDUP_REMOVED lines=9> */
.L_x_14766:


//--------------------- .text._ZN2at6native27unrolled_elementwise_kernelIZZZNS0_17asinh_kernel_cudaERNS_18TensorIteratorBaseEENKUlvE_clEvENKUlvE0_clEvEUlN3c107complexIfEEE_St5arrayIPcLm2EELi4E23TrivialOffsetCalculatorILi1EjESE_NS0_6memory15LoadWithoutCastENSF_16StoreWithoutCastEEEviT_T0_T2_T3_T4_T5_ --------------------------
	.section	.text._ZN2at6native27unrolled_elementwise_kernelIZZZNS0_17asinh_kernel_cudaERNS_18TensorIteratorBaseEENKUlvE_clEvENKUlvE0_clEvEUlN3c107complexIfEEE_St5arrayIPcLm2EELi4E23TrivialOffsetCalculatorILi1EjESE_NS0_6memory15LoadWithoutCastENSF_16StoreWithoutCastEEEviT_T0_T2_T3_T4_T5_,"ax",@progbits
	.align	128
        .global         _ZN2at6native27unrolled_elementwise_kernelIZZZNS0_17asinh_kernel_cudaERNS_18TensorIteratorBaseEENKUlvE_clEvENKUlvE0_clEvEUlN3c107complexIfEEE_St5arrayIPcLm2EELi4E23TrivialOffsetCalculatorILi1EjESE_NS0_6memory15LoadWithoutCastENSF_16StoreWithoutCastEEEviT_T0_T2_T3_T4_T5_
        .type           _ZN2at6native27unrolled_elementwise_kernelIZZZNS0_17asinh_kernel_cudaERNS_18TensorIteratorBaseEENKUlvE_clEvENKUlvE0_clEvEUlN3c107complexIfEEE_St5arrayIPcLm2EELi4E23TrivialOffsetCalculatorILi1EjESE_NS0_6memory15LoadWithoutCastENSF_16StoreWithoutCastEEEviT_T0_T2_T3_T4_T5_,@function
        .size           _ZN2at6native27unrolled_elementwise_kernelIZZZNS0_17asinh_kernel_cudaERNS_18TensorIteratorBaseEENKUlvE_clEvENKUlvE0_clEvEUlN3c107complexIfEEE_St5arrayIPcLm2EELi4E23TrivialOffsetCalculatorILi1EjESE_NS0_6memory15LoadWithoutCastENSF_16StoreWithoutCastEEEviT_T0_T2_T3_T4_T5_,(.L_x_14767 - _ZN2at6native27unrolled_elementwise_kernelIZZZNS0_17asinh_kernel_cudaERNS_18TensorIteratorBaseEENKUlvE_clEvENKUlvE0_clEvEUlN3c107complexIfEEE_St5arrayIPcLm2EELi4E23TrivialOffsetCalculatorILi1EjESE_NS0_6memory15LoadWithoutCastENSF_16StoreWithoutCastEEEviT_T0_T2_T3_T4_T5_)
        .other          _ZN2at6native27unrolled_elementwise_kernelIZZZNS0_17asinh_kernel_cudaERNS_18TensorIteratorBaseEENKUlvE_clEvENKUlvE0_clEvEUlN3c107complexIfEEE_St5arrayIPcLm2EELi4E23TrivialOffsetCalculatorILi1EjESE_NS0_6memory15LoadWithoutCastENSF_16StoreWithoutCastEEEviT_T0_T2_T3_T4_T5_,@"STO_CUDA_ENTRY STV_DEFAULT"
_ZN2at6native27unrolled_elementwise_kernelIZZZNS0_17asinh_kernel_cudaERNS_18TensorIteratorBaseEENKUlvE_clEvENKUlvE0_clEvEUlN3c107complexIfEEE_St5arrayIPcLm2EELi4E23TrivialOffsetCalculatorILi1EjESE_NS0_6memory15LoadWithoutCastENSF_16StoreWithoutCastEEEviT_T0_T2_T3_T4_T5_:
.text._ZN2at6native27unrolled_elementwise_kernelIZZZNS0_17asinh_kernel_cudaERNS_18TensorIteratorBaseEENKUlvE_clEvENKUlvE0_clEvEUlN3c107complexIfEEE_St5arrayIPcLm2EELi4E23TrivialOffsetCalculatorILi1EjESE_NS0_6memory15LoadWithoutCastENSF_16StoreWithoutCastEEEviT_T0_T2_T3_T4_T5_:
[----:B------:R-:W-:Y:S01]  /*0000*/  LDC R1, c[0x0][0x37c] ;  /* 0x0000df00ff017b82 */ /* 0x000fe20000000800 */
[----:B------:R-:W0:Y:S07]  /*0010*/  S2R R3, SR_CTAID.X ;  /* 0x0000000000037919 */ /* 0x000e2e0000002500 */
[----:B------:R-:W0:Y:S01]  /*0020*/  LDC R4, c[0x0][0x380] ;  /* 0x0000e000ff047b82 */ /* 0x000e220000000800 */
[----:B------:R-:W1:Y:S01]  /*0030*/  LDCU.64 UR4, c[0x0][0x358] ;  /* 0x00006b00ff0477ac */ /* 0x000e620008000a00 */
[----:B------:R-:W-:Y:S01]  /*0040*/  CS2R R20, SRZ ;  /* 0x0000000000147805 */ /* 0x000fe2000001ff00 */
[----:B------:R-:W2:Y:S01]  /*0050*/  S2R R15, SR_TID.X ;  /* 0x00000000000f7919 */ /* 0x000ea20000002100 */
[----:B0-----:R-:W-:Y:S01]  /*0060*/  IMAD R4, R3, -0x200, R4 ;  /* 0xfffffe0003047824 */ /* 0x001fe200078e0204 */
[----:B--2---:R-:W-:-:S04]  /*0070*/  MOV R5, R15 ;  /* 0x0000000f00057202 */ /* 0x004fc80000000f00 */
[----:B------:R-:W-:-:S13]  /*0080*/  ISETP.GE.AND P0, PT, R15, R4, PT ;  /* 0x000000040f00720c */ /* 0x000fda0003f06270 */
[----:B------:R-:W-:Y:S01]  /*0090*/  @!P0 IADD3 R15, PT, PT, R5, 0x80, RZ ;  /* 0x00000080050f8810 */ /* 0x000fe20007ffe0ff */
[----:B------:R-:W0:Y:S01]  /*00a0*/  @!P0 LDC.64 R6, c[0x0][0x390] ;  /* 0x0000e400ff068b82 */ /* 0x000e220000000a00 */
[----:B------:R-:W-:Y:S02]  /*00b0*/  @!P0 LEA R17, R3, R5, 0x9 ;  /* 0x0000000503118211 */ /* 0x000fe400078e48ff */
[----:B------:R-:W-:-:S13]  /*00c0*/  ISETP.GE.AND P1, PT, R15, R4, PT ;  /* 0x000000040f00720c */ /* 0x000fda0003f26270 */
[----:B------:R-:W-:Y:S01]  /*00d0*/  @!P1 LEA R19, R3, R15, 0x9 ;  /* 0x0000000f03139211 */ /* 0x000fe200078e48ff */
[----:B------:R-:W2:Y:S01]  /*00e0*/  @!P1 LDC.64 R10, c[0x0][0x390] ;  /* 0x0000e400ff0a9b82 */ /* 0x000ea20000000a00 */
[----:B------:R-:W-:-:S04]  /*00f0*/  @!P1 IADD3 R15, PT, PT, R15, 0x80, RZ ;  /* 0x000000800f0f9810 */ /* 0x000fc80007ffe0ff */
[----:B------:R-:W-:Y:S01]  /*0100*/  ISETP.GE.AND P3, PT, R15, R4, PT ;  /* 0x000000040f00720c */ /* 0x000fe20003f66270 */
[----:B0-----:R-:W-:Y:S01]  /*0110*/  @!P0 IMAD.WIDE.U32 R6, R17, 0x8, R6 ;  /* 0x0000000811068825 */ /* 0x001fe200078e0006 */
[----:B------:R-:W-:-:S04]  /*0120*/  CS2R R16, SRZ ;  /* 0x0000000000107805 */ /* 0x000fc8000001ff00 */
[----:B-1----:R0:W5:Y:S07]  /*0130*/  @!P0 LDG.E.64 R20, desc[UR4][R6.64] ;  /* 0x0000000406148981 */ /* 0x00216e000c1e1b00 */
[----:B------:R-:W-:Y:S01]  /*0140*/  @!P3 LEA R23, R3, R15, 0x9 ;  /* 0x0000000f0317b211 */ /* 0x000fe200078e48ff */
[----:B------:R-:W1:Y:S01]  /*0150*/  @!P3 LDC.64 R12, c[0x0][0x390] ;  /* 0x0000e400ff0cbb82 */ /* 0x000e620000000a00 */
[----:B------:R-:W-:-:S04]  /*0160*/  @!P3 IADD3 R15, PT, PT, R15, 0x80, RZ ;  /* 0x000000800f0fb810 */ /* 0x000fc80007ffe0ff */
[----:B------:R-:W-:Y:S01]  /*0170*/  ISETP.GE.AND P2, PT, R15, R4, PT ;  /* 0x000000040f00720c */ /* 0x000fe20003f46270 */
[----:B--2---:R-:W-:-:S12]  /*0180*/  @!P1 IMAD.WIDE.U32 R10, R19, 0x8, R10 ;  /* 0x00000008130a9825 */ /* 0x004fd800078e000a */
[----:B------:R-:W2:Y:S01]  /*0190*/  @!P2 LDC.64 R8, c[0x0][0x390] ;  /* 0x0000e400ff08ab82 */ /* 0x000ea20000000a00 */
[----:B------:R-:W-:Y:S01]  /*01a0*/  @!P2 LEA R15, R3, R15, 0x9 ;  /* 0x0000000f030fa211 */ /* 0x000fe200078e48ff */
[----:B-1----:R-:W-:Y:S01]  /*01b0*/  @!P3 IMAD.WIDE.U32 R22, R23, 0x8, R12 ;  /* 0x000000081716b825 */ /* 0x002fe200078e000c */
[----:B------:R-:W-:-:S06]  /*01c0*/  CS2R R12, SRZ ;  /* 0x00000000000c7805 */ /* 0x000fcc000001ff00 */
[----:B------:R0:W5:Y:S01]  /*01d0*/  @!P1 LDG.E.64 R12, desc[UR4][R10.64] ;  /* 0x000000040a0c9981 */ /* 0x000162000c1e1b00 */
[----:B--2---:R-:W-:Y:S01]  /*01e0*/  @!P2 IMAD.WIDE.U32 R8, R15, 0x8, R8 ;  /* 0x000000080f08a825 */ /* 0x004fe200078e0008 */
[----:B------:R-:W-:-:S04]  /*01f0*/  CS2R R14, SRZ ;  /* 0x00000000000e7805 */ /* 0x000fc8000001ff00 */
[----:B------:R0:W5:Y:S04]  /*0200*/  @!P2 LDG.E.64 R16, desc[UR4][R8.64] ;  /* 0x000000040810a981 */ /* 0x000168000c1e1b00 */
[----:B------:R0:W5:Y:S01]  /*0210*/  @!P3 LDG.E.64 R14, desc[UR4][R22.64] ;  /* 0x00000004160eb981 */ /* 0x000162000c1e1b00 */
[----:B------:R-:W-:Y:S01]  /*0220*/  ISETP.GE.AND P0, PT, R5, R4, PT ;  /* 0x000000040500720c */ /* 0x000fe20003f06270 */
[----:B------:R-:W-:Y:S01]  /*0230*/  BSSY.RECONVERGENT B2, `(.L_x_6702) ;  /* 0x0000284000027945 */ /* 0x000fe20003800200 */
[----:B------:R-:W-:-:S11]  /*0240*/  CS2R R18, SRZ ;  /* 0x0000000000127805 */ /* 0x000fd6000001ff00 */
[----:B0-----:R-:W-:Y:S05]  /*0250*/  @P0 BRA `(.L_x_6703) ;  /* 0x0000002800040947 */ /* 0x001fea0003800000 */
[C---:B-----5:R-:W-:Y:S01]  /*0260*/  FSETP.NAN.FTZ.AND P1, PT, |R20|.reuse, |R20|, PT ;  /* 0x400000141400720b */ /* 0x060fe20003f38200 */
[----:B------:R-:W-:Y:S01]  /*0270*/  FADD.FTZ R0, |R20|, -RZ ;  /* 0x800000ff14007221 */ /* 0x000fe20000010200 */
[C---:B------:R-:W-:Y:S01]  /*0280*/  FSETP.NAN.FTZ.AND P0, PT, |R21|.reuse, |R21|, PT ;  /* 0x400000151500720b */ /* 0x040fe20003f18200 */
[----:B------:R-:W-:-:S12]  /*0290*/  FADD.FTZ R23, |R21|, -RZ ;  /* 0x800000ff15177221 */ /* 0x000fd80000010200 */
[----:B------:R-:W-:Y:S05]  /*02a0*/  @!P0 BRA !P1, `(.L_x_6704) ;  /* 0x0000000000408947 */ /* 0x000fea0004800000 */
[----:B------:R-:W-:-:S13]  /*02b0*/  FSETP.NEU.FTZ.AND P0, PT, |R20|, +INF , PT ;  /* 0x7f8000001400780b */ /* 0x000fda0003f1d200 */
[----:B------:R-:W-:Y:S01]  /*02c0*/  @!P0 FADD.FTZ R19, R21, R21 ;  /* 0x0000001515138221 */ /* 0x000fe20000010000 */
[----:B------:R-:W-:Y:S01]  /*02d0*/  @!P0 MOV R18, R20 ;  /* 0x0000001400128202 */ /* 0x000fe20000000f00 */
[----:B------:R-:W-:Y:S06]  /*02e0*/  @!P0 BRA `(.L_x_6703) ;  /* 0x0000002400e08947 */ /* 0x000fec0003800000 */
[----:B------:R-:W-:-:S13]  /*02f0*/  FSETP.NEU.FTZ.AND P0, PT, R23, +INF , PT ;  /* 0x7f8000001700780b */ /* 0x000fda0003f1d000 */
[----:B------:R-:W-:Y:S01]  /*0300*/  @!P0 FADD.FTZ R19, R20, R20 ;  /* 0x0000001414138221 */ /* 0x000fe20000010000 */
[----:B------:R-:W-:Y:S01]  /*0310*/  @!P0 MOV R18, R21 ;  /* 0x0000001500128202 */ /* 0x000fe20000000f00 */
[----:B------:R-:W-:Y:S06]  /*0320*/  @!P0 BRA `(.L_x_6703) ;  /* 0x0000002400d08947 */ /* 0x000fec0003800000 */
[----:B------:R-:W-:-:S13]  /*0330*/  FSETP.NEU.FTZ.AND P0, PT, R21, RZ, PT ;  /* 0x000000ff1500720b */ /* 0x000fda0003f1d000 */
[----:B------:R-:W-:Y:S01]  /*0340*/  @P0 FADD.FTZ R7, RZ, R21 ;  /* 0x00000015ff070221 */ /* 0x000fe20000010000 */
[--C-:B------:R-:W-:Y:S01]  /*0350*/  @P0 FADD.FTZ R0, RZ, R20.reuse ;  /* 0x00000014ff000221 */ /* 0x100fe20000010000 */
[----:B------:R-:W-:Y:S01]  /*0360*/  @!P0 MOV R19, R21 ;  /* 0x0000001500138202 */ /* 0x000fe20000000f00 */
[----:B------:R-:W-:Y:S02]  /*0370*/  @!P0 FADD.FTZ R18, R20, R20 ;  /* 0x0000001414128221 */ /* 0x000fe40000010000 */
[----:B------:R-:W-:-:S05]  /*0380*/  @P0 FADD.FTZ R19, R0, R7 ;  /* 0x0000000700130221 */ /* 0x000fca0000010000 */
[----:B------:R-:W-:Y:S01]  /*0390*/  @P0 MOV R18, R19 ;  /* 0x0000001300120202 */ /* 0x000fe20000000f00 */
[----:B------:R-:W-:Y:S06]  /*03a0*/  BRA `(.L_x_6703) ;  /* 0x0000002400b07947 */ /* 0x000fec0003800000 */
.L_x_6704:
        /* <DEDUP_REMOVED lines=43> */
[----:B------:R-:W-:Y:S05]  /*0660*/  CALL.REL.NOINC `($__internal_15_$__cuda_sm3x_div_rn_ftz_f32_slowpath) ;  /* 0x000000a000407944 */ /* 0x000fea0003c00000 */
.L_x_6710:
[----:B------:R-:W-:Y:S05]  /*0670*/  BSYNC.RECONVERGENT B4 ;  /* 0x0000000000047941 */ /* 0x000fea0003800200 */
.L_x_6709:
[----:B------:R-:W-:Y:S01]  /*0680*/  MOV R7, 0x3b33710b ;  /* 0x3b33710b00077802 */ /* 0x000fe20000000f00 */
        /* <DEDUP_REMOVED lines=21> */
.L_x_6708:
        /* <DEDUP_REMOVED lines=30> */
[----:B------:R-:W-:Y:S05]  /*09c0*/  CALL.REL.NOINC `($__internal_15_$__cuda_sm3x_div_rn_ftz_f32_slowpath) ;  /* 0x0000009c00687944 */ /* 0x000fea0003c00000 */
.L_x_6714:
[----:B------:R-:W-:Y:S05]  /*09d0*/  BSYNC.RECONVERGENT B4 ;  /* 0x0000000000047941 */ /* 0x000fea0003800200 */
.L_x_6713:
[----:B------:R-:W-:Y:S02]  /*09e0*/  HFMA2 R7, -RZ, RZ, 0.89990234375, 10328 ;  /* 0x3b33710bff077431 */ /* 0x000fe400000001ff */
[----:B------:R-:W-:Y:S01]  /*09f0*/  FMUL.FTZ R2, R0, R0 ;  /* 0x0000000000027220 */ /* 0x000fe20000410000 */
[----:B------:R-:W-:Y:S02]  /*0a00*/  MOV R9, 0x3fd774eb ;  /* 0x3fd774eb00097802 */ /* 0x000fe40000000f00 */
[----:B------:R-:W-:Y:S01]  /*0a10*/  FSETP.NEU.FTZ.AND P1, PT, |R20|, R23, PT ;  /* 0x000000171400720b */ /* 0x000fe20003f3d200 */
[C---:B------:R-:W-:Y:S01]  /*0a20*/  FFMA.FTZ R7, R2.reuse, R7, -0.015681877732276916504 ;  /* 0xbc80774802077423 */ /* 0x040fe20000010007 */
[----:B------:R-:W-:Y:S01]  /*0a30*/  FSETP.NEU.FTZ.AND P0, PT, R19, RZ, PT ;  /* 0x000000ff1300720b */ /* 0x000fe20003f1d000 */
[----:B------:R-:W-:Y:S02]  /*0a40*/  FADD.FTZ R23, R23, |R20| ;  /* 0x4000001417177221 */ /* 0x000fe40000010000 */
        /* <DEDUP_REMOVED lines=15> */
.L_x_6712:
        /* <DEDUP_REMOVED lines=15> */
[----:B------:R-:W-:Y:S05]  /*0c30*/  CALL.REL.NOINC `($__internal_15_$__cuda_sm3x_div_rn_ftz_f32_slowpath) ;  /* 0x0000009800cc7944 */ /* 0x000fea0003c00000 */
.L_x_6716:
[----:B------:R-:W-:Y:S05]  /*0c40*/  BSYNC.RECONVERGENT B4 ;  /* 0x0000000000047941 */ /* 0x000fea0003800200 */
.L_x_6715:
        /* <DEDUP_REMOVED lines=22> */
.L_x_6707:
        /* <DEDUP_REMOVED lines=42> */
.L_x_6719:
[----:B------:R-:W-:Y:S05]  /*1050*/  BSYNC.RECONVERGENT B4 ;  /* 0x0000000000047941 */ /* 0x000fea0003800200 */
.L_x_6718:
        /* <DEDUP_REMOVED lines=22> */
.L_x_6717:
        /* <DEDUP_REMOVED lines=31> */
.L_x_6722:
[----:B------:R-:W-:Y:S05]  /*13b0*/  BSYNC.RECONVERGENT B4 ;  /* 0x0000000000047941 */ /* 0x000fea0003800200 */
.L_x_6721:
        /* <DEDUP_REMOVED lines=22> */
.L_x_6720:
        /* <DEDUP_REMOVED lines=16> */
.L_x_6724:
[----:B------:R-:W-:Y:S05]  /*1620*/  BSYNC.RECONVERGENT B4 ;  /* 0x0000000000047941 */ /* 0x000fea0003800200 */
.L_x_6723:
        /* <DEDUP_REMOVED lines=21> */
.L_x_6711:
[----:B------:R-:W-:Y:S05]  /*1780*/  BSYNC.RECONVERGENT B3 ;  /* 0x0000000000037941 */ /* 0x000fea0003800200 */
.L_x_6706:
[----:B------:R-:W-:Y:S01]  /*1790*/  FADD.FTZ R7, R18, 0.69314718246459960938 ;  /* 0x3f31721812077421 */ /* 0x000fe20000010000 */
[----:B------:R-:W-:-:S04]  /*17a0*/  LOP3.LUT R19, R0, 0x80000000, R21, 0xb8, !PT ;  /* 0x8000000000137812 */ /* 0x000fc800078eb815 */
[----:B------:R-:W-:Y:S01]  /*17b0*/  LOP3.LUT R18, R7, 0x80000000, R20, 0xb8, !PT ;  /* 0x8000000007127812 */ /* 0x000fe200078eb814 */
[----:B------:R-:W-:Y:S06]  /*17c0*/  BRA `(.L_x_6703) ;  /* 0x0000001000a87947 */ /* 0x000fec0003800000 */
.L_x_6705:
[----:B------:R-:W-:Y:S02]  /*17d0*/  FSETP.NEU.FTZ.AND P1, PT, R20, RZ, PT ;  /* 0x000000ff1400720b */ /* 0x000fe40003f3d000 */
[----:B------:R-:W-:Y:S02]  /*17e0*/  FSETP.NEU.FTZ.AND P0, PT, R21, RZ, PT ;  /* 0x000000ff1500720b */ /* 0x000fe40003f1d000 */
[----:B------:R-:W-:Y:S02]  /*17f0*/  MOV R19, R21 ;  /* 0x0000001500137202 */ /* 0x000fe40000000f00 */
[----:B------:R-:W-:-:S09]  /*1800*/  MOV R18, R20 ;  /* 0x0000001400127202 */ /* 0x000fd20000000f00 */
[----:B------:R-:W-:Y:S05]  /*1810*/  @!P0 BRA !P1, `(.L_x_6703) ;  /* 0x0000001000948947 */ /* 0x000fea0004800000 */
[----:B------:R-:W-:Y:S02]  /*1820*/  FSETP.GEU.FTZ.AND P1, PT, |R20|, 0.00021143197955098003149, PT ;  /* 0x395db3d71400780b */ /* 0x000fe40003f3e200 */
[----:B------:R-:W-:Y:S02]  /*1830*/  FSETP.GEU.FTZ.AND P0, PT, R23, 0.00021143197955098003149, PT ;  /* 0x395db3d71700780b */ /* 0x000fe40003f1e000 */
[----:B------:R-:W-:Y:S02]  /*1840*/  MOV R19, R21 ;  /* 0x0000001500137202 */ /* 0x000fe40000000f00 */
[----:B------:R-:W-:-:S09]  /*1850*/  MOV R18, R20 ;  /* 0x0000001400127202 */ /* 0x000fd20000000f00 */
        /* <DEDUP_REMOVED lines=59> */
[----:B-1----:R-:W-:Y:S01]  /*1c10*/  @P0 FADD.FTZ R19, R7, R8 ;  /* 0x0000000807130221 */ /* 0x002fe20000010000 */
[C---:B------:R-:W-:Y:S01]  /*1c20*/  @P0 FMUL.FTZ R18, R20.reuse, R20 ;  /* 0x0000001414120220 */ /* 0x040fe20000410000 */
[----:B------:R-:W-:-:S04]  /*1c30*/  @!P0 FMUL.FTZ R11, |R20|, 0.5 ;  /* 0x3f000000140b8820 */ /* 0x000fc80000410200 */
[----:B------:R-:W1:Y:S02]  /*1c40*/  @P0 MUFU.RCP R19, R19 ;  /* 0x0000001300130308 */ /* 0x000e640000001000 */
[----:B-1----:R-:W-:-:S07]  /*1c50*/  @P0 FMUL.FTZ.D2 R11, R18, R19 ;  /* 0x00000013120b0220 */ /* 0x002fce0000310000 */
.L_x_6730:
[----:B------:R-:W-:Y:S05]  /*1c60*/  BSYNC.RECONVERGENT B1 ;  /* 0x0000000000017941 */ /* 0x000fea0003800200 */
.L_x_6729:
        /* <DEDUP_REMOVED lines=8> */
.L_x_6732:
[----:B------:R-:W-:Y:S05]  /*1cf0*/  BSYNC.RECONVERGENT B1 ;  /* 0x0000000000017941 */ /* 0x000fea0003800200 */
.L_x_6731:
[----:B------:R-:W-:Y:S01]  /*1d00*/  FADD.FTZ R11, R22, R11 ;  /* 0x0000000b160b7221 */ /* 0x000fe20000010000 */
[----:B------:R-:W-:Y:S01]  /*1d10*/  HFMA2 R25, -RZ, RZ, 1.875, 0 ;  /* 0x3f800000ff197431 */ /* 0x000fe200000001ff */
[----:B------:R-:W-:Y:S02]  /*1d20*/  MOV R27, 0x3d39bf78 ;  /* 0x3d39bf78001b7802 */ /* 0x000fe40000000f00 */
[----:B-1----:R-:W-:-:S04]  /*1d30*/  FMUL.FTZ R19, R11, R10 ;  /* 0x0000000a0b137220 */ /* 0x002fc80000410000 */
        /* <DEDUP_REMOVED lines=30> */
.L_x_6728:
        /* <DEDUP_REMOVED lines=40> */
.L_x_6726:
[----:B------:R-:W-:-:S04]  /*21a0*/  FFMA.FTZ R10, R6, R6, -1 ;  /* 0xbf800000060a7423 */ /* 0x000fc80000010006 */
[----:B------:R-:W0:Y:S02]  /*21b0*/  MUFU.SQRT R11, R10 ;  /* 0x0000000a000b7308 */ /* 0x000e240000002000 */
[----:B0-----:R-:W-:-:S06]  /*21c0*/  FADD.FTZ R11, R6, R11 ;  /* 0x0000000b060b7221 */ /* 0x001fcc0000010000 */
[----:B------:R-:W0:Y:S02]  /*21d0*/  MUFU.LG2 R11, R11 ;  /* 0x0000000b000b7308 */ /* 0x000e240000000c00 */
[----:B0-----:R-:W-:-:S07]  /*21e0*/  FMUL.FTZ R19, R11, 0.69314718246459960938 ;  /* 0x3f3172180b137820 */ /* 0x001fce0000410000 */
.L_x_6727:
[----:B------:R-:W-:Y:S05]  /*21f0*/  BSYNC.RECONVERGENT B0 ;  /* 0x0000000000007941 */ /* 0x000fea0003800200 */
.L_x_6725:
        /* <DEDUP_REMOVED lines=43> */
.L_x_6740:
[----:B------:R-:W-:Y:S05]  /*24b0*/  BSYNC.RECONVERGENT B4 ;  /* 0x0000000000047941 */ /* 0x000fea0003800200 */
.L_x_6739:
[----:B------:R-:W-:-:S04]  /*24c0*/  FADD.FTZ R0, R7, R0 ;  /* 0x0000000007007221 */ /* 0x000fc80000010000 */
[----:B------:R-:W-:-:S04]  /*24d0*/  FMUL.FTZ R0, R0, R11 ;  /* 0x0000000b00007220 */ /* 0x000fc80000410000 */
[----:B------:R2:W3:Y:S01]  /*24e0*/  MUFU.SQRT R18, R0 ;  /* 0x0000000000127308 */ /* 0x0004e20000002000 */
[----:B------:R-:W-:Y:S05]  /*24f0*/  BRA `(.L_x_6737) ;  /* 0x00000000002c7947 */ /* 0x000fea0003800000 */
.L_x_6738:
[----:B------:R-:W-:-:S13]  /*2500*/  FSETP.GT.FTZ.AND P0, PT, R23, 1, PT ;  /* 0x3f8000001700780b */ /* 0x000fda0003f14000 */
[----:B------:R-:W-:Y:S01]  /*2510*/  @P0 FMUL.FTZ R2, R7, R2 ;  /* 0x0000000207020220 */ /* 0x000fe20000410000 */
[----:B0-----:R-:W-:-:S04]  /*2520*/  @P0 FMUL.FTZ R0, |R20|, 2.81474976710656000000e+14 ;  /* 0x5780000014000820 */ /* 0x001fc80000410200 */
        /* <DEDUP_REMOVED lines=8> */
.L_x_6737:
[----:B------:R-:W-:Y:S05]  /*25b0*/  BSYNC.RECONVERGENT B1 ;  /* 0x0000000000017941 */ /* 0x000fea0003800200 */
.L_x_6735:
[----:B------:R-:W-:Y:S05]  /*25c0*/  BSYNC.RELIABLE B0 ;  /* 0x0000000000007941 */ /* 0x000fea0003800100 */
.L_x_6734:
        /* <DEDUP_REMOVED lines=16> */
[----:B-1--4-:R-:W-:Y:S05]  /*26d0*/  CALL.REL.NOINC `($__internal_15_$__cuda_sm3x_div_rn_ftz_f32_slowpath) ;  /* 0x0000008000247944 */ /* 0x012fea0003c00000 */
.L_x_6742:
[----:B------:R-:W-:Y:S05]  /*26e0*/  BSYNC.RECONVERGENT B4 ;  /* 0x0000000000047941 */ /* 0x000fea0003800200 */
.L_x_6741:
        /* <DEDUP_REMOVED lines=28> */
.L_x_6736:
        /* <DEDUP_REMOVED lines=25> */
.L_x_6743:
[----:B------:R-:W-:Y:S05]  /*2a40*/  BSYNC.RECONVERGENT B3 ;  /* 0x0000000000037941 */ /* 0x000fea0003800200 */
.L_x_6733:
[----:B-1----:R-:W-:Y:S02]  /*2a50*/  LOP3.LUT R18, R19, 0x80000000, R20, 0xb8, !PT ;  /* 0x8000000013127812 */ /* 0x002fe400078eb814 */
[----:B------:R-:W-:-:S07]  /*2a60*/  LOP3.LUT R19, R10, 0x80000000, R21, 0xb8, !PT ;  /* 0x800000000a137812 */ /* 0x000fce00078eb815 */
.L_x_6703:
[----:B------:R-:W-:Y:S05]  /*2a70*/  BSYNC.RECONVERGENT B2 ;  /* 0x0000000000027941 */ /* 0x000fea0003800200 */
.L_x_6702:
[----:B------:R-:W-:Y:S05]  /*2a80*/  WARPSYNC.ALL ;  /* 0x0000000000007948 */ /* 0x000fea0003800000 */
[----:B------:R-:W-:Y:S01]  /*2a90*/  IADD3 R23, PT, PT, R5, 0x80, RZ ;  /* 0x0000008005177810 */ /* 0x000fe20007ffe0ff */
[----:B------:R-:W-:Y:S01]  /*2aa0*/  BSSY.RECONVERGENT B2, `(.L_x_6744) ;  /* 0x000028c000027945 */ /* 0x000fe20003800200 */
[----:B-----5:R-:W-:Y:S02]  /*2ab0*/  CS2R R20, SRZ ;  /* 0x0000000000147805 */ /* 0x020fe4000001ff00 */
        /* <DEDUP_REMOVED lines=18> */
[----:B------:R-:W-:-:S05]  /*2be0*/  @P0 FADD.FTZ R20, R20, R7 ;  /* 0x0000000714140221 */ /* 0x000fca0000010000 */
[----:B------:R-:W-:Y:S01]  /*2bf0*/  @P0 MOV R21, R20 ;  /* 0x0000001400150202 */ /* 0x000fe20000000f00 */
[----:B------:R-:W-:Y:S01]  /*2c00*/  @!P0 FADD.FTZ R20, R12, R12 ;  /* 0x0000000c0c148221 */ /* 0x000fe20000010000 */
[----:B------:R-:W-:Y:S01]  /*2c10*/  @!P0 MOV R21, R13 ;  /* 0x0000000d00158202 */ /* 0x000fe20000000f00 */
[----:B------:R-:W-:Y:S06]  /*2c20*/  BRA `(.L_x_6745) ;  /* 0x0000002400cc7947 */ /* 0x000fec0003800000 */
.L_x_6746:
[----:B------:R-:W-:-:S04]  /*2c30*/  FMNMX.FTZ R2, R27, |R12|, !PT ;  /* 0x4000000c1b027209 */ /* 0x000fc80007810000 */
[----:B------:R-:W-:-:S13]  /*2c40*/  FSETP.GT.FTZ.AND P0, PT, R2, 8388608, PT ;  /* 0x4b0000000200780b */ /* 0x000fda0003f14000 */
[----:B------:R-:W-:Y:S05]  /*2c50*/  @P0 BRA `(.L_x_6747) ;  /* 0x0000001000c00947 */ /* 0x000fea0003800000 */
        /* <DEDUP_REMOVED lines=19> */
[-C--:B----4-:R-:W-:Y:S02]  /*2d90*/  VIMNMX R6, PT, PT, R11, R20.reuse, !PT ;  /* 0x000000140b067248 */ /* 0x090fe40007fe0100 */
        /* <DEDUP_REMOVED lines=50> */
.L_x_6753:
[----:B------:R-:W-:-:S04]  /*30c0*/  FADD.FTZ R6, -R7, R8 ;  /* 0x0000000807067221 */ /* 0x000fc80000010100 */
[----:B------:R-:W-:-:S07]  /*30d0*/  FMUL.FTZ R6, R6, 0.5 ;  /* 0x3f00000006067820 */ /* 0x000fce0000410000 */
.L_x_6754:
[----:B------:R-:W-:Y:S05]  /*30e0*/  BSYNC.RECONVERGENT B1 ;  /* 0x0000000000017941 */ /* 0x000fea0003800200 */
.L_x_6752:
        /* <DEDUP_REMOVED lines=11> */
.L_x_6756:
[----:B------:R-:W-:-:S04]  /*31a0*/  FADD.FTZ R11, R9, -R10 ;  /* 0x8000000a090b7221 */ /* 0x000fc80000010000 */
[----:B------:R-:W-:-:S07]  /*31b0*/  FMUL.FTZ R11, R11, 0.5 ;  /* 0x3f0000000b0b7820 */ /* 0x000fce0000410000 */
.L_x_6757:
[----:B------:R-:W-:Y:S05]  /*31c0*/  BSYNC.RECONVERGENT B1 ;  /* 0x0000000000017941 */ /* 0x000fea0003800200 */
.L_x_6755:
        /* <DEDUP_REMOVED lines=35> */
.L_x_6751:
        /* <DEDUP_REMOVED lines=35> */
.L_x_6758:
[----:B------:R-:W-:-:S04]  /*3630*/  FADD.FTZ R6, -R27, 1 ;  /* 0x3f8000001b067421 */ /* 0x000fc80000010100 */
[----:B------:R-:W-:-:S06]  /*3640*/  FMUL.FTZ R6, R7, R6 ;  /* 0x0000000607067220 */ /* 0x000fcc0000410000 */
[----:B------:R-:W0:Y:S08]  /*3650*/  MUFU.SQRT R6, R6 ;  /* 0x0000000600067308 */ /* 0x000e300000002000 */
[----:B0-----:R-:W0:Y:S02]  /*3660*/  MUFU.RCP R21, R6 ;  /* 0x0000000600157308 */ /* 0x001e240000001000 */
[----:B0-----:R-:W-:Y:S01]  /*3670*/  FMUL.FTZ R21, R21, |R12| ;  /* 0x4000000c15157220 */ /* 0x001fe20000410000 */
[----:B------:R-:W-:Y:S06]  /*3680*/  BRA `(.L_x_6749) ;  /* 0x0000000000047947 */ /* 0x000fec0003800000 */
.L_x_6750:
[----:B------:R0:W1:Y:S02]  /*3690*/  MUFU.SQRT R21, R0 ;  /* 0x0000000000157308 */ /* 0x0000640000002000 */
.L_x_6749:
[----:B------:R-:W-:Y:S05]  /*36a0*/  BSYNC.RECONVERGENT B0 ;  /* 0x0000000000007941 */ /* 0x000fea0003800200 */
.L_x_6748:
        /* <DEDUP_REMOVED lines=35> */
.L_x_6762:
        /* <DEDUP_REMOVED lines=23> */
.L_x_6768:
[----:B------:R-:W-:-:S04]  /*3a50*/  FADD.FTZ R2, -R2, R9 ;  /* 0x0000000902027221 */ /* 0x000fc80000010100 */
[----:B------:R-:W-:-:S07]  /*3a60*/  FMUL.FTZ R7, R2, 0.5 ;  /* 0x3f00000002077820 */ /* 0x000fce0000410000 */
.L_x_6769:
[----:B------:R-:W-:Y:S05]  /*3a70*/  BSYNC.RECONVERGENT B4 ;  /* 0x0000000000047941 */ /* 0x000fea0003800200 */
.L_x_6767:
[----:B------:R-:W-:Y:S01]  /*3a80*/  FADD.FTZ R0, R7, R0 ;  /* 0x0000000007007221 */ /* 0x000fe20000010000 */
[----:B------:R-:W-:-:S04]  /*3a90*/  FADD.FTZ R7, R27, R22 ;  /* 0x000000161b077221 */ /* 0x000fc80000010000 */
[----:B------:R-:W-:-:S04]  /*3aa0*/  FMUL.FTZ R0, R0, R7 ;  /* 0x0000000700007220 */ /* 0x000fc80000410000 */
[----:B------:R0:W2:Y:S01]  /*3ab0*/  MUFU.SQRT R22, R0 ;  /* 0x0000000000167308 */ /* 0x0000a20000002000 */
[----:B------:R-:W-:Y:S05]  /*3ac0*/  BRA `(.L_x_6770) ;  /* 0x0000000000487947 */ /* 0x000fea0003800000 */
.L_x_6766:
        /* <DEDUP_REMOVED lines=12> */
.L_x_6765:
[----:B------:R-:W-:Y:S01]  /*3b90*/  FADD.FTZ R2, R22, 1 ;  /* 0x3f80000016027421 */ /* 0x000fe20000010000 */
[----:B------:R-:W-:Y:S01]  /*3ba0*/  MUFU.SQRT R7, R0 ;  /* 0x0000000000077308 */ /* 0x000fe20000002000 */
[----:B------:R-:W-:Y:S02]  /*3bb0*/  MOV R27, 0x3f800000 ;  /* 0x3f800000001b7802 */ /* 0x000fe40000000f00 */
[----:B------:R-:W-:-:S06]  /*3bc0*/  FMUL.FTZ R2, R2, 0.5 ;  /* 0x3f00000002027820 */ /* 0x000fcc0000410000 */
[----:B------:R-:W2:Y:S02]  /*3bd0*/  MUFU.SQRT R2, R2 ;  /* 0x0000000200027308 */ /* 0x000ea40000002000 */
[----:B--2---:R-:W-:-:S07]  /*3be0*/  FMUL.FTZ R22, R7, R2 ;  /* 0x0000000207167220 */ /* 0x004fce0000410000 */
.L_x_6770:
[----:B------:R-:W-:Y:S05]  /*3bf0*/  BSYNC.RECONVERGENT B1 ;  /* 0x0000000000017941 */ /* 0x000fea0003800200 */
.L_x_6764:
[----:B------:R-:W-:Y:S05]  /*3c00*/  BRA `(.L_x_6771) ;  /* 0x0000000000087947 */ /* 0x000fea0003800000 */
.L_x_6761:
[----:B------:R-:W-:Y:S01]  /*3c10*/  FMUL.FTZ R22, R22, 16777216 ;  /* 0x4b80000016167820 */ /* 0x000fe20000410000 */
[----:B------:R-:W-:-:S07]  /*3c20*/  FMUL.FTZ R27, R27, 16777216 ;  /* 0x4b8000001b1b7820 */ /* 0x000fce0000410000 */
.L_x_6771:
[----:B------:R-:W-:Y:S05]  /*3c30*/  BSYNC.RELIABLE B0 ;  /* 0x0000000000007941 */ /* 0x000fea0003800100 */
.L_x_6760:
        /* <DEDUP_REMOVED lines=16> */
[----:B-1----:R-:W-:Y:S05]  /*3d40*/  CALL.REL.NOINC `($__internal_15_$__cuda_sm3x_div_rn_ftz_f32_slowpath) ;  /* 0x0000006800887944 */ /* 0x002fea0003c00000 */
.L_x_6773:
[----:B------:R-:W-:Y:S05]  /*3d50*/  BSYNC.RECONVERGENT B4 ;  /* 0x0000000000047941 */ /* 0x000fea0003800200 */
.L_x_6772:
        /* <DEDUP_REMOVED lines=28> */
.L_x_6763:
[----:B------:R-:W-:Y:S05]  /*3f20*/  BSYNC.RECONVERGENT B3 ;  /* 0x0000000000037941 */ /* 0x000fea0003800200 */
.L_x_6759:
[----:B-1----:R-:W-:Y:S02]  /*3f30*/  LOP3.LUT R20, R21, 0x80000000, R12, 0xb8, !PT ;  /* 0x8000000015147812 */ /* 0x002fe400078eb80c */
[----:B------:R-:W-:Y:S01]  /*3f40*/  LOP3.LUT R21, R6, 0x80000000, R13, 0xb8, !PT ;  /* 0x8000000006157812 */ /* 0x000fe200078eb80d */
[----:B------:R-:W-:Y:S06]  /*3f50*/  BRA `(.L_x_6745) ;  /* 0x0000001400007947 */ /* 0x000fec0003800000 */
.L_x_6747:
        /* <DEDUP_REMOVED lines=31> */
[----:B----4-:R-:W-:Y:S05]  /*4150*/  CALL.REL.NOINC `($__internal_15_$__cuda_sm3x_div_rn_ftz_f32_slowpath) ;  /* 0x0000006400847944 */ /* 0x010fea0003c00000 */
.L_x_6779:
[----:B------:R-:W-:Y:S05]  /*4160*/  BSYNC.RECONVERGENT B4 ;  /* 0x0000000000047941 */ /* 0x000fea0003800200 */
.L_x_6778:
        /* <DEDUP_REMOVED lines=22> */
.L_x_6777:
[CC--:B------:R-:W-:Y:S01]  /*42d0*/  VIMNMX R2, PT, PT, R0.reuse, R7.reuse, !PT ;  /* 0x0000000700027248 */ /* 0x0c0fe20007fe0100 */
[----:B------:R-:W-:Y:S01]  /*42e0*/  MUFU.RCP R9, R20 ;  /* 0x0000001400097308 */ /* 0x000fe20000001000 */
[----:B------:R-:W-:Y:S01]  /*42f0*/  VIMNMX R0, PT, PT, R0, R7, PT ;  /* 0x0000000700007248 */ /* 0x000fe20003fe0100 */
[----:B------:R-:W-:Y:S01]  /*4300*/  BSSY.RECONVERGENT B4, `(.L_x_6781) ;  /* 0x0000019000047945 */ /* 0x000fe20003800200 */
[----:B----4-:R-:W-:Y:S02]  /*4310*/  LOP3.LUT R6, R2, 0xfe000000, RZ, 0xc0, !PT ;  /* 0xfe00000002067812 */ /* 0x010fe400078ec0ff */
        /* <DEDUP_REMOVED lines=23> */
.L_x_6782:
[----:B------:R-:W-:Y:S05]  /*4490*/  BSYNC.RECONVERGENT B4 ;  /* 0x0000000000047941 */ /* 0x000fea0003800200 */
.L_x_6781:
        /* <DEDUP_REMOVED lines=22> */
.L_x_6776:
[----:B------:R-:W-:Y:S01]  /*4600*/  FMUL.FTZ R0, R12, -0.36787945032119750977 ;  /* 0xbebc5ab20c007820 */ /* 0x000fe20000410000 */
[----:B------:R-:W-:Y:S01]  /*4610*/  FMUL.FTZ R2, R13, -0.36787945032119750977 ;  /* 0xbebc5ab20d027820 */ /* 0x000fe20000410000 */
[----:B------:R-:W-:Y:S01]  /*4620*/  MUFU.RCP R9, R20 ;  /* 0x0000001400097308 */ /* 0x000fe20000001000 */
[----:B------:R-:W-:Y:S01]  /*4630*/  BSSY.RECONVERGENT B4, `(.L_x_6783) ;  /* 0x000001e000047945 */ /* 0x000fe20003800200 */
[----:B------:R-:W-:Y:S01]  /*4640*/  FADD.FTZ R0, |R0|, -RZ ;  /* 0x800000ff00007221 */ /* 0x000fe20000010200 */
[----:B------:R-:W-:-:S05]  /*4650*/  FADD.FTZ R7, |R2|, -RZ ;  /* 0x800000ff02077221 */ /* 0x000fca0000010200 */
[CC--:B------:R-:W-:Y:S02]  /*4660*/  VIMNMX R2, PT, PT, R0.reuse, R7.reuse, !PT ;  /* 0x0000000700027248 */ /* 0x0c0fe40007fe0100 */
[----:B------:R-:W-:Y:S02]  /*4670*/  VIMNMX R0, PT, PT, R0, R7, PT ;  /* 0x0000000700007248 */ /* 0x000fe40003fe0100 */
        /* <DEDUP_REMOVED lines=25> */
.L_x_6784:
[----:B------:R-:W-:Y:S05]  /*4810*/  BSYNC.RECONVERGENT B4 ;  /* 0x0000000000047941 */ /* 0x000fea0003800200 */
.L_x_6783:
        /* <DEDUP_REMOVED lines=22> */
.L_x_6775:
        /* <DEDUP_REMOVED lines=25> */
.L_x_6788:
[----:B------:R-:W-:Y:S05]  /*4b10*/  BSYNC.RECONVERGENT B4 ;  /* 0x0000000000047941 */ /* 0x000fea0003800200 */
.L_x_6787:
[----:B------:R-:W-:Y:S02]  /*4b20*/  HFMA2 R7, -RZ, RZ, 0.89990234375, 10328 ;  /* 0x3b33710bff077431 */ /* 0x000fe400000001ff */
[----:B------:R-:W-:Y:S01]  /*4b30*/  FMUL.FTZ R2, R0, R0 ;  /* 0x0000000000027220 */ /* 0x000fe20000410000 */
[----:B------:R-:W-:Y:S01]  /*4b40*/  MOV R9, 0x3fd774eb ;  /* 0x3fd774eb00097802 */ /* 0x000fe20000000f00 */
[----:B------:R-:W-:Y:S01]  /*4b50*/  FADD.FTZ R22, R27, |R12| ;  /* 0x4000000c1b167221 */ /* 0x000fe20000010000 */
        /* <DEDUP_REMOVED lines=18> */
.L_x_6786:
        /* <DEDUP_REMOVED lines=28> */
.L_x_6790:
[----:B------:R-:W-:Y:S05]  /*4e40*/  BSYNC.RECONVERGENT B4 ;  /* 0x0000000000047941 */ /* 0x000fea0003800200 */
.L_x_6789:
[----:B------:R-:W-:Y:S02]  /*4e50*/  HFMA2 R7, -RZ, RZ, 0.89990234375, 10328 ;  /* 0x3b33710bff077431 */ /* 0x000fe400000001ff */
[----:B------:R-:W-:Y:S01]  /*4e60*/  FMUL.FTZ R2, R0, R0 ;  /* 0x0000000000027220 */ /* 0x000fe20000410000 */
[----:B------:R-:W-:Y:S02]  /*4e70*/  MOV R9, 0x3fd774eb ;  /* 0x3fd774eb00097802 */ /* 0x000fe40000000f00 */
[----:B------:R-:W-:Y:S01]  /*4e80*/  FSETP.NEU.FTZ.AND P1, PT, |R12|, R27, PT ;  /* 0x0000001b0c00720b */ /* 0x000fe20003f3d200 */
[----:B------:R-:W-:Y:S01]  /*4e90*/  FFMA.FTZ R7, R2, R7, -0.015681877732276916504 ;  /* 0xbc80774802077423 */ /* 0x000fe20000010007 */
        /* <DEDUP_REMOVED lines=17> */
.L_x_6785:
        /* <DEDUP_REMOVED lines=33> */
.L_x_6792:
[----:B------:R-:W-:Y:S05]  /*51c0*/  BSYNC.RECONVERGENT B4 ;  /* 0x0000000000047941 */ /* 0x000fea0003800200 */
.L_x_6791:
        /* <DEDUP_REMOVED lines=21> */
.L_x_6780:
[----:B------:R-:W-:Y:S05]  /*5320*/  BSYNC.RECONVERGENT B3 ;  /* 0x0000000000037941 */ /* 0x000fea0003800200 */
.L_x_6774:
[----:B------:R-:W-:Y:S01]  /*5330*/  FADD.FTZ R7, R24, 0.69314718246459960938 ;  /* 0x3f31721818077421 */ /* 0x000fe20000010000 */
[----:B------:R-:W-:-:S04]  /*5340*/  LOP3.LUT R21, R22, 0x80000000, R13, 0xb8, !PT ;  /* 0x8000000016157812 */ /* 0x000fc800078eb80d */
[----:B------:R-:W-:-:S07]  /*5350*/  LOP3.LUT R20, R7, 0x80000000, R12, 0xb8, !PT ;  /* 0x8000000007147812 */ /* 0x000fce00078eb80c */
.L_x_6745:
[----:B------:R-:W-:Y:S05]  /*5360*/  BSYNC.RECONVERGENT B2 ;  /* 0x0000000000027941 */ /* 0x000fea0003800200 */
.L_x_6744:
[----:B------:R-:W-:Y:S05]  /*5370*/  WARPSYNC.ALL ;  /* 0x0000000000007948 */ /* 0x000fea0003800000 */
        /* <DEDUP_REMOVED lines=26> */
.L_x_6795:
        /* <DEDUP_REMOVED lines=73> */
.L_x_6802:
[----:B------:R-:W-:-:S04]  /*59b0*/  FADD.FTZ R6, -R7, R8 ;  /* 0x0000000807067221 */ /* 0x000fc80000010100 */
[----:B------:R-:W-:-:S07]  /*59c0*/  FMUL.FTZ R6, R6, 0.5 ;  /* 0x3f00000006067820 */ /* 0x000fce0000410000 */
.L_x_6803:
[----:B------:R-:W-:Y:S05]  /*59d0*/  BSYNC.RECONVERGENT B1 ;  /* 0x0000000000017941 */ /* 0x000fea0003800200 */
.L_x_6801:
        /* <DEDUP_REMOVED lines=11> */
.L_x_6805:
[----:B------:R-:W-:-:S04]  /*5a90*/  FADD.FTZ R11, R9, -R10 ;  /* 0x8000000a090b7221 */ /* 0x000fc80000010000 */
[----:B------:R-:W-:-:S07]  /*5aa0*/  FMUL.FTZ R11, R11, 0.5 ;  /* 0x3f0000000b0b7820 */ /* 0x000fce0000410000 */
.L_x_6806:
[----:B------:R-:W-:Y:S05]  /*5ab0*/  BSYNC.RECONVERGENT B1 ;  /* 0x0000000000017941 */ /* 0x000fea0003800200 */
.L_x_6804:
        /* <DEDUP_REMOVED lines=35> */
.L_x_6800:
        /* <DEDUP_REMOVED lines=35> */
.L_x_6807:
[----:B------:R-:W-:-:S04]  /*5f20*/  FADD.FTZ R6, -R27, 1 ;  /* 0x3f8000001b067421 */ /* 0x000fc80000010100 */
[----:B------:R-:W-:-:S06]  /*5f30*/  FMUL.FTZ R6, R7, R6 ;  /* 0x0000000607067220 */ /* 0x000fcc0000410000 */
[----:B------:R-:W0:Y:S08]  /*5f40*/  MUFU.SQRT R6, R6 ;  /* 0x0000000600067308 */ /* 0x000e300000002000 */
[----:B0-----:R-:W0:Y:S02]  /*5f50*/  MUFU.RCP R13, R6 ;  /* 0x00000006000d7308 */ /* 0x001e240000001000 */
[----:B0-----:R-:W-:Y:S01]  /*5f60*/  FMUL.FTZ R13, R13, |R14| ;  /* 0x4000000e0d0d7220 */ /* 0x001fe20000410000 */
[----:B------:R-:W-:Y:S06]  /*5f70*/  BRA `(.L_x_6798) ;  /* 0x0000000000047947 */ /* 0x000fec0003800000 */
.L_x_6799:
[----:B------:R0:W1:Y:S02]  /*5f80*/  MUFU.SQRT R13, R0 ;  /* 0x00000000000d7308 */ /* 0x0000640000002000 */
.L_x_6798:
[----:B------:R-:W-:Y:S05]  /*5f90*/  BSYNC.RECONVERGENT B0 ;  /* 0x0000000000007941 */ /* 0x000fea0003800200 */
.L_x_6797:
        /* <DEDUP_REMOVED lines=35> */
.L_x_6811:
        /* <DEDUP_REMOVED lines=23> */
.L_x_6817:
[----:B------:R-:W-:-:S04]  /*6340*/  FADD.FTZ R2, -R2, R9 ;  /* 0x0000000902027221 */ /* 0x000fc80000010100 */
[----:B------:R-:W-:-:S07]  /*6350*/  FMUL.FTZ R7, R2, 0.5 ;  /* 0x3f00000002077820 */ /* 0x000fce0000410000 */
.L_x_6818:
[----:B------:R-:W-:Y:S05]  /*6360*/  BSYNC.RECONVERGENT B4 ;  /* 0x0000000000047941 */ /* 0x000fea0003800200 */
.L_x_6816:
[----:B------:R-:W-:Y:S01]  /*6370*/  FADD.FTZ R0, R7, R0 ;  /* 0x0000000007007221 */ /* 0x000fe20000010000 */
[----:B------:R-:W-:-:S04]  /*6380*/  FADD.FTZ R7, R27, R22 ;  /* 0x000000161b077221 */ /* 0x000fc80000010000 */
[----:B------:R-:W-:-:S04]  /*6390*/  FMUL.FTZ R0, R0, R7 ;  /* 0x0000000700007220 */ /* 0x000fc80000410000 */
[----:B------:R0:W2:Y:S01]  /*63a0*/  MUFU.SQRT R22, R0 ;  /* 0x0000000000167308 */ /* 0x0000a20000002000 */
[----:B------:R-:W-:Y:S05]  /*63b0*/  BRA `(.L_x_6819) ;  /* 0x0000000000487947 */ /* 0x000fea0003800000 */
.L_x_6815:
        /* <DEDUP_REMOVED lines=12> */
.L_x_6814:
[----:B------:R-:W-:Y:S01]  /*6480*/  FADD.FTZ R2, R22, 1 ;  /* 0x3f80000016027421 */ /* 0x000fe20000010000 */
[----:B------:R-:W-:Y:S01]  /*6490*/  MUFU.SQRT R7, R0 ;  /* 0x0000000000077308 */ /* 0x000fe20000002000 */
[----:B------:R-:W-:Y:S02]  /*64a0*/  MOV R27, 0x3f800000 ;  /* 0x3f800000001b7802 */ /* 0x000fe40000000f00 */
[----:B------:R-:W-:-:S06]  /*64b0*/  FMUL.FTZ R2, R2, 0.5 ;  /* 0x3f00000002027820 */ /* 0x000fcc0000410000 */
[----:B------:R-:W2:Y:S02]  /*64c0*/  MUFU.SQRT R2, R2 ;  /* 0x0000000200027308 */ /* 0x000ea40000002000 */
[----:B--2---:R-:W-:-:S07]  /*64d0*/  FMUL.FTZ R22, R7, R2 ;  /* 0x0000000207167220 */ /* 0x004fce0000410000 */
.L_x_6819:
[----:B------:R-:W-:Y:S05]  /*64e0*/  BSYNC.RECONVERGENT B1 ;  /* 0x0000000000017941 */ /* 0x000fea0003800200 */
.L_x_6813:
[----:B------:R-:W-:Y:S05]  /*64f0*/  BRA `(.L_x_6820) ;  /* 0x0000000000087947 */ /* 0x000fea0003800000 */
.L_x_6810:
[----:B------:R-:W-:Y:S01]  /*6500*/  FMUL.FTZ R22, R22, 16777216 ;  /* 0x4b80000016167820 */ /* 0x000fe20000410000 */
[----:B------:R-:W-:-:S07]  /*6510*/  FMUL.FTZ R27, R27, 16777216 ;  /* 0x4b8000001b1b7820 */ /* 0x000fce0000410000 */
.L_x_6820:
[----:B------:R-:W-:Y:S05]  /*6520*/  BSYNC.RELIABLE B0 ;  /* 0x0000000000007941 */ /* 0x000fea0003800100 */
.L_x_6809:
        /* <DEDUP_REMOVED lines=17> */
.L_x_6822:
[----:B------:R-:W-:Y:S05]  /*6640*/  BSYNC.RECONVERGENT B4 ;  /* 0x0000000000047941 */ /* 0x000fea0003800200 */
.L_x_6821:
        /* <DEDUP_REMOVED lines=28> */
.L_x_6812:
[----:B------:R-:W-:Y:S05]  /*6810*/  BSYNC.RECONVERGENT B3 ;  /* 0x0000000000037941 */ /* 0x000fea0003800200 */
.L_x_6808:
[----:B-1----:R-:W-:Y:S02]  /*6820*/  LOP3.LUT R12, R13, 0x80000000, R14, 0xb8, !PT ;  /* 0x800000000d0c7812 */ /* 0x002fe400078eb80e */
[----:B------:R-:W-:Y:S01]  /*6830*/  LOP3.LUT R13, R6, 0x80000000, R15, 0xb8, !PT ;  /* 0x80000000060d7812 */ /* 0x000fe200078eb80f */
[----:B------:R-:W-:Y:S06]  /*6840*/  BRA `(.L_x_6794) ;  /* 0x0000001400007947 */ /* 0x000fec0003800000 */
.L_x_6796:
        /* <DEDUP_REMOVED lines=32> */
.L_x_6828:
[----:B------:R-:W-:Y:S05]  /*6a50*/  BSYNC.RECONVERGENT B4 ;  /* 0x0000000000047941 */ /* 0x000fea0003800200 */
.L_x_6827:
        /* <DEDUP_REMOVED lines=22> */
.L_x_6826:
        /* <DEDUP_REMOVED lines=28> */
.L_x_6831:
[----:B------:R-:W-:Y:S05]  /*6d80*/  BSYNC.RECONVERGENT B4 ;  /* 0x0000000000047941 */ /* 0x000fea0003800200 */
.L_x_6830:
        /* <DEDUP_REMOVED lines=22> */
.L_x_6825:
        /* <DEDUP_REMOVED lines=33> */
.L_x_6833:
[----:B------:R-:W-:Y:S05]  /*7100*/  BSYNC.RECONVERGENT B4 ;  /* 0x0000000000047941 */ /* 0x000fea0003800200 */
.L_x_6832:
        /* <DEDUP_REMOVED lines=22> */
.L_x_6824:
        /* <DEDUP_REMOVED lines=25> */
.L_x_6837:
[----:B------:R-:W-:Y:S05]  /*7400*/  BSYNC.RECONVERGENT B4 ;  /* 0x0000000000047941 */ /* 0x000fea0003800200 */
.L_x_6836:
        /* <DEDUP_REMOVED lines=22> */
.L_x_6835:
        /* <DEDUP_REMOVED lines=28> */
.L_x_6839:
[----:B------:R-:W-:Y:S05]  /*7730*/  BSYNC.RECONVERGENT B4 ;  /* 0x0000000000047941 */ /* 0x000fea0003800200 */
.L_x_6838:
        /* <DEDUP_REMOVED lines=22> */
.L_x_6834:
        /* <DEDUP_REMOVED lines=33> */
.L_x_6841:
[----:B------:R-:W-:Y:S05]  /*7ab0*/  BSYNC.RECONVERGENT B4 ;  /* 0x0000000000047941 */ /* 0x000fea0003800200 */
.L_x_6840:
        /* <DEDUP_REMOVED lines=21> */
.L_x_6829:
[----:B------:R-:W-:Y:S05]  /*7c10*/  BSYNC.RECONVERGENT B3 ;  /* 0x0000000000037941 */ /* 0x000fea0003800200 */
.L_x_6823:
[----:B------:R-:W-:Y:S01]  /*7c20*/  FADD.FTZ R7, R24, 0.69314718246459960938 ;  /* 0x3f31721818077421 */ /* 0x000fe20000010000 */
[----:B------:R-:W-:-:S04]  /*7c30*/  LOP3.LUT R13, R22, 0x80000000, R15, 0xb8, !PT ;  /* 0x80000000160d7812 */ /* 0x000fc800078eb80f */
[----:B------:R-:W-:-:S07]  /*7c40*/  LOP3.LUT R12, R7, 0x80000000, R14, 0xb8, !PT ;  /* 0x80000000070c7812 */ /* 0x000fce00078eb80e */
.L_x_6794:
[----:B------:R-:W-:Y:S05]  /*7c50*/  BSYNC.RECONVERGENT B2 ;  /* 0x0000000000027941 */ /* 0x000fea0003800200 */
.L_x_6793:
[----:B------:R-:W-:Y:S05]  /*7c60*/  WARPSYNC.ALL ;  /* 0x0000000000007948 */ /* 0x000fea0003800000 */
[----:B------:R-:W-:Y:S01]  /*7c70*/  IADD3 R7, PT, PT, R5, 0x180, RZ ;  /* 0x0000018005077810 */ /* 0x000fe20007ffe0ff */
[----:B------:R-:W-:Y:S03]  /*7c80*/  BSSY.RECONVERGENT B2, `(.L_x_6842) ;  /* 0x000028c000027945 */ /* 0x000fe60003800200 */
[----:B------:R-:W-:Y:S02]  /*7c90*/  ISETP.GE.AND P0, PT, R7, R4, PT ;  /* 0x000000040700720c */ /* 0x000fe40003f06270 */
[----:B----4-:R-:W-:-:S11]  /*7ca0*/  CS2R R6, SRZ ;  /* 0x0000000000067805 */ /* 0x010fd6000001ff00 */
        /* <DEDUP_REMOVED lines=22> */
.L_x_6844:
        /* <DEDUP_REMOVED lines=73> */
.L_x_6851:
[----:B------:R-:W-:-:S04]  /*82a0*/  FADD.FTZ R6, -R7, R8 ;  /* 0x0000000807067221 */ /* 0x000fc80000010100 */
[----:B------:R-:W-:-:S07]  /*82b0*/  FMUL.FTZ R6, R6, 0.5 ;  /* 0x3f00000006067820 */ /* 0x000fce0000410000 */
.L_x_6852:
[----:B------:R-:W-:Y:S05]  /*82c0*/  BSYNC.RECONVERGENT B1 ;  /* 0x0000000000017941 */ /* 0x000fea0003800200 */
.L_x_6850:
        /* <DEDUP_REMOVED lines=11> */
.L_x_6854:
[----:B------:R-:W-:-:S04]  /*8380*/  FADD.FTZ R11, R9, -R10 ;  /* 0x8000000a090b7221 */ /* 0x000fc80000010000 */
[----:B------:R-:W-:-:S07]  /*8390*/  FMUL.FTZ R11, R11, 0.5 ;  /* 0x3f0000000b0b7820 */ /* 0x000fce0000410000 */
.L_x_6855:
[----:B------:R-:W-:Y:S05]  /*83a0*/  BSYNC.RECONVERGENT B1 ;  /* 0x0000000000017941 */ /* 0x000fea0003800200 */
.L_x_6853:
        /* <DEDUP_REMOVED lines=35> */
.L_x_6849:
        /* <DEDUP_REMOVED lines=35> */
.L_x_6856:
[----:B------:R-:W-:-:S04]  /*8810*/  FADD.FTZ R6, -R15, 1 ;  /* 0x3f8000000f067421 */ /* 0x000fc80000010100 */
[----:B------:R-:W-:-:S06]  /*8820*/  FMUL.FTZ R6, R7, R6 ;  /* 0x0000000607067220 */ /* 0x000fcc0000410000 */
[----:B------:R-:W0:Y:S08]  /*8830*/  MUFU.SQRT R6, R6 ;  /* 0x0000000600067308 */ /* 0x000e300000002000 */
[----:B0-----:R-:W0:Y:S02]  /*8840*/  MUFU.RCP R27, R6 ;  /* 0x00000006001b7308 */ /* 0x001e240000001000 */
[----:B0-----:R-:W-:Y:S01]  /*8850*/  FMUL.FTZ R27, R27, |R16| ;  /* 0x400000101b1b7220 */ /* 0x001fe20000410000 */
[----:B------:R-:W-:Y:S06]  /*8860*/  BRA `(.L_x_6847) ;  /* 0x0000000000047947 */ /* 0x000fec0003800000 */
.L_x_6848:
[----:B------:R0:W1:Y:S02]  /*8870*/  MUFU.SQRT R27, R0 ;  /* 0x00000000001b7308 */ /* 0x0000640000002000 */
.L_x_6847:
[----:B------:R-:W-:Y:S05]  /*8880*/  BSYNC.RECONVERGENT B0 ;  /* 0x0000000000007941 */ /* 0x000fea0003800200 */
.L_x_6846:
        /* <DEDUP_REMOVED lines=35> */
.L_x_6860:
        /* <DEDUP_REMOVED lines=23> */
.L_x_6866:
[----:B------:R-:W-:-:S04]  /*8c30*/  FADD.FTZ R2, -R2, R9 ;  /* 0x0000000902027221 */ /* 0x000fc80000010100 */
[----:B------:R-:W-:-:S07]  /*8c40*/  FMUL.FTZ R7, R2, 0.5 ;  /* 0x3f00000002077820 */ /* 0x000fce0000410000 */
.L_x_6867:
[----:B------:R-:W-:Y:S05]  /*8c50*/  BSYNC.RECONVERGENT B4 ;  /* 0x0000000000047941 */ /* 0x000fea0003800200 */
.L_x_6865:
[----:B------:R-:W-:Y:S01]  /*8c60*/  FADD.FTZ R0, R7, R0 ;  /* 0x0000000007007221 */ /* 0x000fe20000010000 */
[----:B------:R-:W-:-:S04]  /*8c70*/  FADD.FTZ R7, R15, R22 ;  /* 0x000000160f077221 */ /* 0x000fc80000010000 */
[----:B------:R-:W-:-:S04]  /*8c80*/  FMUL.FTZ R0, R0, R7 ;  /* 0x0000000700007220 */ /* 0x000fc80000410000 */
[----:B------:R2:W3:Y:S01]  /*8c90*/  MUFU.SQRT R22, R0 ;  /* 0x0000000000167308 */ /* 0x0004e20000002000 */
[----:B------:R-:W-:Y:S05]  /*8ca0*/  BRA `(.L_x_6868) ;  /* 0x0000000000487947 */ /* 0x000fea0003800000 */
.L_x_6864:
        /* <DEDUP_REMOVED lines=12> */
.L_x_6863:
[----:B------:R-:W-:Y:S01]  /*8d70*/  FADD.FTZ R2, R22, 1 ;  /* 0x3f80000016027421 */ /* 0x000fe20000010000 */
[----:B------:R-:W-:Y:S01]  /*8d80*/  MUFU.SQRT R7, R0 ;  /* 0x0000000000077308 */ /* 0x000fe20000002000 */
[----:B------:R-:W-:Y:S02]  /*8d90*/  MOV R15, 0x3f800000 ;  /* 0x3f800000000f7802 */ /* 0x000fe40000000f00 */
[----:B------:R-:W-:-:S06]  /*8da0*/  FMUL.FTZ R2, R2, 0.5 ;  /* 0x3f00000002027820 */ /* 0x000fcc0000410000 */
[----:B------:R-:W2:Y:S02]  /*8db0*/  MUFU.SQRT R2, R2 ;  /* 0x0000000200027308 */ /* 0x000ea40000002000 */
[----:B--2---:R-:W-:-:S07]  /*8dc0*/  FMUL.FTZ R22, R7, R2 ;  /* 0x0000000207167220 */ /* 0x004fce0000410000 */
.L_x_6868:
[----:B------:R-:W-:Y:S05]  /*8dd0*/  BSYNC.RECONVERGENT B1 ;  /* 0x0000000000017941 */ /* 0x000fea0003800200 */
.L_x_6862:
[----:B------:R-:W-:Y:S05]  /*8de0*/  BRA `(.L_x_6869) ;  /* 0x0000000000087947 */ /* 0x000fea0003800000 */
.L_x_6859:
[----:B------:R-:W-:Y:S01]  /*8df0*/  FMUL.FTZ R22, R22, 16777216 ;  /* 0x4b80000016167820 */ /* 0x000fe20000410000 */
[----:B------:R-:W-:-:S07]  /*8e00*/  FMUL.FTZ R15, R15, 16777216 ;  /* 0x4b8000000f0f7820 */ /* 0x000fce0000410000 */
.L_x_6869:
[----:B------:R-:W-:Y:S05]  /*8e10*/  BSYNC.RELIABLE B0 ;  /* 0x0000000000007941 */ /* 0x000fea0003800100 */
.L_x_6858:
[----:B---3--:R-:W-:Y:S01]  /*8e20*/  FADD.FTZ R25, |R22|, -RZ ;  /* 0x800000ff16197221 */ /* 0x008fe20000010200 */
[C---:B0-2---:R-:W-:Y:S01]  /*8e30*/  FADD.FTZ R0, |R15|.reuse, -RZ ;  /* 0x800000ff0f007221 */ /* 0x045fe20000010200 */
        /* <DEDUP_REMOVED lines=15> */
.L_x_6871:
[----:B------:R-:W-:Y:S05]  /*8f30*/  BSYNC.RECONVERGENT B4 ;  /* 0x0000000000047941 */ /* 0x000fea0003800200 */
.L_x_6870:
        /* <DEDUP_REMOVED lines=28> */
.L_x_6861:
[----:B------:R-:W-:Y:S05]  /*9100*/  BSYNC.RECONVERGENT B3 ;  /* 0x0000000000037941 */ /* 0x000fea0003800200 */
.L_x_6857:
[----:B-1----:R-:W-:Y:S02]  /*9110*/  LOP3.LUT R6, R27, 0x80000000, R16, 0xb8, !PT ;  /* 0x800000001b067812 */ /* 0x002fe400078eb810 */
[----:B------:R-:W-:Y:S01]  /*9120*/  LOP3.LUT R7, R0, 0x80000000, R17, 0xb8, !PT ;  /* 0x8000000000077812 */ /* 0x000fe200078eb811 */
[----:B------:R-:W-:Y:S06]  /*9130*/  BRA `(.L_x_6843) ;  /* 0x0000001400007947 */ /* 0x000fec0003800000 */
.L_x_6845:
        /* <DEDUP_REMOVED lines=32> */
.L_x_6877:
[----:B------:R-:W-:Y:S05]  /*9340*/  BSYNC.RECONVERGENT B4 ;  /* 0x0000000000047941 */ /* 0x000fea0003800200 */
.L_x_6876:
        /* <DEDUP_REMOVED lines=22> */
.L_x_6875:
        /* <DEDUP_REMOVED lines=28> */
.L_x_6880:
[----:B------:R-:W-:Y:S05]  /*9670*/  BSYNC.RECONVERGENT B4 ;  /* 0x0000000000047941 */ /* 0x000fea0003800200 */
.L_x_6879:
        /* <DEDUP_REMOVED lines=22> */
.L_x_6874:
        /* <DEDUP_REMOVED lines=33> */
.L_x_6882:
[----:B------:R-:W-:Y:S05]  /*99f0*/  BSYNC.RECONVERGENT B4 ;  /* 0x0000000000047941 */ /* 0x000fea0003800200 */
.L_x_6881:
        /* <DEDUP_REMOVED lines=22> */
.L_x_6873:
        /* <DEDUP_REMOVED lines=25> */
.L_x_6886:
[----:B------:R-:W-:Y:S05]  /*9cf0*/  BSYNC.RECONVERGENT B4 ;  /* 0x0000000000047941 */ /* 0x000fea0003800200 */
.L_x_6885:
        /* <DEDUP_REMOVED lines=22> */
.L_x_6884:
        /* <DEDUP_REMOVED lines=28> */
.L_x_6888:
[----:B------:R-:W-:Y:S05]  /*a020*/  BSYNC.RECONVERGENT B4 ;  /* 0x0000000000047941 */ /* 0x000fea0003800200 */
.L_x_6887:
        /* <DEDUP_REMOVED lines=22> */
.L_x_6883:
        /* <DEDUP_REMOVED lines=33> */
.L_x_6890:
[----:B------:R-:W-:Y:S05]  /*a3a0*/  BSYNC.RECONVERGENT B4 ;  /* 0x0000000000047941 */ /* 0x000fea0003800200 */
.L_x_6889:
        /* <DEDUP_REMOVED lines=21> */
.L_x_6878:
[----:B------:R-:W-:Y:S05]  /*a500*/  BSYNC.RECONVERGENT B3 ;  /* 0x0000000000037941 */ /* 0x000fea0003800200 */
.L_x_6872:
[----:B------:R-:W-:Y:S01]  /*a510*/  FADD.FTZ R9, R24, 0.69314718246459960938 ;  /* 0x3f31721818097421 */ /* 0x000fe20000010000 */
[----:B------:R-:W-:-:S04]  /*a520*/  LOP3.LUT R7, R14, 0x80000000, R17, 0xb8, !PT ;  /* 0x800000000e077812 */ /* 0x000fc800078eb811 */
[----:B------:R-:W-:-:S07]  /*a530*/  LOP3.LUT R6, R9, 0x80000000, R16, 0xb8, !PT ;  /* 0x8000000009067812 */ /* 0x000fce00078eb810 */
.L_x_6843:
[----:B------:R-:W-:Y:S05]  /*a540*/  BSYNC.RECONVERGENT B2 ;  /* 0x0000000000027941 */ /* 0x000fea0003800200 */
.L_x_6842:
[----:B------:R-:W-:Y:S05]  /*a550*/  WARPSYNC.ALL ;  /* 0x0000000000007948 */ /* 0x000fea0003800000 */
[----:B------:R-:W-:Y:S01]  /*a560*/  ISETP.GE.AND P0, PT, R5, R4, PT ;  /* 0x000000040500720c */ /* 0x000fe20003f06270 */
[----:B------:R-:W-:Y:S04]  /*a570*/  BSSY.RECONVERGENT B0, `(.L_x_6891) ;  /* 0x0000017000007945 */ /* 0x000fe80003800200 */
[----:B------:R-:W-:Y:S08]  /*a580*/  BSSY.RELIABLE B1, `(.L_x_6892) ;  /* 0x000000f000017945 */ /* 0x000ff00003800100 */
[----:B------:R-:W-:Y:S05]  /*a590*/  @P0 BRA `(.L_x_6893) ;  /* 0x0000000000340947 */ /* 0x000fea0003800000 */
[----:B------:R-:W0:Y:S01]  /*a5a0*/  LDC.64 R8, c[0x0][0x388] ;  /* 0x0000e200ff087b82 */ /* 0x000e220000000a00 */
[----:B------:R-:W-:-:S05]  /*a5b0*/  LEA R5, R3, R5, 0x9 ;  /* 0x0000000503057211 */ /* 0x000fca00078e48ff */
[----:B0-----:R-:W-:Y:S01]  /*a5c0*/  IMAD.WIDE.U32 R8, R5, 0x8, R8 ;  /* 0x0000000805087825 */ /* 0x001fe200078e0008 */
[----:B------:R-:W-:-:S04]  /*a5d0*/  MOV R5, R23 ;  /* 0x0000001700057202 */ /* 0x000fc80000000f00 */
[----:B------:R0:W-:Y:S01]  /*a5e0*/  STG.E.64 desc[UR4][R8.64], R18 ;  /* 0x0000001208007986 */ /* 0x0001e2000c101b04 */
[----:B------:R-:W-:-:S13]  /*a5f0*/  ISETP.GE.AND P0, PT, R5, R4, PT ;  /* 0x000000040500720c */ /* 0x000fda0003f06270 */
[----:B------:R-:W-:Y:S05]  /*a600*/  @P0 BREAK.RELIABLE B1 ;  /* 0x0000000000010942 */ /* 0x000fea0003800100 */
[----:B0-----:R-:W-:Y:S05]  /*a610*/  @P0 BRA `(.L_x_6894) ;  /* 0x0000000000300947 */ /* 0x001fea0003800000 */
[----:B------:R-:W0:Y:S01]  /*a620*/  LDC.64 R8, c[0x0][0x388] ;  /* 0x0000e200ff087b82 */ /* 0x000e220000000a00 */
[----:B------:R-:W-:Y:S02]  /*a630*/  LEA R11, R3, R5, 0x9 ;  /* 0x00000005030b7211 */ /* 0x000fe400078e48ff */
[----:B------:R-:W-:-:S03]  /*a640*/  IADD3 R5, PT, PT, R5, 0x80, RZ ;  /* 0x0000008005057810 */ /* 0x000fc60007ffe0ff */
[----:B0-----:R-:W-:-:S05]  /*a650*/  IMAD.WIDE.U32 R8, R11, 0x8, R8 ;  /* 0x000000080b087825 */ /* 0x001fca00078e0008 */
[----:B------:R0:W-:Y:S02]  /*a660*/  STG.E.64 desc[UR4][R8.64], R20 ;  /* 0x0000001408007986 */ /* 0x0001e4000c101b04 */
.L_x_6893:
[----:B------:R-:W-:Y:S05]  /*a670*/  BSYNC.RELIABLE B1 ;  /* 0x0000000000017941 */ /* 0x000fea0003800100 */
.L_x_6892:
[----:B------:R-:W-:-:S13]  /*a680*/  ISETP.GE.AND P0, PT, R5, R4, PT ;  /* 0x000000040500720c */ /* 0x000fda0003f06270 */
[----:B0-----:R-:W0:Y:S01]  /*a690*/  @!P0 LDC.64 R8, c[0x0][0x388] ;  /* 0x0000e200ff088b82 */ /* 0x001e220000000a00 */
[----:B------:R-:W-:Y:S02]  /*a6a0*/  @!P0 LEA R11, R3, R5, 0x9 ;  /* 0x00000005030b8211 */ /* 0x000fe400078e48ff */
[----:B------:R-:W-:-:S03]  /*a6b0*/  @!P0 IADD3 R5, PT, PT, R5, 0x80, RZ ;  /* 0x0000008005058810 */ /* 0x000fc60007ffe0ff */
[----:B0-----:R-:W-:-:S05]  /*a6c0*/  @!P0 IMAD.WIDE.U32 R8, R11, 0x8, R8 ;  /* 0x000000080b088825 */ /* 0x001fca00078e0008 */
[----:B------:R0:W-:Y:S02]  /*a6d0*/  @!P0 STG.E.64 desc[UR4][R8.64], R12 ;  /* 0x0000000c08008986 */ /* 0x0001e4000c101b04 */
.L_x_6894:
[----:B------:R-:W-:Y:S05]  /*a6e0*/  BSYNC.RECONVERGENT B0 ;  /* 0x0000000000007941 */ /* 0x000fea0003800200 */
.L_x_6891:
[----:B------:R-:W-:Y:S05]  /*a6f0*/  WARPSYNC.ALL ;  /* 0x0000000000007948 */ /* 0x000fea0003800000 */
[----:B------:R-:W-:-:S13]  /*a700*/  ISETP.GE.AND P0, PT, R5, R4, PT ;  /* 0x000000040500720c */ /* 0x000fda0003f06270 */
[----:B------:R-:W-:Y:S05]  /*a710*/  @P0 EXIT ;  /* 0x000000000000094d */ /* 0x000fea0003800000 */
[----:B0-----:R-:W0:Y:S01]  /*a720*/  LDC.64 R8, c[0x0][0x388] ;  /* 0x0000e200ff087b82 */ /* 0x001e220000000a00 */
[----:B------:R-:W-:-:S05]  /*a730*/  LEA R3, R3, R5, 0x9 ;  /* 0x0000000503037211 */ /* 0x000fca00078e48ff */
[----:B0-----:R-:W-:-:S05]  /*a740*/  IMAD.WIDE.U32 R2, R3, 0x8, R8 ;  /* 0x0000000803027825 */ /* 0x001fca00078e0008 */
[----:B------:R-:W-:Y:S01]  /*a750*/  STG.E.64 desc[UR4][R2.64], R6 ;  /* 0x0000000602007986 */ /* 0x000fe2000c101b04 */
[----:B------:R-:W-:Y:S05]  /*a760*/  EXIT ;  /* 0x000000000000794d */ /* 0x000fea0003800000 */
        .weak           $__internal_15_$__cuda_sm3x_div_rn_ftz_f32_slowpath
        .type           $__internal_15_$__cuda_sm3x_div_rn_ftz_f32_slowpath,@function
        .size           $__internal_15_$__cuda_sm3x_div_rn_ftz_f32_slowpath,(.L_x_14767 - $__internal_15_$__cuda_sm3x_div_rn_ftz_f32_slowpath)
$__internal_15_$__cuda_sm3x_div_rn_ftz_f32_slowpath:
        /* <DEDUP_REMOVED lines=32> */
.L_x_6897:
[----:B------:R-:W-:Y:S05]  /*a970*/  BSYNC.RELIABLE B1 ;  /* 0x0000000000017941 */ /* 0x000fea0003800100 */
.L_x_6896:
        /* <DEDUP_REMOVED lines=27> */
.L_x_6903:
[----:B------:R-:W-:-:S07]  /*ab30*/  LEA R0, R7, R0, 0x17 ;  /* 0x0000000007007211 */ /* 0x000fce00078eb8ff */
.L_x_6904:
[----:B------:R-:W-:Y:S05]  /*ab40*/  BSYNC.RECONVERGENT B1 ;  /* 0x0000000000017941 */ /* 0x000fea0003800200 */
.L_x_6902:
[----:B------:R-:W-:Y:S05]  /*ab50*/  BRA `(.L_x_6905) ;  /* 0x0000000000207947 */ /* 0x000fea0003800000 */
.L_x_6901:
[----:B------:R-:W-:-:S04]  /*ab60*/  LOP3.LUT R25, R10, 0x80000000, R25, 0x48, !PT ;  /* 0x800000000a197812 */ /* 0x000fc800078e4819 */
[----:B------:R-:W-:Y:S01]  /*ab70*/  LOP3.LUT R0, R25, 0x7f800000, RZ, 0xfc, !PT ;  /* 0x7f80000019007812 */ /* 0x000fe200078efcff */
[----:B------:R-:W-:Y:S06]  /*ab80*/  BRA `(.L_x_6905) ;  /* 0x0000000000147947 */ /* 0x000fec0003800000 */
.L_x_6900:
[----:B------:R-:W-:Y:S01]  /*ab90*/  LOP3.LUT R0, R10, 0x80000000, R25, 0x48, !PT ;  /* 0x800000000a007812 */ /* 0x000fe200078e4819 */
[----:B------:R-:W-:Y:S06]  /*aba0*/  BRA `(.L_x_6905) ;  /* 0x00000000000c7947 */ /* 0x000fec0003800000 */
.L_x_6899:
[----:B------:R-:W0:Y:S01]  /*abb0*/  MUFU.RSQ R0, -QNAN ;  /* 0xffc0000000007908 */ /* 0x000e220000001400 */
[----:B------:R-:W-:Y:S05]  /*abc0*/  BRA `(.L_x_6905) ;  /* 0x0000000000047947 */ /* 0x000fea0003800000 */
.L_x_6898:
[----:B------:R-:W-:-:S07]  /*abd0*/  FADD.FTZ R0, R25, R10 ;  /* 0x0000000a19007221 */ /* 0x000fce0000010000 */
.L_x_6905:
[----:B------:R-:W-:Y:S05]  /*abe0*/  BSYNC.RECONVERGENT B0 ;  /* 0x0000000000007941 */ /* 0x000fea0003800200 */
.L_x_6895:
[----:B------:R-:W-:Y:S01]  /*abf0*/  MOV R6, R2 ;  /* 0x0000000200067202 */ /* 0x000fe20000000f00 */
[----:B------:R-:W-:-:S04]  /*ac00*/  HFMA2 R7, -RZ, RZ, 0, 0 ;  /* 0x00000000ff077431 */ /* 0x000fc800000001ff */
[----:B0-----:R-:W-:Y:S05]  /*ac10*/  RET.REL.NODEC R6 `(_ZN2at6native27unrolled_elementwise_kernelIZZZNS0_17asinh_kernel_cudaERNS_18TensorIteratorBaseEENKUlvE_clEvENKUlvE0_clEvEUlN3c107complexIfEEE_St5arrayIPcLm2EELi4E23TrivialOffsetCalculatorILi1EjESE_NS0_6memory15LoadWithoutCastENSF_16StoreWithoutCastEEEviT_T0_T2_T3_T4_T5_) ;  /* 0xffffff5006f87950 */ /* 0x001fea0003c3ffff */
.L_x_6906:
        /* <DEDUP_REMOVED lines=14> */
.L_x_14767:


//--------------------- .text._ZN2at6native29vectorized_elementwise_kernelILi2EZZZNS0_17asinh_kernel_cudaERNS_18TensorIteratorBaseEENKUlvE_clEvENKUlvE0_clEvEUlN3c107complexIfEEE_St5arrayIPcLm2EEEEviT0_T1_ --------------------------
	.section	.text._ZN2at6native29vectorized_elementwise_kernelILi2EZZZNS0_17asinh_kernel_cudaERNS_18TensorIteratorBaseEENKUlvE_clEvENKUlvE0_clEvEUlN3c107complexIfEEE_St5arrayIPcLm2EEEEviT0_T1_,"ax",@progbits
	.align	128
        .global         _ZN2at6native29vectorized_elementwise_kernelILi2EZZZNS0_17asinh_kernel_cudaERNS_18TensorIteratorBaseEENKUlvE_clEvENKUlvE0_clEvEUlN3c107complexIfEEE_St5arrayIPcLm2EEEEviT0_T1_
        .type           _ZN2at6native29vectorized_elementwise_kernelILi2EZZZNS0_17asinh_kernel_cudaERNS_18TensorIteratorBaseEENKUlvE_clEvENKUlvE0_clEvEUlN3c107complexIfEEE_St5arrayIPcLm2EEEEviT0_T1_,@function
        .size           _ZN2at6native29vectorized_elementwise_kernelILi2EZZZNS0_17asinh_kernel_cudaERNS_18TensorIteratorBaseEENKUlvE_clEvENKUlvE0_clEvEUlN3c107complexIfEEE_St5arrayIPcLm2EEEEviT0_T1_,(.L_x_14768 - _ZN2at6native29vectorized_elementwise_kernelILi2EZZZNS0_17asinh_kernel_cudaERNS_18TensorIteratorBaseEENKUlvE_clEvENKUlvE0_clEvEUlN3c107complexIfEEE_St5arrayIPcLm2EEEEviT0_T1_)
        .other          _ZN2at6native29vectorized_elementwise_kernelILi2EZZZNS0_17asinh_kernel_cudaERNS_18TensorIteratorBaseEENKUlvE_clEvENKUlvE0_clEvEUlN3c107complexIfEEE_St5arrayIPcLm2EEEEviT0_T1_,@"STO_CUDA_ENTRY STV_DEFAULT"
_ZN2at6native29vectorized_elementwise_kernelILi2EZZZNS0_17asinh_kernel_cudaERNS_18TensorIteratorBaseEENKUlvE_clEvENKUlvE0_clEvEUlN3c107complexIfEEE_St5arrayIPcLm2EEEEviT0_T1_:
.text._ZN2at6native29vectorized_elementwise_kernelILi2EZZZNS0_17asinh_kernel_cudaERNS_18TensorIteratorBaseEENKUlvE_clEvENKUlvE0_clEvEUlN3c107complexIfEEE_St5arrayIPcLm2EEEEviT0_T1_:
[----:B------:R-:W-:Y:S08]  /*0000*/  LDC R1, c[0x0][0x37c] ;  /* 0x0000df00ff017b82 */ /* 0x000ff00000000800 */
[----:B------:R-:W0:Y:S01]  /*0010*/  S2UR UR6, SR_CTAID.X ;  /* 0x00000000000679c3 */ /* 0x000e220000002500 */
[----:B------:R-:W1:Y:S01]  /*0020*/  LDCU UR4, c[0x0][0x380] ;  /* 0x00007000ff0477ac */ /* 0x000e620008000800 */
[----:B------:R-:W2:Y:S01]  /*0030*/  LDCU.64 UR8, c[0x0][0x358] ;  /* 0x00006b00ff0877ac */ /* 0x000ea20008000a00 */
[----:B0-----:R-:W-:-:S04]  /*0040*/  USHF.L.U32 UR6, UR6, 0xa, URZ ;  /* 0x0000000a06067899 */ /* 0x001fc800080006ff */
[----:B-1----:R-:W-:-:S04]  /*0050*/  UIADD3 UR4, UPT, UPT, -UR6, UR4, URZ ;  /* 0x0000000406047290 */ /* 0x002fc8000fffe1ff */
[----:B------:R-:W-:-:S09]  /*0060*/  UISETP.GT.U32.AND UP0, UPT, UR4, 0x3ff, UPT ;  /* 0x000003ff0400788c */ /* 0x000fd2000bf04070 */
[----:B--2---:R-:W-:Y:S05]  /*0070*/  BRA.U UP0, `(.L_x_6907) ;  /* 0x0000014d00cc7547 */ /* 0x004fea000b800000 */
[----:B------:R-:W0:Y:S01]  /*0080*/  S2R R0, SR_TID.X ;  /* 0x0000000000007919 */ /* 0x000e220000002100 */
[----:B------:R-:W-:Y:S02]  /*0090*/  CS2R R22, SRZ ;  /* 0x0000000000167805 */ /* 0x000fe4000001ff00 */
[----:B0-----:R-:W-:Y:S02]  /*00a0*/  ISETP.GE.U32.AND P6, PT, R0, UR4, PT ;  /* 0x0000000400007c0c */ /* 0x001fe4000bfc6070 */
[----:B------:R-:W-:-:S11]  /*00b0*/  MOV R9, R0 ;  /* 0x0000000000097202 */ /* 0x000fd60000000f00 */
[C---:B------:R-:W-:Y:S01]  /*00c0*/  @!P6 IADD3 R0, PT, PT, R9.reuse, 0x80, RZ ;  /* 0x000000800900e810 */ /* 0x040fe20007ffe0ff */
[----:B------:R-:W0:Y:S01]  /*00d0*/  @!P6 LDC.64 R10, c[0x0][0x390] ;  /* 0x0000e400ff0aeb82 */ /* 0x000e220000000a00 */
[----:B------:R-:W-:Y:S02]  /*00e0*/  @!P6 IADD3 R3, PT, PT, R9, UR6, RZ ;  /* 0x000000060903ec10 */ /* 0x000fe4000fffe0ff */
[----:B------:R-:W-:-:S13]  /*00f0*/  ISETP.GE.U32.AND P5, PT, R0, UR4, PT ;  /* 0x0000000400007c0c */ /* 0x000fda000bfa6070 */
[C---:B------:R-:W-:Y:S01]  /*0100*/  @!P5 IADD3 R17, PT, PT, R0.reuse, UR6, RZ ;  /* 0x000000060011dc10 */ /* 0x040fe2000fffe0ff */
[----:B------:R-:W1:Y:S01]  /*0110*/  @!P5 LDC.64 R20, c[0x0][0x390] ;  /* 0x0000e400ff14db82 */ /* 0x000e620000000a00 */
[----:B------:R-:W-:-:S04]  /*0120*/  @!P5 IADD3 R0, PT, PT, R0, 0x80, RZ ;  /* 0x000000800000d810 */ /* 0x000fc80007ffe0ff */
[----:B------:R-:W-:Y:S01]  /*0130*/  ISETP.GE.U32.AND P4, PT, R0, UR4, PT ;  /* 0x0000000400007c0c */ /* 0x000fe2000bf86070 */
[----:B0-----:R-:W-:-:S05]  /*0140*/  @!P6 IMAD.WIDE.U32 R10, R3, 0x8, R10 ;  /* 0x00000008030ae825 */ /* 0x001fca00078e000a */
[----:B------:R0:W5:Y:S07]  /*0150*/  @!P6 LDG.E.64 R22, desc[UR8][R10.64] ;  /* 0x000000080a16e981 */ /* 0x00016e000c1e1b00 */
[C---:B------:R-:W-:Y:S01]  /*0160*/  @!P4 IADD3 R19, PT, PT, R0.reuse, UR6, RZ ;  /* 0x000000060013cc10 */ /* 0x040fe2000fffe0ff */
[----:B------:R-:W2:Y:S01]  /*0170*/  @!P4 LDC.64 R24, c[0x0][0x390] ;  /* 0x0000e400ff18cb82 */ /* 0x000ea20000000a00 */
[----:B------:R-:W-:-:S04]  /*0180*/  @!P4 IADD3 R0, PT, PT, R0, 0x80, RZ ;  /* 0x000000800000c810 */ /* 0x000fc80007ffe0ff */
[----:B------:R-:W-:-:S13]  /*0190*/  ISETP.GE.U32.AND P3, PT, R0, UR4, PT ;  /* 0x0000000400007c0c */ /* 0x000fda000bf66070 */
[C---:B------:R-:W-:Y:S01]  /*01a0*/  @!P3 IADD3 R27, PT, PT, R0.reuse, UR6, RZ ;  /* 0x00000006001bbc10 */ /* 0x040fe2000fffe0ff */
[----:B------:R-:W3:Y:S01]  /*01b0*/  @!P3 LDC.64 R30, c[0x0][0x390] ;  /* 0x0000e400ff1ebb82 */ /* 0x000ee20000000a00 */
[----:B------:R-:W-:-:S04]  /*01c0*/  @!P3 IADD3 R0, PT, PT, R0, 0x80, RZ ;  /* 0x000000800000b810 */ /* 0x000fc80007ffe0ff */
[----:B------:R-:W-:-:S13]  /*01d0*/  ISETP.GE.U32.AND P2, PT, R0, UR4, PT ;  /* 0x0000000400007c0c */ /* 0x000fda000bf46070 */
[C---:B------:R-:W-:Y:S01]  /*01e0*/  @!P2 IADD3 R29, PT, PT, R0.reuse, UR6, RZ ;  /* 0x00000006001dac10 */ /* 0x040fe2000fffe0ff */
[----:B------:R-:W4:Y:S01]  /*01f0*/  @!P2 LDC.64 R2, c[0x0][0x390] ;  /* 0x0000e400ff02ab82 */ /* 0x000f220000000a00 */
[----:B------:R-:W-:-:S04]  /*0200*/  @!P2 IADD3 R0, PT, PT, R0, 0x80, RZ ;  /* 0x000000800000a810 */ /* 0x000fc80007ffe0ff */
[----:B------:R-:W-:-:S13]  /*0210*/  ISETP.GE.U32.AND P1, PT, R0, UR4, PT ;  /* 0x0000000400007c0c */ /* 0x000fda000bf26070 */
[C---:B------:R-:W-:Y:S01]  /*0220*/  @!P1 IADD3 R33, PT, PT, R0.reuse, UR6, RZ ;  /* 0x0000000600219c10 */ /* 0x040fe2000fffe0ff */
[----:B------:R-:W0:Y:S01]  /*0230*/  @!P1 LDC.64 R4, c[0x0][0x390] ;  /* 0x0000e400ff049b82 */ /* 0x000e220000000a00 */
[----:B------:R-:W-:-:S04]  /*0240*/  @!P1 IADD3 R0, PT, PT, R0, 0x80, RZ ;  /* 0x0000008000009810 */ /* 0x000fc80007ffe0ff */
[----:B------:R-:W-:-:S13]  /*0250*/  ISETP.GE.U32.AND P0, PT, R0, UR4, PT ;  /* 0x0000000400007c0c */ /* 0x000fda000bf06070 */
[C---:B------:R-:W-:Y:S01]  /*0260*/  @!P0 IADD3 R15, PT, PT, R0.reuse, UR6, RZ ;  /* 0x00000006000f8c10 */ /* 0x040fe2000fffe0ff */
[----:B------:R-:W2:Y:S01]  /*0270*/  @!P0 LDC.64 R6, c[0x0][0x390] ;  /* 0x0000e400ff068b82 */ /* 0x000ea20000000a00 */
[----:B------:R-:W-:-:S04]  /*0280*/  @!P0 IADD3 R0, PT, PT, R0, 0x80, RZ ;  /* 0x0000008000008810 */ /* 0x000fc80007ffe0ff */
[----:B------:R-:W-:-:S13]  /*0290*/  ISETP.GE.U32.AND P6, PT, R0, UR4, PT ;  /* 0x0000000400007c0c */ /* 0x000fda000bfc6070 */
[----:B------:R-:W3:Y:S01]  /*02a0*/  @!P6 LDC.64 R12, c[0x0][0x390] ;  /* 0x0000e400ff0ceb82 */ /* 0x000ee20000000a00 */
[----:B-1----:R-:W-:Y:S01]  /*02b0*/  @!P5 IMAD.WIDE.U32 R20, R17, 0x8, R20 ;  /* 0x000000081114d825 */ /* 0x002fe200078e0014 */
[----:B------:R-:W-:-:S03]  /*02c0*/  @!P6 IADD3 R17, PT, PT, R0, UR6, RZ ;  /* 0x000000060011ec10 */ /* 0x000fc6000fffe0ff */
[----:B0-----:R-:W-:Y:S01]  /*02d0*/  @!P1 IMAD.WIDE.U32 R4, R33, 0x8, R4 ;  /* 0x0000000821049825 */ /* 0x001fe200078e0004 */
[----:B------:R-:W-:-:S03]  /*02e0*/  CS2R R10, SRZ ;  /* 0x00000000000a7805 */ /* 0x000fc6000001ff00 */
[----:B--2---:R-:W-:Y:S01]  /*02f0*/  @!P0 IMAD.WIDE.U32 R32, R15, 0x8, R6 ;  /* 0x000000080f208825 */ /* 0x004fe200078e0006 */
[----:B------:R-:W-:-:S03]  /*0300*/  CS2R R14, SRZ ;  /* 0x00000000000e7805 */ /* 0x000fc6000001ff00 */
[----:B------:R-:W-:Y:S01]  /*0310*/  @!P4 IMAD.WIDE.U32 R24, R19, 0x8, R24 ;  /* 0x000000081318c825 */ /* 0x000fe200078e0018 */
[----:B------:R-:W-:Y:S02]  /*0320*/  CS2R R18, SRZ ;  /* 0x0000000000127805 */ /* 0x000fe4000001ff00 */
[----:B------:R-:W5:Y:S01]  /*0330*/  @!P1 LDG.E.64 R14, desc[UR8][R4.64] ;  /* 0x00000008040e9981 */ /* 0x000f62000c1e1b00 */
[----:B----4-:R-:W-:Y:S01]  /*0340*/  @!P2 IMAD.WIDE.U32 R2, R29, 0x8, R2 ;  /* 0x000000081d02a825 */ /* 0x010fe200078e0002 */
[----:B------:R-:W-:-:S03]  /*0350*/  CS2R R28, SRZ ;  /* 0x00000000001c7805 */ /* 0x000fc6000001ff00 */
[----:B---3--:R-:W-:-:S03]  /*0360*/  @!P3 IMAD.WIDE.U32 R30, R27, 0x8, R30 ;  /* 0x000000081b1eb825 */ /* 0x008fc600078e001e */
[----:B------:R-:W5:Y:S01]  /*0370*/  @!P4 LDG.E.64 R28, desc[UR8][R24.64] ;  /* 0x00000008181cc981 */ /* 0x000f62000c1e1b00 */
[----:B------:R-:W-:Y:S01]  /*0380*/  @!P6 IMAD.WIDE.U32 R6, R17, 0x8, R12 ;  /* 0x000000081106e825 */ /* 0x000fe200078e000c */
[----:B------:R-:W-:Y:S02]  /*0390*/  CS2R R12, SRZ ;  /* 0x00000000000c7805 */ /* 0x000fe4000001ff00 */
[----:B------:R-:W5:Y:S04]  /*03a0*/  @!P3 LDG.E.64 R10, desc[UR8][R30.64] ;  /* 0x000000081e0ab981 */ /* 0x000f68000c1e1b00 */
[----:B------:R-:W5:Y:S04]  /*03b0*/  @!P2 LDG.E.64 R12, desc[UR8][R2.64] ;  /* 0x00000008020ca981 */ /* 0x000f68000c1e1b00 */
[----:B------:R-:W5:Y:S01]  /*03c0*/  @!P6 LDG.E.64 R18, desc[UR8][R6.64] ;  /* 0x000000080612e981 */ /* 0x000f62000c1e1b00 */
[----:B------:R-:W-:-:S06]  /*03d0*/  CS2R R16, SRZ ;  /* 0x0000000000107805 */ /* 0x000fcc000001ff00 */
[----:B------:R-:W5:Y:S01]  /*03e0*/  @!P0 LDG.E.64 R16, desc[UR8][R32.64] ;  /* 0x0000000820108981 */ /* 0x000f62000c1e1b00 */
[----:B------:R-:W-:Y:S02]  /*03f0*/  ISETP.GE.U32.AND P0, PT, R9, UR4, PT ;  /* 0x0000000409007c0c */ /* 0x000fe4000bf06070 */
[----:B------:R-:W-:Y:S01]  /*0400*/  CS2R R26, SRZ ;  /* 0x00000000001a7805 */ /* 0x000fe2000001ff00 */
[----:B------:R-:W-:Y:S05]  /*0410*/  BSSY.RECONVERGENT B2, `(.L_x_6908) ;  /* 0x0000286000027945 */ /* 0x000fea0003800200 */
[----:B------:R0:W5:Y:S02]  /*0420*/  @!P5 LDG.E.64 R26, desc[UR8][R20.64] ;  /* 0x00000008141ad981 */ /* 0x000164000c1e1b00 */
[----:B0-----:R-:W-:-:S03]  /*0430*/  CS2R R20, SRZ ;  /* 0x0000000000147805 */ /* 0x001fc6000001ff00 */
[----:B------:R-:W-:Y:S05]  /*0440*/  @P0 BRA `(.L_x_6909) ;  /* 0x0000002800080947 */ /* 0x000fea0003800000 */
        /* <DEDUP_REMOVED lines=21> */
.L_x_6910:
        /* <DEDUP_REMOVED lines=43> */
[----:B------:R-:W-:Y:S05]  /*0850*/  CALL.REL.NOINC `($__internal_16_$__cuda_sm3x_div_rn_ftz_f32_slowpath) ;  /* 0x0000028c002c7944 */ /* 0x000fea0003c00000 */
.L_x_6916:
[----:B------:R-:W-:Y:S05]  /*0860*/  BSYNC.RECONVERGENT B4 ;  /* 0x0000000000047941 */ /* 0x000fea0003800200 */
.L_x_6915:
        /* <DEDUP_REMOVED lines=22> */
.L_x_6914:
        /* <DEDUP_REMOVED lines=30> */
[----:B------:R-:W-:Y:S05]  /*0bb0*/  CALL.REL.NOINC `($__internal_16_$__cuda_sm3x_div_rn_ftz_f32_slowpath) ;  /* 0x0000028800547944 */ /* 0x000fea0003c00000 */
.L_x_6920:
[----:B------:R-:W-:Y:S05]  /*0bc0*/  BSYNC.RECONVERGENT B4 ;  /* 0x0000000000047941 */ /* 0x000fea0003800200 */
.L_x_6919:
        /* <DEDUP_REMOVED lines=22> */
.L_x_6918:
        /* <DEDUP_REMOVED lines=15> */
[----:B------:R-:W-:Y:S05]  /*0e20*/  CALL.REL.NOINC `($__internal_16_$__cuda_sm3x_div_rn_ftz_f32_slowpath) ;  /* 0x0000028400b87944 */ /* 0x000fea0003c00000 */
.L_x_6922:
[----:B------:R-:W-:Y:S05]  /*0e30*/  BSYNC.RECONVERGENT B4 ;  /* 0x0000000000047941 */ /* 0x000fea0003800200 */
.L_x_6921:
        /* <DEDUP_REMOVED lines=22> */
.L_x_6913:
        /* <DEDUP_REMOVED lines=42> */
.L_x_6925:
[----:B------:R-:W-:Y:S05]  /*1240*/  BSYNC.RECONVERGENT B4 ;  /* 0x0000000000047941 */ /* 0x000fea0003800200 */
.L_x_6924:
        /* <DEDUP_REMOVED lines=22> */
.L_x_6923:
        /* <DEDUP_REMOVED lines=31> */
.L_x_6928:
[----:B------:R-:W-:Y:S05]  /*15a0*/  BSYNC.RECONVERGENT B4 ;  /* 0x0000000000047941 */ /* 0x000fea0003800200 */
.L_x_6927:
        /* <DEDUP_REMOVED lines=22> */
.L_x_6926:
        /* <DEDUP_REMOVED lines=9> */
[----:B------:R-:W-:-:S04]  /*17a0*/  FFMA R4, -R31, R3, R25 ;  /* 0x000000031f047223 */ /* 0x000fc80000000119 */
[----:B------:R-:W-:Y:S01]  /*17b0*/  FFMA R2, R2, R4, R3 ;  /* 0x0000000402027223 */ /* 0x000fe20000000003 */
[----:B-1----:R-:W-:Y:S01]  /*17c0*/  FMUL.FTZ.D2 R20, R0, 0.69314718246459960938 ;  /* 0x3f31721800147820 */ /* 0x002fe20000310000 */
[----:B------:R-:W-:Y:S06]  /*17d0*/  @!P0 BRA `(.L_x_6930) ;  /* 0x0000000000108947 */ /* 0x000fec0003800000 */
[----:B------:R-:W-:Y:S02]  /*17e0*/  MOV R0, R31 ;  /* 0x0000001f00007202 */ /* 0x000fe40000000f00 */
[----:B------:R-:W-:-:S07]  /*17f0*/  MOV R2, 0x1810 ;  /* 0x0000181000027802 */ /* 0x000fce0000000f00 */
[----:B------:R-:W-:Y:S05]  /*1800*/  CALL.REL.NOINC `($__internal_16_$__cuda_sm3x_div_rn_ftz_f32_slowpath) ;  /* 0x0000027c00407944 */ /* 0x000fea0003c00000 */
[----:B------:R-:W-:-:S07]  /*1810*/  MOV R2, R0 ;  /* 0x0000000000027202 */ /* 0x000fce0000000f00 */
.L_x_6930:
[----:B------:R-:W-:Y:S05]  /*1820*/  BSYNC.RECONVERGENT B4 ;  /* 0x0000000000047941 */ /* 0x000fea0003800200 */
.L_x_6929:
        /* <DEDUP_REMOVED lines=21> */
.L_x_6917:
[----:B------:R-:W-:Y:S05]  /*1980*/  BSYNC.RECONVERGENT B3 ;  /* 0x0000000000037941 */ /* 0x000fea0003800200 */
.L_x_6912:
[----:B------:R-:W-:Y:S01]  /*1990*/  FADD.FTZ R3, R20, 0.69314718246459960938 ;  /* 0x3f31721814037421 */ /* 0x000fe20000010000 */
[----:B------:R-:W-:-:S04]  /*19a0*/  LOP3.LUT R21, R0, 0x80000000, R23, 0xb8, !PT ;  /* 0x8000000000157812 */ /* 0x000fc800078eb817 */
[----:B------:R-:W-:Y:S01]  /*19b0*/  LOP3.LUT R20, R3, 0x80000000, R22, 0xb8, !PT ;  /* 0x8000000003147812 */ /* 0x000fe200078eb816 */
[----:B------:R-:W-:Y:S06]  /*19c0*/  BRA `(.L_x_6909) ;  /* 0x0000001000a87947 */ /* 0x000fec0003800000 */
.L_x_6911:
        /* <DEDUP_REMOVED lines=10> */
[----:B------:R-:W-:Y:S01]  /*1a70*/  FADD.FTZ R2, R31, 1 ;  /* 0x3f8000001f027421 */ /* 0x000fe20000010000 */
[----:B------:R-:W-:Y:S01]  /*1a80*/  FADD.FTZ R5, |R0|, -RZ ;  /* 0x800000ff00057221 */ /* 0x000fe20000010200 */
[----:B------:R-:W-:Y:S02]  /*1a90*/  BSSY.RECONVERGENT B0, `(.L_x_6931) ;  /* 0x0000096000007945 */ /* 0x000fe40003800200 */
        /* <DEDUP_REMOVED lines=13> */
[----:B------:R-:W-:Y:S01]  /*1b70*/  FADD.FTZ R3, R31, -1 ;  /* 0xbf8000001f037421 */ /* 0x000fe20000010000 */
[----:B------:R-:W-:-:S03]  /*1b80*/  FSETP.NEU.FTZ.AND P0, PT, R6, +INF , PT ;  /* 0x7f8000000600780b */ /* 0x000fc60003f1d000 */
        /* <DEDUP_REMOVED lines=13> */
[----:B------:R-:W-:Y:S02]  /*1c60*/  FSETP.NEU.FTZ.AND P1, PT, R5, +INF , PT ;  /* 0x7f8000000500780b */ /* 0x000fe40003f3d000 */
[----:B------:R-:W-:Y:S02]  /*1c70*/  FSEL R5, R4, +INF , P0 ;  /* 0x7f80000004057808 */ /* 0x000fe40000000000 */
        /* <DEDUP_REMOVED lines=14> */
[----:B------:R-:W-:Y:S01]  /*1d60*/  FSETP.GEU.FTZ.AND P0, PT, R2, RZ, PT ;  /* 0x000000ff0200720b */ /* 0x000fe20003f1e000 */
[----:B------:R-:W-:-:S12]  /*1d70*/  BSSY.RECONVERGENT B1, `(.L_x_6935) ;  /* 0x000000a000017945 */ /* 0x000fd80003800200 */
[----:B------:R-:W-:-:S04]  /*1d80*/  @!P0 FADD.FTZ R7, -R2, R5 ;  /* 0x0000000502078221 */ /* 0x000fc80000010100 */
        /* <DEDUP_REMOVED lines=8> */
.L_x_6936:
[----:B------:R-:W-:Y:S05]  /*1e10*/  BSYNC.RECONVERGENT B1 ;  /* 0x0000000000017941 */ /* 0x000fea0003800200 */
.L_x_6935:
[----:B-1----:R-:W-:Y:S01]  /*1e20*/  FADD.FTZ R21, -R31, 1 ;  /* 0x3f8000001f157421 */ /* 0x002fe20000010100 */
[----:B------:R-:W-:Y:S04]  /*1e30*/  BSSY.RECONVERGENT B1, `(.L_x_6937) ;  /* 0x000000b000017945 */ /* 0x000fe80003800200 */
[----:B------:R-:W-:-:S13]  /*1e40*/  FSETP.GEU.FTZ.AND P0, PT, R21, RZ, PT ;  /* 0x000000ff1500720b */ /* 0x000fda0003f1e000 */
[----:B------:R-:W-:-:S04]  /*1e50*/  @!P0 FADD.FTZ R8, R4, -R21 ;  /* 0x8000001504088221 */ /* 0x000fc80000010000 */
        /* <DEDUP_REMOVED lines=8> */
.L_x_6938:
[----:B------:R-:W-:Y:S05]  /*1ee0*/  BSYNC.RECONVERGENT B1 ;  /* 0x0000000000017941 */ /* 0x000fea0003800200 */
.L_x_6937:
[----:B------:R-:W-:Y:S01]  /*1ef0*/  FADD.FTZ R7, R8, R7 ;  /* 0x0000000708077221 */ /* 0x000fe20000010000 */
[----:B------:R-:W-:Y:S01]  /*1f00*/  FADD.FTZ R8, R6, 1 ;  /* 0x3f80000006087421 */ /* 0x000fe20000010000 */
[----:B------:R-:W-:-:S03]  /*1f10*/  HFMA2 R24, -RZ, RZ, 1.875, 0 ;  /* 0x3f800000ff187431 */ /* 0x000fc600000001ff */
[----:B------:R-:W-:-:S06]  /*1f20*/  FMUL.FTZ R20, R7, R8 ;  /* 0x0000000807147220 */ /* 0x000fcc0000410000 */
[----:B------:R-:W1:Y:S02]  /*1f30*/  MUFU.SQRT R20, R20 ;  /* 0x0000001400147308 */ /* 0x000e640000002000 */
[----:B-1----:R-:W-:-:S04]  /*1f40*/  FADD.FTZ R7, R7, R20 ;  /* 0x0000001407077221 */ /* 0x002fc80000010000 */
        /* <DEDUP_REMOVED lines=23> */
[----:B------:R-:W-:Y:S02]  /*20c0*/  ISETP.GT.AND P0, PT, R7, -0x40800000, PT ;  /* 0xbf8000000700780c */ /* 0x000fe40003f04270 */
[----:B------:R-:W-:-:S11]  /*20d0*/  MOV R8, 0x7f800000 ;  /* 0x7f80000000087802 */ /* 0x000fd60000000f00 */
[C---:B------:R-:W-:Y:S01]  /*20e0*/  @P0 FFMA.FTZ R21, R7.reuse, R8, +INF ;  /* 0x7f80000007150423 */ /* 0x040fe20000010008 */
[----:B------:R-:W-:-:S04]  /*20f0*/  FSETP.NEU.FTZ.AND P0, PT, R7, RZ, PT ;  /* 0x000000ff0700720b */ /* 0x000fc80003f1d000 */
[----:B------:R-:W-:Y:S01]  /*2100*/  FSEL R21, R21, -RZ, P0 ;  /* 0x800000ff15157208 */ /* 0x000fe20000000000 */
[----:B------:R-:W-:Y:S08]  /*2110*/  BRA `(.L_x_6933) ;  /* 0x0000000000b47947 */ /* 0x000ff00003800000 */
.L_x_6934:
        /* <DEDUP_REMOVED lines=8> */
[----:B------:R-:W-:-:S05]  /*21a0*/  HFMA2 R24, -RZ, RZ, 1.875, 0 ;  /* 0x3f800000ff187431 */ /* 0x000fca00000001ff */
        /* <DEDUP_REMOVED lines=31> */
.L_x_6932:
[----:B------:R-:W-:-:S06]  /*23a0*/  FFMA.FTZ R7, R6, R6, -1 ;  /* 0xbf80000006077423 */ /* 0x000fcc0000010006 */
[----:B------:R-:W0:Y:S02]  /*23b0*/  MUFU.SQRT R7, R7 ;  /* 0x0000000700077308 */ /* 0x000e240000002000 */
[----:B0-----:R-:W-:-:S06]  /*23c0*/  FADD.FTZ R8, R6, R7 ;  /* 0x0000000706087221 */ /* 0x001fcc0000010000 */
[----:B------:R-:W0:Y:S02]  /*23d0*/  MUFU.LG2 R8, R8 ;  /* 0x0000000800087308 */ /* 0x000e240000000c00 */
[----:B0-----:R-:W-:-:S07]  /*23e0*/  FMUL.FTZ R21, R8, 0.69314718246459960938 ;  /* 0x3f31721808157820 */ /* 0x001fce0000410000 */
.L_x_6933:
[----:B------:R-:W-:Y:S05]  /*23f0*/  BSYNC.RECONVERGENT B0 ;  /* 0x0000000000007941 */ /* 0x000fea0003800200 */
.L_x_6931:
        /* <DEDUP_REMOVED lines=31> */
[----:B------:R-:W-:Y:S02]  /*25f0*/  @!P1 FMUL.FTZ R0, |R22|, 0.5 ;  /* 0x3f00000016009820 */ /* 0x000fe40000410200 */
[----:B------:R-:W0:Y:S02]  /*2600*/  @P1 MUFU.RCP R5, R8 ;  /* 0x0000000800051308 */ /* 0x000e240000001000 */
[----:B0-----:R-:W-:Y:S01]  /*2610*/  @P1 FMUL.FTZ.D2 R0, R2, R5 ;  /* 0x0000000502001220 */ /* 0x001fe20000310000 */
[----:B------:R-:W-:-:S04]  /*2620*/  @!P0 FADD.FTZ R2, -R3, R4 ;  /* 0x0000000403028221 */ /* 0x000fc80000010100 */
        /* <DEDUP_REMOVED lines=8> */
.L_x_6946:
[----:B------:R-:W-:Y:S05]  /*26b0*/  BSYNC.RECONVERGENT B4 ;  /* 0x0000000000047941 */ /* 0x000fea0003800200 */
.L_x_6945:
[----:B------:R-:W-:-:S04]  /*26c0*/  FADD.FTZ R0, R5, R0 ;  /* 0x0000000005007221 */ /* 0x000fc80000010000 */
[----:B------:R-:W-:-:S04]  /*26d0*/  FMUL.FTZ R0, R0, R7 ;  /* 0x0000000700007220 */ /* 0x000fc80000410000 */
[----:B------:R0:W2:Y:S01]  /*26e0*/  MUFU.SQRT R20, R0 ;  /* 0x0000000000147308 */ /* 0x0000a20000002000 */
[----:B------:R-:W-:Y:S05]  /*26f0*/  BRA `(.L_x_6943) ;  /* 0x00000000002c7947 */ /* 0x000fea0003800000 */
.L_x_6944:
        /* <DEDUP_REMOVED lines=11> */
.L_x_6943:
[----:B------:R-:W-:Y:S05]  /*27b0*/  BSYNC.RECONVERGENT B1 ;  /* 0x0000000000017941 */ /* 0x000fea0003800200 */
.L_x_6941:
[----:B------:R-:W-:Y:S05]  /*27c0*/  BSYNC.RELIABLE B0 ;  /* 0x0000000000007941 */ /* 0x000fea0003800100 */
.L_x_6940:
        /* <DEDUP_REMOVED lines=16> */
[----:B-1-3--:R-:W-:Y:S05]  /*28d0*/  CALL.REL.NOINC `($__internal_16_$__cuda_sm3x_div_rn_ftz_f32_slowpath) ;  /* 0x0000026c000c7944 */ /* 0x00afea0003c00000 */
.L_x_6948:
[----:B------:R-:W-:Y:S05]  /*28e0*/  BSYNC.RECONVERGENT B4 ;  /* 0x0000000000047941 */ /* 0x000fea0003800200 */
.L_x_6947:
[----:B------:R-:W-:Y:S02]  /*28f0*/  HFMA2 R3, -RZ, RZ, 0.89990234375, 10328 ;  /* 0x3b33710bff037431 */ /* 0x000fe400000001ff */
[----:B------:R-:W-:Y:S01]  /*2900*/  FMUL.FTZ R2, R0, R0 ;  /* 0x0000000000027220 */ /* 0x000fe20000410000 */
[----:B---3--:R-:W-:Y:S01]  /*2910*/  MOV R5, 0x3f6ee581 ;  /* 0x3f6ee58100057802 */ /* 0x008fe20000000f00 */
        /* <DEDUP_REMOVED lines=25> */
.L_x_6942:
        /* <DEDUP_REMOVED lines=25> */
.L_x_6949:
[----:B------:R-:W-:Y:S05]  /*2c40*/  BSYNC.RECONVERGENT B3 ;  /* 0x0000000000037941 */ /* 0x000fea0003800200 */
.L_x_6939:
[----:B-1----:R-:W-:Y:S02]  /*2c50*/  LOP3.LUT R20, R21, 0x80000000, R22, 0xb8, !PT ;  /* 0x8000000015147812 */ /* 0x002fe400078eb816 */
[----:B------:R-:W-:-:S07]  /*2c60*/  LOP3.LUT R21, R4, 0x80000000, R23, 0xb8, !PT ;  /* 0x8000000004157812 */ /* 0x000fce00078eb817 */
.L_x_6909:
[----:B------:R-:W-:Y:S05]  /*2c70*/  BSYNC.RECONVERGENT B2 ;  /* 0x0000000000027941 */ /* 0x000fea0003800200 */
.L_x_6908:
[----:B------:R-:W-:Y:S05]  /*2c80*/  WARPSYNC.ALL ;  /* 0x0000000000007948 */ /* 0x000fea0003800000 */
[----:B------:R-:W-:Y:S01]  /*2c90*/  IADD3 R30, PT, PT, R9, 0x80, RZ ;  /* 0x00000080091e7810 */ /* 0x000fe20007ffe0ff */
[----:B------:R-:W-:Y:S01]  /*2ca0*/  BSSY.RECONVERGENT B2, `(.L_x_6950) ;  /* 0x000028e000027945 */ /* 0x000fe20003800200 */
[----:B-----5:R-:W-:Y:S02]  /*2cb0*/  CS2R R22, SRZ ;  /* 0x0000000000167805 */ /* 0x020fe4000001ff00 */
[----:B------:R-:W-:-:S13]  /*2cc0*/  ISETP.GE.U32.AND P0, PT, R30, UR4, PT ;  /* 0x000000041e007c0c */ /* 0x000fda000bf06070 */
        /* <DEDUP_REMOVED lines=22> */
.L_x_6952:
        /* <DEDUP_REMOVED lines=40> */
[----:B------:R-:W-:-:S03]  /*30b0*/  LOP3.LUT R8, R7, 0x800000, RZ, 0xfc, !PT ;  /* 0x0080000007087812 */ /* 0x000fc600078efcff */
        /* <DEDUP_REMOVED lines=32> */
.L_x_6959:
[----:B------:R-:W-:-:S04]  /*32c0*/  FADD.FTZ R6, -R2, R5 ;  /* 0x0000000502067221 */ /* 0x000fc80000010100 */
[----:B------:R-:W-:-:S07]  /*32d0*/  FMUL.FTZ R6, R6, 0.5 ;  /* 0x3f00000006067820 */ /* 0x000fce0000410000 */
.L_x_6960:
[----:B------:R-:W-:Y:S05]  /*32e0*/  BSYNC.RECONVERGENT B1 ;  /* 0x0000000000017941 */ /* 0x000fea0003800200 */
.L_x_6958:
        /* <DEDUP_REMOVED lines=11> */
.L_x_6962:
[----:B------:R-:W-:-:S04]  /*33a0*/  FADD.FTZ R23, R4, -R7 ;  /* 0x8000000704177221 */ /* 0x000fc80000010000 */
[----:B------:R-:W-:-:S07]  /*33b0*/  FMUL.FTZ R23, R23, 0.5 ;  /* 0x3f00000017177820 */ /* 0x000fce0000410000 */
.L_x_6963:
[----:B------:R-:W-:Y:S05]  /*33c0*/  BSYNC.RECONVERGENT B1 ;  /* 0x0000000000017941 */ /* 0x000fea0003800200 */
.L_x_6961:
[----:B------:R-:W-:Y:S01]  /*33d0*/  FADD.FTZ R6, R23, R6 ;  /* 0x0000000617067221 */ /* 0x000fe20000010000 */
[----:B------:R-:W-:Y:S01]  /*33e0*/  FADD.FTZ R7, R22, 1 ;  /* 0x3f80000016077421 */ /* 0x000fe20000010000 */
[----:B------:R-:W-:-:S03]  /*33f0*/  HFMA2 R25, -RZ, RZ, 1.625, 0 ;  /* 0x3e800000ff197431 */ /* 0x000fc600000001ff */
        /* <DEDUP_REMOVED lines=32> */
.L_x_6957:
[----:B------:R-:W-:-:S13]  /*3600*/  FSETP.GEU.FTZ.AND P0, PT, R31, 1, PT ;  /* 0x3f8000001f00780b */ /* 0x000fda0003f1e000 */
[----:B------:R-:W-:Y:S05]  /*3610*/  @!P0 BRA `(.L_x_6964) ;  /* 0x0000000000848947 */ /* 0x000fea0003800000 */
[----:B------:R-:W-:Y:S01]  /*3620*/  FMUL.FTZ R23, R2, R3 ;  /* 0x0000000302177220 */ /* 0x000fe20000410000 */
[----:B------:R-:W-:-:S03]  /*3630*/  HFMA2 R25, -RZ, RZ, 1.625, 0 ;  /* 0x3e800000ff197431 */ /* 0x000fc600000001ff */
        /* <DEDUP_REMOVED lines=31> */
.L_x_6964:
[----:B------:R-:W-:-:S04]  /*3830*/  FADD.FTZ R7, -R31, 1 ;  /* 0x3f8000001f077421 */ /* 0x000fc80000010100 */
[----:B------:R-:W-:-:S06]  /*3840*/  FMUL.FTZ R6, R2, R7 ;  /* 0x0000000702067220 */ /* 0x000fcc0000410000 */
[----:B------:R-:W0:Y:S08]  /*3850*/  MUFU.SQRT R6, R6 ;  /* 0x0000000600067308 */ /* 0x000e300000002000 */
[----:B0-----:R-:W0:Y:S02]  /*3860*/  MUFU.RCP R23, R6 ;  /* 0x0000000600177308 */ /* 0x001e240000001000 */
[----:B0-----:R-:W-:Y:S01]  /*3870*/  FMUL.FTZ R23, R23, |R26| ;  /* 0x4000001a17177220 */ /* 0x001fe20000410000 */
[----:B------:R-:W-:Y:S06]  /*3880*/  BRA `(.L_x_6955) ;  /* 0x0000000000047947 */ /* 0x000fec0003800000 */
.L_x_6956:
[----:B------:R0:W1:Y:S02]  /*3890*/  MUFU.SQRT R23, R0 ;  /* 0x0000000000177308 */ /* 0x0000640000002000 */
.L_x_6955:
[----:B------:R-:W-:Y:S05]  /*38a0*/  BSYNC.RECONVERGENT B0 ;  /* 0x0000000000007941 */ /* 0x000fea0003800200 */
.L_x_6954:
        /* <DEDUP_REMOVED lines=35> */
.L_x_6968:
        /* <DEDUP_REMOVED lines=23> */
.L_x_6974:
[----:B------:R-:W-:-:S04]  /*3c50*/  FADD.FTZ R3, -R3, R4 ;  /* 0x0000000403037221 */ /* 0x000fc80000010100 */
[----:B------:R-:W-:-:S07]  /*3c60*/  FMUL.FTZ R5, R3, 0.5 ;  /* 0x3f00000003057820 */ /* 0x000fce0000410000 */
.L_x_6975:
[----:B------:R-:W-:Y:S05]  /*3c70*/  BSYNC.RECONVERGENT B4 ;  /* 0x0000000000047941 */ /* 0x000fea0003800200 */
.L_x_6973:
[----:B------:R-:W-:Y:S01]  /*3c80*/  FADD.FTZ R0, R5, R0 ;  /* 0x0000000005007221 */ /* 0x000fe20000010000 */
[----:B------:R-:W-:-:S04]  /*3c90*/  FADD.FTZ R3, R31, R22 ;  /* 0x000000161f037221 */ /* 0x000fc80000010000 */
[----:B------:R-:W-:-:S04]  /*3ca0*/  FMUL.FTZ R0, R0, R3 ;  /* 0x0000000300007220 */ /* 0x000fc80000410000 */
[----:B------:R0:W2:Y:S01]  /*3cb0*/  MUFU.SQRT R22, R0 ;  /* 0x0000000000167308 */ /* 0x0000a20000002000 */
[----:B------:R-:W-:Y:S05]  /*3cc0*/  BRA `(.L_x_6976) ;  /* 0x0000000000487947 */ /* 0x000fea0003800000 */
.L_x_6972:
        /* <DEDUP_REMOVED lines=12> */
.L_x_6971:
[----:B------:R-:W-:Y:S01]  /*3d90*/  FADD.FTZ R2, R22, 1 ;  /* 0x3f80000016027421 */ /* 0x000fe20000010000 */
[----:B------:R-:W-:Y:S01]  /*3da0*/  MUFU.SQRT R3, R0 ;  /* 0x0000000000037308 */ /* 0x000fe20000002000 */
[----:B------:R-:W-:Y:S02]  /*3db0*/  MOV R31, 0x3f800000 ;  /* 0x3f800000001f7802 */ /* 0x000fe40000000f00 */
[----:B------:R-:W-:-:S06]  /*3dc0*/  FMUL.FTZ R2, R2, 0.5 ;  /* 0x3f00000002027820 */ /* 0x000fcc0000410000 */
[----:B------:R-:W2:Y:S02]  /*3dd0*/  MUFU.SQRT R2, R2 ;  /* 0x0000000200027308 */ /* 0x000ea40000002000 */
[----:B--2---:R-:W-:-:S07]  /*3de0*/  FMUL.FTZ R22, R3, R2 ;  /* 0x0000000203167220 */ /* 0x004fce0000410000 */
.L_x_6976:
[----:B------:R-:W-:Y:S05]  /*3df0*/  BSYNC.RECONVERGENT B1 ;  /* 0x0000000000017941 */ /* 0x000fea0003800200 */
.L_x_6970:
[----:B------:R-:W-:Y:S05]  /*3e00*/  BRA `(.L_x_6977) ;  /* 0x0000000000087947 */ /* 0x000fea0003800000 */
.L_x_6967:
[----:B------:R-:W-:Y:S01]  /*3e10*/  FMUL.FTZ R22, R22, 16777216 ;  /* 0x4b80000016167820 */ /* 0x000fe20000410000 */
[----:B------:R-:W-:-:S07]  /*3e20*/  FMUL.FTZ R31, R31, 16777216 ;  /* 0x4b8000001f1f7820 */ /* 0x000fce0000410000 */
.L_x_6977:
[----:B------:R-:W-:Y:S05]  /*3e30*/  BSYNC.RELIABLE B0 ;  /* 0x0000000000007941 */ /* 0x000fea0003800100 */
.L_x_6966:
        /* <DEDUP_REMOVED lines=16> */
[----:B-1----:R-:W-:Y:S05]  /*3f40*/  CALL.REL.NOINC `($__internal_16_$__cuda_sm3x_div_rn_ftz_f32_slowpath) ;  /* 0x0000025400707944 */ /* 0x002fea0003c00000 */
.L_x_6979:
[----:B------:R-:W-:Y:S05]  /*3f50*/  BSYNC.RECONVERGENT B4 ;  /* 0x0000000000047941 */ /* 0x000fea0003800200 */
.L_x_6978:
[----:B------:R-:W-:Y:S02]  /*3f60*/  HFMA2 R3, -RZ, RZ, 0.89990234375, 10328 ;  /* 0x3b33710bff037431 */ /* 0x000fe400000001ff */
[----:B------:R-:W-:Y:S01]  /*3f70*/  FMUL.FTZ R2, R0, R0 ;  /* 0x0000000000027220 */ /* 0x000fe20000410000 */
[C---:B------:R-:W-:Y:S01]  /*3f80*/  ISETP.GE.AND P0, PT, R22.reuse, RZ, PT ;  /* 0x000000ff1600720c */ /* 0x040fe20003f06270 */
[----:B------:R-:W-:Y:S01]  /*3f90*/  HFMA2 R5, -RZ, RZ, 1.857421875, -1409 ;  /* 0x3f6ee581ff057431 */ /* 0x000fe200000001ff */
[----:B------:R-:W-:Y:S01]  /*3fa0*/  FSETP.NEU.FTZ.AND P3, PT, |R22|, |R31|, PT ;  /* 0x4000001f1600720b */ /* 0x000fe20003f7d200 */
[----:B------:R-:W-:Y:S01]  /*3fb0*/  FFMA.FTZ R3, R2, R3, -0.015681877732276916504 ;  /* 0xbc80774802037423 */ /* 0x000fe20000010003 */
[----:B------:R-:W-:Y:S01]  /*3fc0*/  FSETP.NEU.FTZ.AND P1, PT, R32, RZ, PT ;  /* 0x000000ff2000720b */ /* 0x000fe20003f3d000 */
[----:B------:R-:W-:Y:S01]  /*3fd0*/  FADD.FTZ R6, |R22|, |R31| ;  /* 0x4000001f16067221 */ /* 0x000fe20000010200 */
[----:B------:R-:W-:Y:S01]  /*3fe0*/  FSEL R5, R5, 1.8663789033889770508, P2 ;  /* 0x3feee58105057808 */ /* 0x000fe20001000000 */
        /* <DEDUP_REMOVED lines=8> */
[----:B------:R-:W-:-:S05]  /*4070*/  MOV R3, 0x3fd774eb ;  /* 0x3fd774eb00037802 */ /* 0x000fca0000000f00 */
        /* <DEDUP_REMOVED lines=10> */
.L_x_6969:
[----:B------:R-:W-:Y:S05]  /*4120*/  BSYNC.RECONVERGENT B3 ;  /* 0x0000000000037941 */ /* 0x000fea0003800200 */
.L_x_6965:
[----:B-1----:R-:W-:Y:S02]  /*4130*/  LOP3.LUT R22, R23, 0x80000000, R26, 0xb8, !PT ;  /* 0x8000000017167812 */ /* 0x002fe400078eb81a */
[----:B------:R-:W-:Y:S01]  /*4140*/  LOP3.LUT R23, R6, 0x80000000, R27, 0xb8, !PT ;  /* 0x8000000006177812 */ /* 0x000fe200078eb81b */
[----:B------:R-:W-:Y:S06]  /*4150*/  BRA `(.L_x_6951) ;  /* 0x0000001400087947 */ /* 0x000fec0003800000 */
.L_x_6953:
        /* <DEDUP_REMOVED lines=33> */
.L_x_6985:
[----:B------:R-:W-:Y:S05]  /*4370*/  BSYNC.RECONVERGENT B4 ;  /* 0x0000000000047941 */ /* 0x000fea0003800200 */
.L_x_6984:
        /* <DEDUP_REMOVED lines=15> */
[----:B------:R-:W-:-:S05]  /*4470*/  @!P2 FFMA.FTZ R2, R3, 0.93318945169448852539, -R2 ;  /* 0x3f6ee5810302a823 */ /* 0x000fca0000010802 */
[----:B------:R-:W-:-:S04]  /*4480*/  FSEL R2, R2, 0.78539818525314331055, P1 ;  /* 0x3f490fdb02027808 */ /* 0x000fc80000800000 */
[----:B------:R-:W-:Y:S02]  /*4490*/  FSEL R2, R2, RZ, P0 ;  /* 0x000000ff02027208 */ /* 0x000fe40000000000 */
[----:B------:R-:W-:Y:S02]  /*44a0*/  FSETP.NAN.FTZ.AND P0, PT, |R32|, |R32|, PT ;  /* 0x400000202000720b */ /* 0x000fe40003f18200 */
[----:B------:R-:W-:-:S04]  /*44b0*/  LOP3.LUT R23, R2, 0x80000000, R23, 0xb8, !PT ;  /* 0x8000000002177812 */ /* 0x000fc800078eb817 */
[----:B------:R-:W-:Y:S01]  /*44c0*/  FSEL R32, R32, R23, P0 ;  /* 0x0000001720207208 */ /* 0x000fe20000000000 */
[----:B------:R-:W-:Y:S06]  /*44d0*/  BRA `(.L_x_6986) ;  /* 0x0000001000187947 */ /* 0x000fec0003800000 */
.L_x_6983:
        /* <DEDUP_REMOVED lines=28> */
.L_x_6988:
[----:B------:R-:W-:Y:S05]  /*46a0*/  BSYNC.RECONVERGENT B4 ;  /* 0x0000000000047941 */ /* 0x000fea0003800200 */
.L_x_6987:
        /* <DEDUP_REMOVED lines=22> */
.L_x_6982:
        /* <DEDUP_REMOVED lines=27> */
[----:B------:R-:W-:-:S05]  /*49c0*/  HFMA2 R3, -RZ, RZ, 1.875, 0 ;  /* 0x3f800000ff037431 */ /* 0x000fca00000001ff */
[----:B0-----:R-:W-:Y:S01]  /*49d0*/  FFMA.FTZ R22, R2, 0.69314718246459960938, R3 ;  /* 0x3f31721802167823 */ /* 0x001fe20000010003 */
[----:B-1----:R-:W-:Y:S06]  /*49e0*/  @!P0 BRA `(.L_x_6990) ;  /* 0x00000000000c8947 */ /* 0x002fec0003800000 */
[----:B------:R-:W-:Y:S02]  /*49f0*/  MOV R0, R31 ;  /* 0x0000001f00007202 */ /* 0x000fe40000000f00 */
[----:B------:R-:W-:-:S07]  /*4a00*/  MOV R2, 0x4a20 ;  /* 0x00004a2000027802 */ /* 0x000fce0000000f00 */
[----:B------:R-:W-:Y:S05]  /*4a10*/  CALL.REL.NOINC `($__internal_16_$__cuda_sm3x_div_rn_ftz_f32_slowpath) ;  /* 0x0000024800bc7944 */ /* 0x000fea0003c00000 */
.L_x_6990:
[----:B------:R-:W-:Y:S05]  /*4a20*/  BSYNC.RECONVERGENT B4 ;  /* 0x0000000000047941 */ /* 0x000fea0003800200 */
.L_x_6989:
[----:B------:R-:W-:Y:S01]  /*4a30*/  MOV R3, 0x3b33710b ;  /* 0x3b33710b00037802 */ /* 0x000fe20000000f00 */
        /* <DEDUP_REMOVED lines=12> */
[----:B------:R-:W-:-:S05]  /*4b00*/  HFMA2 R3, -RZ, RZ, 1.9599609375, 20144 ;  /* 0x3fd774ebff037431 */ /* 0x000fca00000001ff */
        /* <DEDUP_REMOVED lines=8> */
.L_x_6981:
        /* <DEDUP_REMOVED lines=26> */
.L_x_6994:
[----:B------:R-:W-:Y:S05]  /*4d30*/  BSYNC.RECONVERGENT B4 ;  /* 0x0000000000047941 */ /* 0x000fea0003800200 */
.L_x_6993:
        /* <DEDUP_REMOVED lines=22> */
.L_x_6992:
        /* <DEDUP_REMOVED lines=28> */
.L_x_6996:
[----:B------:R-:W-:Y:S05]  /*5060*/  BSYNC.RECONVERGENT B4 ;  /* 0x0000000000047941 */ /* 0x000fea0003800200 */
.L_x_6995:
        /* <DEDUP_REMOVED lines=22> */
.L_x_6991:
        /* <DEDUP_REMOVED lines=33> */
.L_x_6998:
[----:B------:R-:W-:Y:S05]  /*53e0*/  BSYNC.RECONVERGENT B4 ;  /* 0x0000000000047941 */ /* 0x000fea0003800200 */
.L_x_6997:
        /* <DEDUP_REMOVED lines=21> */
.L_x_6986:
[----:B------:R-:W-:Y:S05]  /*5540*/  BSYNC.RECONVERGENT B3 ;  /* 0x0000000000037941 */ /* 0x000fea0003800200 */
.L_x_6980:
[----:B------:R-:W-:Y:S01]  /*5550*/  FADD.FTZ R3, R22, 0.69314718246459960938 ;  /* 0x3f31721816037421 */ /* 0x000fe20000010000 */
[----:B------:R-:W-:-:S04]  /*5560*/  LOP3.LUT R23, R32, 0x80000000, R27, 0xb8, !PT ;  /* 0x8000000020177812 */ /* 0x000fc800078eb81b */
[----:B------:R-:W-:-:S07]  /*5570*/  LOP3.LUT R22, R3, 0x80000000, R26, 0xb8, !PT ;  /* 0x8000000003167812 */ /* 0x000fce00078eb81a */
.L_x_6951:
[----:B------:R-:W-:Y:S05]  /*5580*/  BSYNC.RECONVERGENT B2 ;  /* 0x0000000000027941 */ /* 0x000fea0003800200 */
.L_x_6950:
[----:B------:R-:W-:Y:S05]  /*5590*/  WARPSYNC.ALL ;  /* 0x0000000000007948 */ /* 0x000fea0003800000 */
[----:B------:R-:W-:Y:S01]  /*55a0*/  IADD3 R0, PT, PT, R9, 0x100, RZ ;  /* 0x0000010009007810 */ /* 0x000fe20007ffe0ff */
[----:B------:R-:W-:Y:S01]  /*55b0*/  BSSY.RECONVERGENT B2, `(.L_x_6999) ;  /* 0x000028e000027945 */ /* 0x000fe20003800200 */
[----:B------:R-:W-:Y:S02]  /*55c0*/  CS2R R26, SRZ ;  /* 0x00000000001a7805 */ /* 0x000fe4000001ff00 */
        /* <DEDUP_REMOVED lines=23> */
.L_x_7001:
        /* <DEDUP_REMOVED lines=73> */
.L_x_7008:
[----:B------:R-:W-:-:S04]  /*5bd0*/  FADD.FTZ R6, -R2, R5 ;  /* 0x0000000502067221 */ /* 0x000fc80000010100 */
[----:B------:R-:W-:-:S07]  /*5be0*/  FMUL.FTZ R6, R6, 0.5 ;  /* 0x3f00000006067820 */ /* 0x000fce0000410000 */
.L_x_7009:
[----:B------:R-:W-:Y:S05]  /*5bf0*/  BSYNC.RECONVERGENT B1 ;  /* 0x0000000000017941 */ /* 0x000fea0003800200 */
.L_x_7007:
        /* <DEDUP_REMOVED lines=11> */
.L_x_7011:
[----:B------:R-:W-:-:S04]  /*5cb0*/  FADD.FTZ R25, R4, -R7 ;  /* 0x8000000704197221 */ /* 0x000fc80000010000 */
[----:B------:R-:W-:-:S07]  /*5cc0*/  FMUL.FTZ R25, R25, 0.5 ;  /* 0x3f00000019197820 */ /* 0x000fce0000410000 */
.L_x_7012:
[----:B------:R-:W-:Y:S05]  /*5cd0*/  BSYNC.RECONVERGENT B1 ;  /* 0x0000000000017941 */ /* 0x000fea0003800200 */
.L_x_7010:
[----:B------:R-:W-:Y:S01]  /*5ce0*/  FADD.FTZ R6, R25, R6 ;  /* 0x0000000619067221 */ /* 0x000fe20000010000 */
[----:B------:R-:W-:Y:S01]  /*5cf0*/  FADD.FTZ R7, R26, 1 ;  /* 0x3f8000001a077421 */ /* 0x000fe20000010000 */
[----:B------:R-:W-:-:S03]  /*5d00*/  HFMA2 R25, -RZ, RZ, 1.875, 0 ;  /* 0x3f800000ff197431 */ /* 0x000fc600000001ff */
[----:B------:R-:W-:-:S04]  /*5d10*/  FMUL.FTZ R24, R6, R7 ;  /* 0x0000000706187220 */ /* 0x000fc80000410000 */
        /* <DEDUP_REMOVED lines=31> */
.L_x_7006:
        /* <DEDUP_REMOVED lines=35> */
.L_x_7013:
[----:B------:R-:W-:-:S04]  /*6140*/  FADD.FTZ R7, -R31, 1 ;  /* 0x3f8000001f077421 */ /* 0x000fc80000010100 */
[----:B------:R-:W-:-:S06]  /*6150*/  FMUL.FTZ R6, R2, R7 ;  /* 0x0000000702067220 */ /* 0x000fcc0000410000 */
[----:B------:R-:W0:Y:S08]  /*6160*/  MUFU.SQRT R6, R6 ;  /* 0x0000000600067308 */ /* 0x000e300000002000 */
[----:B0-----:R-:W0:Y:S02]  /*6170*/  MUFU.RCP R27, R6 ;  /* 0x00000006001b7308 */ /* 0x001e240000001000 */
[----:B0-----:R-:W-:Y:S01]  /*6180*/  FMUL.FTZ R27, R27, |R28| ;  /* 0x4000001c1b1b7220 */ /* 0x001fe20000410000 */
[----:B------:R-:W-:Y:S06]  /*6190*/  BRA `(.L_x_7004) ;  /* 0x0000000000047947 */ /* 0x000fec0003800000 */
.L_x_7005:
[----:B------:R0:W1:Y:S02]  /*61a0*/  MUFU.SQRT R27, R0 ;  /* 0x00000000001b7308 */ /* 0x0000640000002000 */
.L_x_7004:
[----:B------:R-:W-:Y:S05]  /*61b0*/  BSYNC.RECONVERGENT B0 ;  /* 0x0000000000007941 */ /* 0x000fea0003800200 */
.L_x_7003:
        /* <DEDUP_REMOVED lines=35> */
.L_x_7017:
        /* <DEDUP_REMOVED lines=23> */
.L_x_7023:
[----:B------:R-:W-:-:S04]  /*6560*/  FADD.FTZ R3, -R3, R4 ;  /* 0x0000000403037221 */ /* 0x000fc80000010100 */
[----:B------:R-:W-:-:S07]  /*6570*/  FMUL.FTZ R5, R3, 0.5 ;  /* 0x3f00000003057820 */ /* 0x000fce0000410000 */
.L_x_7024:
[----:B------:R-:W-:Y:S05]  /*6580*/  BSYNC.RECONVERGENT B4 ;  /* 0x0000000000047941 */ /* 0x000fea0003800200 */
.L_x_7022:
[----:B------:R-:W-:Y:S01]  /*6590*/  FADD.FTZ R0, R5, R0 ;  /* 0x0000000005007221 */ /* 0x000fe20000010000 */
[----:B------:R-:W-:-:S04]  /*65a0*/  FADD.FTZ R3, R31, R26 ;  /* 0x0000001a1f037221 */ /* 0x000fc80000010000 */
[----:B------:R-:W-:-:S04]  /*65b0*/  FMUL.FTZ R0, R0, R3 ;  /* 0x0000000300007220 */ /* 0x000fc80000410000 */
[----:B------:R2:W3:Y:S01]  /*65c0*/  MUFU.SQRT R26, R0 ;  /* 0x00000000001a7308 */ /* 0x0004e20000002000 */
[----:B------:R-:W-:Y:S05]  /*65d0*/  BRA `(.L_x_7025) ;  /* 0x0000000000487947 */ /* 0x000fea0003800000 */
.L_x_7021:
        /* <DEDUP_REMOVED lines=12> */
.L_x_7020:
[----:B------:R-:W-:Y:S01]  /*66a0*/  FADD.FTZ R2, R26, 1 ;  /* 0x3f8000001a027421 */ /* 0x000fe20000010000 */
[----:B------:R-:W-:Y:S01]  /*66b0*/  MUFU.SQRT R3, R0 ;  /* 0x0000000000037308 */ /* 0x000fe20000002000 */
[----:B------:R-:W-:Y:S02]  /*66c0*/  MOV R31, 0x3f800000 ;  /* 0x3f800000001f7802 */ /* 0x000fe40000000f00 */
[----:B------:R-:W-:-:S06]  /*66d0*/  FMUL.FTZ R2, R2, 0.5 ;  /* 0x3f00000002027820 */ /* 0x000fcc0000410000 */
[----:B------:R-:W2:Y:S02]  /*66e0*/  MUFU.SQRT R2, R2 ;  /* 0x0000000200027308 */ /* 0x000ea40000002000 */
[----:B--2---:R-:W-:-:S07]  /*66f0*/  FMUL.FTZ R26, R3, R2 ;  /* 0x00000002031a7220 */ /* 0x004fce0000410000 */
.L_x_7025:
[----:B------:R-:W-:Y:S05]  /*6700*/  BSYNC.RECONVERGENT B1 ;  /* 0x0000000000017941 */ /* 0x000fea0003800200 */
.L_x_7019:
[----:B------:R-:W-:Y:S05]  /*6710*/  BRA `(.L_x_7026) ;  /* 0x0000000000087947 */ /* 0x000fea0003800000 */
.L_x_7016:
[----:B------:R-:W-:Y:S01]  /*6720*/  FMUL.FTZ R26, R26, 16777216 ;  /* 0x4b8000001a1a7820 */ /* 0x000fe20000410000 */
[----:B------:R-:W-:-:S07]  /*6730*/  FMUL.FTZ R31, R31, 16777216 ;  /* 0x4b8000001f1f7820 */ /* 0x000fce0000410000 */
.L_x_7026:
[----:B------:R-:W-:Y:S05]  /*6740*/  BSYNC.RELIABLE B0 ;  /* 0x0000000000007941 */ /* 0x000fea0003800100 */
.L_x_7015:
        /* <DEDUP_REMOVED lines=17> */
.L_x_7028:
[----:B------:R-:W-:Y:S05]  /*6860*/  BSYNC.RECONVERGENT B4 ;  /* 0x0000000000047941 */ /* 0x000fea0003800200 */
.L_x_7027:
        /* <DEDUP_REMOVED lines=28> */
.L_x_7018:
[----:B------:R-:W-:Y:S05]  /*6a30*/  BSYNC.RECONVERGENT B3 ;  /* 0x0000000000037941 */ /* 0x000fea0003800200 */
.L_x_7014:
[----:B-1----:R-:W-:Y:S02]  /*6a40*/  LOP3.LUT R26, R27, 0x80000000, R28, 0xb8, !PT ;  /* 0x800000001b1a7812 */ /* 0x002fe400078eb81c */
[----:B------:R-:W-:Y:S01]  /*6a50*/  LOP3.LUT R27, R6, 0x80000000, R29, 0xb8, !PT ;  /* 0x80000000061b7812 */ /* 0x000fe200078eb81d */
[----:B------:R-:W-:Y:S06]  /*6a60*/  BRA `(.L_x_7000) ;  /* 0x0000001400087947 */ /* 0x000fec0003800000 */
.L_x_7002:
        /* <DEDUP_REMOVED lines=33> */
.L_x_7034:
[----:B------:R-:W-:Y:S05]  /*6c80*/  BSYNC.RECONVERGENT B4 ;  /* 0x0000000000047941 */ /* 0x000fea0003800200 */
.L_x_7033:
        /* <DEDUP_REMOVED lines=22> */
.L_x_7032:
        /* <DEDUP_REMOVED lines=28> */
.L_x_7037:
[----:B------:R-:W-:Y:S05]  /*6fb0*/  BSYNC.RECONVERGENT B4 ;  /* 0x0000000000047941 */ /* 0x000fea0003800200 */
.L_x_7036:
        /* <DEDUP_REMOVED lines=22> */
.L_x_7031:
        /* <DEDUP_REMOVED lines=33> */
.L_x_7039:
[----:B------:R-:W-:Y:S05]  /*7330*/  BSYNC.RECONVERGENT B4 ;  /* 0x0000000000047941 */ /* 0x000fea0003800200 */
.L_x_7038:
        /* <DEDUP_REMOVED lines=22> */
.L_x_7030:
        /* <DEDUP_REMOVED lines=26> */
.L_x_7043:
[----:B------:R-:W-:Y:S05]  /*7640*/  BSYNC.RECONVERGENT B4 ;  /* 0x0000000000047941 */ /* 0x000fea0003800200 */
.L_x_7042:
        /* <DEDUP_REMOVED lines=22> */
.L_x_7041:
        /* <DEDUP_REMOVED lines=28> */
.L_x_7045:
[----:B------:R-:W-:Y:S05]  /*7970*/  BSYNC.RECONVERGENT B4 ;  /* 0x0000000000047941 */ /* 0x000fea0003800200 */
.L_x_7044:
        /* <DEDUP_REMOVED lines=22> */
.L_x_7040:
        /* <DEDUP_REMOVED lines=33> */
.L_x_7047:
[----:B------:R-:W-:Y:S05]  /*7cf0*/  BSYNC.RECONVERGENT B4 ;  /* 0x0000000000047941 */ /* 0x000fea0003800200 */
.L_x_7046:
        /* <DEDUP_REMOVED lines=21> */
.L_x_7035:
[----:B------:R-:W-:Y:S05]  /*7e50*/  BSYNC.RECONVERGENT B3 ;  /* 0x0000000000037941 */ /* 0x000fea0003800200 */
.L_x_7029:
[----:B------:R-:W-:Y:S01]  /*7e60*/  FADD.FTZ R3, R26, 0.69314718246459960938 ;  /* 0x3f3172181a037421 */ /* 0x000fe20000010000 */
[----:B------:R-:W-:-:S04]  /*7e70*/  LOP3.LUT R27, R32, 0x80000000, R29, 0xb8, !PT ;  /* 0x80000000201b7812 */ /* 0x000fc800078eb81d */
[----:B------:R-:W-:-:S07]  /*7e80*/  LOP3.LUT R26, R3, 0x80000000, R28, 0xb8, !PT ;  /* 0x80000000031a7812 */ /* 0x000fce00078eb81c */
.L_x_7000:
[----:B------:R-:W-:Y:S05]  /*7e90*/  BSYNC.RECONVERGENT B2 ;  /* 0x0000000000027941 */ /* 0x000fea0003800200 */
.L_x_6999:
        /* <DEDUP_REMOVED lines=27> */
.L_x_7050:
        /* <DEDUP_REMOVED lines=73> */
.L_x_7057:
[----:B------:R-:W-:-:S04]  /*84e0*/  FADD.FTZ R6, -R2, R5 ;  /* 0x0000000502067221 */ /* 0x000fc80000010100 */
[----:B------:R-:W-:-:S07]  /*84f0*/  FMUL.FTZ R6, R6, 0.5 ;  /* 0x3f00000006067820 */ /* 0x000fce0000410000 */
.L_x_7058:
[----:B------:R-:W-:Y:S05]  /*8500*/  BSYNC.RECONVERGENT B1 ;  /* 0x0000000000017941 */ /* 0x000fea0003800200 */
.L_x_7056:
        /* <DEDUP_REMOVED lines=11> */
.L_x_7060:
[----:B------:R-:W-:-:S04]  /*85c0*/  FADD.FTZ R25, R4, -R7 ;  /* 0x8000000704197221 */ /* 0x000fc80000010000 */
[----:B------:R-:W-:-:S07]  /*85d0*/  FMUL.FTZ R25, R25, 0.5 ;  /* 0x3f00000019197820 */ /* 0x000fce0000410000 */
.L_x_7061:
[----:B------:R-:W-:Y:S05]  /*85e0*/  BSYNC.RECONVERGENT B1 ;  /* 0x0000000000017941 */ /* 0x000fea0003800200 */
.L_x_7059:
        /* <DEDUP_REMOVED lines=35> */
.L_x_7055:
        /* <DEDUP_REMOVED lines=35> */
.L_x_7062:
[----:B------:R-:W-:-:S04]  /*8a50*/  FADD.FTZ R7, -R31, 1 ;  /* 0x3f8000001f077421 */ /* 0x000fc80000010100 */
[----:B------:R-:W-:-:S06]  /*8a60*/  FMUL.FTZ R6, R2, R7 ;  /* 0x0000000702067220 */ /* 0x000fcc0000410000 */
[----:B------:R-:W0:Y:S08]  /*8a70*/  MUFU.SQRT R6, R6 ;  /* 0x0000000600067308 */ /* 0x000e300000002000 */
[----:B0-----:R-:W0:Y:S02]  /*8a80*/  MUFU.RCP R29, R6 ;  /* 0x00000006001d7308 */ /* 0x001e240000001000 */
[----:B0-----:R-:W-:Y:S01]  /*8a90*/  FMUL.FTZ R29, R29, |R10| ;  /* 0x4000000a1d1d7220 */ /* 0x001fe20000410000 */
[----:B------:R-:W-:Y:S06]  /*8aa0*/  BRA `(.L_x_7053) ;  /* 0x0000000000047947 */ /* 0x000fec0003800000 */
.L_x_7054:
[----:B------:R0:W1:Y:S02]  /*8ab0*/  MUFU.SQRT R29, R0 ;  /* 0x00000000001d7308 */ /* 0x0000640000002000 */
.L_x_7053:
[----:B------:R-:W-:Y:S05]  /*8ac0*/  BSYNC.RECONVERGENT B0 ;  /* 0x0000000000007941 */ /* 0x000fea0003800200 */
.L_x_7052:
        /* <DEDUP_REMOVED lines=35> */
.L_x_7066:
        /* <DEDUP_REMOVED lines=23> */
.L_x_7072:
[----:B------:R-:W-:-:S04]  /*8e70*/  FADD.FTZ R3, -R3, R4 ;  /* 0x0000000403037221 */ /* 0x000fc80000010100 */
[----:B------:R-:W-:-:S07]  /*8e80*/  FMUL.FTZ R5, R3, 0.5 ;  /* 0x3f00000003057820 */ /* 0x000fce0000410000 */
.L_x_7073:
[----:B------:R-:W-:Y:S05]  /*8e90*/  BSYNC.RECONVERGENT B4 ;  /* 0x0000000000047941 */ /* 0x000fea0003800200 */
.L_x_7071:
[----:B------:R-:W-:Y:S01]  /*8ea0*/  FADD.FTZ R0, R5, R0 ;  /* 0x0000000005007221 */ /* 0x000fe20000010000 */
[----:B------:R-:W-:-:S04]  /*8eb0*/  FADD.FTZ R3, R31, R28 ;  /* 0x0000001c1f037221 */ /* 0x000fc80000010000 */
[----:B------:R-:W-:-:S04]  /*8ec0*/  FMUL.FTZ R0, R0, R3 ;  /* 0x0000000300007220 */ /* 0x000fc80000410000 */
[----:B------:R2:W3:Y:S01]  /*8ed0*/  MUFU.SQRT R28, R0 ;  /* 0x00000000001c7308 */ /* 0x0004e20000002000 */
[----:B------:R-:W-:Y:S05]  /*8ee0*/  BRA `(.L_x_7074) ;  /* 0x0000000000487947 */ /* 0x000fea0003800000 */
.L_x_7070:
        /* <DEDUP_REMOVED lines=12> */
.L_x_7069:
[----:B------:R-:W-:Y:S01]  /*8fb0*/  FADD.FTZ R2, R28, 1 ;  /* 0x3f8000001c027421 */ /* 0x000fe20000010000 */
[----:B------:R-:W-:Y:S01]  /*8fc0*/  MUFU.SQRT R3, R0 ;  /* 0x0000000000037308 */ /* 0x000fe20000002000 */
[----:B------:R-:W-:Y:S02]  /*8fd0*/  MOV R31, 0x3f800000 ;  /* 0x3f800000001f7802 */ /* 0x000fe40000000f00 */
[----:B------:R-:W-:-:S06]  /*8fe0*/  FMUL.FTZ R2, R2, 0.5 ;  /* 0x3f00000002027820 */ /* 0x000fcc0000410000 */
[----:B------:R-:W2:Y:S02]  /*8ff0*/  MUFU.SQRT R2, R2 ;  /* 0x0000000200027308 */ /* 0x000ea40000002000 */
[----:B--2---:R-:W-:-:S07]  /*9000*/  FMUL.FTZ R28, R3, R2 ;  /* 0x00000002031c7220 */ /* 0x004fce0000410000 */
.L_x_7074:
[----:B------:R-:W-:Y:S05]  /*9010*/  BSYNC.RECONVERGENT B1 ;  /* 0x0000000000017941 */ /* 0x000fea0003800200 */
.L_x_7068:
[----:B------:R-:W-:Y:S05]  /*9020*/  BRA `(.L_x_7075) ;  /* 0x0000000000087947 */ /* 0x000fea0003800000 */
.L_x_7065:
[----:B------:R-:W-:Y:S01]  /*9030*/  FMUL.FTZ R28, R28, 16777216 ;  /* 0x4b8000001c1c7820 */ /* 0x000fe20000410000 */
[----:B------:R-:W-:-:S07]  /*9040*/  FMUL.FTZ R31, R31, 16777216 ;  /* 0x4b8000001f1f7820 */ /* 0x000fce0000410000 */
.L_x_7075:
[----:B------:R-:W-:Y:S05]  /*9050*/  BSYNC.RELIABLE B0 ;  /* 0x0000000000007941 */ /* 0x000fea0003800100 */
.L_x_7064:
        /* <DEDUP_REMOVED lines=17> */
.L_x_7077:
[----:B------:R-:W-:Y:S05]  /*9170*/  BSYNC.RECONVERGENT B4 ;  /* 0x0000000000047941 */ /* 0x000fea0003800200 */
.L_x_7076:
        /* <DEDUP_REMOVED lines=28> */
.L_x_7067:
[----:B------:R-:W-:Y:S05]  /*9340*/  BSYNC.RECONVERGENT B3 ;  /* 0x0000000000037941 */ /* 0x000fea0003800200 */
.L_x_7063:
[----:B-1----:R-:W-:Y:S02]  /*9350*/  LOP3.LUT R28, R29, 0x80000000, R10, 0xb8, !PT ;  /* 0x800000001d1c7812 */ /* 0x002fe400078eb80a */
[----:B------:R-:W-:Y:S01]  /*9360*/  LOP3.LUT R29, R6, 0x80000000, R11, 0xb8, !PT ;  /* 0x80000000061d7812 */ /* 0x000fe200078eb80b */
[----:B------:R-:W-:Y:S06]  /*9370*/  BRA `(.L_x_7049) ;  /* 0x0000001400087947 */ /* 0x000fec0003800000 */
.L_x_7051:
        /* <DEDUP_REMOVED lines=33> */
.L_x_7083:
[----:B------:R-:W-:Y:S05]  /*9590*/  BSYNC.RECONVERGENT B4 ;  /* 0x0000000000047941 */ /* 0x000fea0003800200 */
.L_x_7082:
        /* <DEDUP_REMOVED lines=22> */
.L_x_7081:
        /* <DEDUP_REMOVED lines=28> */
.L_x_7086:
[----:B------:R-:W-:Y:S05]  /*98c0*/  BSYNC.RECONVERGENT B4 ;  /* 0x0000000000047941 */ /* 0x000fea0003800200 */
.L_x_7085:
        /* <DEDUP_REMOVED lines=22> */
.L_x_7080:
        /* <DEDUP_REMOVED lines=33> */
.L_x_7088:
[----:B------:R-:W-:Y:S05]  /*9c40*/  BSYNC.RECONVERGENT B4 ;  /* 0x0000000000047941 */ /* 0x000fea0003800200 */
.L_x_7087:
        /* <DEDUP_REMOVED lines=22> */
.L_x_7079:
        /* <DEDUP_REMOVED lines=26> */
.L_x_7092:
[----:B------:R-:W-:Y:S05]  /*9f50*/  BSYNC.RECONVERGENT B4 ;  /* 0x0000000000047941 */ /* 0x000fea0003800200 */
.L_x_7091:
        /* <DEDUP_REMOVED lines=22> */
.L_x_7090:
        /* <DEDUP_REMOVED lines=28> */
.L_x_7094:
[----:B------:R-:W-:Y:S05]  /*a280*/  BSYNC.RECONVERGENT B4 ;  /* 0x0000000000047941 */ /* 0x000fea0003800200 */
.L_x_7093:
        /* <DEDUP_REMOVED lines=22> */
.L_x_7089:
        /* <DEDUP_REMOVED lines=33> */
.L_x_7096:
[----:B------:R-:W-:Y:S05]  /*a600*/  BSYNC.RECONVERGENT B4 ;  /* 0x0000000000047941 */ /* 0x000fea0003800200 */
.L_x_7095:
        /* <DEDUP_REMOVED lines=21> */
.L_x_7084:
[----:B------:R-:W-:Y:S05]  /*a760*/  BSYNC.RECONVERGENT B3 ;  /* 0x0000000000037941 */ /* 0x000fea0003800200 */
.L_x_7078:
[----:B------:R-:W-:Y:S01]  /*a770*/  FADD.FTZ R3, R28, 0.69314718246459960938 ;  /* 0x3f3172181c037421 */ /* 0x000fe20000010000 */
[----:B------:R-:W-:-:S04]  /*a780*/  LOP3.LUT R29, R32, 0x80000000, R11, 0xb8, !PT ;  /* 0x80000000201d7812 */ /* 0x000fc800078eb80b */
[----:B------:R-:W-:-:S07]  /*a790*/  LOP3.LUT R28, R3, 0x80000000, R10, 0xb8, !PT ;  /* 0x80000000031c7812 */ /* 0x000fce00078eb80a */
.L_x_7049:
[----:B------:R-:W-:Y:S05]  /*a7a0*/  BSYNC.RECONVERGENT B2 ;  /* 0x0000000000027941 */ /* 0x000fea0003800200 */
.L_x_7048:
        /* <DEDUP_REMOVED lines=27> */
.L_x_7099:
        /* <DEDUP_REMOVED lines=73> */
.L_x_7106:
[----:B------:R-:W-:-:S04]  /*adf0*/  FADD.FTZ R6, -R2, R5 ;  /* 0x0000000502067221 */ /* 0x000fc80000010100 */
[----:B------:R-:W-:-:S07]  /*ae00*/  FMUL.FTZ R6, R6, 0.5 ;  /* 0x3f00000006067820 */ /* 0x000fce0000410000 */
.L_x_7107:
[----:B------:R-:W-:Y:S05]  /*ae10*/  BSYNC.RECONVERGENT B1 ;  /* 0x0000000000017941 */ /* 0x000fea0003800200 */
.L_x_7105:
        /* <DEDUP_REMOVED lines=11> */
.L_x_7109:
[----:B------:R-:W-:-:S04]  /*aed0*/  FADD.FTZ R11, R4, -R7 ;  /* 0x80000007040b7221 */ /* 0x000fc80000010000 */
[----:B------:R-:W-:-:S07]  /*aee0*/  FMUL.FTZ R11, R11, 0.5 ;  /* 0x3f0000000b0b7820 */ /* 0x000fce0000410000 */
.L_x_7110:
[----:B------:R-:W-:Y:S05]  /*aef0*/  BSYNC.RECONVERGENT B1 ;  /* 0x0000000000017941 */ /* 0x000fea0003800200 */
.L_x_7108:
        /* <DEDUP_REMOVED lines=35> */
.L_x_7104:
        /* <DEDUP_REMOVED lines=35> */
.L_x_7111:
[----:B------:R-:W-:-:S04]  /*b360*/  FADD.FTZ R7, -R31, 1 ;  /* 0x3f8000001f077421 */ /* 0x000fc80000010100 */
[----:B------:R-:W-:-:S06]  /*b370*/  FMUL.FTZ R6, R2, R7 ;  /* 0x0000000702067220 */ /* 0x000fcc0000410000 */
[----:B------:R-:W0:Y:S08]  /*b380*/  MUFU.SQRT R6, R6 ;  /* 0x0000000600067308 */ /* 0x000e300000002000 */
[----:B0-----:R-:W0:Y:S02]  /*b390*/  MUFU.RCP R11, R6 ;  /* 0x00000006000b7308 */ /* 0x001e240000001000 */
[----:B0-----:R-:W-:Y:S01]  /*b3a0*/  FMUL.FTZ R11, R11, |R12| ;  /* 0x4000000c0b0b7220 */ /* 0x001fe20000410000 */
[----:B------:R-:W-:Y:S06]  /*b3b0*/  BRA `(.L_x_7102) ;  /* 0x0000000000047947 */ /* 0x000fec0003800000 */
.L_x_7103:
[----:B------:R0:W1:Y:S02]  /*b3c0*/  MUFU.SQRT R11, R0 ;  /* 0x00000000000b7308 */ /* 0x0000640000002000 */
.L_x_7102:
[----:B------:R-:W-:Y:S05]  /*b3d0*/  BSYNC.RECONVERGENT B0 ;  /* 0x0000000000007941 */ /* 0x000fea0003800200 */
.L_x_7101:
        /* <DEDUP_REMOVED lines=35> */
.L_x_7115:
        /* <DEDUP_REMOVED lines=23> */
.L_x_7121:
[----:B------:R-:W-:-:S04]  /*b780*/  FADD.FTZ R3, -R3, R4 ;  /* 0x0000000403037221 */ /* 0x000fc80000010100 */
[----:B------:R-:W-:-:S07]  /*b790*/  FMUL.FTZ R5, R3, 0.5 ;  /* 0x3f00000003057820 */ /* 0x000fce0000410000 */
.L_x_7122:
[----:B------:R-:W-:Y:S05]  /*b7a0*/  BSYNC.RECONVERGENT B4 ;  /* 0x0000000000047941 */ /* 0x000fea0003800200 */
.L_x_7120:
[----:B------:R-:W-:Y:S01]  /*b7b0*/  FADD.FTZ R0, R5, R0 ;  /* 0x0000000005007221 */ /* 0x000fe20000010000 */
[----:B------:R-:W-:-:S04]  /*b7c0*/  FADD.FTZ R3, R31, R10 ;  /* 0x0000000a1f037221 */ /* 0x000fc80000010000 */
[----:B------:R-:W-:-:S04]  /*b7d0*/  FMUL.FTZ R0, R0, R3 ;  /* 0x0000000300007220 */ /* 0x000fc80000410000 */
[----:B------:R2:W3:Y:S01]  /*b7e0*/  MUFU.SQRT R10, R0 ;  /* 0x00000000000a7308 */ /* 0x0004e20000002000 */
[----:B------:R-:W-:Y:S05]  /*b7f0*/  BRA `(.L_x_7123) ;  /* 0x0000000000487947 */ /* 0x000fea0003800000 */
.L_x_7119:
        /* <DEDUP_REMOVED lines=12> */
.L_x_7118:
[----:B------:R-:W-:Y:S01]  /*b8c0*/  FADD.FTZ R2, R10, 1 ;  /* 0x3f8000000a027421 */ /* 0x000fe20000010000 */
[----:B------:R-:W-:Y:S01]  /*b8d0*/  MUFU.SQRT R3, R0 ;  /* 0x0000000000037308 */ /* 0x000fe20000002000 */
[----:B------:R-:W-:Y:S02]  /*b8e0*/  MOV R31, 0x3f800000 ;  /* 0x3f800000001f7802 */ /* 0x000fe40000000f00 */
[----:B------:R-:W-:-:S06]  /*b8f0*/  FMUL.FTZ R2, R2, 0.5 ;  /* 0x3f00000002027820 */ /* 0x000fcc0000410000 */
[----:B------:R-:W2:Y:S02]  /*b900*/  MUFU.SQRT R2, R2 ;  /* 0x0000000200027308 */ /* 0x000ea40000002000 */
[----:B--2---:R-:W-:-:S07]  /*b910*/  FMUL.FTZ R10, R3, R2 ;  /* 0x00000002030a7220 */ /* 0x004fce0000410000 */
.L_x_7123:
[----:B------:R-:W-:Y:S05]  /*b920*/  BSYNC.RECONVERGENT B1 ;  /* 0x0000000000017941 */ /* 0x000fea0003800200 */
.L_x_7117:
[----:B------:R-:W-:Y:S05]  /*b930*/  BRA `(.L_x_7124) ;  /* 0x0000000000087947 */ /* 0x000fea0003800000 */
.L_x_7114:
[----:B------:R-:W-:Y:S01]  /*b940*/  FMUL.FTZ R10, R10, 16777216 ;  /* 0x4b8000000a0a7820 */ /* 0x000fe20000410000 */
[----:B------:R-:W-:-:S07]  /*b950*/  FMUL.FTZ R31, R31, 16777216 ;  /* 0x4b8000001f1f7820 */ /* 0x000fce0000410000 */
.L_x_7124:
[----:B------:R-:W-:Y:S05]  /*b960*/  BSYNC.RELIABLE B0 ;  /* 0x0000000000007941 */ /* 0x000fea0003800100 */
.L_x_7113:
        /* <DEDUP_REMOVED lines=17> */
.L_x_7126:
[----:B------:R-:W-:Y:S05]  /*ba80*/  BSYNC.RECONVERGENT B4 ;  /* 0x0000000000047941 */ /* 0x000fea0003800200 */
.L_x_7125:
        /* <DEDUP_REMOVED lines=28> */
.L_x_7116:
[----:B------:R-:W-:Y:S05]  /*bc50*/  BSYNC.RECONVERGENT B3 ;  /* 0x0000000000037941 */ /* 0x000fea0003800200 */
.L_x_7112:
[----:B-1----:R-:W-:Y:S02]  /*bc60*/  LOP3.LUT R10, R11, 0x80000000, R12, 0xb8, !PT ;  /* 0x800000000b0a7812 */ /* 0x002fe400078eb80c */
[----:B------:R-:W-:Y:S01]  /*bc70*/  LOP3.LUT R11, R6, 0x80000000, R13, 0xb8, !PT ;  /* 0x80000000060b7812 */ /* 0x000fe200078eb80d */
[----:B------:R-:W-:Y:S06]  /*bc80*/  BRA `(.L_x_7098) ;  /* 0x0000001400087947 */ /* 0x000fec0003800000 */
.L_x_7100:
        /* <DEDUP_REMOVED lines=33> */
.L_x_7132:
[----:B------:R-:W-:Y:S05]  /*bea0*/  BSYNC.RECONVERGENT B4 ;  /* 0x0000000000047941 */ /* 0x000fea0003800200 */
.L_x_7131:
        /* <DEDUP_REMOVED lines=22> */
.L_x_7130:
        /* <DEDUP_REMOVED lines=28> */
.L_x_7135:
[----:B------:R-:W-:Y:S05]  /*c1d0*/  BSYNC.RECONVERGENT B4 ;  /* 0x0000000000047941 */ /* 0x000fea0003800200 */
.L_x_7134:
        /* <DEDUP_REMOVED lines=22> */
.L_x_7129:
        /* <DEDUP_REMOVED lines=33> */
.L_x_7137:
[----:B------:R-:W-:Y:S05]  /*c550*/  BSYNC.RECONVERGENT B4 ;  /* 0x0000000000047941 */ /* 0x000fea0003800200 */
.L_x_7136:
        /* <DEDUP_REMOVED lines=22> */
.L_x_7128:
        /* <DEDUP_REMOVED lines=26> */
.L_x_7141:
[----:B------:R-:W-:Y:S05]  /*c860*/  BSYNC.RECONVERGENT B4 ;  /* 0x0000000000047941 */ /* 0x000fea0003800200 */
.L_x_7140:
        /* <DEDUP_REMOVED lines=22> */
.L_x_7139:
        /* <DEDUP_REMOVED lines=28> */
.L_x_7143:
[----:B------:R-:W-:Y:S05]  /*cb90*/  BSYNC.RECONVERGENT B4 ;  /* 0x0000000000047941 */ /* 0x000fea0003800200 */
.L_x_7142:
        /* <DEDUP_REMOVED lines=22> */
.L_x_7138:
        /* <DEDUP_REMOVED lines=33> */
.L_x_7145:
[----:B------:R-:W-:Y:S05]  /*cf10*/  BSYNC.RECONVERGENT B4 ;  /* 0x0000000000047941 */ /* 0x000fea0003800200 */
.L_x_7144:
        /* <DEDUP_REMOVED lines=21> */
.L_x_7133:
[----:B------:R-:W-:Y:S05]  /*d070*/  BSYNC.RECONVERGENT B3 ;  /* 0x0000000000037941 */ /* 0x000fea0003800200 */
.L_x_7127:
[----:B------:R-:W-:Y:S01]  /*d080*/  FADD.FTZ R3, R10, 0.69314718246459960938 ;  /* 0x3f3172180a037421 */ /* 0x000fe20000010000 */
[----:B------:R-:W-:-:S04]  /*d090*/  LOP3.LUT R11, R32, 0x80000000, R13, 0xb8, !PT ;  /* 0x80000000200b7812 */ /* 0x000fc800078eb80d */
[----:B------:R-:W-:-:S07]  /*d0a0*/  LOP3.LUT R10, R3, 0x80000000, R12, 0xb8, !PT ;  /* 0x80000000030a7812 */ /* 0x000fce00078eb80c */
.L_x_7098:
[----:B------:R-:W-:Y:S05]  /*d0b0*/  BSYNC.RECONVERGENT B2 ;  /* 0x0000000000027941 */ /* 0x000fea0003800200 */
.L_x_7097:
        /* <DEDUP_REMOVED lines=27> */
.L_x_7148:
        /* <DEDUP_REMOVED lines=73> */
.L_x_7155:
[----:B------:R-:W-:-:S04]  /*d700*/  FADD.FTZ R6, -R2, R5 ;  /* 0x0000000502067221 */ /* 0x000fc80000010100 */
[----:B------:R-:W-:-:S07]  /*d710*/  FMUL.FTZ R6, R6, 0.5 ;  /* 0x3f00000006067820 */ /* 0x000fce0000410000 */
.L_x_7156:
[----:B------:R-:W-:Y:S05]  /*d720*/  BSYNC.RECONVERGENT B1 ;  /* 0x0000000000017941 */ /* 0x000fea0003800200 */
.L_x_7154:
        /* <DEDUP_REMOVED lines=11> */
.L_x_7158:
[----:B------:R-:W-:-:S04]  /*d7e0*/  FADD.FTZ R13, R4, -R7 ;  /* 0x80000007040d7221 */ /* 0x000fc80000010000 */
[----:B------:R-:W-:-:S07]  /*d7f0*/  FMUL.FTZ R13, R13, 0.5 ;  /* 0x3f0000000d0d7820 */ /* 0x000fce0000410000 */
.L_x_7159:
[----:B------:R-:W-:Y:S05]  /*d800*/  BSYNC.RECONVERGENT B1 ;  /* 0x0000000000017941 */ /* 0x000fea0003800200 */
.L_x_7157:
        /* <DEDUP_REMOVED lines=35> */
.L_x_7153:
        /* <DEDUP_REMOVED lines=35> */
.L_x_7160:
[----:B------:R-:W-:-:S04]  /*dc70*/  FADD.FTZ R7, -R31, 1 ;  /* 0x3f8000001f077421 */ /* 0x000fc80000010100 */
[----:B------:R-:W-:-:S06]  /*dc80*/  FMUL.FTZ R6, R2, R7 ;  /* 0x0000000702067220 */ /* 0x000fcc0000410000 */
[----:B------:R-:W0:Y:S08]  /*dc90*/  MUFU.SQRT R6, R6 ;  /* 0x0000000600067308 */ /* 0x000e300000002000 */
[----:B0-----:R-:W0:Y:S02]  /*dca0*/  MUFU.RCP R13, R6 ;  /* 0x00000006000d7308 */ /* 0x001e240000001000 */
[----:B0-----:R-:W-:Y:S01]  /*dcb0*/  FMUL.FTZ R13, R13, |R14| ;  /* 0x4000000e0d0d7220 */ /* 0x001fe20000410000 */
[----:B------:R-:W-:Y:S06]  /*dcc0*/  BRA `(.L_x_7151) ;  /* 0x0000000000047947 */ /* 0x000fec0003800000 */
.L_x_7152:
[----:B------:R0:W1:Y:S02]  /*dcd0*/  MUFU.SQRT R13, R0 ;  /* 0x00000000000d7308 */ /* 0x0000640000002000 */
.L_x_7151:
[----:B------:R-:W-:Y:S05]  /*dce0*/  BSYNC.RECONVERGENT B0 ;  /* 0x0000000000007941 */ /* 0x000fea0003800200 */
.L_x_7150:
        /* <DEDUP_REMOVED lines=35> */
.L_x_7164:
        /* <DEDUP_REMOVED lines=23> */
.L_x_7170:
[----:B------:R-:W-:-:S04]  /*e090*/  FADD.FTZ R3, -R3, R4 ;  /* 0x0000000403037221 */ /* 0x000fc80000010100 */
[----:B------:R-:W-:-:S07]  /*e0a0*/  FMUL.FTZ R5, R3, 0.5 ;  /* 0x3f00000003057820 */ /* 0x000fce0000410000 */
.L_x_7171:
[----:B------:R-:W-:Y:S05]  /*e0b0*/  BSYNC.RECONVERGENT B4 ;  /* 0x0000000000047941 */ /* 0x000fea0003800200 */
.L_x_7169:
[----:B------:R-:W-:Y:S01]  /*e0c0*/  FADD.FTZ R0, R5, R0 ;  /* 0x0000000005007221 */ /* 0x000fe20000010000 */
[----:B------:R-:W-:-:S04]  /*e0d0*/  FADD.FTZ R3, R31, R12 ;  /* 0x0000000c1f037221 */ /* 0x000fc80000010000 */
[----:B------:R-:W-:-:S04]  /*e0e0*/  FMUL.FTZ R0, R0, R3 ;  /* 0x0000000300007220 */ /* 0x000fc80000410000 */
[----:B------:R2:W3:Y:S01]  /*e0f0*/  MUFU.SQRT R12, R0 ;  /* 0x00000000000c7308 */ /* 0x0004e20000002000 */
[----:B------:R-:W-:Y:S05]  /*e100*/  BRA `(.L_x_7172) ;  /* 0x0000000000487947 */ /* 0x000fea0003800000 */
.L_x_7168:
        /* <DEDUP_REMOVED lines=12> */
.L_x_7167:
[----:B------:R-:W-:Y:S01]  /*e1d0*/  FADD.FTZ R2, R12, 1 ;  /* 0x3f8000000c027421 */ /* 0x000fe20000010000 */
[----:B------:R-:W-:Y:S01]  /*e1e0*/  MUFU.SQRT R3, R0 ;  /* 0x0000000000037308 */ /* 0x000fe20000002000 */
[----:B------:R-:W-:Y:S02]  /*e1f0*/  MOV R31, 0x3f800000 ;  /* 0x3f800000001f7802 */ /* 0x000fe40000000f00 */
[----:B------:R-:W-:-:S06]  /*e200*/  FMUL.FTZ R2, R2, 0.5 ;  /* 0x3f00000002027820 */ /* 0x000fcc0000410000 */
[----:B------:R-:W2:Y:S02]  /*e210*/  MUFU.SQRT R2, R2 ;  /* 0x0000000200027308 */ /* 0x000ea40000002000 */
[----:B--2---:R-:W-:-:S07]  /*e220*/  FMUL.FTZ R12, R3, R2 ;  /* 0x00000002030c7220 */ /* 0x004fce0000410000 */
.L_x_7172:
[----:B------:R-:W-:Y:S05]  /*e230*/  BSYNC.RECONVERGENT B1 ;  /* 0x0000000000017941 */ /* 0x000fea0003800200 */
.L_x_7166:
[----:B------:R-:W-:Y:S05]  /*e240*/  BRA `(.L_x_7173) ;  /* 0x0000000000087947 */ /* 0x000fea0003800000 */
.L_x_7163:
[----:B------:R-:W-:Y:S01]  /*e250*/  FMUL.FTZ R12, R12, 16777216 ;  /* 0x4b8000000c0c7820 */ /* 0x000fe20000410000 */
[----:B------:R-:W-:-:S07]  /*e260*/  FMUL.FTZ R31, R31, 16777216 ;  /* 0x4b8000001f1f7820 */ /* 0x000fce0000410000 */
.L_x_7173:
[----:B------:R-:W-:Y:S05]  /*e270*/  BSYNC.RELIABLE B0 ;  /* 0x0000000000007941 */ /* 0x000fea0003800100 */
.L_x_7162:
        /* <DEDUP_REMOVED lines=17> */
.L_x_7175:
[----:B------:R-:W-:Y:S05]  /*e390*/  BSYNC.RECONVERGENT B4 ;  /* 0x0000000000047941 */ /* 0x000fea0003800200 */
.L_x_7174:
        /* <DEDUP_REMOVED lines=28> */
.L_x_7165:
[----:B------:R-:W-:Y:S05]  /*e560*/  BSYNC.RECONVERGENT B3 ;  /* 0x0000000000037941 */ /* 0x000fea0003800200 */
.L_x_7161:
[----:B-1----:R-:W-:Y:S02]  /*e570*/  LOP3.LUT R12, R13, 0x80000000, R14, 0xb8, !PT ;  /* 0x800000000d0c7812 */ /* 0x002fe400078eb80e */
[----:B------:R-:W-:Y:S01]  /*e580*/  LOP3.LUT R13, R6, 0x80000000, R15, 0xb8, !PT ;  /* 0x80000000060d7812 */ /* 0x000fe200078eb80f */
[----:B------:R-:W-:Y:S06]  /*e590*/  BRA `(.L_x_7147) ;  /* 0x0000001400087947 */ /* 0x000fec0003800000 */
.L_x_7149:
        /* <DEDUP_REMOVED lines=33> */
.L_x_7181:
[----:B------:R-:W-:Y:S05]  /*e7b0*/  BSYNC.RECONVERGENT B4 ;  /* 0x0000000000047941 */ /* 0x000fea0003800200 */
.L_x_7180:
        /* <DEDUP_REMOVED lines=22> */
.L_x_7179:
        /* <DEDUP_REMOVED lines=28> */
.L_x_7184:
[----:B------:R-:W-:Y:S05]  /*eae0*/  BSYNC.RECONVERGENT B4 ;  /* 0x0000000000047941 */ /* 0x000fea0003800200 */
.L_x_7183:
        /* <DEDUP_REMOVED lines=22> */
.L_x_7178:
        /* <DEDUP_REMOVED lines=33> */
.L_x_7186:
[----:B------:R-:W-:Y:S05]  /*ee60*/  BSYNC.RECONVERGENT B4 ;  /* 0x0000000000047941 */ /* 0x000fea0003800200 */
.L_x_7185:
        /* <DEDUP_REMOVED lines=22> */
.L_x_7177:
        /* <DEDUP_REMOVED lines=26> */
.L_x_7190:
[----:B------:R-:W-:Y:S05]  /*f170*/  BSYNC.RECONVERGENT B4 ;  /* 0x0000000000047941 */ /* 0x000fea0003800200 */
.L_x_7189:
        /* <DEDUP_REMOVED lines=22> */
.L_x_7188:
        /* <DEDUP_REMOVED lines=28> */
.L_x_7192:
[----:B------:R-:W-:Y:S05]  /*f4a0*/  BSYNC.RECONVERGENT B4 ;  /* 0x0000000000047941 */ /* 0x000fea0003800200 */
.L_x_7191:
        /* <DEDUP_REMOVED lines=22> */
.L_x_7187:
        /* <DEDUP_REMOVED lines=33> */
.L_x_7194:
[----:B------:R-:W-:Y:S05]  /*f820*/  BSYNC.RECONVERGENT B4 ;  /* 0x0000000000047941 */ /* 0x000fea0003800200 */
.L_x_7193:
        /* <DEDUP_REMOVED lines=21> */
.L_x_7182:
[----:B------:R-:W-:Y:S05]  /*f980*/  BSYNC.RECONVERGENT B3 ;  /* 0x0000000000037941 */ /* 0x000fea0003800200 */
.L_x_7176:
[----:B------:R-:W-:Y:S01]  /*f990*/  FADD.FTZ R3, R12, 0.69314718246459960938 ;  /* 0x3f3172180c037421 */ /* 0x000fe20000010000 */
[----:B------:R-:W-:-:S04]  /*f9a0*/  LOP3.LUT R13, R32, 0x80000000, R15, 0xb8, !PT ;  /* 0x80000000200d7812 */ /* 0x000fc800078eb80f */
[----:B------:R-:W-:-:S07]  /*f9b0*/  LOP3.LUT R12, R3, 0x80000000, R14, 0xb8, !PT ;  /* 0x80000000030c7812 */ /* 0x000fce00078eb80e */
.L_x_7147:
[----:B------:R-:W-:Y:S05]  /*f9c0*/  BSYNC.RECONVERGENT B2 ;  /* 0x0000000000027941 */ /* 0x000fea0003800200 */
.L_x_7146:
        /* <DEDUP_REMOVED lines=27> */
.L_x_7197:
        /* <DEDUP_REMOVED lines=73> */
.L_x_7204:
[----:B------:R-:W-:-:S04]  /*10010*/  FADD.FTZ R6, -R2, R5 ;  /* 0x0000000502067221 */ /* 0x000fc80000010100 */
[----:B------:R-:W-:-:S07]  /*10020*/  FMUL.FTZ R6, R6, 0.5 ;  /* 0x3f00000006067820 */ /* 0x000fce0000410000 */
.L_x_7205:
[----:B------:R-:W-:Y:S05]  /*10030*/  BSYNC.RECONVERGENT B1 ;  /* 0x0000000000017941 */ /* 0x000fea0003800200 */
.L_x_7203:
        /* <DEDUP_REMOVED lines=11> */
.L_x_7207:
[----:B------:R-:W-:-:S04]  /*100f0*/  FADD.FTZ R15, R4, -R7 ;  /* 0x80000007040f7221 */ /* 0x000fc80000010000 */
[----:B------:R-:W-:-:S07]  /*10100*/  FMUL.FTZ R15, R15, 0.5 ;  /* 0x3f0000000f0f7820 */ /* 0x000fce0000410000 */
.L_x_7208:
[----:B------:R-:W-:Y:S05]  /*10110*/  BSYNC.RECONVERGENT B1 ;  /* 0x0000000000017941 */ /* 0x000fea0003800200 */
.L_x_7206:
        /* <DEDUP_REMOVED lines=35> */
.L_x_7202:
        /* <DEDUP_REMOVED lines=35> */
.L_x_7209:
[----:B------:R-:W-:-:S04]  /*10580*/  FADD.FTZ R7, -R31, 1 ;  /* 0x3f8000001f077421 */ /* 0x000fc80000010100 */
[----:B------:R-:W-:-:S06]  /*10590*/  FMUL.FTZ R6, R2, R7 ;  /* 0x0000000702067220 */ /* 0x000fcc0000410000 */
[----:B------:R-:W0:Y:S08]  /*105a0*/  MUFU.SQRT R6, R6 ;  /* 0x0000000600067308 */ /* 0x000e300000002000 */
[----:B0-----:R-:W0:Y:S02]  /*105b0*/  MUFU.RCP R15, R6 ;  /* 0x00000006000f7308 */ /* 0x001e240000001000 */
[----:B0-----:R-:W-:Y:S01]  /*105c0*/  FMUL.FTZ R15, R15, |R16| ;  /* 0x400000100f0f7220 */ /* 0x001fe20000410000 */
[----:B------:R-:W-:Y:S06]  /*105d0*/  BRA `(.L_x_7200) ;  /* 0x0000000000047947 */ /* 0x000fec0003800000 */
.L_x_7201:
[----:B------:R0:W1:Y:S02]  /*105e0*/  MUFU.SQRT R15, R0 ;  /* 0x00000000000f7308 */ /* 0x0000640000002000 */
.L_x_7200:
[----:B------:R-:W-:Y:S05]  /*105f0*/  BSYNC.RECONVERGENT B0 ;  /* 0x0000000000007941 */ /* 0x000fea0003800200 */
.L_x_7199:
        /* <DEDUP_REMOVED lines=35> */
.L_x_7213:
        /* <DEDUP_REMOVED lines=23> */
.L_x_7219:
[----:B------:R-:W-:-:S04]  /*109a0*/  FADD.FTZ R3, -R3, R4 ;  /* 0x0000000403037221 */ /* 0x000fc80000010100 */
[----:B------:R-:W-:-:S07]  /*109b0*/  FMUL.FTZ R5, R3, 0.5 ;  /* 0x3f00000003057820 */ /* 0x000fce0000410000 */
.L_x_7220:
[----:B------:R-:W-:Y:S05]  /*109c0*/  BSYNC.RECONVERGENT B4 ;  /* 0x0000000000047941 */ /* 0x000fea0003800200 */
.L_x_7218:
[----:B------:R-:W-:Y:S01]  /*109d0*/  FADD.FTZ R0, R5, R0 ;  /* 0x0000000005007221 */ /* 0x000fe20000010000 */
[----:B------:R-:W-:-:S04]  /*109e0*/  FADD.FTZ R3, R31, R14 ;  /* 0x0000000e1f037221 */ /* 0x000fc80000010000 */
[----:B------:R-:W-:-:S04]  /*109f0*/  FMUL.FTZ R0, R0, R3 ;  /* 0x0000000300007220 */ /* 0x000fc80000410000 */
[----:B------:R0:W2:Y:S01]  /*10a00*/  MUFU.SQRT R14, R0 ;  /* 0x00000000000e7308 */ /* 0x0000a20000002000 */
[----:B------:R-:W-:Y:S05]  /*10a10*/  BRA `(.L_x_7221) ;  /* 0x0000000000487947 */ /* 0x000fea0003800000 */
.L_x_7217:
        /* <DEDUP_REMOVED lines=12> */
.L_x_7216:
[----:B------:R-:W-:Y:S01]  /*10ae0*/  FADD.FTZ R2, R14, 1 ;  /* 0x3f8000000e027421 */ /* 0x000fe20000010000 */
[----:B------:R-:W-:Y:S01]  /*10af0*/  MUFU.SQRT R3, R0 ;  /* 0x0000000000037308 */ /* 0x000fe20000002000 */
[----:B------:R-:W-:Y:S02]  /*10b00*/  MOV R31, 0x3f800000 ;  /* 0x3f800000001f7802 */ /* 0x000fe40000000f00 */
[----:B------:R-:W-:-:S06]  /*10b10*/  FMUL.FTZ R2, R2, 0.5 ;  /* 0x3f00000002027820 */ /* 0x000fcc0000410000 */
[----:B------:R-:W2:Y:S02]  /*10b20*/  MUFU.SQRT R2, R2 ;  /* 0x0000000200027308 */ /* 0x000ea40000002000 */
[----:B--2---:R-:W-:-:S07]  /*10b30*/  FMUL.FTZ R14, R3, R2 ;  /* 0x00000002030e7220 */ /* 0x004fce0000410000 */
.L_x_7221:
[----:B------:R-:W-:Y:S05]  /*10b40*/  BSYNC.RECONVERGENT B1 ;  /* 0x0000000000017941 */ /* 0x000fea0003800200 */
.L_x_7215:
[----:B------:R-:W-:Y:S05]  /*10b50*/  BRA `(.L_x_7222) ;  /* 0x0000000000087947 */ /* 0x000fea0003800000 */
.L_x_7212:
[----:B------:R-:W-:Y:S01]  /*10b60*/  FMUL.FTZ R14, R14, 16777216 ;  /* 0x4b8000000e0e7820 */ /* 0x000fe20000410000 */
[----:B------:R-:W-:-:S07]  /*10b70*/  FMUL.FTZ R31, R31, 16777216 ;  /* 0x4b8000001f1f7820 */ /* 0x000fce0000410000 */
.L_x_7222:
[----:B------:R-:W-:Y:S05]  /*10b80*/  BSYNC.RELIABLE B0 ;  /* 0x0000000000007941 */ /* 0x000fea0003800100 */
.L_x_7211:
        /* <DEDUP_REMOVED lines=17> */
.L_x_7224:
[----:B------:R-:W-:Y:S05]  /*10ca0*/  BSYNC.RECONVERGENT B4 ;  /* 0x0000000000047941 */ /* 0x000fea0003800200 */
.L_x_7223:
        /* <DEDUP_REMOVED lines=28> */
.L_x_7214:
[----:B------:R-:W-:Y:S05]  /*10e70*/  BSYNC.RECONVERGENT B3 ;  /* 0x0000000000037941 */ /* 0x000fea0003800200 */
.L_x_7210:
[----:B-1----:R-:W-:Y:S02]  /*10e80*/  LOP3.LUT R14, R15, 0x80000000, R16, 0xb8, !PT ;  /* 0x800000000f0e7812 */ /* 0x002fe400078eb810 */
[----:B------:R-:W-:Y:S01]  /*10e90*/  LOP3.LUT R15, R6, 0x80000000, R17, 0xb8, !PT ;  /* 0x80000000060f7812 */ /* 0x000fe200078eb811 */
[----:B------:R-:W-:Y:S06]  /*10ea0*/  BRA `(.L_x_7196) ;  /* 0x0000001400087947 */ /* 0x000fec0003800000 */
.L_x_7198:
        /* <DEDUP_REMOVED lines=33> */
.L_x_7230:
[----:B------:R-:W-:Y:S05]  /*110c0*/  BSYNC.RECONVERGENT B4 ;  /* 0x0000000000047941 */ /* 0x000fea0003800200 */
.L_x_7229:
        /* <DEDUP_REMOVED lines=22> */
.L_x_7228:
        /* <DEDUP_REMOVED lines=28> */
.L_x_7233:
[----:B------:R-:W-:Y:S05]  /*113f0*/  BSYNC.RECONVERGENT B4 ;  /* 0x0000000000047941 */ /* 0x000fea0003800200 */
.L_x_7232:
        /* <DEDUP_REMOVED lines=22> */
.L_x_7227:
        /* <DEDUP_REMOVED lines=33> */
.L_x_7235:
[----:B------:R-:W-:Y:S05]  /*11770*/  BSYNC.RECONVERGENT B4 ;  /* 0x0000000000047941 */ /* 0x000fea0003800200 */
.L_x_7234:
        /* <DEDUP_REMOVED lines=22> */
.L_x_7226:
        /* <DEDUP_REMOVED lines=26> */
.L_x_7239:
[----:B------:R-:W-:Y:S05]  /*11a80*/  BSYNC.RECONVERGENT B4 ;  /* 0x0000000000047941 */ /* 0x000fea0003800200 */
.L_x_7238:
        /* <DEDUP_REMOVED lines=22> */
.L_x_7237:
        /* <DEDUP_REMOVED lines=28> */
.L_x_7241:
[----:B------:R-:W-:Y:S05]  /*11db0*/  BSYNC.RECONVERGENT B4 ;  /* 0x0000000000047941 */ /* 0x000fea0003800200 */
.L_x_7240:
        /* <DEDUP_REMOVED lines=22> */
.L_x_7236:
        /* <DEDUP_REMOVED lines=33> */
.L_x_7243:
[----:B------:R-:W-:Y:S05]  /*12130*/  BSYNC.RECONVERGENT B4 ;  /* 0x0000000000047941 */ /* 0x000fea0003800200 */
.L_x_7242:
        /* <DEDUP_REMOVED lines=21> */
.L_x_7231:
[----:B------:R-:W-:Y:S05]  /*12290*/  BSYNC.RECONVERGENT B3 ;  /* 0x0000000000037941 */ /* 0x000fea0003800200 */
.L_x_7225:
[----:B------:R-:W-:Y:S01]  /*122a0*/  FADD.FTZ R3, R14, 0.69314718246459960938 ;  /* 0x3f3172180e037421 */ /* 0x000fe20000010000 */
[----:B------:R-:W-:-:S04]  /*122b0*/  LOP3.LUT R15, R32, 0x80000000, R17, 0xb8, !PT ;  /* 0x80000000200f7812 */ /* 0x000fc800078eb811 */
[----:B------:R-:W-:-:S07]  /*122c0*/  LOP3.LUT R14, R3, 0x80000000, R16, 0xb8, !PT ;  /* 0x80000000030e7812 */ /* 0x000fce00078eb810 */
.L_x_7196:
[----:B------:R-:W-:Y:S05]  /*122d0*/  BSYNC.RECONVERGENT B2 ;  /* 0x0000000000027941 */ /* 0x000fea0003800200 */
.L_x_7195:
        /* <DEDUP_REMOVED lines=27> */
.L_x_7246:
        /* <DEDUP_REMOVED lines=73> */
.L_x_7253:
[----:B------:R-:W-:-:S04]  /*12920*/  FADD.FTZ R6, -R2, R5 ;  /* 0x0000000502067221 */ /* 0x000fc80000010100 */
[----:B------:R-:W-:-:S07]  /*12930*/  FMUL.FTZ R6, R6, 0.5 ;  /* 0x3f00000006067820 */ /* 0x000fce0000410000 */
.L_x_7254:
[----:B------:R-:W-:Y:S05]  /*12940*/  BSYNC.RECONVERGENT B1 ;  /* 0x0000000000017941 */ /* 0x000fea0003800200 */
.L_x_7252:
        /* <DEDUP_REMOVED lines=11> */
.L_x_7256:
[----:B------:R-:W-:-:S04]  /*12a00*/  FADD.FTZ R25, R4, -R7 ;  /* 0x8000000704197221 */ /* 0x000fc80000010000 */
[----:B------:R-:W-:-:S07]  /*12a10*/  FMUL.FTZ R25, R25, 0.5 ;  /* 0x3f00000019197820 */ /* 0x000fce0000410000 */
.L_x_7257:
[----:B------:R-:W-:Y:S05]  /*12a20*/  BSYNC.RECONVERGENT B1 ;  /* 0x0000000000017941 */ /* 0x000fea0003800200 */
.L_x_7255:
        /* <DEDUP_REMOVED lines=35> */
.L_x_7251:
        /* <DEDUP_REMOVED lines=35> */
.L_x_7258:
[----:B------:R-:W-:-:S04]  /*12e90*/  FADD.FTZ R7, -R17, 1 ;  /* 0x3f80000011077421 */ /* 0x000fc80000010100 */
[----:B------:R-:W-:-:S06]  /*12ea0*/  FMUL.FTZ R6, R2, R7 ;  /* 0x0000000702067220 */ /* 0x000fcc0000410000 */
[----:B------:R-:W0:Y:S08]  /*12eb0*/  MUFU.SQRT R6, R6 ;  /* 0x0000000600067308 */ /* 0x000e300000002000 */
[----:B0-----:R-:W0:Y:S02]  /*12ec0*/  MUFU.RCP R31, R6 ;  /* 0x00000006001f7308 */ /* 0x001e240000001000 */
[----:B0-----:R-:W-:Y:S01]  /*12ed0*/  FMUL.FTZ R31, R31, |R18| ;  /* 0x400000121f1f7220 */ /* 0x001fe20000410000 */
[----:B------:R-:W-:Y:S06]  /*12ee0*/  BRA `(.L_x_7249) ;  /* 0x0000000000047947 */ /* 0x000fec0003800000 */
.L_x_7250:
[----:B------:R0:W1:Y:S02]  /*12ef0*/  MUFU.SQRT R31, R0 ;  /* 0x00000000001f7308 */ /* 0x0000640000002000 */
.L_x_7249:
[----:B------:R-:W-:Y:S05]  /*12f00*/  BSYNC.RECONVERGENT B0 ;  /* 0x0000000000007941 */ /* 0x000fea0003800200 */
.L_x_7248:
        /* <DEDUP_REMOVED lines=35> */
.L_x_7262:
        /* <DEDUP_REMOVED lines=23> */
.L_x_7268:
[----:B------:R-:W-:-:S04]  /*132b0*/  FADD.FTZ R3, -R3, R4 ;  /* 0x0000000403037221 */ /* 0x000fc80000010100 */
[----:B------:R-:W-:-:S07]  /*132c0*/  FMUL.FTZ R5, R3, 0.5 ;  /* 0x3f00000003057820 */ /* 0x000fce0000410000 */
.L_x_7269:
[----:B------:R-:W-:Y:S05]  /*132d0*/  BSYNC.RECONVERGENT B4 ;  /* 0x0000000000047941 */ /* 0x000fea0003800200 */
.L_x_7267:
[----:B------:R-:W-:Y:S01]  /*132e0*/  FADD.FTZ R0, R5, R0 ;  /* 0x0000000005007221 */ /* 0x000fe20000010000 */
[----:B------:R-:W-:-:S04]  /*132f0*/  FADD.FTZ R3, R17, R16 ;  /* 0x0000001011037221 */ /* 0x000fc80000010000 */
[----:B------:R-:W-:-:S04]  /*13300*/  FMUL.FTZ R0, R0, R3 ;  /* 0x0000000300007220 */ /* 0x000fc80000410000 */
[----:B------:R2:W3:Y:S01]  /*13310*/  MUFU.SQRT R16, R0 ;  /* 0x0000000000107308 */ /* 0x0004e20000002000 */
[----:B------:R-:W-:Y:S05]  /*13320*/  BRA `(.L_x_7270) ;  /* 0x0000000000487947 */ /* 0x000fea0003800000 */
.L_x_7266:
        /* <DEDUP_REMOVED lines=12> */
.L_x_7265:
[----:B------:R-:W-:Y:S01]  /*133f0*/  FADD.FTZ R2, R16, 1 ;  /* 0x3f80000010027421 */ /* 0x000fe20000010000 */
[----:B------:R-:W-:Y:S01]  /*13400*/  MUFU.SQRT R3, R0 ;  /* 0x0000000000037308 */ /* 0x000fe20000002000 */
[----:B------:R-:W-:Y:S02]  /*13410*/  MOV R17, 0x3f800000 ;  /* 0x3f80000000117802 */ /* 0x000fe40000000f00 */
[----:B------:R-:W-:-:S06]  /*13420*/  FMUL.FTZ R2, R2, 0.5 ;  /* 0x3f00000002027820 */ /* 0x000fcc0000410000 */
[----:B------:R-:W2:Y:S02]  /*13430*/  MUFU.SQRT R2, R2 ;  /* 0x0000000200027308 */ /* 0x000ea40000002000 */
[----:B--2---:R-:W-:-:S07]  /*13440*/  FMUL.FTZ R16, R3, R2 ;  /* 0x0000000203107220 */ /* 0x004fce0000410000 */
.L_x_7270:
[----:B------:R-:W-:Y:S05]  /*13450*/  BSYNC.RECONVERGENT B1 ;  /* 0x0000000000017941 */ /* 0x000fea0003800200 */
.L_x_7264:
[----:B------:R-:W-:Y:S05]  /*13460*/  BRA `(.L_x_7271) ;  /* 0x0000000000087947 */ /* 0x000fea0003800000 */
.L_x_7261:
[----:B------:R-:W-:Y:S01]  /*13470*/  FMUL.FTZ R16, R16, 16777216 ;  /* 0x4b80000010107820 */ /* 0x000fe20000410000 */
[----:B------:R-:W-:-:S07]  /*13480*/  FMUL.FTZ R17, R17, 16777216 ;  /* 0x4b80000011117820 */ /* 0x000fce0000410000 */
.L_x_7271:
[----:B------:R-:W-:Y:S05]  /*13490*/  BSYNC.RELIABLE B0 ;  /* 0x0000000000007941 */ /* 0x000fea0003800100 */
.L_x_7260:
        /* <DEDUP_REMOVED lines=17> */
.L_x_7273:
[----:B------:R-:W-:Y:S05]  /*135b0*/  BSYNC.RECONVERGENT B4 ;  /* 0x0000000000047941 */ /* 0x000fea0003800200 */
.L_x_7272:
        /* <DEDUP_REMOVED lines=28> */
.L_x_7263:
[----:B------:R-:W-:Y:S05]  /*13780*/  BSYNC.RECONVERGENT B3 ;  /* 0x0000000000037941 */ /* 0x000fea0003800200 */
.L_x_7259:
[----:B-1----:R-:W-:Y:S02]  /*13790*/  LOP3.LUT R2, R31, 0x80000000, R18, 0xb8, !PT ;  /* 0x800000001f027812 */ /* 0x002fe400078eb812 */
[----:B------:R-:W-:Y:S01]  /*137a0*/  LOP3.LUT R3, R6, 0x80000000, R19, 0xb8, !PT ;  /* 0x8000000006037812 */ /* 0x000fe200078eb813 */
[----:B------:R-:W-:Y:S06]  /*137b0*/  BRA `(.L_x_7245) ;  /* 0x0000001400007947 */ /* 0x000fec0003800000 */
.L_x_7247:
        /* <DEDUP_REMOVED lines=32> */
.L_x_7279:
[----:B------:R-:W-:Y:S05]  /*139c0*/  BSYNC.RECONVERGENT B4 ;  /* 0x0000000000047941 */ /* 0x000fea0003800200 */
.L_x_7278:
        /* <DEDUP_REMOVED lines=22> */
.L_x_7277:
        /* <DEDUP_REMOVED lines=13> */
[----:B------:R-:W-:-:S05]  /*13c00*/  FSETP.NEU.FTZ.AND P0, PT, R0, +INF , PT ;  /* 0x7f8000000000780b */ /* 0x000fca0003f1d000 */
[----:B------:R-:W0:Y:S01]  /*13c10*/  MUFU.RCP R3, R32 ;  /* 0x0000002000037308 */ /* 0x000e220000001000 */
[----:B------:R-:W-:-:S07]  /*13c20*/  FSEL R2, R2, +INF , P0 ;  /* 0x7f80000002027808 */ /* 0x000fce0000000000 */
[----:B------:R-:W1:Y:S08]  /*13c30*/  MUFU.LG2 R2, R2 ;  /* 0x0000000200027308 */ /* 0x000e700000000c00 */
[----:B------:R-:W2:Y:S01]  /*13c40*/  FCHK P0, R25, R32 ;  /* 0x0000002019007302 */ /* 0x000ea20000000000 */
[----:B0-----:R-:W-:-:S04]  /*13c50*/  FFMA R0, -R32, R3, 1 ;  /* 0x3f80000020007423 */ /* 0x001fc80000000103 */
[----:B------:R-:W-:-:S04]  /*13c60*/  FFMA R0, R3, R0, R3 ;  /* 0x0000000003007223 */ /* 0x000fc80000000003 */
[----:B------:R-:W-:Y:S01]  /*13c70*/  FFMA R3, R25, R0, RZ ;  /* 0x0000000019037223 */ /* 0x000fe200000000ff */
[----:B-1----:R-:W-:-:S03]  /*13c80*/  FMUL.FTZ R31, R2, 0.69314718246459960938 ;  /* 0x3f317218021f7820 */ /* 0x002fc60000410000 */
[----:B------:R-:W-:-:S04]  /*13c90*/  FFMA R4, -R32, R3, R25 ;  /* 0x0000000320047223 */ /* 0x000fc80000000119 */
[----:B------:R-:W-:Y:S01]  /*13ca0*/  FFMA R0, R0, R4, R3 ;  /* 0x0000000400007223 */ /* 0x000fe20000000003 */
[----:B--2---:R-:W-:Y:S06]  /*13cb0*/  @!P0 BRA `(.L_x_7282) ;  /* 0x00000000000c8947 */ /* 0x004fec0003800000 */
[----:B------:R-:W-:Y:S02]  /*13cc0*/  MOV R0, R32 ;  /* 0x0000002000007202 */ /* 0x000fe40000000f00 */
[----:B------:R-:W-:-:S07]  /*13cd0*/  MOV R2, 0x13cf0 ;  /* 0x00013cf000027802 */ /* 0x000fce0000000f00 */
[----:B------:R-:W-:Y:S05]  /*13ce0*/  CALL.REL.NOINC `($__internal_16_$__cuda_sm3x_div_rn_ftz_f32_slowpath) ;  /* 0x0000015800087944 */ /* 0x000fea0003c00000 */
.L_x_7282:
[----:B------:R-:W-:Y:S05]  /*13cf0*/  BSYNC.RECONVERGENT B4 ;  /* 0x0000000000047941 */ /* 0x000fea0003800200 */
.L_x_7281:
        /* <DEDUP_REMOVED lines=22> */
.L_x_7276:
[----:B------:R-:W-:Y:S01]  /*13e60*/  FMUL.FTZ R0, R18, -0.36787945032119750977 ;  /* 0xbebc5ab212007820 */ /* 0x000fe20000410000 */
[----:B------:R-:W-:Y:S01]  /*13e70*/  FMUL.FTZ R2, R19, -0.36787945032119750977 ;  /* 0xbebc5ab213027820 */ /* 0x000fe20000410000 */
        /* <DEDUP_REMOVED lines=24> */
[----:B-1----:R-:W-:-:S03]  /*14000*/  FFMA.FTZ R31, R2, 0.69314718246459960938, R31 ;  /* 0x3f317218021f7823 */ /* 0x002fc6000001001f */
[----:B------:R-:W-:-:S04]  /*14010*/  FFMA R4, -R32, R3, R25 ;  /* 0x0000000320047223 */ /* 0x000fc80000000119 */
[----:B------:R-:W-:Y:S01]  /*14020*/  FFMA R0, R0, R4, R3 ;  /* 0x0000000400007223 */ /* 0x000fe20000000003 */
[----:B--2---:R-:W-:Y:S06]  /*14030*/  @!P0 BRA `(.L_x_7284) ;  /* 0x00000000000c8947 */ /* 0x004fec0003800000 */
[----:B------:R-:W-:Y:S02]  /*14040*/  MOV R0, R32 ;  /* 0x0000002000007202 */ /* 0x000fe40000000f00 */
[----:B------:R-:W-:-:S07]  /*14050*/  MOV R2, 0x14070 ;  /* 0x0001407000027802 */ /* 0x000fce0000000f00 */
[----:B------:R-:W-:Y:S05]  /*14060*/  CALL.REL.NOINC `($__internal_16_$__cuda_sm3x_div_rn_ftz_f32_slowpath) ;  /* 0x0000015400287944 */ /* 0x000fea0003c00000 */
.L_x_7284:
[----:B------:R-:W-:Y:S05]  /*14070*/  BSYNC.RECONVERGENT B4 ;  /* 0x0000000000047941 */ /* 0x000fea0003800200 */
.L_x_7283:
        /* <DEDUP_REMOVED lines=14> */
[----:B------:R-:W-:-:S05]  /*14160*/  HFMA2 R3, -RZ, RZ, 1.9599609375, 20144 ;  /* 0x3fd774ebff037431 */ /* 0x000fca00000001ff */
[----:B------:R-:W-:-:S05]  /*14170*/  @!P2 FFMA.FTZ R0, R3, 0.93318945169448852539, -R0 ;  /* 0x3f6ee5810300a823 */ /* 0x000fca0000010800 */
[----:B------:R-:W-:-:S04]  /*14180*/  FSEL R0, R0, 0.78539818525314331055, P1 ;  /* 0x3f490fdb00007808 */ /* 0x000fc80000800000 */
[----:B------:R-:W-:Y:S02]  /*14190*/  FSEL R3, R0, RZ, P0 ;  /* 0x000000ff00037208 */ /* 0x000fe40000000000 */
[----:B------:R-:W-:Y:S02]  /*141a0*/  FSETP.NAN.FTZ.AND P0, PT, |R2|, |R2|, PT ;  /* 0x400000020200720b */ /* 0x000fe40003f18200 */
[----:B------:R-:W-:-:S04]  /*141b0*/  LOP3.LUT R3, R3, 0x80000000, R16, 0xb8, !PT ;  /* 0x8000000003037812 */ /* 0x000fc800078eb810 */
[----:B------:R-:W-:Y:S01]  /*141c0*/  FSEL R16, R2, R3, P0 ;  /* 0x0000000302107208 */ /* 0x000fe20000000000 */
[----:B------:R-:W-:Y:S06]  /*141d0*/  BRA `(.L_x_7280) ;  /* 0x0000000800687947 */ /* 0x000fec0003800000 */
.L_x_7275:
        /* <DEDUP_REMOVED lines=25> */
.L_x_7288:
[----:B------:R-:W-:Y:S05]  /*14370*/  BSYNC.RECONVERGENT B4 ;  /* 0x0000000000047941 */ /* 0x000fea0003800200 */
.L_x_7287:
        /* <DEDUP_REMOVED lines=22> */
.L_x_7286:
        /* <DEDUP_REMOVED lines=28> */
.L_x_7290:
[----:B------:R-:W-:Y:S05]  /*146a0*/  BSYNC.RECONVERGENT B4 ;  /* 0x0000000000047941 */ /* 0x000fea0003800200 */
.L_x_7289:
        /* <DEDUP_REMOVED lines=22> */
.L_x_7285:
        /* <DEDUP_REMOVED lines=33> */
.L_x_7292:
[----:B------:R-:W-:Y:S05]  /*14a20*/  BSYNC.RECONVERGENT B4 ;  /* 0x0000000000047941 */ /* 0x000fea0003800200 */
.L_x_7291:
        /* <DEDUP_REMOVED lines=21> */
.L_x_7280:
[----:B------:R-:W-:Y:S05]  /*14b80*/  BSYNC.RECONVERGENT B3 ;  /* 0x0000000000037941 */ /* 0x000fea0003800200 */
.L_x_7274:
[----:B------:R-:W-:Y:S01]  /*14b90*/  FADD.FTZ R31, R31, 0.69314718246459960938 ;  /* 0x3f3172181f1f7421 */ /* 0x000fe20000010000 */
[----:B------:R-:W-:-:S04]  /*14ba0*/  LOP3.LUT R3, R16, 0x80000000, R19, 0xb8, !PT ;  /* 0x8000000010037812 */ /* 0x000fc800078eb813 */
[----:B------:R-:W-:-:S07]  /*14bb0*/  LOP3.LUT R2, R31, 0x80000000, R18, 0xb8, !PT ;  /* 0x800000001f027812 */ /* 0x000fce00078eb812 */
.L_x_7245:
[----:B------:R-:W-:Y:S05]  /*14bc0*/  BSYNC.RECONVERGENT B2 ;  /* 0x0000000000027941 */ /* 0x000fea0003800200 */
.L_x_7244:
[----:B------:R-:W-:Y:S05]  /*14bd0*/  WARPSYNC.ALL ;  /* 0x0000000000007948 */ /* 0x000fea0003800000 */
[----:B------:R-:W-:Y:S01]  /*14be0*/  ISETP.GE.U32.AND P0, PT, R9, UR4, PT ;  /* 0x0000000409007c0c */ /* 0x000fe2000bf06070 */
[----:B------:R-:W-:Y:S04]  /*14bf0*/  BSSY.RECONVERGENT B0, `(.L_x_7293) ;  /* 0x0000033000007945 */ /* 0x000fe80003800200 */
[----:B------:R-:W-:Y:S08]  /*14c00*/  BSSY.RELIABLE B1, `(.L_x_7294) ;  /* 0x000002b000017945 */ /* 0x000ff00003800100 */
[----:B------:R-:W-:Y:S05]  /*14c10*/  @P0 BRA `(.L_x_7295) ;  /* 0x0000000000300947 */ /* 0x000fea0003800000 */
[----:B------:R-:W0:Y:S01]  /*14c20*/  LDC.64 R4, c[0x0][0x388] ;  /* 0x0000e200ff047b82 */ /* 0x000e220000000a00 */
[----:B------:R-:W-:Y:S02]  /*14c30*/  IADD3 R7, PT, PT, R9, UR6, RZ ;  /* 0x0000000609077c10 */ /* 0x000fe4000fffe0ff */
[----:B------:R-:W-:-:S04]  /*14c40*/  MOV R9, R30 ;  /* 0x0000001e00097202 */ /* 0x000fc80000000f00 */
[----:B------:R-:W-:Y:S01]  /*14c50*/  ISETP.GE.AND P0, PT, R9, UR4, PT ;  /* 0x0000000409007c0c */ /* 0x000fe2000bf06270 */
[----:B0-----:R-:W-:-:S05]  /*14c60*/  IMAD.WIDE.U32 R4, R7, 0x8, R4 ;  /* 0x0000000807047825 */ /* 0x001fca00078e0004 */
[----:B------:R0:W-:Y:S07]  /*14c70*/  STG.E.64 desc[UR8][R4.64], R20 ;  /* 0x0000001404007986 */ /* 0x0001ee000c101b08 */
[----:B------:R-:W-:Y:S05]  /*14c80*/  @P0 BRA `(.L_x_7296) ;  /* 0x0000000000300947 */ /* 0x000fea0003800000 */
[----:B0-----:R-:W0:Y:S01]  /*14c90*/  LDC.64 R4, c[0x0][0x388] ;  /* 0x0000e200ff047b82 */ /* 0x001e220000000a00 */
[C---:B------:R-:W-:Y:S02]  /*14ca0*/  IADD3 R7, PT, PT, R9.reuse, UR6, RZ ;  /* 0x0000000609077c10 */ /* 0x040fe4000fffe0ff */
[----:B------:R-:W-:-:S03]  /*14cb0*/  IADD3 R9, PT, PT, R9, 0x80, RZ ;  /* 0x0000008009097810 */ /* 0x000fc60007ffe0ff */
[----:B0-----:R-:W-:-:S05]  /*14cc0*/  IMAD.WIDE.U32 R4, R7, 0x8, R4 ;  /* 0x0000000807047825 */ /* 0x001fca00078e0004 */
[----:B------:R0:W-:Y:S02]  /*14cd0*/  STG.E.64 desc[UR8][R4.64], R22 ;  /* 0x0000001604007986 */ /* 0x0001e4000c101b08 */
.L_x_7295:
[----:B------:R-:W-:-:S13]  /*14ce0*/  ISETP.GE.AND P0, PT, R9, UR4, PT ;  /* 0x0000000409007c0c */ /* 0x000fda000bf06270 */
[----:B------:R-:W-:Y:S05]  /*14cf0*/  @P0 BRA `(.L_x_7297) ;  /* 0x0000000000300947 */ /* 0x000fea0003800000 */
[----:B0-----:R-:W0:Y:S01]  /*14d00*/  LDC.64 R4, c[0x0][0x388] ;  /* 0x0000e200ff047b82 */ /* 0x001e220000000a00 */
[C---:B------:R-:W-:Y:S02]  /*14d10*/  IADD3 R7, PT, PT, R9.reuse, UR6, RZ ;  /* 0x0000000609077c10 */ /* 0x040fe4000fffe0ff */
[----:B------:R-:W-:-:S03]  /*14d20*/  IADD3 R9, PT, PT, R9, 0x80, RZ ;  /* 0x0000008009097810 */ /* 0x000fc60007ffe0ff */
[----:B0-----:R-:W-:-:S05]  /*14d30*/  IMAD.WIDE.U32 R4, R7, 0x8, R4 ;  /* 0x0000000807047825 */ /* 0x001fca00078e0004 */
[----:B------:R1:W-:Y:S02]  /*14d40*/  STG.E.64 desc[UR8][R4.64], R26 ;  /* 0x0000001a04007986 */ /* 0x0003e4000c101b08 */
.L_x_7296:
[----:B------:R-:W-:-:S13]  /*14d50*/  ISETP.GE.AND P0, PT, R9, UR4, PT ;  /* 0x0000000409007c0c */ /* 0x000fda000bf06270 */
[----:B------:R-:W-:Y:S05]  /*14d60*/  @P0 BRA `(.L_x_7298) ;  /* 0x0000000000300947 */ /* 0x000fea0003800000 */
[----:B01----:R-:W0:Y:S01]  /*14d70*/  LDC.64 R4, c[0x0][0x388] ;  /* 0x0000e200ff047b82 */ /* 0x003e220000000a00 */
[C---:B------:R-:W-:Y:S02]  /*14d80*/  IADD3 R7, PT, PT, R9.reuse, UR6, RZ ;  /* 0x0000000609077c10 */ /* 0x040fe4000fffe0ff */
[----:B------:R-:W-:-:S03]  /*14d90*/  IADD3 R9, PT, PT, R9, 0x80, RZ ;  /* 0x0000008009097810 */ /* 0x000fc60007ffe0ff */
[----:B0-----:R-:W-:-:S05]  /*14da0*/  IMAD.WIDE.U32 R4, R7, 0x8, R4 ;  /* 0x0000000807047825 */ /* 0x001fca00078e0004 */
[----:B------:R1:W-:Y:S02]  /*14db0*/  STG.E.64 desc[UR8][R4.64], R28 ;  /* 0x0000001c04007986 */ /* 0x0003e4000c101b08 */
.L_x_7297:
[----:B------:R-:W-:-:S13]  /*14dc0*/  ISETP.GE.AND P0, PT, R9, UR4, PT ;  /* 0x0000000409007c0c */ /* 0x000fda000bf06270 */
[----:B------:R-:W-:Y:S05]  /*14dd0*/  @P0 BRA `(.L_x_7299) ;  /* 0x0000000000340947 */ /* 0x000fea0003800000 */
[----:B01----:R-:W0:Y:S01]  /*14de0*/  LDC.64 R4, c[0x0][0x388] ;  /* 0x0000e200ff047b82 */ /* 0x003e220000000a00 */
[C---:B------:R-:W-:Y:S02]  /*14df0*/  IADD3 R7, PT, PT, R9.reuse, UR6, RZ ;  /* 0x0000000609077c10 */ /* 0x040fe4000fffe0ff */
[----:B------:R-:W-:-:S03]  /*14e00*/  IADD3 R9, PT, PT, R9, 0x80, RZ ;  /* 0x0000008009097810 */ /* 0x000fc60007ffe0ff */
[----:B0-----:R-:W-:-:S05]  /*14e10*/  IMAD.WIDE.U32 R4, R7, 0x8, R4 ;  /* 0x0000000807047825 */ /* 0x001fca00078e0004 */
[----:B------:R2:W-:Y:S02]  /*14e20*/  STG.E.64 desc[UR8][R4.64], R10 ;  /* 0x0000000a04007986 */ /* 0x0005e4000c101b08 */
.L_x_7298:
[----:B------:R-:W-:-:S13]  /*14e30*/  ISETP.GE.AND P0, PT, R9, UR4, PT ;  /* 0x0000000409007c0c */ /* 0x000fda000bf06270 */
[----:B------:R-:W-:Y:S05]  /*14e40*/  @P0 BREAK.RELIABLE B1 ;  /* 0x0000000000010942 */ /* 0x000fea0003800100 */
[----:B------:R-:W-:Y:S05]  /*14e50*/  @P0 BRA `(.L_x_7300) ;  /* 0x0000000000300947 */ /* 0x000fea0003800000 */
[----:B012---:R-:W0:Y:S01]  /*14e60*/  LDC.64 R4, c[0x0][0x388] ;  /* 0x0000e200ff047b82 */ /* 0x007e220000000a00 */
[C---:B------:R-:W-:Y:S02]  /*14e70*/  IADD3 R7, PT, PT, R9.reuse, UR6, RZ ;  /* 0x0000000609077c10 */ /* 0x040fe4000fffe0ff */
[----:B------:R-:W-:-:S03]  /*14e80*/  IADD3 R9, PT, PT, R9, 0x80, RZ ;  /* 0x0000008009097810 */ /* 0x000fc60007ffe0ff */
[----:B0-----:R-:W-:-:S05]  /*14e90*/  IMAD.WIDE.U32 R4, R7, 0x8, R4 ;  /* 0x0000000807047825 */ /* 0x001fca00078e0004 */
[----:B------:R2:W-:Y:S02]  /*14ea0*/  STG.E.64 desc[UR8][R4.64], R12 ;  /* 0x0000000c04007986 */ /* 0x0005e4000c101b08 */
.L_x_7299:
[----:B------:R-:W-:Y:S05]  /*14eb0*/  BSYNC.RELIABLE B1 ;  /* 0x0000000000017941 */ /* 0x000fea0003800100 */
.L_x_7294:
[----:B------:R-:W-:-:S13]  /*14ec0*/  ISETP.GE.AND P0, PT, R9, UR4, PT ;  /* 0x0000000409007c0c */ /* 0x000fda000bf06270 */
[----:B012---:R-:W0:Y:S01]  /*14ed0*/  @!P0 LDC.64 R4, c[0x0][0x388] ;  /* 0x0000e200ff048b82 */ /* 0x007e220000000a00 */
[C---:B------:R-:W-:Y:S02]  /*14ee0*/  @!P0 IADD3 R7, PT, PT, R9.reuse, UR6, RZ ;  /* 0x0000000609078c10 */ /* 0x040fe4000fffe0ff */
[----:B------:R-:W-:-:S03]  /*14ef0*/  @!P0 IADD3 R9, PT, PT, R9, 0x80, RZ ;  /* 0x0000008009098810 */ /* 0x000fc60007ffe0ff */
[----:B0-----:R-:W-:-:S05]  /*14f00*/  @!P0 IMAD.WIDE.U32 R4, R7, 0x8, R4 ;  /* 0x0000000807048825 */ /* 0x001fca00078e0004 */
[----:B------:R3:W-:Y:S02]  /*14f10*/  @!P0 STG.E.64 desc[UR8][R4.64], R14 ;  /* 0x0000000e04008986 */ /* 0x0007e4000c101b08 */
.L_x_7300:
[----:B------:R-:W-:Y:S05]  /*14f20*/  BSYNC.RECONVERGENT B0 ;  /* 0x0000000000007941 */ /* 0x000fea0003800200 */
.L_x_7293:
[----:B------:R-:W-:Y:S05]  /*14f30*/  WARPSYNC.ALL ;  /* 0x0000000000007948 */ /* 0x000fea0003800000 */
[----:B------:R-:W-:-:S13]  /*14f40*/  ISETP.GE.AND P0, PT, R9, UR4, PT ;  /* 0x0000000409007c0c */ /* 0x000fda000bf06270 */
[----:B------:R-:W-:Y:S05]  /*14f50*/  @P0 EXIT ;  /* 0x000000000000094d */ /* 0x000fea0003800000 */
[----:B0123--:R-:W0:Y:S01]  /*14f60*/  LDC.64 R4, c[0x0][0x388] ;  /* 0x0000e200ff047b82 */ /* 0x00fe220000000a00 */
[----:B------:R-:W-:-:S05]  /*14f70*/  IADD3 R9, PT, PT, R9, UR6, RZ ;  /* 0x0000000609097c10 */ /* 0x000fca000fffe0ff */
[----:B0-----:R-:W-:-:S05]  /*14f80*/  IMAD.WIDE.U32 R4, R9, 0x8, R4 ;  /* 0x0000000809047825 */ /* 0x001fca00078e0004 */
[----:B------:R-:W-:Y:S01]  /*14f90*/  STG.E.64 desc[UR8][R4.64], R2 ;  /* 0x0000000204007986 */ /* 0x000fe2000c101b08 */
[----:B------:R-:W-:Y:S05]  /*14fa0*/  EXIT ;  /* 0x000000000000794d */ /* 0x000fea0003800000 */
.L_x_6907:
[----:B------:R-:W0:Y:S01]  /*14fb0*/  S2R R26, SR_TID.X ;  /* 0x00000000001a7919 */ /* 0x000e220000002100 */
[----:B------:R-:W1:Y:S02]  /*14fc0*/  LDCU.64 UR4, c[0x0][0x390] ;  /* 0x00007200ff0477ac */ /* 0x000e640008000a00 */
[----:B-1----:R-:W-:-:S06]  /*14fd0*/  UIMAD.WIDE.U32 UR4, UR6, 0x8, UR4 ;  /* 0x00000008060478a5 */ /* 0x002fcc000f8e0004 */
[----:B------:R-:W-:Y:S02]  /*14fe0*/  MOV R4, UR4 ;  /* 0x0000000400047c02 */ /* 0x000fe40008000f00 */
[----:B------:R-:W-:-:S03]  /*14ff0*/  MOV R5, UR5 ;  /* 0x0000000500057c02 */ /* 0x000fc60008000f00 */
[----:B0-----:R-:W-:-:S05]  /*15000*/  IMAD.WIDE.U32 R4, R26, 0x10, R4 ;  /* 0x000000101a047825 */ /* 0x001fca00078e0004 */
[----:B------:R-:W2:Y:S04]  /*15010*/  LDG.E.128 R8, desc[UR8][R4.64] ;  /* 0x0000000804087981 */ /* 0x000ea8000c1e1d00 */
[----:B------:R0:W5:Y:S04]  /*15020*/  LDG.E.128 R12, desc[UR8][R4.64+0x800] ;  /* 0x00080008040c7981 */ /* 0x000168000c1e1d00 */
[----:B------:R0:W5:Y:S04]  /*15030*/  LDG.E.128 R16, desc[UR8][R4.64+0x1000] ;  /* 0x0010000804107981 */ /* 0x000168000c1e1d00 */
[----:B------:R0:W5:Y:S01]  /*15040*/  LDG.E.128 R20, desc[UR8][R4.64+0x1800] ;  /* 0x0018000804147981 */ /* 0x000162000c1e1d00 */
[----:B------:R-:W-:Y:S01]  /*15050*/  BSSY.RECONVERGENT B2, `(.L_x_7301) ;  /* 0x0000280000027945 */ /* 0x000fe20003800200 */
[----:B--2---:R-:W-:Y:S01]  /*15060*/  MOV R31, R8 ;  /* 0x00000008001f7202 */ /* 0x004fe20000000f00 */
[C---:B------:R-:W-:Y:S01]  /*15070*/  FADD.FTZ R30, |R9|.reuse, -RZ ;  /* 0x800000ff091e7221 */ /* 0x040fe20000010200 */
[----:B------:R-:W-:-:S02]  /*15080*/  FSETP.NAN.FTZ.AND P0, PT, |R9|, |R9|, PT ;  /* 0x400000090900720b */ /* 0x000fc40003f18200 */
        /* <DEDUP_REMOVED lines=18> */
.L_x_7302:
        /* <DEDUP_REMOVED lines=43> */
[----:B-----5:R-:W-:Y:S05]  /*15460*/  CALL.REL.NOINC `($__internal_16_$__cuda_sm3x_div_rn_ftz_f32_slowpath) ;  /* 0x0000014000287944 */ /* 0x020fea0003c00000 */
.L_x_7309:
[----:B------:R-:W-:Y:S05]  /*15470*/  BSYNC.RECONVERGENT B4 ;  /* 0x0000000000047941 */ /* 0x000fea0003800200 */
.L_x_7308:
        /* <DEDUP_REMOVED lines=22> */
.L_x_7307:
        /* <DEDUP_REMOVED lines=30> */
[----:B-----5:R-:W-:Y:S05]  /*157c0*/  CALL.REL.NOINC `($__internal_16_$__cuda_sm3x_div_rn_ftz_f32_slowpath) ;  /* 0x0000013c00507944 */ /* 0x020fea0003c00000 */
[----:B------:R-:W-:-:S07]  /*157d0*/  MOV R2, R0 ;  /* 0x0000000000027202 */ /* 0x000fce0000000f00 */
.L_x_7313:
[----:B------:R-:W-:Y:S05]  /*157e0*/  BSYNC.RECONVERGENT B4 ;  /* 0x0000000000047941 */ /* 0x000fea0003800200 */
.L_x_7312:
        /* <DEDUP_REMOVED lines=22> */
.L_x_7311:
        /* <DEDUP_REMOVED lines=15> */
[----:B-----5:R-:W-:Y:S05]  /*15a40*/  CALL.REL.NOINC `($__internal_16_$__cuda_sm3x_div_rn_ftz_f32_slowpath) ;  /* 0x0000013800b07944 */ /* 0x020fea0003c00000 */
.L_x_7315:
[----:B------:R-:W-:Y:S05]  /*15a50*/  BSYNC.RECONVERGENT B4 ;  /* 0x0000000000047941 */ /* 0x000fea0003800200 */
.L_x_7314:
        /* <DEDUP_REMOVED lines=22> */
.L_x_7306:
        /* <DEDUP_REMOVED lines=42> */
.L_x_7318:
[----:B------:R-:W-:Y:S05]  /*15e60*/  BSYNC.RECONVERGENT B4 ;  /* 0x0000000000047941 */ /* 0x000fea0003800200 */
.L_x_7317:
        /* <DEDUP_REMOVED lines=22> */
.L_x_7316:
        /* <DEDUP_REMOVED lines=31> */
.L_x_7321:
[----:B------:R-:W-:Y:S05]  /*161c0*/  BSYNC.RECONVERGENT B4 ;  /* 0x0000000000047941 */ /* 0x000fea0003800200 */
.L_x_7320:
        /* <DEDUP_REMOVED lines=22> */
.L_x_7319:
        /* <DEDUP_REMOVED lines=16> */
.L_x_7323:
[----:B------:R-:W-:Y:S05]  /*16430*/  BSYNC.RECONVERGENT B4 ;  /* 0x0000000000047941 */ /* 0x000fea0003800200 */
.L_x_7322:
        /* <DEDUP_REMOVED lines=21> */
.L_x_7310:
[----:B------:R-:W-:Y:S05]  /*16590*/  BSYNC.RECONVERGENT B3 ;  /* 0x0000000000037941 */ /* 0x000fea0003800200 */
.L_x_7305:
[----:B------:R-:W-:Y:S01]  /*165a0*/  FADD.FTZ R0, R27, 0.69314718246459960938 ;  /* 0x3f3172181b007421 */ /* 0x000fe20000010000 */
[----:B------:R-:W-:-:S04]  /*165b0*/  LOP3.LUT R9, R30, 0x80000000, R9, 0xb8, !PT ;  /* 0x800000001e097812 */ /* 0x000fc800078eb809 */
[----:B------:R-:W-:Y:S01]  /*165c0*/  LOP3.LUT R31, R0, 0x80000000, R31, 0xb8, !PT ;  /* 0x80000000001f7812 */ /* 0x000fe200078eb81f */
[----:B------:R-:W-:Y:S06]  /*165d0*/  BRA `(.L_x_7303) ;  /* 0x00000010009c7947 */ /* 0x000fec0003800000 */
.L_x_7304:
[----:B------:R-:W-:Y:S02]  /*165e0*/  FSETP.NEU.FTZ.AND P0, PT, R31, RZ, PT ;  /* 0x000000ff1f00720b */ /* 0x000fe40003f1d000 */
[----:B------:R-:W-:Y:S02]  /*165f0*/  FSETP.NEU.FTZ.AND P3, PT, R9, RZ, PT ;  /* 0x000000ff0900720b */ /* 0x000fe40003f7d000 */
[----:B------:R-:W-:Y:S02]  /*16600*/  FSETP.GEU.FTZ.AND P1, PT, |R31|, 0.00021143197955098003149, PT ;  /* 0x395db3d71f00780b */ /* 0x000fe40003f3e200 */
[----:B------:R-:W-:Y:S02]  /*16610*/  FSETP.GEU.FTZ.AND P2, PT, R30, 0.00021143197955098003149, PT ;  /* 0x395db3d71e00780b */ /* 0x000fe40003f5e000 */
[----:B------:R-:W-:-:S04]  /*16620*/  PLOP3.LUT P0, PT, P0, P3, PT, 0x2, 0x20 ;  /* 0x000000000020781c */ /* 0x000fc80000706072 */
[----:B------:R-:W-:-:S13]  /*16630*/  PLOP3.LUT P0, PT, P0, P1, P2, 0xf1, 0x0 ;  /* 0x000000000000781c */ /* 0x000fda0000703e21 */
[----:B------:R-:W-:Y:S05]  /*16640*/  @P0 BRA `(.L_x_7303) ;  /* 0x0000001000800947 */ /* 0x000fea0003800000 */
        /* <DEDUP_REMOVED lines=14> */
[----:B------:R-:W-:-:S05]  /*16730*/  FADD.FTZ R5, R30, -1 ;  /* 0xbf8000001e057421 */ /* 0x000fca0000010000 */
[----:B------:R-:W0:Y:S02]  /*16740*/  MUFU.SQRT R8, R8 ;  /* 0x0000000800087308 */ /* 0x000e240000002000 */
[----:B0-----:R-:W-:Y:S01]  /*16750*/  @P0 FMUL.FTZ R2, R8, R7 ;  /* 0x0000000708020220 */ /* 0x001fe20000410000 */
[----:B------:R-:W-:Y:S01]  /*16760*/  FADD.FTZ R7, |R5|, -RZ ;  /* 0x800000ff05077221 */ /* 0x000fe20000010200 */
[----:B------:R-:W-:-:S04]  /*16770*/  FSETP.NEU.FTZ.AND P0, PT, R6, +INF , PT ;  /* 0x7f8000000600780b */ /* 0x000fc80003f1d000 */
        /* <DEDUP_REMOVED lines=39> */
.L_x_7329:
[----:B------:R-:W-:Y:S05]  /*169f0*/  BSYNC.RECONVERGENT B1 ;  /* 0x0000000000017941 */ /* 0x000fea0003800200 */
.L_x_7328:
[----:B------:R-:W-:Y:S01]  /*16a00*/  FADD.FTZ R29, -R30, 1 ;  /* 0x3f8000001e1d7421 */ /* 0x000fe20000010100 */
        /* <DEDUP_REMOVED lines=9> */
[----:B------:R-:W2:Y:S02]  /*16aa0*/  @P0 MUFU.RCP R6, R6 ;  /* 0x0000000600060308 */ /* 0x000ea40000001000 */
[----:B--2---:R-:W-:-:S07]  /*16ab0*/  @P0 FMUL.FTZ.D2 R27, R29, R6 ;  /* 0x000000061d1b0220 */ /* 0x004fce0000310000 */
.L_x_7331:
[----:B------:R-:W-:Y:S05]  /*16ac0*/  BSYNC.RECONVERGENT B1 ;  /* 0x0000000000017941 */ /* 0x000fea0003800200 */
.L_x_7330:
[----:B------:R-:W-:Y:S01]  /*16ad0*/  FADD.FTZ R4, R27, R4 ;  /* 0x000000041b047221 */ /* 0x000fe20000010000 */
[----:B------:R-:W-:Y:S01]  /*16ae0*/  FADD.FTZ R27, R25, 1 ;  /* 0x3f800000191b7421 */ /* 0x000fe20000010000 */
[----:B------:R-:W-:-:S03]  /*16af0*/  HFMA2 R29, -RZ, RZ, 1.875, 0 ;  /* 0x3f800000ff1d7431 */ /* 0x000fc600000001ff */
[----:B------:R-:W-:-:S04]  /*16b00*/  FMUL.FTZ R8, R4, R27 ;  /* 0x0000001b04087220 */ /* 0x000fc80000410000 */
[----:B------:R-:W2:Y:S02]  /*16b10*/  MUFU.SQRT R27, R8 ;  /* 0x00000008001b7308 */ /* 0x000ea40000002000 */
[----:B--2---:R-:W-:-:S04]  /*16b20*/  FADD.FTZ R4, R4, R27 ;  /* 0x0000001b04047221 */ /* 0x004fc80000010000 */
        /* <DEDUP_REMOVED lines=23> */
[----:B------:R-:W-:Y:S02]  /*16ca0*/  ISETP.GT.AND P0, PT, R4, -0x40800000, PT ;  /* 0xbf8000000400780c */ /* 0x000fe40003f04270 */
[----:B------:R-:W-:-:S11]  /*16cb0*/  MOV R27, 0x7f800000 ;  /* 0x7f800000001b7802 */ /* 0x000fd60000000f00 */
[C---:B------:R-:W-:Y:S01]  /*16cc0*/  @P0 FFMA.FTZ R28, R4.reuse, R27, +INF ;  /* 0x7f800000041c0423 */ /* 0x040fe2000001001b */
[----:B------:R-:W-:-:S04]  /*16cd0*/  FSETP.NEU.FTZ.AND P0, PT, R4, RZ, PT ;  /* 0x000000ff0400720b */ /* 0x000fc80003f1d000 */
[----:B------:R-:W-:Y:S01]  /*16ce0*/  FSEL R28, R28, -RZ, P0 ;  /* 0x800000ff1c1c7208 */ /* 0x000fe20000000000 */
[----:B------:R-:W-:Y:S08]  /*16cf0*/  BRA `(.L_x_7326) ;  /* 0x0000000000b47947 */ /* 0x000ff00003800000 */
.L_x_7327:
        /* <DEDUP_REMOVED lines=8> */
[----:B------:R-:W-:-:S03]  /*16d80*/  HFMA2 R29, -RZ, RZ, 1.875, 0 ;  /* 0x3f800000ff1d7431 */ /* 0x000fc600000001ff */
        /* <DEDUP_REMOVED lines=31> */
.L_x_7325:
[----:B------:R-:W-:-:S06]  /*16f80*/  FFMA.FTZ R4, R25, R25, -1 ;  /* 0xbf80000019047423 */ /* 0x000fcc0000010019 */
[----:B------:R-:W0:Y:S02]  /*16f90*/  MUFU.SQRT R4, R4 ;  /* 0x0000000400047308 */ /* 0x000e240000002000 */
[----:B0-----:R-:W-:-:S06]  /*16fa0*/  FADD.FTZ R6, R25, R4 ;  /* 0x0000000419067221 */ /* 0x001fcc0000010000 */
[----:B------:R-:W0:Y:S02]  /*16fb0*/  MUFU.LG2 R6, R6 ;  /* 0x0000000600067308 */ /* 0x000e240000000c00 */
[----:B0-----:R-:W-:-:S07]  /*16fc0*/  FMUL.FTZ R28, R6, 0.69314718246459960938 ;  /* 0x3f317218061c7820 */ /* 0x001fce0000410000 */
.L_x_7326:
[----:B------:R-:W-:Y:S05]  /*16fd0*/  BSYNC.RECONVERGENT B0 ;  /* 0x0000000000007941 */ /* 0x000fea0003800200 */
.L_x_7324:
        /* <DEDUP_REMOVED lines=27> */
[----:B------:R-:W-:-:S11]  /*17190*/  FSETP.GEU.FTZ.AND P0, PT, R5, RZ, PT ;  /* 0x000000ff0500720b */ /* 0x000fd60003f1e000 */
        /* <DEDUP_REMOVED lines=14> */
.L_x_7339:
[----:B------:R-:W-:Y:S05]  /*17280*/  BSYNC.RECONVERGENT B4 ;  /* 0x0000000000047941 */ /* 0x000fea0003800200 */
.L_x_7338:
[----:B------:R-:W-:Y:S01]  /*17290*/  FADD.FTZ R25, R30, R25 ;  /* 0x000000191e197221 */ /* 0x000fe20000010000 */
[----:B------:R-:W-:-:S04]  /*172a0*/  FADD.FTZ R0, R3, R0 ;  /* 0x0000000003007221 */ /* 0x000fc80000010000 */
[----:B------:R-:W-:-:S04]  /*172b0*/  FMUL.FTZ R0, R0, R25 ;  /* 0x0000001900007220 */ /* 0x000fc80000410000 */
[----:B------:R0:W2:Y:S01]  /*172c0*/  MUFU.SQRT R27, R0 ;  /* 0x00000000001b7308 */ /* 0x0000a20000002000 */
[----:B------:R-:W-:Y:S05]  /*172d0*/  BRA `(.L_x_7336) ;  /* 0x00000000002c7947 */ /* 0x000fea0003800000 */
.L_x_7337:
        /* <DEDUP_REMOVED lines=11> */
.L_x_7336:
[----:B------:R-:W-:Y:S05]  /*17390*/  BSYNC.RECONVERGENT B1 ;  /* 0x0000000000017941 */ /* 0x000fea0003800200 */
.L_x_7334:
[----:B------:R-:W-:Y:S05]  /*173a0*/  BSYNC.RELIABLE B0 ;  /* 0x0000000000007941 */ /* 0x000fea0003800100 */
.L_x_7333:
        /* <DEDUP_REMOVED lines=16> */
[----:B-1-3-5:R-:W-:Y:S05]  /*174b0*/  CALL.REL.NOINC `($__internal_16_$__cuda_sm3x_div_rn_ftz_f32_slowpath) ;  /* 0x0000012000147944 */ /* 0x02afea0003c00000 */
.L_x_7341:
[----:B------:R-:W-:Y:S05]  /*174c0*/  BSYNC.RECONVERGENT B4 ;  /* 0x0000000000047941 */ /* 0x000fea0003800200 */
.L_x_7340:
[----:B------:R-:W-:Y:S02]  /*174d0*/  HFMA2 R3, -RZ, RZ, 0.89990234375, 10328 ;  /* 0x3b33710bff037431 */ /* 0x000fe400000001ff */
[----:B------:R-:W-:Y:S01]  /*174e0*/  FMUL.FTZ R2, R0, R0 ;  /* 0x0000000000027220 */ /* 0x000fe20000410000 */
[----:B------:R-:W-:Y:S01]  /*174f0*/  MOV R5, 0x3f6ee581 ;  /* 0x3f6ee58100057802 */ /* 0x000fe20000000f00 */
[C---:B------:R-:W-:Y:S01]  /*17500*/  FADD.FTZ R4, |R27|.reuse, |R30| ;  /* 0x4000001e1b047221 */ /* 0x040fe20000010200 */
        /* <DEDUP_REMOVED lines=24> */
.L_x_7335:
        /* <DEDUP_REMOVED lines=25> */
.L_x_7342:
[----:B------:R-:W-:Y:S05]  /*17820*/  BSYNC.RECONVERGENT B3 ;  /* 0x0000000000037941 */ /* 0x000fea0003800200 */
.L_x_7332:
[----:B-1----:R-:W-:Y:S02]  /*17830*/  LOP3.LUT R31, R28, 0x80000000, R31, 0xb8, !PT ;  /* 0x800000001c1f7812 */ /* 0x002fe400078eb81f */
[----:B------:R-:W-:-:S07]  /*17840*/  LOP3.LUT R9, R4, 0x80000000, R9, 0xb8, !PT ;  /* 0x8000000004097812 */ /* 0x000fce00078eb809 */
.L_x_7303:
[----:B------:R-:W-:Y:S05]  /*17850*/  BSYNC.RECONVERGENT B2 ;  /* 0x0000000000027941 */ /* 0x000fea0003800200 */
.L_x_7301:
[----:B------:R-:W-:Y:S05]  /*17860*/  WARPSYNC.ALL ;  /* 0x0000000000007948 */ /* 0x000fea0003800000 */
[C---:B------:R-:W-:Y:S01]  /*17870*/  FSETP.NAN.FTZ.AND P1, PT, |R10|.reuse, |R10|, PT ;  /* 0x4000000a0a00720b */ /* 0x040fe20003f38200 */
        /* <DEDUP_REMOVED lines=20> */
.L_x_7344:
        /* <DEDUP_REMOVED lines=18> */
[----:B------:R-:W-:-:S05]  /*17ae0*/  LOP3.LUT R3, R6, 0x7e800000, RZ, 0x3c, !PT ;  /* 0x7e80000006037812 */ /* 0x000fca00078e3cff */
[-C--:B---3--:R-:W-:Y:S01]  /*17af0*/  FMUL.FTZ R7, R5, R3.reuse ;  /* 0x0000000305077220 */ /* 0x088fe20000410000 */
[----:B------:R-:W-:-:S03]  /*17b00*/  FMUL.FTZ R3, R2, R3 ;  /* 0x0000000302037220 */ /* 0x000fc60000410000 */
[----:B------:R-:W-:-:S04]  /*17b10*/  FMUL.FTZ R8, R7, R7 ;  /* 0x0000000707087220 */ /* 0x000fc80000410000 */
[----:B------:R-:W-:Y:S01]  /*17b20*/  FFMA.FTZ R8, R3, R3, R8 ;  /* 0x0000000303087223 */ /* 0x000fe20000010008 */
[----:B------:R-:W-:-:S05]  /*17b30*/  LOP3.LUT R3, R6, 0x800000, RZ, 0xfc, !PT ;  /* 0x0080000006037812 */ /* 0x000fca00078efcff */
        /* <DEDUP_REMOVED lines=44> */
[----:B------:R-:W-:Y:S01]  /*17e00*/  @!P0 FMUL.FTZ R4, R27, 0.5 ;  /* 0x3f0000001b048820 */ /* 0x000fe20000410000 */
[----:B------:R-:W-:Y:S06]  /*17e10*/  BRA `(.L_x_7353) ;  /* 0x0000000000087947 */ /* 0x000fec0003800000 */
.L_x_7352:
[----:B------:R-:W-:-:S04]  /*17e20*/  FADD.FTZ R4, -R0, R5 ;  /* 0x0000000500047221 */ /* 0x000fc80000010100 */
[----:B------:R-:W-:-:S07]  /*17e30*/  FMUL.FTZ R4, R4, 0.5 ;  /* 0x3f00000004047820 */ /* 0x000fce0000410000 */
.L_x_7353:
[----:B------:R-:W-:Y:S05]  /*17e40*/  BSYNC.RECONVERGENT B1 ;  /* 0x0000000000017941 */ /* 0x000fea0003800200 */
.L_x_7351:
        /* <DEDUP_REMOVED lines=11> */
.L_x_7355:
[----:B------:R-:W-:-:S04]  /*17f00*/  FADD.FTZ R25, R2, -R25 ;  /* 0x8000001902197221 */ /* 0x000fc80000010000 */
[----:B------:R-:W-:-:S07]  /*17f10*/  FMUL.FTZ R25, R25, 0.5 ;  /* 0x3f00000019197820 */ /* 0x000fce0000410000 */
.L_x_7356:
[----:B------:R-:W-:Y:S05]  /*17f20*/  BSYNC.RECONVERGENT B1 ;  /* 0x0000000000017941 */ /* 0x000fea0003800200 */
.L_x_7354:
[----:B------:R-:W-:Y:S01]  /*17f30*/  FADD.FTZ R4, R25, R4 ;  /* 0x0000000419047221 */ /* 0x000fe20000010000 */
[----:B------:R-:W-:Y:S01]  /*17f40*/  FADD.FTZ R25, R7, 1 ;  /* 0x3f80000007197421 */ /* 0x000fe20000010000 */
[----:B------:R-:W-:-:S03]  /*17f50*/  HFMA2 R29, -RZ, RZ, 1.625, 0 ;  /* 0x3e800000ff1d7431 */ /* 0x000fc600000001ff */
        /* <DEDUP_REMOVED lines=32> */
.L_x_7350:
        /* <DEDUP_REMOVED lines=35> */
.L_x_7357:
[----:B------:R-:W-:-:S04]  /*18390*/  FADD.FTZ R25, -R30, 1 ;  /* 0x3f8000001e197421 */ /* 0x000fc80000010100 */
[----:B------:R-:W-:-:S06]  /*183a0*/  FMUL.FTZ R4, R0, R25 ;  /* 0x0000001900047220 */ /* 0x000fcc0000410000 */
[----:B------:R-:W0:Y:S08]  /*183b0*/  MUFU.SQRT R4, R4 ;  /* 0x0000000400047308 */ /* 0x000e300000002000 */
[----:B0-----:R-:W0:Y:S02]  /*183c0*/  MUFU.RCP R6, R4 ;  /* 0x0000000400067308 */ /* 0x001e240000001000 */
[----:B0-----:R-:W-:Y:S01]  /*183d0*/  FMUL.FTZ R29, R27, R6 ;  /* 0x000000061b1d7220 */ /* 0x001fe20000410000 */
[----:B------:R-:W-:Y:S06]  /*183e0*/  BRA `(.L_x_7348) ;  /* 0x0000000000047947 */ /* 0x000fec0003800000 */
.L_x_7349:
[----:B------:R0:W1:Y:S02]  /*183f0*/  MUFU.SQRT R29, R27 ;  /* 0x0000001b001d7308 */ /* 0x0000640000002000 */
.L_x_7348:
[----:B------:R-:W-:Y:S05]  /*18400*/  BSYNC.RECONVERGENT B0 ;  /* 0x0000000000007941 */ /* 0x000fea0003800200 */
.L_x_7347:
        /* <DEDUP_REMOVED lines=35> */
.L_x_7361:
        /* <DEDUP_REMOVED lines=23> */
.L_x_7367:
[----:B------:R-:W-:-:S04]  /*187b0*/  FADD.FTZ R3, -R3, R2 ;  /* 0x0000000203037221 */ /* 0x000fc80000010100 */
[----:B------:R-:W-:-:S07]  /*187c0*/  FMUL.FTZ R3, R3, 0.5 ;  /* 0x3f00000003037820 */ /* 0x000fce0000410000 */
.L_x_7368:
[----:B------:R-:W-:Y:S05]  /*187d0*/  BSYNC.RECONVERGENT B4 ;  /* 0x0000000000047941 */ /* 0x000fea0003800200 */
.L_x_7366:
[----:B------:R-:W-:Y:S01]  /*187e0*/  FADD.FTZ R0, R3, R0 ;  /* 0x0000000003007221 */ /* 0x000fe20000010000 */
[----:B------:R-:W-:-:S04]  /*187f0*/  FADD.FTZ R7, R30, R7 ;  /* 0x000000071e077221 */ /* 0x000fc80000010000 */
[----:B------:R-:W-:-:S04]  /*18800*/  FMUL.FTZ R0, R0, R7 ;  /* 0x0000000700007220 */ /* 0x000fc80000410000 */
[----:B------:R2:W3:Y:S01]  /*18810*/  MUFU.SQRT R28, R0 ;  /* 0x00000000001c7308 */ /* 0x0004e20000002000 */
[----:B------:R-:W-:Y:S05]  /*18820*/  BRA `(.L_x_7369) ;  /* 0x0000000000487947 */ /* 0x000fea0003800000 */
.L_x_7365:
        /* <DEDUP_REMOVED lines=12> */
.L_x_7364:
[----:B------:R-:W-:Y:S01]  /*188f0*/  FADD.FTZ R0, R7, 1 ;  /* 0x3f80000007007421 */ /* 0x000fe20000010000 */
[----:B0-----:R-:W-:Y:S01]  /*18900*/  MUFU.SQRT R27, R27 ;  /* 0x0000001b001b7308 */ /* 0x001fe20000002000 */
[----:B------:R-:W-:Y:S02]  /*18910*/  MOV R30, 0x3f800000 ;  /* 0x3f800000001e7802 */ /* 0x000fe40000000f00 */
[----:B------:R-:W-:-:S06]  /*18920*/  FMUL.FTZ R0, R0, 0.5 ;  /* 0x3f00000000007820 */ /* 0x000fcc0000410000 */
[----:B------:R-:W0:Y:S02]  /*18930*/  MUFU.SQRT R0, R0 ;  /* 0x0000000000007308 */ /* 0x000e240000002000 */
[----:B0-----:R-:W-:-:S07]  /*18940*/  FMUL.FTZ R28, R27, R0 ;  /* 0x000000001b1c7220 */ /* 0x001fce0000410000 */
.L_x_7369:
[----:B------:R-:W-:Y:S05]  /*18950*/  BSYNC.RECONVERGENT B1 ;  /* 0x0000000000017941 */ /* 0x000fea0003800200 */
.L_x_7363:
[----:B------:R-:W-:Y:S05]  /*18960*/  BRA `(.L_x_7370) ;  /* 0x0000000000087947 */ /* 0x000fea0003800000 */
.L_x_7360:
[----:B------:R-:W-:Y:S01]  /*18970*/  FMUL.FTZ R28, R7, 16777216 ;  /* 0x4b800000071c7820 */ /* 0x000fe20000410000 */
[----:B------:R-:W-:-:S07]  /*18980*/  FMUL.FTZ R30, R30, 16777216 ;  /* 0x4b8000001e1e7820 */ /* 0x000fce0000410000 */
.L_x_7370:
[----:B------:R-:W-:Y:S05]  /*18990*/  BSYNC.RELIABLE B0 ;  /* 0x0000000000007941 */ /* 0x000fea0003800100 */
.L_x_7359:
[----:B---3--:R-:W-:Y:S01]  /*189a0*/  FADD.FTZ R25, |R28|, -RZ ;  /* 0x800000ff1c197221 */ /* 0x008fe20000010200 */
[C---:B--2---:R-:W-:Y:S01]  /*189b0*/  FADD.FTZ R0, |R30|.reuse, -RZ ;  /* 0x800000ff1e007221 */ /* 0x044fe20000010200 */
[----:B------:R-:W-:Y:S01]  /*189c0*/  FSETP.GT.FTZ.AND P2, PT, |R30|, |R28|, PT ;  /* 0x4000001c1e00720b */ /* 0x000fe20003f54200 */
[----:B------:R-:W-:Y:S03]  /*189d0*/  BSSY.RECONVERGENT B4, `(.L_x_7371) ;  /* 0x000000e000047945 */ /* 0x000fe60003800200 */
[----:B0-----:R-:W-:Y:S02]  /*189e0*/  FSEL R27, R0, R25, P2 ;  /* 0x00000019001b7208 */ /* 0x001fe40001000000 */
        /* <DEDUP_REMOVED lines=11> */
[----:B-1---5:R-:W-:Y:S05]  /*18aa0*/  CALL.REL.NOINC `($__internal_16_$__cuda_sm3x_div_rn_ftz_f32_slowpath) ;  /* 0x0000010800987944 */ /* 0x022fea0003c00000 */
.L_x_7372:
[----:B------:R-:W-:Y:S05]  /*18ab0*/  BSYNC.RECONVERGENT B4 ;  /* 0x0000000000047941 */ /* 0x000fea0003800200 */
.L_x_7371:
        /* <DEDUP_REMOVED lines=28> */
.L_x_7362:
[----:B------:R-:W-:Y:S05]  /*18c80*/  BSYNC.RECONVERGENT B3 ;  /* 0x0000000000037941 */ /* 0x000fea0003800200 */
.L_x_7358:
[----:B-1----:R-:W-:Y:S02]  /*18c90*/  LOP3.LUT R10, R29, 0x80000000, R10, 0xb8, !PT ;  /* 0x800000001d0a7812 */ /* 0x002fe400078eb80a */
[----:B------:R-:W-:Y:S01]  /*18ca0*/  LOP3.LUT R11, R4, 0x80000000, R11, 0xb8, !PT ;  /* 0x80000000040b7812 */ /* 0x000fe200078eb80b */
[----:B------:R-:W-:Y:S06]  /*18cb0*/  BRA `(.L_x_7345) ;  /* 0x0000001400087947 */ /* 0x000fec0003800000 */
.L_x_7346:
        /* <DEDUP_REMOVED lines=31> */
[----:B---3-5:R-:W-:Y:S05]  /*18eb0*/  CALL.REL.NOINC `($__internal_16_$__cuda_sm3x_div_rn_ftz_f32_slowpath) ;  /* 0x0000010400947944 */ /* 0x028fea0003c00000 */
[----:B------:R-:W-:-:S07]  /*18ec0*/  MOV R2, R0 ;  /* 0x0000000000027202 */ /* 0x000fce0000000f00 */
.L_x_7378:
[----:B------:R-:W-:Y:S05]  /*18ed0*/  BSYNC.RECONVERGENT B4 ;  /* 0x0000000000047941 */ /* 0x000fea0003800200 */
.L_x_7377:
        /* <DEDUP_REMOVED lines=22> */
.L_x_7376:
        /* <DEDUP_REMOVED lines=27> */
[----:B---3-5:R-:W-:Y:S05]  /*191f0*/  CALL.REL.NOINC `($__internal_16_$__cuda_sm3x_div_rn_ftz_f32_slowpath) ;  /* 0x0000010000c47944 */ /* 0x028fea0003c00000 */
.L_x_7381:
[----:B------:R-:W-:Y:S05]  /*19200*/  BSYNC.RECONVERGENT B4 ;  /* 0x0000000000047941 */ /* 0x000fea0003800200 */
.L_x_7380:
        /* <DEDUP_REMOVED lines=22> */
.L_x_7375:
        /* <DEDUP_REMOVED lines=32> */
[----:B---3-5:R-:W-:Y:S05]  /*19570*/  CALL.REL.NOINC `($__internal_16_$__cuda_sm3x_div_rn_ftz_f32_slowpath) ;  /* 0x000000fc00e47944 */ /* 0x028fea0003c00000 */
.L_x_7383:
[----:B------:R-:W-:Y:S05]  /*19580*/  BSYNC.RECONVERGENT B4 ;  /* 0x0000000000047941 */ /* 0x000fea0003800200 */
.L_x_7382:
        /* <DEDUP_REMOVED lines=22> */
.L_x_7374:
        /* <DEDUP_REMOVED lines=26> */
.L_x_7387:
[----:B------:R-:W-:Y:S05]  /*19890*/  BSYNC.RECONVERGENT B4 ;  /* 0x0000000000047941 */ /* 0x000fea0003800200 */
.L_x_7386:
[----:B------:R-:W-:Y:S02]  /*198a0*/  HFMA2 R3, -RZ, RZ, 0.89990234375, 10328 ;  /* 0x3b33710bff037431 */ /* 0x000fe400000001ff */
[----:B------:R-:W-:Y:S01]  /*198b0*/  FMUL.FTZ R0, R2, R2 ;  /* 0x0000000202007220 */ /* 0x000fe20000410000 */
[----:B------:R-:W-:Y:S02]  /*198c0*/  MOV R5, 0x3fd774eb ;  /* 0x3fd774eb00057802 */ /* 0x000fe40000000f00 */
[----:B------:R-:W-:Y:S01]  /*198d0*/  FSETP.NEU.FTZ.AND P1, PT, R27, R30, PT ;  /* 0x0000001e1b00720b */ /* 0x000fe20003f3d000 */
[C---:B------:R-:W-:Y:S01]  /*198e0*/  FFMA.FTZ R3, R0.reuse, R3, -0.015681877732276916504 ;  /* 0xbc80774800037423 */ /* 0x040fe20000010003 */
        /* <DEDUP_REMOVED lines=17> */
.L_x_7385:
        /* <DEDUP_REMOVED lines=28> */
.L_x_7389:
[----:B------:R-:W-:Y:S05]  /*19bc0*/  BSYNC.RECONVERGENT B4 ;  /* 0x0000000000047941 */ /* 0x000fea0003800200 */
.L_x_7388:
        /* <DEDUP_REMOVED lines=22> */
.L_x_7384:
        /* <DEDUP_REMOVED lines=33> */
.L_x_7391:
[----:B------:R-:W-:Y:S05]  /*19f40*/  BSYNC.RECONVERGENT B4 ;  /* 0x0000000000047941 */ /* 0x000fea0003800200 */
.L_x_7390:
        /* <DEDUP_REMOVED lines=21> */
.L_x_7379:
[----:B------:R-:W-:Y:S05]  /*1a0a0*/  BSYNC.RECONVERGENT B3 ;  /* 0x0000000000037941 */ /* 0x000fea0003800200 */
.L_x_7373:
[----:B------:R-:W-:Y:S01]  /*1a0b0*/  FADD.FTZ R3, R28, 0.69314718246459960938 ;  /* 0x3f3172181c037421 */ /* 0x000fe20000010000 */
[----:B------:R-:W-:-:S04]  /*1a0c0*/  LOP3.LUT R11, R30, 0x80000000, R11, 0xb8, !PT ;  /* 0x800000001e0b7812 */ /* 0x000fc800078eb80b */
[----:B------:R-:W-:-:S07]  /*1a0d0*/  LOP3.LUT R10, R3, 0x80000000, R10, 0xb8, !PT ;  /* 0x80000000030a7812 */ /* 0x000fce00078eb80a */
.L_x_7345:
[----:B------:R-:W-:Y:S05]  /*1a0e0*/  BSYNC.RECONVERGENT B2 ;  /* 0x0000000000027941 */ /* 0x000fea0003800200 */
.L_x_7343:
[----:B------:R-:W-:Y:S05]  /*1a0f0*/  WARPSYNC.ALL ;  /* 0x0000000000007948 */ /* 0x000fea0003800000 */
[C---:B-----5:R-:W-:Y:S01]  /*1a100*/  FSETP.NAN.FTZ.AND P1, PT, |R12|.reuse, |R12|, PT ;  /* 0x4000000c0c00720b */ /* 0x060fe20003f38200 */
[----:B------:R-:W-:Y:S01]  /*1a110*/  BSSY.RECONVERGENT B2, `(.L_x_7392) ;  /* 0x0000286000027945 */ /* 0x000fe20003800200 */
[C---:B------:R-:W-:Y:S01]  /*1a120*/  FSETP.NAN.FTZ.AND P0, PT, |R13|.reuse, |R13|, PT ;  /* 0x4000000d0d00720b */ /* 0x040fe20003f18200 */
[----:B0-----:R-:W-:Y:S01]  /*1a130*/  FADD.FTZ R27, |R12|, -RZ ;  /* 0x800000ff0c1b7221 */ /* 0x001fe20000010200 */
        /* <DEDUP_REMOVED lines=17> */
.L_x_7393:
        /* <DEDUP_REMOVED lines=70> */
.L_x_7401:
[----:B------:R-:W-:-:S04]  /*1a6b0*/  FADD.FTZ R4, -R0, R5 ;  /* 0x0000000500047221 */ /* 0x000fc80000010100 */
[----:B------:R-:W-:-:S07]  /*1a6c0*/  FMUL.FTZ R4, R4, 0.5 ;  /* 0x3f00000004047820 */ /* 0x000fce0000410000 */
.L_x_7402:
[----:B------:R-:W-:Y:S05]  /*1a6d0*/  BSYNC.RECONVERGENT B1 ;  /* 0x0000000000017941 */ /* 0x000fea0003800200 */
.L_x_7400:
        /* <DEDUP_REMOVED lines=11> */
.L_x_7404:
[----:B------:R-:W-:-:S04]  /*1a790*/  FADD.FTZ R25, R2, -R25 ;  /* 0x8000001902197221 */ /* 0x000fc80000010000 */
[----:B------:R-:W-:-:S07]  /*1a7a0*/  FMUL.FTZ R25, R25, 0.5 ;  /* 0x3f00000019197820 */ /* 0x000fce0000410000 */
.L_x_7405:
[----:B------:R-:W-:Y:S05]  /*1a7b0*/  BSYNC.RECONVERGENT B1 ;  /* 0x0000000000017941 */ /* 0x000fea0003800200 */
.L_x_7403:
        /* <DEDUP_REMOVED lines=35> */
.L_x_7399:
        /* <DEDUP_REMOVED lines=35> */
.L_x_7406:
[----:B------:R-:W-:-:S04]  /*1ac20*/  FADD.FTZ R25, -R30, 1 ;  /* 0x3f8000001e197421 */ /* 0x000fc80000010100 */
[----:B------:R-:W-:-:S06]  /*1ac30*/  FMUL.FTZ R4, R0, R25 ;  /* 0x0000001900047220 */ /* 0x000fcc0000410000 */
[----:B------:R-:W0:Y:S08]  /*1ac40*/  MUFU.SQRT R4, R4 ;  /* 0x0000000400047308 */ /* 0x000e300000002000 */
[----:B0-----:R-:W0:Y:S02]  /*1ac50*/  MUFU.RCP R6, R4 ;  /* 0x0000000400067308 */ /* 0x001e240000001000 */
[----:B0-----:R-:W-:Y:S01]  /*1ac60*/  FMUL.FTZ R29, R27, R6 ;  /* 0x000000061b1d7220 */ /* 0x001fe20000410000 */
[----:B------:R-:W-:Y:S06]  /*1ac70*/  BRA `(.L_x_7397) ;  /* 0x0000000000047947 */ /* 0x000fec0003800000 */
.L_x_7398:
[----:B------:R0:W1:Y:S02]  /*1ac80*/  MUFU.SQRT R29, R27 ;  /* 0x0000001b001d7308 */ /* 0x0000640000002000 */
.L_x_7397:
[----:B------:R-:W-:Y:S05]  /*1ac90*/  BSYNC.RECONVERGENT B0 ;  /* 0x0000000000007941 */ /* 0x000fea0003800200 */
.L_x_7396:
        /* <DEDUP_REMOVED lines=35> */
.L_x_7410:
        /* <DEDUP_REMOVED lines=23> */
.L_x_7416:
[----:B------:R-:W-:-:S04]  /*1b040*/  FADD.FTZ R3, -R3, R2 ;  /* 0x0000000203037221 */ /* 0x000fc80000010100 */
[----:B------:R-:W-:-:S07]  /*1b050*/  FMUL.FTZ R3, R3, 0.5 ;  /* 0x3f00000003037820 */ /* 0x000fce0000410000 */
.L_x_7417:
[----:B------:R-:W-:Y:S05]  /*1b060*/  BSYNC.RECONVERGENT B4 ;  /* 0x0000000000047941 */ /* 0x000fea0003800200 */
.L_x_7415:
[----:B------:R-:W-:Y:S01]  /*1b070*/  FADD.FTZ R0, R3, R0 ;  /* 0x0000000003007221 */ /* 0x000fe20000010000 */
[----:B------:R-:W-:-:S04]  /*1b080*/  FADD.FTZ R7, R30, R7 ;  /* 0x000000071e077221 */ /* 0x000fc80000010000 */
[----:B------:R-:W-:-:S04]  /*1b090*/  FMUL.FTZ R0, R0, R7 ;  /* 0x0000000700007220 */ /* 0x000fc80000410000 */
[----:B------:R2:W3:Y:S01]  /*1b0a0*/  MUFU.SQRT R28, R0 ;  /* 0x00000000001c7308 */ /* 0x0004e20000002000 */
[----:B------:R-:W-:Y:S05]  /*1b0b0*/  BRA `(.L_x_7418) ;  /* 0x0000000000487947 */ /* 0x000fea0003800000 */
.L_x_7414:
        /* <DEDUP_REMOVED lines=12> */
.L_x_7413:
[----:B------:R-:W-:Y:S01]  /*1b180*/  FADD.FTZ R0, R7, 1 ;  /* 0x3f80000007007421 */ /* 0x000fe20000010000 */
[----:B0-----:R-:W-:Y:S01]  /*1b190*/  MUFU.SQRT R27, R27 ;  /* 0x0000001b001b7308 */ /* 0x001fe20000002000 */
[----:B------:R-:W-:Y:S02]  /*1b1a0*/  MOV R30, 0x3f800000 ;  /* 0x3f800000001e7802 */ /* 0x000fe40000000f00 */
[----:B------:R-:W-:-:S06]  /*1b1b0*/  FMUL.FTZ R0, R0, 0.5 ;  /* 0x3f00000000007820 */ /* 0x000fcc0000410000 */
[----:B------:R-:W0:Y:S02]  /*1b1c0*/  MUFU.SQRT R0, R0 ;  /* 0x0000000000007308 */ /* 0x000e240000002000 */
[----:B0-----:R-:W-:-:S07]  /*1b1d0*/  FMUL.FTZ R28, R27, R0 ;  /* 0x000000001b1c7220 */ /* 0x001fce0000410000 */
.L_x_7418:
[----:B------:R-:W-:Y:S05]  /*1b1e0*/  BSYNC.RECONVERGENT B1 ;  /* 0x0000000000017941 */ /* 0x000fea0003800200 */
.L_x_7412:
[----:B------:R-:W-:Y:S05]  /*1b1f0*/  BRA `(.L_x_7419) ;  /* 0x0000000000087947 */ /* 0x000fea0003800000 */
.L_x_7409:
[----:B------:R-:W-:Y:S01]  /*1b200*/  FMUL.FTZ R28, R7, 16777216 ;  /* 0x4b800000071c7820 */ /* 0x000fe20000410000 */
[----:B------:R-:W-:-:S07]  /*1b210*/  FMUL.FTZ R30, R30, 16777216 ;  /* 0x4b8000001e1e7820 */ /* 0x000fce0000410000 */
.L_x_7419:
[----:B------:R-:W-:Y:S05]  /*1b220*/  BSYNC.RELIABLE B0 ;  /* 0x0000000000007941 */ /* 0x000fea0003800100 */
.L_x_7408:
        /* <DEDUP_REMOVED lines=17> */
.L_x_7421:
[----:B------:R-:W-:Y:S05]  /*1b340*/  BSYNC.RECONVERGENT B4 ;  /* 0x0000000000047941 */ /* 0x000fea0003800200 */
.L_x_7420:
        /* <DEDUP_REMOVED lines=28> */
.L_x_7411:
[----:B------:R-:W-:Y:S05]  /*1b510*/  BSYNC.RECONVERGENT B3 ;  /* 0x0000000000037941 */ /* 0x000fea0003800200 */
.L_x_7407:
[----:B-1----:R-:W-:Y:S02]  /*1b520*/  LOP3.LUT R12, R29, 0x80000000, R12, 0xb8, !PT ;  /* 0x800000001d0c7812 */ /* 0x002fe400078eb80c */
[----:B------:R-:W-:Y:S01]  /*1b530*/  LOP3.LUT R13, R4, 0x80000000, R13, 0xb8, !PT ;  /* 0x80000000040d7812 */ /* 0x000fe200078eb80d */
[----:B------:R-:W-:Y:S06]  /*1b540*/  BRA `(.L_x_7394) ;  /* 0x0000001400087947 */ /* 0x000fec0003800000 */
.L_x_7395:
        /* <DEDUP_REMOVED lines=31> */
[----:B---3--:R-:W-:Y:S05]  /*1b740*/  CALL.REL.NOINC `($__internal_16_$__cuda_sm3x_div_rn_ftz_f32_slowpath) ;  /* 0x000000dc00707944 */ /* 0x008fea0003c00000 */
[----:B------:R-:W-:-:S07]  /*1b750*/  MOV R2, R0 ;  /* 0x0000000000027202 */ /* 0x000fce0000000f00 */
.L_x_7427:
[----:B------:R-:W-:Y:S05]  /*1b760*/  BSYNC.RECONVERGENT B4 ;  /* 0x0000000000047941 */ /* 0x000fea0003800200 */
.L_x_7426:
        /* <DEDUP_REMOVED lines=22> */
.L_x_7425:
        /* <DEDUP_REMOVED lines=27> */
[----:B---3--:R-:W-:Y:S05]  /*1ba80*/  CALL.REL.NOINC `($__internal_16_$__cuda_sm3x_div_rn_ftz_f32_slowpath) ;  /* 0x000000d800a07944 */ /* 0x008fea0003c00000 */
.L_x_7430:
[----:B------:R-:W-:Y:S05]  /*1ba90*/  BSYNC.RECONVERGENT B4 ;  /* 0x0000000000047941 */ /* 0x000fea0003800200 */
.L_x_7429:
        /* <DEDUP_REMOVED lines=22> */
.L_x_7424:
        /* <DEDUP_REMOVED lines=32> */
[----:B---3--:R-:W-:Y:S05]  /*1be00*/  CALL.REL.NOINC `($__internal_16_$__cuda_sm3x_div_rn_ftz_f32_slowpath) ;  /* 0x000000d400c07944 */ /* 0x008fea0003c00000 */
.L_x_7432:
[----:B------:R-:W-:Y:S05]  /*1be10*/  BSYNC.RECONVERGENT B4 ;  /* 0x0000000000047941 */ /* 0x000fea0003800200 */
.L_x_7431:
        /* <DEDUP_REMOVED lines=22> */
.L_x_7423:
        /* <DEDUP_REMOVED lines=26> */
.L_x_7436:
[----:B------:R-:W-:Y:S05]  /*1c120*/  BSYNC.RECONVERGENT B4 ;  /* 0x0000000000047941 */ /* 0x000fea0003800200 */
.L_x_7435:
        /* <DEDUP_REMOVED lines=22> */
.L_x_7434:
        /* <DEDUP_REMOVED lines=28> */
.L_x_7438:
[----:B------:R-:W-:Y:S05]  /*1c450*/  BSYNC.RECONVERGENT B4 ;  /* 0x0000000000047941 */ /* 0x000fea0003800200 */
.L_x_7437:
        /* <DEDUP_REMOVED lines=22> */
.L_x_7433:
        /* <DEDUP_REMOVED lines=33> */
.L_x_7440:
[----:B------:R-:W-:Y:S05]  /*1c7d0*/  BSYNC.RECONVERGENT B4 ;  /* 0x0000000000047941 */ /* 0x000fea0003800200 */
.L_x_7439:
        /* <DEDUP_REMOVED lines=21> */
.L_x_7428:
[----:B------:R-:W-:Y:S05]  /*1c930*/  BSYNC.RECONVERGENT B3 ;  /* 0x0000000000037941 */ /* 0x000fea0003800200 */
.L_x_7422:
[----:B------:R-:W-:Y:S01]  /*1c940*/  FADD.FTZ R3, R28, 0.69314718246459960938 ;  /* 0x3f3172181c037421 */ /* 0x000fe20000010000 */
[----:B------:R-:W-:-:S04]  /*1c950*/  LOP3.LUT R13, R30, 0x80000000, R13, 0xb8, !PT ;  /* 0x800000001e0d7812 */ /* 0x000fc800078eb80d */
[----:B------:R-:W-:-:S07]  /*1c960*/  LOP3.LUT R12, R3, 0x80000000, R12, 0xb8, !PT ;  /* 0x80000000030c7812 */ /* 0x000fce00078eb80c */
.L_x_7394:
[----:B------:R-:W-:Y:S05]  /*1c970*/  BSYNC.RECONVERGENT B2 ;  /* 0x0000000000027941 */ /* 0x000fea0003800200 */
.L_x_7392:
[----:B------:R-:W-:Y:S05]  /*1c980*/  WARPSYNC.ALL ;  /* 0x0000000000007948 */ /* 0x000fea0003800000 */
[C---:B------:R-:W-:Y:S01]  /*1c990*/  FSETP.NAN.FTZ.AND P1, PT, |R14|.reuse, |R14|, PT ;  /* 0x4000000e0e00720b */ /* 0x040fe20003f38200 */
        /* <DEDUP_REMOVED lines=20> */
.L_x_7442:
        /* <DEDUP_REMOVED lines=70> */
.L_x_7450:
[----:B------:R-:W-:-:S04]  /*1cf40*/  FADD.FTZ R4, -R0, R5 ;  /* 0x0000000500047221 */ /* 0x000fc80000010100 */
[----:B------:R-:W-:-:S07]  /*1cf50*/  FMUL.FTZ R4, R4, 0.5 ;  /* 0x3f00000004047820 */ /* 0x000fce0000410000 */
.L_x_7451:
[----:B------:R-:W-:Y:S05]  /*1cf60*/  BSYNC.RECONVERGENT B1 ;  /* 0x0000000000017941 */ /* 0x000fea0003800200 */
.L_x_7449:
        /* <DEDUP_REMOVED lines=11> */
.L_x_7453:
[----:B------:R-:W-:-:S04]  /*1d020*/  FADD.FTZ R25, R2, -R25 ;  /* 0x8000001902197221 */ /* 0x000fc80000010000 */
[----:B------:R-:W-:-:S07]  /*1d030*/  FMUL.FTZ R25, R25, 0.5 ;  /* 0x3f00000019197820 */ /* 0x000fce0000410000 */
.L_x_7454:
[----:B------:R-:W-:Y:S05]  /*1d040*/  BSYNC.RECONVERGENT B1 ;  /* 0x0000000000017941 */ /* 0x000fea0003800200 */
.L_x_7452:
        /* <DEDUP_REMOVED lines=35> */
.L_x_7448:
        /* <DEDUP_REMOVED lines=35> */
.L_x_7455:
[----:B------:R-:W-:-:S04]  /*1d4b0*/  FADD.FTZ R25, -R30, 1 ;  /* 0x3f8000001e197421 */ /* 0x000fc80000010100 */
[----:B------:R-:W-:-:S06]  /*1d4c0*/  FMUL.FTZ R4, R0, R25 ;  /* 0x0000001900047220 */ /* 0x000fcc0000410000 */
[----:B------:R-:W0:Y:S08]  /*1d4d0*/  MUFU.SQRT R4, R4 ;  /* 0x0000000400047308 */ /* 0x000e300000002000 */
[----:B0-----:R-:W0:Y:S02]  /*1d4e0*/  MUFU.RCP R6, R4 ;  /* 0x0000000400067308 */ /* 0x001e240000001000 */
[----:B0-----:R-:W-:Y:S01]  /*1d4f0*/  FMUL.FTZ R29, R27, R6 ;  /* 0x000000061b1d7220 */ /* 0x001fe20000410000 */
[----:B------:R-:W-:Y:S06]  /*1d500*/  BRA `(.L_x_7446) ;  /* 0x0000000000047947 */ /* 0x000fec0003800000 */
.L_x_7447:
[----:B------:R0:W1:Y:S02]  /*1d510*/  MUFU.SQRT R29, R27 ;  /* 0x0000001b001d7308 */ /* 0x0000640000002000 */
.L_x_7446:
[----:B------:R-:W-:Y:S05]  /*1d520*/  BSYNC.RECONVERGENT B0 ;  /* 0x0000000000007941 */ /* 0x000fea0003800200 */
.L_x_7445:
        /* <DEDUP_REMOVED lines=35> */
.L_x_7459:
        /* <DEDUP_REMOVED lines=23> */
.L_x_7465:
[----:B------:R-:W-:-:S04]  /*1d8d0*/  FADD.FTZ R3, -R3, R2 ;  /* 0x0000000203037221 */ /* 0x000fc80000010100 */
[----:B------:R-:W-:-:S07]  /*1d8e0*/  FMUL.FTZ R3, R3, 0.5 ;  /* 0x3f00000003037820 */ /* 0x000fce0000410000 */
.L_x_7466:
[----:B------:R-:W-:Y:S05]  /*1d8f0*/  BSYNC.RECONVERGENT B4 ;  /* 0x0000000000047941 */ /* 0x000fea0003800200 */
.L_x_7464:
[----:B------:R-:W-:Y:S01]  /*1d900*/  FADD.FTZ R0, R3, R0 ;  /* 0x0000000003007221 */ /* 0x000fe20000010000 */
[----:B------:R-:W-:-:S04]  /*1d910*/  FADD.FTZ R7, R30, R7 ;  /* 0x000000071e077221 */ /* 0x000fc80000010000 */
[----:B------:R-:W-:-:S04]  /*1d920*/  FMUL.FTZ R0, R0, R7 ;  /* 0x0000000700007220 */ /* 0x000fc80000410000 */
[----:B------:R2:W3:Y:S01]  /*1d930*/  MUFU.SQRT R28, R0 ;  /* 0x00000000001c7308 */ /* 0x0004e20000002000 */
[----:B------:R-:W-:Y:S05]  /*1d940*/  BRA `(.L_x_7467) ;  /* 0x0000000000487947 */ /* 0x000fea0003800000 */
.L_x_7463:
        /* <DEDUP_REMOVED lines=12> */
.L_x_7462:
[----:B------:R-:W-:Y:S01]  /*1da10*/  FADD.FTZ R0, R7, 1 ;  /* 0x3f80000007007421 */ /* 0x000fe20000010000 */
[----:B0-----:R-:W-:Y:S01]  /*1da20*/  MUFU.SQRT R27, R27 ;  /* 0x0000001b001b7308 */ /* 0x001fe20000002000 */
[----:B------:R-:W-:Y:S02]  /*1da30*/  MOV R30, 0x3f800000 ;  /* 0x3f800000001e7802 */ /* 0x000fe40000000f00 */
[----:B------:R-:W-:-:S06]  /*1da40*/  FMUL.FTZ R0, R0, 0.5 ;  /* 0x3f00000000007820 */ /* 0x000fcc0000410000 */
[----:B------:R-:W0:Y:S02]  /*1da50*/  MUFU.SQRT R0, R0 ;  /* 0x0000000000007308 */ /* 0x000e240000002000 */
[----:B0-----:R-:W-:-:S07]  /*1da60*/  FMUL.FTZ R28, R27, R0 ;  /* 0x000000001b1c7220 */ /* 0x001fce0000410000 */
.L_x_7467:
[----:B------:R-:W-:Y:S05]  /*1da70*/  BSYNC.RECONVERGENT B1 ;  /* 0x0000000000017941 */ /* 0x000fea0003800200 */
.L_x_7461:
[----:B------:R-:W-:Y:S05]  /*1da80*/  BRA `(.L_x_7468) ;  /* 0x0000000000087947 */ /* 0x000fea0003800000 */
.L_x_7458:
[----:B------:R-:W-:Y:S01]  /*1da90*/  FMUL.FTZ R28, R7, 16777216 ;  /* 0x4b800000071c7820 */ /* 0x000fe20000410000 */
[----:B------:R-:W-:-:S07]  /*1daa0*/  FMUL.FTZ R30, R30, 16777216 ;  /* 0x4b8000001e1e7820 */ /* 0x000fce0000410000 */
.L_x_7468:
[----:B------:R-:W-:Y:S05]  /*1dab0*/  BSYNC.RELIABLE B0 ;  /* 0x0000000000007941 */ /* 0x000fea0003800100 */
.L_x_7457:
        /* <DEDUP_REMOVED lines=17> */
.L_x_7470:
[----:B------:R-:W-:Y:S05]  /*1dbd0*/  BSYNC.RECONVERGENT B4 ;  /* 0x0000000000047941 */ /* 0x000fea0003800200 */
.L_x_7469:
        /* <DEDUP_REMOVED lines=28> */
.L_x_7460:
[----:B------:R-:W-:Y:S05]  /*1dda0*/  BSYNC.RECONVERGENT B3 ;  /* 0x0000000000037941 */ /* 0x000fea0003800200 */
.L_x_7456:
[----:B-1----:R-:W-:Y:S02]  /*1ddb0*/  LOP3.LUT R14, R29, 0x80000000, R14, 0xb8, !PT ;  /* 0x800000001d0e7812 */ /* 0x002fe400078eb80e */
[----:B------:R-:W-:Y:S01]  /*1ddc0*/  LOP3.LUT R15, R4, 0x80000000, R15, 0xb8, !PT ;  /* 0x80000000040f7812 */ /* 0x000fe200078eb80f */
[----:B------:R-:W-:Y:S06]  /*1ddd0*/  BRA `(.L_x_7443) ;  /* 0x0000001400087947 */ /* 0x000fec0003800000 */
.L_x_7444:
        /* <DEDUP_REMOVED lines=33> */
.L_x_7476:
[----:B------:R-:W-:Y:S05]  /*1dff0*/  BSYNC.RECONVERGENT B4 ;  /* 0x0000000000047941 */ /* 0x000fea0003800200 */
.L_x_7475:
        /* <DEDUP_REMOVED lines=22> */
.L_x_7474:
        /* <DEDUP_REMOVED lines=28> */
.L_x_7479:
[----:B------:R-:W-:Y:S05]  /*1e320*/  BSYNC.RECONVERGENT B4 ;  /* 0x0000000000047941 */ /* 0x000fea0003800200 */
.L_x_7478:
        /* <DEDUP_REMOVED lines=22> */
.L_x_7473:
        /* <DEDUP_REMOVED lines=33> */
.L_x_7481:
[----:B------:R-:W-:Y:S05]  /*1e6a0*/  BSYNC.RECONVERGENT B4 ;  /* 0x0000000000047941 */ /* 0x000fea0003800200 */
.L_x_7480:
        /* <DEDUP_REMOVED lines=22> */
.L_x_7472:
        /* <DEDUP_REMOVED lines=26> */
.L_x_7485:
[----:B------:R-:W-:Y:S05]  /*1e9b0*/  BSYNC.RECONVERGENT B4 ;  /* 0x0000000000047941 */ /* 0x000fea0003800200 */
.L_x_7484:
        /* <DEDUP_REMOVED lines=22> */
.L_x_7483:
        /* <DEDUP_REMOVED lines=28> */
.L_x_7487:
[----:B------:R-:W-:Y:S05]  /*1ece0*/  BSYNC.RECONVERGENT B4 ;  /* 0x0000000000047941 */ /* 0x000fea0003800200 */
.L_x_7486:
        /* <DEDUP_REMOVED lines=22> */
.L_x_7482:
        /* <DEDUP_REMOVED lines=33> */
.L_x_7489:
[----:B------:R-:W-:Y:S05]  /*1f060*/  BSYNC.RECONVERGENT B4 ;  /* 0x0000000000047941 */ /* 0x000fea0003800200 */
.L_x_7488:
        /* <DEDUP_REMOVED lines=21> */
.L_x_7477:
[----:B------:R-:W-:Y:S05]  /*1f1c0*/  BSYNC.RECONVERGENT B3 ;  /* 0x0000000000037941 */ /* 0x000fea0003800200 */
.L_x_7471:
[----:B------:R-:W-:Y:S01]  /*1f1d0*/  FADD.FTZ R3, R28, 0.69314718246459960938 ;  /* 0x3f3172181c037421 */ /* 0x000fe20000010000 */
[----:B------:R-:W-:-:S04]  /*1f1e0*/  LOP3.LUT R15, R30, 0x80000000, R15, 0xb8, !PT ;  /* 0x800000001e0f7812 */ /* 0x000fc800078eb80f */
[----:B------:R-:W-:-:S07]  /*1f1f0*/  LOP3.LUT R14, R3, 0x80000000, R14, 0xb8, !PT ;  /* 0x80000000030e7812 */ /* 0x000fce00078eb80e */
.L_x_7443:
[----:B------:R-:W-:Y:S05]  /*1f200*/  BSYNC.RECONVERGENT B2 ;  /* 0x0000000000027941 */ /* 0x000fea0003800200 */
.L_x_7441:
        /* <DEDUP_REMOVED lines=22> */
.L_x_7491:
        /* <DEDUP_REMOVED lines=70> */
.L_x_7499:
[----:B------:R-:W-:-:S04]  /*1f7d0*/  FADD.FTZ R4, -R0, R5 ;  /* 0x0000000500047221 */ /* 0x000fc80000010100 */
[----:B------:R-:W-:-:S07]  /*1f7e0*/  FMUL.FTZ R4, R4, 0.5 ;  /* 0x3f00000004047820 */ /* 0x000fce0000410000 */
.L_x_7500:
[----:B------:R-:W-:Y:S05]  /*1f7f0*/  BSYNC.RECONVERGENT B1 ;  /* 0x0000000000017941 */ /* 0x000fea0003800200 */
.L_x_7498:
        /* <DEDUP_REMOVED lines=11> */
.L_x_7502:
[----:B------:R-:W-:-:S04]  /*1f8b0*/  FADD.FTZ R25, R2, -R25 ;  /* 0x8000001902197221 */ /* 0x000fc80000010000 */
[----:B------:R-:W-:-:S07]  /*1f8c0*/  FMUL.FTZ R25, R25, 0.5 ;  /* 0x3f00000019197820 */ /* 0x000fce0000410000 */
.L_x_7503:
[----:B------:R-:W-:Y:S05]  /*1f8d0*/  BSYNC.RECONVERGENT B1 ;  /* 0x0000000000017941 */ /* 0x000fea0003800200 */
.L_x_7501:
        /* <DEDUP_REMOVED lines=35> */
.L_x_7497:
        /* <DEDUP_REMOVED lines=35> */
.L_x_7504:
[----:B------:R-:W-:-:S04]  /*1fd40*/  FADD.FTZ R25, -R30, 1 ;  /* 0x3f8000001e197421 */ /* 0x000fc80000010100 */
[----:B------:R-:W-:-:S06]  /*1fd50*/  FMUL.FTZ R4, R0, R25 ;  /* 0x0000001900047220 */ /* 0x000fcc0000410000 */
[----:B------:R-:W0:Y:S08]  /*1fd60*/  MUFU.SQRT R4, R4 ;  /* 0x0000000400047308 */ /* 0x000e300000002000 */
[----:B0-----:R-:W0:Y:S02]  /*1fd70*/  MUFU.RCP R6, R4 ;  /* 0x0000000400067308 */ /* 0x001e240000001000 */
[----:B0-----:R-:W-:Y:S01]  /*1fd80*/  FMUL.FTZ R29, R27, R6 ;  /* 0x000000061b1d7220 */ /* 0x001fe20000410000 */
[----:B------:R-:W-:Y:S06]  /*1fd90*/  BRA `(.L_x_7495) ;  /* 0x0000000000047947 */ /* 0x000fec0003800000 */
.L_x_7496:
[----:B------:R0:W1:Y:S02]  /*1fda0*/  MUFU.SQRT R29, R27 ;  /* 0x0000001b001d7308 */ /* 0x0000640000002000 */
.L_x_7495:
[----:B------:R-:W-:Y:S05]  /*1fdb0*/  BSYNC.RECONVERGENT B0 ;  /* 0x0000000000007941 */ /* 0x000fea0003800200 */
.L_x_7494:
        /* <DEDUP_REMOVED lines=35> */
.L_x_7508:
        /* <DEDUP_REMOVED lines=23> */
.L_x_7514:
[----:B------:R-:W-:-:S04]  /*20160*/  FADD.FTZ R3, -R3, R2 ;  /* 0x0000000203037221 */ /* 0x000fc80000010100 */
[----:B------:R-:W-:-:S07]  /*20170*/  FMUL.FTZ R3, R3, 0.5 ;  /* 0x3f00000003037820 */ /* 0x000fce0000410000 */
.L_x_7515:
[----:B------:R-:W-:Y:S05]  /*20180*/  BSYNC.RECONVERGENT B4 ;  /* 0x0000000000047941 */ /* 0x000fea0003800200 */
.L_x_7513:
[----:B------:R-:W-:Y:S01]  /*20190*/  FADD.FTZ R0, R3, R0 ;  /* 0x0000000003007221 */ /* 0x000fe20000010000 */
[----:B------:R-:W-:-:S04]  /*201a0*/  FADD.FTZ R7, R30, R7 ;  /* 0x000000071e077221 */ /* 0x000fc80000010000 */
[----:B------:R-:W-:-:S04]  /*201b0*/  FMUL.FTZ R0, R0, R7 ;  /* 0x0000000700007220 */ /* 0x000fc80000410000 */
[----:B------:R2:W3:Y:S01]  /*201c0*/  MUFU.SQRT R28, R0 ;  /* 0x00000000001c7308 */ /* 0x0004e20000002000 */
[----:B------:R-:W-:Y:S05]  /*201d0*/  BRA `(.L_x_7516) ;  /* 0x0000000000487947 */ /* 0x000fea0003800000 */
.L_x_7512:
        /* <DEDUP_REMOVED lines=12> */
.L_x_7511:
[----:B------:R-:W-:Y:S01]  /*202a0*/  FADD.FTZ R0, R7, 1 ;  /* 0x3f80000007007421 */ /* 0x000fe20000010000 */
[----:B0-----:R-:W-:Y:S01]  /*202b0*/  MUFU.SQRT R27, R27 ;  /* 0x0000001b001b7308 */ /* 0x001fe20000002000 */
[----:B------:R-:W-:Y:S02]  /*202c0*/  MOV R30, 0x3f800000 ;  /* 0x3f800000001e7802 */ /* 0x000fe40000000f00 */
[----:B------:R-:W-:-:S06]  /*202d0*/  FMUL.FTZ R0, R0, 0.5 ;  /* 0x3f00000000007820 */ /* 0x000fcc0000410000 */
[----:B------:R-:W0:Y:S02]  /*202e0*/  MUFU.SQRT R0, R0 ;  /* 0x0000000000007308 */ /* 0x000e240000002000 */
[----:B0-----:R-:W-:-:S07]  /*202f0*/  FMUL.FTZ R28, R27, R0 ;  /* 0x000000001b1c7220 */ /* 0x001fce0000410000 */
.L_x_7516:
[----:B------:R-:W-:Y:S05]  /*20300*/  BSYNC.RECONVERGENT B1 ;  /* 0x0000000000017941 */ /* 0x000fea0003800200 */
.L_x_7510:
[----:B------:R-:W-:Y:S05]  /*20310*/  BRA `(.L_x_7517) ;  /* 0x0000000000087947 */ /* 0x000fea0003800000 */
.L_x_7507:
[----:B------:R-:W-:Y:S01]  /*20320*/  FMUL.FTZ R28, R7, 16777216 ;  /* 0x4b800000071c7820 */ /* 0x000fe20000410000 */
[----:B------:R-:W-:-:S07]  /*20330*/  FMUL.FTZ R30, R30, 16777216 ;  /* 0x4b8000001e1e7820 */ /* 0x000fce0000410000 */
.L_x_7517:
[----:B------:R-:W-:Y:S05]  /*20340*/  BSYNC.RELIABLE B0 ;  /* 0x0000000000007941 */ /* 0x000fea0003800100 */
.L_x_7506:
        /* <DEDUP_REMOVED lines=17> */
.L_x_7519:
[----:B------:R-:W-:Y:S05]  /*20460*/  BSYNC.RECONVERGENT B4 ;  /* 0x0000000000047941 */ /* 0x000fea0003800200 */
.L_x_7518:
        /* <DEDUP_REMOVED lines=28> */
.L_x_7509:
[----:B------:R-:W-:Y:S05]  /*20630*/  BSYNC.RECONVERGENT B3 ;  /* 0x0000000000037941 */ /* 0x000fea0003800200 */
.L_x_7505:
[----:B-1----:R-:W-:Y:S02]  /*20640*/  LOP3.LUT R16, R29, 0x80000000, R16, 0xb8, !PT ;  /* 0x800000001d107812 */ /* 0x002fe400078eb810 */
[----:B------:R-:W-:Y:S01]  /*20650*/  LOP3.LUT R17, R4, 0x80000000, R17, 0xb8, !PT ;  /* 0x8000000004117812 */ /* 0x000fe200078eb811 */
[----:B------:R-:W-:Y:S06]  /*20660*/  BRA `(.L_x_7492) ;  /* 0x0000001400087947 */ /* 0x000fec0003800000 */
.L_x_7493:
        /* <DEDUP_REMOVED lines=33> */
.L_x_7525:
[----:B------:R-:W-:Y:S05]  /*20880*/  BSYNC.RECONVERGENT B4 ;  /* 0x0000000000047941 */ /* 0x000fea0003800200 */
.L_x_7524:
        /* <DEDUP_REMOVED lines=22> */
.L_x_7523:
        /* <DEDUP_REMOVED lines=28> */
.L_x_7528:
[----:B------:R-:W-:Y:S05]  /*20bb0*/  BSYNC.RECONVERGENT B4 ;  /* 0x0000000000047941 */ /* 0x000fea0003800200 */
.L_x_7527:
        /* <DEDUP_REMOVED lines=22> */
.L_x_7522:
        /* <DEDUP_REMOVED lines=33> */
.L_x_7530:
[----:B------:R-:W-:Y:S05]  /*20f30*/  BSYNC.RECONVERGENT B4 ;  /* 0x0000000000047941 */ /* 0x000fea0003800200 */
.L_x_7529:
        /* <DEDUP_REMOVED lines=22> */
.L_x_7521:
        /* <DEDUP_REMOVED lines=26> */
.L_x_7534:
[----:B------:R-:W-:Y:S05]  /*21240*/  BSYNC.RECONVERGENT B4 ;  /* 0x0000000000047941 */ /* 0x000fea0003800200 */
.L_x_7533:
        /* <DEDUP_REMOVED lines=22> */
.L_x_7532:
        /* <DEDUP_REMOVED lines=28> */
.L_x_7536:
[----:B------:R-:W-:Y:S05]  /*21570*/  BSYNC.RECONVERGENT B4 ;  /* 0x0000000000047941 */ /* 0x000fea0003800200 */
.L_x_7535:
        /* <DEDUP_REMOVED lines=22> */
.L_x_7531:
        /* <DEDUP_REMOVED lines=33> */
.L_x_7538:
[----:B------:R-:W-:Y:S05]  /*218f0*/  BSYNC.RECONVERGENT B4 ;  /* 0x0000000000047941 */ /* 0x000fea0003800200 */
.L_x_7537:
        /* <DEDUP_REMOVED lines=21> */
.L_x_7526:
[----:B------:R-:W-:Y:S05]  /*21a50*/  BSYNC.RECONVERGENT B3 ;  /* 0x0000000000037941 */ /* 0x000fea0003800200 */
.L_x_7520:
[----:B------:R-:W-:Y:S01]  /*21a60*/  FADD.FTZ R3, R28, 0.69314718246459960938 ;  /* 0x3f3172181c037421 */ /* 0x000fe20000010000 */
[----:B------:R-:W-:-:S04]  /*21a70*/  LOP3.LUT R17, R30, 0x80000000, R17, 0xb8, !PT ;  /* 0x800000001e117812 */ /* 0x000fc800078eb811 */
[----:B------:R-:W-:-:S07]  /*21a80*/  LOP3.LUT R16, R3, 0x80000000, R16, 0xb8, !PT ;  /* 0x8000000003107812 */ /* 0x000fce00078eb810 */
.L_x_7492:
[----:B------:R-:W-:Y:S05]  /*21a90*/  BSYNC.RECONVERGENT B2 ;  /* 0x0000000000027941 */ /* 0x000fea0003800200 */
.L_x_7490:
        /* <DEDUP_REMOVED lines=22> */
.L_x_7540:
        /* <DEDUP_REMOVED lines=70> */
.L_x_7548:
[----:B------:R-:W-:-:S04]  /*22060*/  FADD.FTZ R4, -R0, R5 ;  /* 0x0000000500047221 */ /* 0x000fc80000010100 */
[----:B------:R-:W-:-:S07]  /*22070*/  FMUL.FTZ R4, R4, 0.5 ;  /* 0x3f00000004047820 */ /* 0x000fce0000410000 */
.L_x_7549:
[----:B------:R-:W-:Y:S05]  /*22080*/  BSYNC.RECONVERGENT B1 ;  /* 0x0000000000017941 */ /* 0x000fea0003800200 */
.L_x_7547:
        /* <DEDUP_REMOVED lines=11> */
.L_x_7551:
[----:B------:R-:W-:-:S04]  /*22140*/  FADD.FTZ R25, R2, -R25 ;  /* 0x8000001902197221 */ /* 0x000fc80000010000 */
[----:B------:R-:W-:-:S07]  /*22150*/  FMUL.FTZ R25, R25, 0.5 ;  /* 0x3f00000019197820 */ /* 0x000fce0000410000 */
.L_x_7552:
[----:B------:R-:W-:Y:S05]  /*22160*/  BSYNC.RECONVERGENT B1 ;  /* 0x0000000000017941 */ /* 0x000fea0003800200 */
.L_x_7550:
        /* <DEDUP_REMOVED lines=35> */
.L_x_7546:
        /* <DEDUP_REMOVED lines=35> */
.L_x_7553:
[----:B------:R-:W-:-:S04]  /*225d0*/  FADD.FTZ R25, -R30, 1 ;  /* 0x3f8000001e197421 */ /* 0x000fc80000010100 */
[----:B------:R-:W-:-:S06]  /*225e0*/  FMUL.FTZ R4, R0, R25 ;  /* 0x0000001900047220 */ /* 0x000fcc0000410000 */
[----:B------:R-:W0:Y:S08]  /*225f0*/  MUFU.SQRT R4, R4 ;  /* 0x0000000400047308 */ /* 0x000e300000002000 */
[----:B0-----:R-:W0:Y:S02]  /*22600*/  MUFU.RCP R6, R4 ;  /* 0x0000000400067308 */ /* 0x001e240000001000 */
[----:B0-----:R-:W-:Y:S01]  /*22610*/  FMUL.FTZ R29, R27, R6 ;  /* 0x000000061b1d7220 */ /* 0x001fe20000410000 */
[----:B------:R-:W-:Y:S06]  /*22620*/  BRA `(.L_x_7544) ;  /* 0x0000000000047947 */ /* 0x000fec0003800000 */
.L_x_7545:
[----:B------:R0:W1:Y:S02]  /*22630*/  MUFU.SQRT R29, R27 ;  /* 0x0000001b001d7308 */ /* 0x0000640000002000 */
.L_x_7544:
[----:B------:R-:W-:Y:S05]  /*22640*/  BSYNC.RECONVERGENT B0 ;  /* 0x0000000000007941 */ /* 0x000fea0003800200 */
.L_x_7543:
        /* <DEDUP_REMOVED lines=35> */
.L_x_7557:
        /* <DEDUP_REMOVED lines=23> */
.L_x_7563:
[----:B------:R-:W-:-:S04]  /*229f0*/  FADD.FTZ R3, -R3, R2 ;  /* 0x0000000203037221 */ /* 0x000fc80000010100 */
[----:B------:R-:W-:-:S07]  /*22a00*/  FMUL.FTZ R3, R3, 0.5 ;  /* 0x3f00000003037820 */ /* 0x000fce0000410000 */
.L_x_7564:
[----:B------:R-:W-:Y:S05]  /*22a10*/  BSYNC.RECONVERGENT B4 ;  /* 0x0000000000047941 */ /* 0x000fea0003800200 */
.L_x_7562:
[----:B------:R-:W-:Y:S01]  /*22a20*/  FADD.FTZ R0, R3, R0 ;  /* 0x0000000003007221 */ /* 0x000fe20000010000 */
[----:B------:R-:W-:-:S04]  /*22a30*/  FADD.FTZ R7, R30, R7 ;  /* 0x000000071e077221 */ /* 0x000fc80000010000 */
[----:B------:R-:W-:-:S04]  /*22a40*/  FMUL.FTZ R0, R0, R7 ;  /* 0x0000000700007220 */ /* 0x000fc80000410000 */
[----:B------:R2:W3:Y:S01]  /*22a50*/  MUFU.SQRT R28, R0 ;  /* 0x00000000001c7308 */ /* 0x0004e20000002000 */
[----:B------:R-:W-:Y:S05]  /*22a60*/  BRA `(.L_x_7565) ;  /* 0x0000000000487947 */ /* 0x000fea0003800000 */
.L_x_7561:
        /* <DEDUP_REMOVED lines=12> */
.L_x_7560:
[----:B------:R-:W-:Y:S01]  /*22b30*/  FADD.FTZ R0, R7, 1 ;  /* 0x3f80000007007421 */ /* 0x000fe20000010000 */
[----:B0-----:R-:W-:Y:S01]  /*22b40*/  MUFU.SQRT R27, R27 ;  /* 0x0000001b001b7308 */ /* 0x001fe20000002000 */
[----:B------:R-:W-:Y:S02]  /*22b50*/  MOV R30, 0x3f800000 ;  /* 0x3f800000001e7802 */ /* 0x000fe40000000f00 */
[----:B------:R-:W-:-:S06]  /*22b60*/  FMUL.FTZ R0, R0, 0.5 ;  /* 0x3f00000000007820 */ /* 0x000fcc0000410000 */
[----:B------:R-:W0:Y:S02]  /*22b70*/  MUFU.SQRT R0, R0 ;  /* 0x0000000000007308 */ /* 0x000e240000002000 */
[----:B0-----:R-:W-:-:S07]  /*22b80*/  FMUL.FTZ R28, R27, R0 ;  /* 0x000000001b1c7220 */ /* 0x001fce0000410000 */
.L_x_7565:
[----:B------:R-:W-:Y:S05]  /*22b90*/  BSYNC.RECONVERGENT B1 ;  /* 0x0000000000017941 */ /* 0x000fea0003800200 */
.L_x_7559:
[----:B------:R-:W-:Y:S05]  /*22ba0*/  BRA `(.L_x_7566) ;  /* 0x0000000000087947 */ /* 0x000fea0003800000 */
.L_x_7556:
[----:B------:R-:W-:Y:S01]  /*22bb0*/  FMUL.FTZ R28, R7, 16777216 ;  /* 0x4b800000071c7820 */ /* 0x000fe20000410000 */
[----:B------:R-:W-:-:S07]  /*22bc0*/  FMUL.FTZ R30, R30, 16777216 ;  /* 0x4b8000001e1e7820 */ /* 0x000fce0000410000 */
.L_x_7566:
[----:B------:R-:W-:Y:S05]  /*22bd0*/  BSYNC.RELIABLE B0 ;  /* 0x0000000000007941 */ /* 0x000fea0003800100 */
.L_x_7555:
        /* <DEDUP_REMOVED lines=17> */
.L_x_7568:
[----:B------:R-:W-:Y:S05]  /*22cf0*/  BSYNC.RECONVERGENT B4 ;  /* 0x0000000000047941 */ /* 0x000fea0003800200 */
.L_x_7567:
        /* <DEDUP_REMOVED lines=28> */
.L_x_7558:
[----:B------:R-:W-:Y:S05]  /*22ec0*/  BSYNC.RECONVERGENT B3 ;  /* 0x0000000000037941 */ /* 0x000fea0003800200 */
.L_x_7554:
[----:B-1----:R-:W-:Y:S02]  /*22ed0*/  LOP3.LUT R18, R29, 0x80000000, R18, 0xb8, !PT ;  /* 0x800000001d127812 */ /* 0x002fe400078eb812 */
[----:B------:R-:W-:Y:S01]  /*22ee0*/  LOP3.LUT R19, R4, 0x80000000, R19, 0xb8, !PT ;  /* 0x8000000004137812 */ /* 0x000fe200078eb813 */
[----:B------:R-:W-:Y:S06]  /*22ef0*/  BRA `(.L_x_7541) ;  /* 0x0000001400087947 */ /* 0x000fec0003800000 */
.L_x_7542:
        /* <DEDUP_REMOVED lines=33> */
.L_x_7574:
[----:B------:R-:W-:Y:S05]  /*23110*/  BSYNC.RECONVERGENT B4 ;  /* 0x0000000000047941 */ /* 0x000fea0003800200 */
.L_x_7573:
        /* <DEDUP_REMOVED lines=22> */
.L_x_7572:
        /* <DEDUP_REMOVED lines=28> */
.L_x_7577:
[----:B------:R-:W-:Y:S05]  /*23440*/  BSYNC.RECONVERGENT B4 ;  /* 0x0000000000047941 */ /* 0x000fea0003800200 */
.L_x_7576:
        /* <DEDUP_REMOVED lines=22> */
.L_x_7571:
        /* <DEDUP_REMOVED lines=33> */
.L_x_7579:
[----:B------:R-:W-:Y:S05]  /*237c0*/  BSYNC.RECONVERGENT B4 ;  /* 0x0000000000047941 */ /* 0x000fea0003800200 */
.L_x_7578:
        /* <DEDUP_REMOVED lines=22> */
.L_x_7570:
        /* <DEDUP_REMOVED lines=26> */
.L_x_7583:
[----:B------:R-:W-:Y:S05]  /*23ad0*/  BSYNC.RECONVERGENT B4 ;  /* 0x0000000000047941 */ /* 0x000fea0003800200 */
.L_x_7582:
        /* <DEDUP_REMOVED lines=22> */
.L_x_7581:
        /* <DEDUP_REMOVED lines=28> */
.L_x_7585:
[----:B------:R-:W-:Y:S05]  /*23e00*/  BSYNC.RECONVERGENT B4 ;  /* 0x0000000000047941 */ /* 0x000fea0003800200 */
.L_x_7584:
        /* <DEDUP_REMOVED lines=22> */
.L_x_7580:
        /* <DEDUP_REMOVED lines=33> */
.L_x_7587:
[----:B------:R-:W-:Y:S05]  /*24180*/  BSYNC.RECONVERGENT B4 ;  /* 0x0000000000047941 */ /* 0x000fea0003800200 */
.L_x_7586:
        /* <DEDUP_REMOVED lines=21> */
.L_x_7575:
[----:B------:R-:W-:Y:S05]  /*242e0*/  BSYNC.RECONVERGENT B3 ;  /* 0x0000000000037941 */ /* 0x000fea0003800200 */
.L_x_7569:
[----:B------:R-:W-:Y:S01]  /*242f0*/  FADD.FTZ R3, R28, 0.69314718246459960938 ;  /* 0x3f3172181c037421 */ /* 0x000fe20000010000 */
[----:B------:R-:W-:-:S04]  /*24300*/  LOP3.LUT R19, R30, 0x80000000, R19, 0xb8, !PT ;  /* 0x800000001e137812 */ /* 0x000fc800078eb813 */
[----:B------:R-:W-:-:S07]  /*24310*/  LOP3.LUT R18, R3, 0x80000000, R18, 0xb8, !PT ;  /* 0x8000000003127812 */ /* 0x000fce00078eb812 */
.L_x_7541:
[----:B------:R-:W-:Y:S05]  /*24320*/  BSYNC.RECONVERGENT B2 ;  /* 0x0000000000027941 */ /* 0x000fea0003800200 */
.L_x_7539:
        /* <DEDUP_REMOVED lines=22> */
.L_x_7589:
        /* <DEDUP_REMOVED lines=70> */
.L_x_7597:
[----:B------:R-:W-:-:S04]  /*248f0*/  FADD.FTZ R4, -R0, R5 ;  /* 0x0000000500047221 */ /* 0x000fc80000010100 */
[----:B------:R-:W-:-:S07]  /*24900*/  FMUL.FTZ R4, R4, 0.5 ;  /* 0x3f00000004047820 */ /* 0x000fce0000410000 */
.L_x_7598:
[----:B------:R-:W-:Y:S05]  /*24910*/  BSYNC.RECONVERGENT B1 ;  /* 0x0000000000017941 */ /* 0x000fea0003800200 */
.L_x_7596:
        /* <DEDUP_REMOVED lines=11> */
.L_x_7600:
[----:B------:R-:W-:-:S04]  /*249d0*/  FADD.FTZ R25, R2, -R25 ;  /* 0x8000001902197221 */ /* 0x000fc80000010000 */
[----:B------:R-:W-:-:S07]  /*249e0*/  FMUL.FTZ R25, R25, 0.5 ;  /* 0x3f00000019197820 */ /* 0x000fce0000410000 */
.L_x_7601:
[----:B------:R-:W-:Y:S05]  /*249f0*/  BSYNC.RECONVERGENT B1 ;  /* 0x0000000000017941 */ /* 0x000fea0003800200 */
.L_x_7599:
        /* <DEDUP_REMOVED lines=35> */
.L_x_7595:
        /* <DEDUP_REMOVED lines=35> */
.L_x_7602:
[----:B------:R-:W-:-:S04]  /*24e60*/  FADD.FTZ R25, -R30, 1 ;  /* 0x3f8000001e197421 */ /* 0x000fc80000010100 */
[----:B------:R-:W-:-:S06]  /*24e70*/  FMUL.FTZ R4, R0, R25 ;  /* 0x0000001900047220 */ /* 0x000fcc0000410000 */
[----:B------:R-:W0:Y:S08]  /*24e80*/  MUFU.SQRT R4, R4 ;  /* 0x0000000400047308 */ /* 0x000e300000002000 */
[----:B0-----:R-:W0:Y:S02]  /*24e90*/  MUFU.RCP R6, R4 ;  /* 0x0000000400067308 */ /* 0x001e240000001000 */
[----:B0-----:R-:W-:Y:S01]  /*24ea0*/  FMUL.FTZ R29, R27, R6 ;  /* 0x000000061b1d7220 */ /* 0x001fe20000410000 */
[----:B------:R-:W-:Y:S06]  /*24eb0*/  BRA `(.L_x_7593) ;  /* 0x0000000000047947 */ /* 0x000fec0003800000 */
.L_x_7594:
[----:B------:R0:W1:Y:S02]  /*24ec0*/  MUFU.SQRT R29, R27 ;  /* 0x0000001b001d7308 */ /* 0x0000640000002000 */
.L_x_7593:
[----:B------:R-:W-:Y:S05]  /*24ed0*/  BSYNC.RECONVERGENT B0 ;  /* 0x0000000000007941 */ /* 0x000fea0003800200 */
.L_x_7592:
        /* <DEDUP_REMOVED lines=35> */
.L_x_7606:
        /* <DEDUP_REMOVED lines=23> */
.L_x_7612:
[----:B------:R-:W-:-:S04]  /*25280*/  FADD.FTZ R3, -R3, R2 ;  /* 0x0000000203037221 */ /* 0x000fc80000010100 */
[----:B------:R-:W-:-:S07]  /*25290*/  FMUL.FTZ R3, R3, 0.5 ;  /* 0x3f00000003037820 */ /* 0x000fce0000410000 */
.L_x_7613:
[----:B------:R-:W-:Y:S05]  /*252a0*/  BSYNC.RECONVERGENT B4 ;  /* 0x0000000000047941 */ /* 0x000fea0003800200 */
.L_x_7611:
[----:B------:R-:W-:Y:S01]  /*252b0*/  FADD.FTZ R0, R3, R0 ;  /* 0x0000000003007221 */ /* 0x000fe20000010000 */
[----:B------:R-:W-:-:S04]  /*252c0*/  FADD.FTZ R7, R30, R7 ;  /* 0x000000071e077221 */ /* 0x000fc80000010000 */
[----:B------:R-:W-:-:S04]  /*252d0*/  FMUL.FTZ R0, R0, R7 ;  /* 0x0000000700007220 */ /* 0x000fc80000410000 */
[----:B------:R2:W3:Y:S01]  /*252e0*/  MUFU.SQRT R28, R0 ;  /* 0x00000000001c7308 */ /* 0x0004e20000002000 */
[----:B------:R-:W-:Y:S05]  /*252f0*/  BRA `(.L_x_7614) ;  /* 0x0000000000487947 */ /* 0x000fea0003800000 */
.L_x_7610:
        /* <DEDUP_REMOVED lines=12> */
.L_x_7609:
[----:B------:R-:W-:Y:S01]  /*253c0*/  FADD.FTZ R0, R7, 1 ;  /* 0x3f80000007007421 */ /* 0x000fe20000010000 */
[----:B0-----:R-:W-:Y:S01]  /*253d0*/  MUFU.SQRT R27, R27 ;  /* 0x0000001b001b7308 */ /* 0x001fe20000002000 */
[----:B------:R-:W-:Y:S02]  /*253e0*/  MOV R30, 0x3f800000 ;  /* 0x3f800000001e7802 */ /* 0x000fe40000000f00 */
[----:B------:R-:W-:-:S06]  /*253f0*/  FMUL.FTZ R0, R0, 0.5 ;  /* 0x3f00000000007820 */ /* 0x000fcc0000410000 */
[----:B------:R-:W0:Y:S02]  /*25400*/  MUFU.SQRT R0, R0 ;  /* 0x0000000000007308 */ /* 0x000e240000002000 */
[----:B0-----:R-:W-:-:S07]  /*25410*/  FMUL.FTZ R28, R27, R0 ;  /* 0x000000001b1c7220 */ /* 0x001fce0000410000 */
.L_x_7614:
[----:B------:R-:W-:Y:S05]  /*25420*/  BSYNC.RECONVERGENT B1 ;  /* 0x0000000000017941 */ /* 0x000fea0003800200 */
.L_x_7608:
[----:B------:R-:W-:Y:S05]  /*25430*/  BRA `(.L_x_7615) ;  /* 0x0000000000087947 */ /* 0x000fea0003800000 */
.L_x_7605:
[----:B------:R-:W-:Y:S01]  /*25440*/  FMUL.FTZ R28, R7, 16777216 ;  /* 0x4b800000071c7820 */ /* 0x000fe20000410000 */
[----:B------:R-:W-:-:S07]  /*25450*/  FMUL.FTZ R30, R30, 16777216 ;  /* 0x4b8000001e1e7820 */ /* 0x000fce0000410000 */
.L_x_7615:
[----:B------:R-:W-:Y:S05]  /*25460*/  BSYNC.RELIABLE B0 ;  /* 0x0000000000007941 */ /* 0x000fea0003800100 */
.L_x_7604:
        /* <DEDUP_REMOVED lines=17> */
.L_x_7617:
[----:B------:R-:W-:Y:S05]  /*25580*/  BSYNC.RECONVERGENT B4 ;  /* 0x0000000000047941 */ /* 0x000fea0003800200 */
.L_x_7616:
        /* <DEDUP_REMOVED lines=28> */
.L_x_7607:
[----:B------:R-:W-:Y:S05]  /*25750*/  BSYNC.RECONVERGENT B3 ;  /* 0x0000000000037941 */ /* 0x000fea0003800200 */
.L_x_7603:
[----:B-1----:R-:W-:Y:S02]  /*25760*/  LOP3.LUT R20, R29, 0x80000000, R20, 0xb8, !PT ;  /* 0x800000001d147812 */ /* 0x002fe400078eb814 */
[----:B------:R-:W-:Y:S01]  /*25770*/  LOP3.LUT R21, R4, 0x80000000, R21, 0xb8, !PT ;  /* 0x8000000004157812 */ /* 0x000fe200078eb815 */
[----:B------:R-:W-:Y:S06]  /*25780*/  BRA `(.L_x_7590) ;  /* 0x0000001400087947 */ /* 0x000fec0003800000 */
.L_x_7591:
        /* <DEDUP_REMOVED lines=33> */
.L_x_7623:
[----:B------:R-:W-:Y:S05]  /*259a0*/  BSYNC.RECONVERGENT B4 ;  /* 0x0000000000047941 */ /* 0x000fea0003800200 */
.L_x_7622:
        /* <DEDUP_REMOVED lines=22> */
.L_x_7621:
        /* <DEDUP_REMOVED lines=28> */
.L_x_7626:
[----:B------:R-:W-:Y:S05]  /*25cd0*/  BSYNC.RECONVERGENT B4 ;  /* 0x0000000000047941 */ /* 0x000fea0003800200 */
.L_x_7625:
        /* <DEDUP_REMOVED lines=22> */
.L_x_7620:
        /* <DEDUP_REMOVED lines=33> */
.L_x_7628:
[----:B------:R-:W-:Y:S05]  /*26050*/  BSYNC.RECONVERGENT B4 ;  /* 0x0000000000047941 */ /* 0x000fea0003800200 */
.L_x_7627:
        /* <DEDUP_REMOVED lines=22> */
.L_x_7619:
        /* <DEDUP_REMOVED lines=26> */
.L_x_7632:
[----:B------:R-:W-:Y:S05]  /*26360*/  BSYNC.RECONVERGENT B4 ;  /* 0x0000000000047941 */ /* 0x000fea0003800200 */
.L_x_7631:
        /* <DEDUP_REMOVED lines=22> */
.L_x_7630:
        /* <DEDUP_REMOVED lines=28> */
.L_x_7634:
[----:B------:R-:W-:Y:S05]  /*26690*/  BSYNC.RECONVERGENT B4 ;  /* 0x0000000000047941 */ /* 0x000fea0003800200 */
.L_x_7633:
        /* <DEDUP_REMOVED lines=22> */
.L_x_7629:
        /* <DEDUP_REMOVED lines=33> */
.L_x_7636:
[----:B------:R-:W-:Y:S05]  /*26a10*/  BSYNC.RECONVERGENT B4 ;  /* 0x0000000000047941 */ /* 0x000fea0003800200 */
.L_x_7635:
        /* <DEDUP_REMOVED lines=21> */
.L_x_7624:
[----:B------:R-:W-:Y:S05]  /*26b70*/  BSYNC.RECONVERGENT B3 ;  /* 0x0000000000037941 */ /* 0x000fea0003800200 */
.L_x_7618:
[----:B------:R-:W-:Y:S01]  /*26b80*/  FADD.FTZ R3, R28, 0.69314718246459960938 ;  /* 0x3f3172181c037421 */ /* 0x000fe20000010000 */
[----:B------:R-:W-:-:S04]  /*26b90*/  LOP3.LUT R21, R30, 0x80000000, R21, 0xb8, !PT ;  /* 0x800000001e157812 */ /* 0x000fc800078eb815 */
[----:B------:R-:W-:-:S07]  /*26ba0*/  LOP3.LUT R20, R3, 0x80000000, R20, 0xb8, !PT ;  /* 0x8000000003147812 */ /* 0x000fce00078eb814 */
.L_x_7590:
[----:B------:R-:W-:Y:S05]  /*26bb0*/  BSYNC.RECONVERGENT B2 ;  /* 0x0000000000027941 */ /* 0x000fea0003800200 */
.L_x_7588:
        /* <DEDUP_REMOVED lines=22> */
.L_x_7638:
        /* <DEDUP_REMOVED lines=70> */
.L_x_7646:
[----:B------:R-:W-:-:S04]  /*27180*/  FADD.FTZ R4, -R0, R5 ;  /* 0x0000000500047221 */ /* 0x000fc80000010100 */
[----:B------:R-:W-:-:S07]  /*27190*/  FMUL.FTZ R4, R4, 0.5 ;  /* 0x3f00000004047820 */ /* 0x000fce0000410000 */
.L_x_7647:
[----:B------:R-:W-:Y:S05]  /*271a0*/  BSYNC.RECONVERGENT B1 ;  /* 0x0000000000017941 */ /* 0x000fea0003800200 */
.L_x_7645:
        /* <DEDUP_REMOVED lines=11> */
.L_x_7649:
[----:B------:R-:W-:-:S04]  /*27260*/  FADD.FTZ R25, R2, -R25 ;  /* 0x8000001902197221 */ /* 0x000fc80000010000 */
[----:B------:R-:W-:-:S07]  /*27270*/  FMUL.FTZ R25, R25, 0.5 ;  /* 0x3f00000019197820 */ /* 0x000fce0000410000 */
.L_x_7650:
[----:B------:R-:W-:Y:S05]  /*27280*/  BSYNC.RECONVERGENT B1 ;  /* 0x0000000000017941 */ /* 0x000fea0003800200 */
.L_x_7648:
        /* <DEDUP_REMOVED lines=35> */
.L_x_7644:
        /* <DEDUP_REMOVED lines=35> */
.L_x_7651:
[----:B------:R-:W-:-:S04]  /*276f0*/  FADD.FTZ R25, -R30, 1 ;  /* 0x3f8000001e197421 */ /* 0x000fc80000010100 */
[----:B------:R-:W-:-:S06]  /*27700*/  FMUL.FTZ R4, R0, R25 ;  /* 0x0000001900047220 */ /* 0x000fcc0000410000 */
[----:B------:R-:W0:Y:S08]  /*27710*/  MUFU.SQRT R4, R4 ;  /* 0x0000000400047308 */ /* 0x000e300000002000 */
[----:B0-----:R-:W0:Y:S02]  /*27720*/  MUFU.RCP R6, R4 ;  /* 0x0000000400067308 */ /* 0x001e240000001000 */
[----:B0-----:R-:W-:Y:S01]  /*27730*/  FMUL.FTZ R29, R27, R6 ;  /* 0x000000061b1d7220 */ /* 0x001fe20000410000 */
[----:B------:R-:W-:Y:S06]  /*27740*/  BRA `(.L_x_7642) ;  /* 0x0000000000047947 */ /* 0x000fec0003800000 */
.L_x_7643:
[----:B------:R0:W1:Y:S02]  /*27750*/  MUFU.SQRT R29, R27 ;  /* 0x0000001b001d7308 */ /* 0x0000640000002000 */
.L_x_7642:
[----:B------:R-:W-:Y:S05]  /*27760*/  BSYNC.RECONVERGENT B0 ;  /* 0x0000000000007941 */ /* 0x000fea0003800200 */
.L_x_7641:
        /* <DEDUP_REMOVED lines=35> */
.L_x_7655:
        /* <DEDUP_REMOVED lines=23> */
.L_x_7661:
[----:B------:R-:W-:-:S04]  /*27b10*/  FADD.FTZ R3, -R3, R2 ;  /* 0x0000000203037221 */ /* 0x000fc80000010100 */
[----:B------:R-:W-:-:S07]  /*27b20*/  FMUL.FTZ R3, R3, 0.5 ;  /* 0x3f00000003037820 */ /* 0x000fce0000410000 */
.L_x_7662:
[----:B------:R-:W-:Y:S05]  /*27b30*/  BSYNC.RECONVERGENT B4 ;  /* 0x0000000000047941 */ /* 0x000fea0003800200 */
.L_x_7660:
[----:B------:R-:W-:Y:S01]  /*27b40*/  FADD.FTZ R0, R3, R0 ;  /* 0x0000000003007221 */ /* 0x000fe20000010000 */
[----:B------:R-:W-:-:S04]  /*27b50*/  FADD.FTZ R7, R30, R7 ;  /* 0x000000071e077221 */ /* 0x000fc80000010000 */
[----:B------:R-:W-:-:S04]  /*27b60*/  FMUL.FTZ R0, R0, R7 ;  /* 0x0000000700007220 */ /* 0x000fc80000410000 */
[----:B------:R2:W3:Y:S01]  /*27b70*/  MUFU.SQRT R28, R0 ;  /* 0x00000000001c7308 */ /* 0x0004e20000002000 */
[----:B------:R-:W-:Y:S05]  /*27b80*/  BRA `(.L_x_7663) ;  /* 0x0000000000487947 */ /* 0x000fea0003800000 */
.L_x_7659:
        /* <DEDUP_REMOVED lines=12> */
.L_x_7658:
[----:B------:R-:W-:Y:S01]  /*27c50*/  FADD.FTZ R0, R7, 1 ;  /* 0x3f80000007007421 */ /* 0x000fe20000010000 */
[----:B0-----:R-:W-:Y:S01]  /*27c60*/  MUFU.SQRT R27, R27 ;  /* 0x0000001b001b7308 */ /* 0x001fe20000002000 */
[----:B------:R-:W-:Y:S02]  /*27c70*/  MOV R30, 0x3f800000 ;  /* 0x3f800000001e7802 */ /* 0x000fe40000000f00 */
[----:B------:R-:W-:-:S06]  /*27c80*/  FMUL.FTZ R0, R0, 0.5 ;  /* 0x3f00000000007820 */ /* 0x000fcc0000410000 */
[----:B------:R-:W0:Y:S02]  /*27c90*/  MUFU.SQRT R0, R0 ;  /* 0x0000000000007308 */ /* 0x000e240000002000 */
[----:B0-----:R-:W-:-:S07]  /*27ca0*/  FMUL.FTZ R28, R27, R0 ;  /* 0x000000001b1c7220 */ /* 0x001fce0000410000 */
.L_x_7663:
[----:B------:R-:W-:Y:S05]  /*27cb0*/  BSYNC.RECONVERGENT B1 ;  /* 0x0000000000017941 */ /* 0x000fea0003800200 */
.L_x_7657:
[----:B------:R-:W-:Y:S05]  /*27cc0*/  BRA `(.L_x_7664) ;  /* 0x0000000000087947 */ /* 0x000fea0003800000 */
.L_x_7654:
[----:B------:R-:W-:Y:S01]  /*27cd0*/  FMUL.FTZ R28, R7, 16777216 ;  /* 0x4b800000071c7820 */ /* 0x000fe20000410000 */
[----:B------:R-:W-:-:S07]  /*27ce0*/  FMUL.FTZ R30, R30, 16777216 ;  /* 0x4b8000001e1e7820 */ /* 0x000fce0000410000 */
.L_x_7664:
[----:B------:R-:W-:Y:S05]  /*27cf0*/  BSYNC.RELIABLE B0 ;  /* 0x0000000000007941 */ /* 0x000fea0003800100 */
.L_x_7653:
        /* <DEDUP_REMOVED lines=17> */
.L_x_7666:
[----:B------:R-:W-:Y:S05]  /*27e10*/  BSYNC.RECONVERGENT B4 ;  /* 0x0000000000047941 */ /* 0x000fea0003800200 */
.L_x_7665:
        /* <DEDUP_REMOVED lines=28> */
.L_x_7656:
[----:B------:R-:W-:Y:S05]  /*27fe0*/  BSYNC.RECONVERGENT B3 ;  /* 0x0000000000037941 */ /* 0x000fea0003800200 */
.L_x_7652:
[----:B-1----:R-:W-:Y:S02]  /*27ff0*/  LOP3.LUT R22, R29, 0x80000000, R22, 0xb8, !PT ;  /* 0x800000001d167812 */ /* 0x002fe400078eb816 */
[----:B------:R-:W-:Y:S01]  /*28000*/  LOP3.LUT R23, R4, 0x80000000, R23, 0xb8, !PT ;  /* 0x8000000004177812 */ /* 0x000fe200078eb817 */
[----:B------:R-:W-:Y:S06]  /*28010*/  BRA `(.L_x_7639) ;  /* 0x0000001400087947 */ /* 0x000fec0003800000 */
.L_x_7640:
        /* <DEDUP_REMOVED lines=33> */
.L_x_7672:
[----:B------:R-:W-:Y:S05]  /*28230*/  BSYNC.RECONVERGENT B4 ;  /* 0x0000000000047941 */ /* 0x000fea0003800200 */
.L_x_7671:
        /* <DEDUP_REMOVED lines=22> */
.L_x_7670:
        /* <DEDUP_REMOVED lines=28> */
.L_x_7675:
[----:B------:R-:W-:Y:S05]  /*28560*/  BSYNC.RECONVERGENT B4 ;  /* 0x0000000000047941 */ /* 0x000fea0003800200 */
.L_x_7674:
        /* <DEDUP_REMOVED lines=22> */
.L_x_7669:
        /* <DEDUP_REMOVED lines=33> */
.L_x_7677:
[----:B------:R-:W-:Y:S05]  /*288e0*/  BSYNC.RECONVERGENT B4 ;  /* 0x0000000000047941 */ /* 0x000fea0003800200 */
.L_x_7676:
        /* <DEDUP_REMOVED lines=22> */
.L_x_7668:
        /* <DEDUP_REMOVED lines=26> */
.L_x_7681:
[----:B------:R-:W-:Y:S05]  /*28bf0*/  BSYNC.RECONVERGENT B4 ;  /* 0x0000000000047941 */ /* 0x000fea0003800200 */
.L_x_7680:
        /* <DEDUP_REMOVED lines=22> */
.L_x_7679:
        /* <DEDUP_REMOVED lines=28> */
.L_x_7683:
[----:B------:R-:W-:Y:S05]  /*28f20*/  BSYNC.RECONVERGENT B4 ;  /* 0x0000000000047941 */ /* 0x000fea0003800200 */
.L_x_7682:
        /* <DEDUP_REMOVED lines=22> */
.L_x_7678:
        /* <DEDUP_REMOVED lines=33> */
.L_x_7685:
[----:B------:R-:W-:Y:S05]  /*292a0*/  BSYNC.RECONVERGENT B4 ;  /* 0x0000000000047941 */ /* 0x000fea0003800200 */
.L_x_7684:
        /* <DEDUP_REMOVED lines=21> */
.L_x_7673:
[----:B------:R-:W-:Y:S05]  /*29400*/  BSYNC.RECONVERGENT B3 ;  /* 0x0000000000037941 */ /* 0x000fea0003800200 */
.L_x_7667:
[----:B------:R-:W-:Y:S01]  /*29410*/  FADD.FTZ R3, R28, 0.69314718246459960938 ;  /* 0x3f3172181c037421 */ /* 0x000fe20000010000 */
[----:B------:R-:W-:-:S04]  /*29420*/  LOP3.LUT R23, R30, 0x80000000, R23, 0xb8, !PT ;  /* 0x800000001e177812 */ /* 0x000fc800078eb817 */
[----:B------:R-:W-:-:S07]  /*29430*/  LOP3.LUT R22, R3, 0x80000000, R22, 0xb8, !PT ;  /* 0x8000000003167812 */ /* 0x000fce00078eb816 */
.L_x_7639:
[----:B------:R-:W-:Y:S05]  /*29440*/  BSYNC.RECONVERGENT B2 ;  /* 0x0000000000027941 */ /* 0x000fea0003800200 */
.L_x_7637:
[----:B------:R-:W-:Y:S05]  /*29450*/  WARPSYNC.ALL ;  /* 0x0000000000007948 */ /* 0x000fea0003800000 */
[----:B------:R-:W1:Y:S01]  /*29460*/  LDCU.64 UR4, c[0x0][0x388] ;  /* 0x00007100ff0477ac */ /* 0x000e620008000a00 */
[----:B------:R-:W-:Y:S01]  /*29470*/  MOV R8, R31 ;  /* 0x0000001f00087202 */ /* 0x000fe20000000f00 */
[----:B-1----:R-:W-:-:S06]  /*29480*/  UIMAD.WIDE.U32 UR4, UR6, 0x8, UR4 ;  /* 0x00000008060478a5 */ /* 0x002fcc000f8e0004 */
[----:B------:R-:W-:Y:S02]  /*29490*/  MOV R2, UR4 ;  /* 0x0000000400027c02 */ /* 0x000fe40008000f00 */
[----:B------:R-:W-:-:S03]  /*294a0*/  MOV R3, UR5 ;  /* 0x0000000500037c02 */ /* 0x000fc60008000f00 */
[----:B0-----:R-:W-:-:S05]  /*294b0*/  IMAD.WIDE.U32 R26, R26, 0x10, R2 ;  /* 0x000000101a1a7825 */ /* 0x001fca00078e0002 */
[----:B------:R-:W-:Y:S04]  /*294c0*/  STG.E.128 desc[UR8][R26.64], R8 ;  /* 0x000000081a007986 */ /* 0x000fe8000c101d08 */
[----:B------:R-:W-:Y:S04]  /*294d0*/  STG.E.128 desc[UR8][R26.64+0x800], R12 ;  /* 0x0008000c1a007986 */ /* 0x000fe8000c101d08 */
[----:B------:R-:W-:Y:S04]  /*294e0*/  STG.E.128 desc[UR8][R26.64+0x1000], R16 ;  /* 0x001000101a007986 */ /* 0x000fe8000c101d08 */
[----:B------:R-:W-:Y:S01]  /*294f0*/  STG.E.128 desc[UR8][R26.64+0x1800], R20 ;  /* 0x001800141a007986 */ /* 0x000fe2000c101d08 */
[----:B------:R-:W-:Y:S05]  /*29500*/  EXIT ;  /* 0x000000000000794d */ /* 0x000fea0003800000 */
        .weak           $__internal_16_$__cuda_sm3x_div_rn_ftz_f32_slowpath
        .type           $__internal_16_$__cuda_sm3x_div_rn_ftz_f32_slowpath,@function
        .size           $__internal_16_$__cuda_sm3x_div_rn_ftz_f32_slowpath,(.L_x_14768 - $__internal_16_$__cuda_sm3x_div_rn_ftz_f32_slowpath)
$__internal_16_$__cuda_sm3x_div_rn_ftz_f32_slowpath:
[----:B------:R-:W-:Y:S01]  /*29510*/  SHF.R.U32.HI R3, RZ, 0x17, R0 ;  /* 0x00000017ff037819 */ /* 0x000fe20000011600 */
[----:B------:R-:W-:Y:S04]  /*29520*/  BSSY.RECONVERGENT B0, `(.L_x_7686) ;  /* 0x0000046000007945 */ /* 0x000fe80003800200 */
[----:B------:R-:W-:Y:S01]  /*29530*/  BSSY.RELIABLE B1, `(.L_x_7687) ;  /* 0x000001e000017945 */ /* 0x000fe20003800100 */
[----:B------:R-:W-:-:S04]  /*29540*/  LOP3.LUT R3, R3, 0xff, RZ, 0xc0, !PT ;  /* 0x000000ff03037812 */ /* 0x000fc800078ec0ff */
[----:B------:R-:W-:-:S04]  /*29550*/  IADD3 R4, PT, PT, R3, -0x1, RZ ;  /* 0xffffffff03047810 */ /* 0x000fc80007ffe0ff */
[----:B------:R-:W-:Y:S02]  /*29560*/  ISETP.GT.U32.AND P0, PT, R4, 0xfd, PT ;  /* 0x000000fd0400780c */ /* 0x000fe40003f04070 */
[----:B------:R-:W-:-:S04]  /*29570*/  SHF.R.U32.HI R4, RZ, 0x17, R25 ;  /* 0x00000017ff047819 */ /* 0x000fc80000011619 */
[----:B------:R-:W-:-:S04]  /*29580*/  LOP3.LUT R4, R4, 0xff, RZ, 0xc0, !PT ;  /* 0x000000ff04047812 */ /* 0x000fc800078ec0ff */
        /* <DEDUP_REMOVED lines=24> */
.L_x_7688:
[----:B------:R-:W-:Y:S05]  /*29710*/  BSYNC.RELIABLE B1 ;  /* 0x0000000000017941 */ /* 0x000fea0003800100 */
.L_x_7687:
[----:B------:R-:W-:Y:S01]  /*29720*/  IADD3 R3, PT, PT, R3, -0x7f, RZ ;  /* 0xffffff8103037810 */ /* 0x000fe20007ffe0ff */
[----:B------:R-:W-:Y:S01]  /*29730*/  BSSY.RECONVERGENT B1, `(.L_x_7693) ;  /* 0x000001b000017945 */ /* 0x000fe20003800200 */
[----:B------:R-:W-:-:S03]  /*29740*/  IADD3 R4, PT, PT, R4, -0x7f, RZ ;  /* 0xffffff8104047810 */ /* 0x000fc60007ffe0ff */
[----:B------:R-:W-:-:S04]  /*29750*/  IMAD R24, R3, -0x800000, R0 ;  /* 0xff80000003187824 */ /* 0x000fc800078e0200 */
        /* <DEDUP_REMOVED lines=8> */
[----:B------:R-:W-:Y:S01]  /*297e0*/  FFMA R0, R5, R25, R0 ;  /* 0x0000001905007223 */ /* 0x000fe20000000000 */
[----:B------:R-:W-:-:S03]  /*297f0*/  IADD3 R5, PT, PT, R4, -R3, RZ ;  /* 0x8000000304057210 */ /* 0x000fc60007ffe0ff */
[----:B------:R-:W-:-:S05]  /*29800*/  FFMA.FTZ R0, R7, R0, R25 ;  /* 0x0000000007007223 */ /* 0x000fca0000010019 */
[----:B------:R-:W-:-:S04]  /*29810*/  SHF.R.U32.HI R4, RZ, 0x17, R0 ;  /* 0x00000017ff047819 */ /* 0x000fc80000011600 */
[----:B------:R-:W-:-:S04]  /*29820*/  LOP3.LUT R4, R4, 0xff, RZ, 0xc0, !PT ;  /* 0x000000ff04047812 */ /* 0x000fc800078ec0ff */
[----:B------:R-:W-:-:S04]  /*29830*/  IADD3 R3, PT, PT, R4, R5, RZ ;  /* 0x0000000504037210 */ /* 0x000fc80007ffe0ff */
[----:B------:R-:W-:-:S04]  /*29840*/  IADD3 R4, PT, PT, R3, -0x1, RZ ;  /* 0xffffffff03047810 */ /* 0x000fc80007ffe0ff */
[----:B------:R-:W-:-:S13]  /*29850*/  ISETP.GE.U32.AND P0, PT, R4, 0xfe, PT ;  /* 0x000000fe0400780c */ /* 0x000fda0003f06070 */
[----:B------:R-:W-:Y:S05]  /*29860*/  @!P0 BRA `(.L_x_7694) ;  /* 0x0000000000188947 */ /* 0x000fea0003800000 */
[----:B------:R-:W-:-:S13]  /*29870*/  ISETP.GT.AND P0, PT, R3, 0xfe, PT ;  /* 0x000000fe0300780c */ /* 0x000fda0003f04270 */
[----:B------:R-:W-:Y:S02]  /*29880*/  @!P0 ISETP.GE.AND P1, PT, R3, 0x1, PT ;  /* 0x000000010300880c */ /* 0x000fe40003f26270 */
[----:B------:R-:W-:-:S04]  /*29890*/  LOP3.LUT R3, R0, 0x80000000, RZ, 0xc0, !PT ;  /* 0x8000000000037812 */ /* 0x000fc800078ec0ff */
[C---:B------:R-:W-:Y:S02]  /*298a0*/  @!P0 SEL R0, R3.reuse, R0, !P1 ;  /* 0x0000000003008207 */ /* 0x040fe40004800000 */
[----:B------:R-:W-:Y:S01]  /*298b0*/  @P0 LOP3.LUT R0, R3, 0x7f800000, RZ, 0xfc, !PT ;  /* 0x7f80000003000812 */ /* 0x000fe200078efcff */
[----:B------:R-:W-:Y:S06]  /*298c0*/  BRA `(.L_x_7695) ;  /* 0x0000000000047947 */ /* 0x000fec0003800000 */
.L_x_7694:
[----:B------:R-:W-:-:S07]  /*298d0*/  LEA R0, R5, R0, 0x17 ;  /* 0x0000000005007211 */ /* 0x000fce00078eb8ff */
.L_x_7695:
[----:B------:R-:W-:Y:S05]  /*298e0*/  BSYNC.RECONVERGENT B1 ;  /* 0x0000000000017941 */ /* 0x000fea0003800200 */
.L_x_7693:
[----:B------:R-:W-:Y:S05]  /*298f0*/  BRA `(.L_x_7696) ;  /* 0x0000000000207947 */ /* 0x000fea0003800000 */
.L_x_7692:
[----:B------:R-:W-:-:S04]  /*29900*/  LOP3.LUT R25, R0, 0x80000000, R25, 0x48, !PT ;  /* 0x8000000000197812 */ /* 0x000fc800078e4819 */
[----:B------:R-:W-:Y:S01]  /*29910*/  LOP3.LUT R0, R25, 0x7f800000, RZ, 0xfc, !PT ;  /* 0x7f80000019007812 */ /* 0x000fe200078efcff */
[----:B------:R-:W-:Y:S06]  /*29920*/  BRA `(.L_x_7696) ;  /* 0x0000000000147947 */ /* 0x000fec0003800000 */
.L_x_7691:
[----:B------:R-:W-:Y:S01]  /*29930*/  LOP3.LUT R0, R0, 0x80000000, R25, 0x48, !PT ;  /* 0x8000000000007812 */ /* 0x000fe200078e4819 */
[----:B------:R-:W-:Y:S06]  /*29940*/  BRA `(.L_x_7696) ;  /* 0x00000000000c7947 */ /* 0x000fec0003800000 */
.L_x_7690:
[----:B------:R-:W0:Y:S01]  /*29950*/  MUFU.RSQ R0, -QNAN ;  /* 0xffc0000000007908 */ /* 0x000e220000001400 */
[----:B------:R-:W-:Y:S05]  /*29960*/  BRA `(.L_x_7696) ;  /* 0x0000000000047947 */ /* 0x000fea0003800000 */
.L_x_7689:
[----:B------:R-:W-:-:S07]  /*29970*/  FADD.FTZ R0, R25, R0 ;  /* 0x0000000019007221 */ /* 0x000fce0000010000 */
.L_x_7696:
[----:B------:R-:W-:Y:S05]  /*29980*/  BSYNC.RECONVERGENT B0 ;  /* 0x0000000000007941 */ /* 0x000fea0003800200 */
.L_x_7686:
[----:B------:R-:W-:-:S04]  /*29990*/  HFMA2 R3, -RZ, RZ, 0, 0 ;  /* 0x00000000ff037431 */ /* 0x000fc800000001ff */
[----:B0-----:R-:W-:Y:S05]  /*299a0*/  RET.REL.NODEC R2 `(_ZN2at6native29vectorized_elementwise_kernelILi2EZZZNS0_17asinh_kernel_cudaERNS_18TensorIteratorBaseEENKUlvE_clEvENKUlvE0_clEvEUlN3c107complexIfEEE_St5arrayIPcLm2EEEEviT0_T1_) ;  /* 0xfffffd6402947950 */ /* 0x001fea0003c3ffff */
.L_x_7697:
        /* <DEDUP_REMOVED lines=13> */
.L_x_14768:


//--------------------- .text._ZN2at6native29vectorized_elementwise_kernelILi4EZZZNS0_17asinh_kernel_cudaERNS_18TensorIteratorBaseEENKUlvE_clEvENKUlvE0_clEvEUlN3c107complexIfEEE_St5arrayIPcLm2EEEEviT0_T1_ --------------------------
	.section	.text._ZN2at6native29vectorized_elementwise_kernelILi4EZZZNS0_17asinh_kernel_cudaERNS_18TensorIteratorBaseEENKUlvE_clEvENKUlvE0_clEvEUlN3c107complexIfEEE_St5arrayIPcLm2EEEEviT0_T1_,"ax",@progbits
	.align	128
        .global         _ZN2at6native29vectorized_elementwise_kernelILi4EZZZNS0_17asinh_kernel_cudaERNS_18TensorIteratorBaseEENKUlvE_clEvENKUlvE0_clEvEUlN3c107complexIfEEE_St5arrayIPcLm2EEEEviT0_T1_
        .type           _ZN2at6native29vectorized_elementwise_kernelILi4EZZZNS0_17asinh_kernel_cudaERNS_18TensorIteratorBaseEENKUlvE_clEvENKUlvE0_clEvEUlN3c107complexIfEEE_St5arrayIPcLm2EEEEviT0_T1_,@function
        .size           _ZN2at6native29vectorized_elementwise_kernelILi4EZZZNS0_17asinh_kernel_cudaERNS_18TensorIteratorBaseEENKUlvE_clEvENKUlvE0_clEvEUlN3c107complexIfEEE_St5arrayIPcLm2EEEEviT0_T1_,(.L_x_14769 - _ZN2at6native29vectorized_elementwise_kernelILi4EZZZNS0_17asinh_kernel_cudaERNS_18TensorIteratorBaseEENKUlvE_clEvENKUlvE0_clEvEUlN3c107complexIfEEE_St5arrayIPcLm2EEEEviT0_T1_)
        .other          _ZN2at6native29vectorized_elementwise_kernelILi4EZZZNS0_17asinh_kernel_cudaERNS_18TensorIteratorBaseEENKUlvE_clEvENKUlvE0_clEvEUlN3c107complexIfEEE_St5arrayIPcLm2EEEEviT0_T1_,@"STO_CUDA_ENTRY STV_DEFAULT"
_ZN2at6native29vectorized_elementwise_kernelILi4EZZZNS0_17asinh_kernel_cudaERNS_18TensorIteratorBaseEENKUlvE_clEvENKUlvE0_clEvEUlN3c107complexIfEEE_St5arrayIPcLm2EEEEviT0_T1_:
.text._ZN2at6native29vectorized_elementwise_kernelILi4EZZZNS0_17asinh_kernel_cudaERNS_18TensorIteratorBaseEENKUlvE_clEvENKUlvE0_clEvEUlN3c107complexIfEEE_St5arrayIPcLm2EEEEviT0_T1_:
        /* <DEDUP_REMOVED lines=90> */
.L_x_7701:
        /* <DEDUP_REMOVED lines=43> */
[----:B------:R-:W-:Y:S05]  /*0850*/  CALL.REL.NOINC `($__internal_17_$__cuda_sm3x_div_rn_ftz_f32_slowpath) ;  /* 0x0000028c001c7944 */ /* 0x000fea0003c00000 */
.L_x_7707:
[----:B------:R-:W-:Y:S05]  /*0860*/  BSYNC.RECONVERGENT B4 ;  /* 0x0000000000047941 */ /* 0x000fea0003800200 */
.L_x_7706:
        /* <DEDUP_REMOVED lines=22> */
.L_x_7705:
        /* <DEDUP_REMOVED lines=30> */
[----:B------:R-:W-:Y:S05]  /*0bb0*/  CALL.REL.NOINC `($__internal_17_$__cuda_sm3x_div_rn_ftz_f32_slowpath) ;  /* 0x0000028800447944 */ /* 0x000fea0003c00000 */
.L_x_7711:
[----:B------:R-:W-:Y:S05]  /*0bc0*/  BSYNC.RECONVERGENT B4 ;  /* 0x0000000000047941 */ /* 0x000fea0003800200 */
.L_x_7710:
        /* <DEDUP_REMOVED lines=22> */
.L_x_7709:
        /* <DEDUP_REMOVED lines=15> */
[----:B------:R-:W-:Y:S05]  /*0e20*/  CALL.REL.NOINC `($__internal_17_$__cuda_sm3x_div_rn_ftz_f32_slowpath) ;  /* 0x0000028400a87944 */ /* 0x000fea0003c00000 */
.L_x_7713:
[----:B------:R-:W-:Y:S05]  /*0e30*/  BSYNC.RECONVERGENT B4 ;  /* 0x0000000000047941 */ /* 0x000fea0003800200 */
.L_x_7712:
        /* <DEDUP_REMOVED lines=22> */
.L_x_7704:
        /* <DEDUP_REMOVED lines=42> */
.L_x_7716:
[----:B------:R-:W-:Y:S05]  /*1240*/  BSYNC.RECONVERGENT B4 ;  /* 0x0000000000047941 */ /* 0x000fea0003800200 */
.L_x_7715:
        /* <DEDUP_REMOVED lines=22> */
.L_x_7714:
        /* <DEDUP_REMOVED lines=31> */
.L_x_7719:
[----:B------:R-:W-:Y:S05]  /*15a0*/  BSYNC.RECONVERGENT B4 ;  /* 0x0000000000047941 */ /* 0x000fea0003800200 */
.L_x_7718:
        /* <DEDUP_REMOVED lines=22> */
.L_x_7717:
        /* <DEDUP_REMOVED lines=15> */
[----:B------:R-:W-:Y:S05]  /*1800*/  CALL.REL.NOINC `($__internal_17_$__cuda_sm3x_div_rn_ftz_f32_slowpath) ;  /* 0x0000027c00307944 */ /* 0x000fea0003c00000 */
[----:B------:R-:W-:-:S07]  /*1810*/  MOV R2, R0 ;  /* 0x0000000000027202 */ /* 0x000fce0000000f00 */
.L_x_7721:
[----:B------:R-:W-:Y:S05]  /*1820*/  BSYNC.RECONVERGENT B4 ;  /* 0x0000000000047941 */ /* 0x000fea0003800200 */
.L_x_7720:
        /* <DEDUP_REMOVED lines=21> */
.L_x_7708:
[----:B------:R-:W-:Y:S05]  /*1980*/  BSYNC.RECONVERGENT B3 ;  /* 0x0000000000037941 */ /* 0x000fea0003800200 */
.L_x_7703:
[----:B------:R-:W-:Y:S01]  /*1990*/  FADD.FTZ R3, R20, 0.69314718246459960938 ;  /* 0x3f31721814037421 */ /* 0x000fe20000010000 */
[----:B------:R-:W-:-:S04]  /*19a0*/  LOP3.LUT R21, R0, 0x80000000, R23, 0xb8, !PT ;  /* 0x8000000000157812 */ /* 0x000fc800078eb817 */
[----:B------:R-:W-:Y:S01]  /*19b0*/  LOP3.LUT R20, R3, 0x80000000, R22, 0xb8, !PT ;  /* 0x8000000003147812 */ /* 0x000fe200078eb816 */
[----:B------:R-:W-:Y:S06]  /*19c0*/  BRA `(.L_x_7700) ;  /* 0x0000001000a87947 */ /* 0x000fec0003800000 */
.L_x_7702:
        /* <DEDUP_REMOVED lines=68> */
.L_x_7727:
[----:B------:R-:W-:Y:S05]  /*1e10*/  BSYNC.RECONVERGENT B1 ;  /* 0x0000000000017941 */ /* 0x000fea0003800200 */
.L_x_7726:
        /* <DEDUP_REMOVED lines=12> */
.L_x_7729:
[----:B------:R-:W-:Y:S05]  /*1ee0*/  BSYNC.RECONVERGENT B1 ;  /* 0x0000000000017941 */ /* 0x000fea0003800200 */
.L_x_7728:
        /* <DEDUP_REMOVED lines=35> */
.L_x_7725:
        /* <DEDUP_REMOVED lines=40> */
.L_x_7723:
[----:B------:R-:W-:-:S06]  /*23a0*/  FFMA.FTZ R7, R6, R6, -1 ;  /* 0xbf80000006077423 */ /* 0x000fcc0000010006 */
[----:B------:R-:W0:Y:S02]  /*23b0*/  MUFU.SQRT R7, R7 ;  /* 0x0000000700077308 */ /* 0x000e240000002000 */
[----:B0-----:R-:W-:-:S06]  /*23c0*/  FADD.FTZ R8, R6, R7 ;  /* 0x0000000706087221 */ /* 0x001fcc0000010000 */
[----:B------:R-:W0:Y:S02]  /*23d0*/  MUFU.LG2 R8, R8 ;  /* 0x0000000800087308 */ /* 0x000e240000000c00 */
[----:B0-----:R-:W-:-:S07]  /*23e0*/  FMUL.FTZ R21, R8, 0.69314718246459960938 ;  /* 0x3f31721808157820 */ /* 0x001fce0000410000 */
.L_x_7724:
[----:B------:R-:W-:Y:S05]  /*23f0*/  BSYNC.RECONVERGENT B0 ;  /* 0x0000000000007941 */ /* 0x000fea0003800200 */
.L_x_7722:
        /* <DEDUP_REMOVED lines=43> */
.L_x_7737:
[----:B------:R-:W-:Y:S05]  /*26b0*/  BSYNC.RECONVERGENT B4 ;  /* 0x0000000000047941 */ /* 0x000fea0003800200 */
.L_x_7736:
[----:B------:R-:W-:-:S04]  /*26c0*/  FADD.FTZ R0, R5, R0 ;  /* 0x0000000005007221 */ /* 0x000fc80000010000 */
[----:B------:R-:W-:-:S04]  /*26d0*/  FMUL.FTZ R0, R0, R7 ;  /* 0x0000000700007220 */ /* 0x000fc80000410000 */
[----:B------:R0:W2:Y:S01]  /*26e0*/  MUFU.SQRT R20, R0 ;  /* 0x0000000000147308 */ /* 0x0000a20000002000 */
[----:B------:R-:W-:Y:S05]  /*26f0*/  BRA `(.L_x_7734) ;  /* 0x00000000002c7947 */ /* 0x000fea0003800000 */
.L_x_7735:
        /* <DEDUP_REMOVED lines=11> */
.L_x_7734:
[----:B------:R-:W-:Y:S05]  /*27b0*/  BSYNC.RECONVERGENT B1 ;  /* 0x0000000000017941 */ /* 0x000fea0003800200 */
.L_x_7732:
[----:B------:R-:W-:Y:S05]  /*27c0*/  BSYNC.RELIABLE B0 ;  /* 0x0000000000007941 */ /* 0x000fea0003800100 */
.L_x_7731:
        /* <DEDUP_REMOVED lines=16> */
[----:B-1-3--:R-:W-:Y:S05]  /*28d0*/  CALL.REL.NOINC `($__internal_17_$__cuda_sm3x_div_rn_ftz_f32_slowpath) ;  /* 0x0000026800fc7944 */ /* 0x00afea0003c00000 */
.L_x_7739:
[----:B------:R-:W-:Y:S05]  /*28e0*/  BSYNC.RECONVERGENT B4 ;  /* 0x0000000000047941 */ /* 0x000fea0003800200 */
.L_x_7738:
        /* <DEDUP_REMOVED lines=28> */
.L_x_7733:
        /* <DEDUP_REMOVED lines=25> */
.L_x_7740:
[----:B------:R-:W-:Y:S05]  /*2c40*/  BSYNC.RECONVERGENT B3 ;  /* 0x0000000000037941 */ /* 0x000fea0003800200 */
.L_x_7730:
[----:B-1----:R-:W-:Y:S02]  /*2c50*/  LOP3.LUT R20, R21, 0x80000000, R22, 0xb8, !PT ;  /* 0x8000000015147812 */ /* 0x002fe400078eb816 */
[----:B------:R-:W-:-:S07]  /*2c60*/  LOP3.LUT R21, R4, 0x80000000, R23, 0xb8, !PT ;  /* 0x8000000004157812 */ /* 0x000fce00078eb817 */
.L_x_7700:
[----:B------:R-:W-:Y:S05]  /*2c70*/  BSYNC.RECONVERGENT B2 ;  /* 0x0000000000027941 */ /* 0x000fea0003800200 */
.L_x_7699:
        /* <DEDUP_REMOVED lines=27> */
.L_x_7743:
        /* <DEDUP_REMOVED lines=73> */
.L_x_7750:
[----:B------:R-:W-:-:S04]  /*32c0*/  FADD.FTZ R6, -R2, R5 ;  /* 0x0000000502067221 */ /* 0x000fc80000010100 */
[----:B------:R-:W-:-:S07]  /*32d0*/  FMUL.FTZ R6, R6, 0.5 ;  /* 0x3f00000006067820 */ /* 0x000fce0000410000 */
.L_x_7751:
[----:B------:R-:W-:Y:S05]  /*32e0*/  BSYNC.RECONVERGENT B1 ;  /* 0x0000000000017941 */ /* 0x000fea0003800200 */
.L_x_7749:
        /* <DEDUP_REMOVED lines=11> */
.L_x_7753:
[----:B------:R-:W-:-:S04]  /*33a0*/  FADD.FTZ R23, R4, -R7 ;  /* 0x8000000704177221 */ /* 0x000fc80000010000 */
[----:B------:R-:W-:-:S07]  /*33b0*/  FMUL.FTZ R23, R23, 0.5 ;  /* 0x3f00000017177820 */ /* 0x000fce0000410000 */
.L_x_7754:
[----:B------:R-:W-:Y:S05]  /*33c0*/  BSYNC.RECONVERGENT B1 ;  /* 0x0000000000017941 */ /* 0x000fea0003800200 */
.L_x_7752:
        /* <DEDUP_REMOVED lines=35> */
.L_x_7748:
        /* <DEDUP_REMOVED lines=35> */
.L_x_7755:
[----:B------:R-:W-:-:S04]  /*3830*/  FADD.FTZ R7, -R31, 1 ;  /* 0x3f8000001f077421 */ /* 0x000fc80000010100 */
[----:B------:R-:W-:-:S06]  /*3840*/  FMUL.FTZ R6, R2, R7 ;  /* 0x0000000702067220 */ /* 0x000fcc0000410000 */
[----:B------:R-:W0:Y:S08]  /*3850*/  MUFU.SQRT R6, R6 ;  /* 0x0000000600067308 */ /* 0x000e300000002000 */
[----:B0-----:R-:W0:Y:S02]  /*3860*/  MUFU.RCP R23, R6 ;  /* 0x0000000600177308 */ /* 0x001e240000001000 */
[----:B0-----:R-:W-:Y:S01]  /*3870*/  FMUL.FTZ R23, R23, |R26| ;  /* 0x4000001a17177220 */ /* 0x001fe20000410000 */
[----:B------:R-:W-:Y:S06]  /*3880*/  BRA `(.L_x_7746) ;  /* 0x0000000000047947 */ /* 0x000fec0003800000 */
.L_x_7747:
[----:B------:R0:W1:Y:S02]  /*3890*/  MUFU.SQRT R23, R0 ;  /* 0x0000000000177308 */ /* 0x0000640000002000 */
.L_x_7746:
[----:B------:R-:W-:Y:S05]  /*38a0*/  BSYNC.RECONVERGENT B0 ;  /* 0x0000000000007941 */ /* 0x000fea0003800200 */
.L_x_7745:
        /* <DEDUP_REMOVED lines=35> */
.L_x_7759:
        /* <DEDUP_REMOVED lines=23> */
.L_x_7765:
[----:B------:R-:W-:-:S04]  /*3c50*/  FADD.FTZ R3, -R3, R4 ;  /* 0x0000000403037221 */ /* 0x000fc80000010100 */
[----:B------:R-:W-:-:S07]  /*3c60*/  FMUL.FTZ R5, R3, 0.5 ;  /* 0x3f00000003057820 */ /* 0x000fce0000410000 */
.L_x_7766:
[----:B------:R-:W-:Y:S05]  /*3c70*/  BSYNC.RECONVERGENT B4 ;  /* 0x0000000000047941 */ /* 0x000fea0003800200 */
.L_x_7764:
[----:B------:R-:W-:Y:S01]  /*3c80*/  FADD.FTZ R0, R5, R0 ;  /* 0x0000000005007221 */ /* 0x000fe20000010000 */
[----:B------:R-:W-:-:S04]  /*3c90*/  FADD.FTZ R3, R31, R22 ;  /* 0x000000161f037221 */ /* 0x000fc80000010000 */
[----:B------:R-:W-:-:S04]  /*3ca0*/  FMUL.FTZ R0, R0, R3 ;  /* 0x0000000300007220 */ /* 0x000fc80000410000 */
[----:B------:R0:W2:Y:S01]  /*3cb0*/  MUFU.SQRT R22, R0 ;  /* 0x0000000000167308 */ /* 0x0000a20000002000 */
[----:B------:R-:W-:Y:S05]  /*3cc0*/  BRA `(.L_x_7767) ;  /* 0x0000000000487947 */ /* 0x000fea0003800000 */
.L_x_7763:
        /* <DEDUP_REMOVED lines=12> */
.L_x_7762:
[----:B------:R-:W-:Y:S01]  /*3d90*/  FADD.FTZ R2, R22, 1 ;  /* 0x3f80000016027421 */ /* 0x000fe20000010000 */
[----:B------:R-:W-:Y:S01]  /*3da0*/  MUFU.SQRT R3, R0 ;  /* 0x0000000000037308 */ /* 0x000fe20000002000 */
[----:B------:R-:W-:Y:S02]  /*3db0*/  MOV R31, 0x3f800000 ;  /* 0x3f800000001f7802 */ /* 0x000fe40000000f00 */
[----:B------:R-:W-:-:S06]  /*3dc0*/  FMUL.FTZ R2, R2, 0.5 ;  /* 0x3f00000002027820 */ /* 0x000fcc0000410000 */
[----:B------:R-:W2:Y:S02]  /*3dd0*/  MUFU.SQRT R2, R2 ;  /* 0x0000000200027308 */ /* 0x000ea40000002000 */
[----:B--2---:R-:W-:-:S07]  /*3de0*/  FMUL.FTZ R22, R3, R2 ;  /* 0x0000000203167220 */ /* 0x004fce0000410000 */
.L_x_7767:
[----:B------:R-:W-:Y:S05]  /*3df0*/  BSYNC.RECONVERGENT B1 ;  /* 0x0000000000017941 */ /* 0x000fea0003800200 */
.L_x_7761:
[----:B------:R-:W-:Y:S05]  /*3e00*/  BRA `(.L_x_7768) ;  /* 0x0000000000087947 */ /* 0x000fea0003800000 */
.L_x_7758:
[----:B------:R-:W-:Y:S01]  /*3e10*/  FMUL.FTZ R22, R22, 16777216 ;  /* 0x4b80000016167820 */ /* 0x000fe20000410000 */
[----:B------:R-:W-:-:S07]  /*3e20*/  FMUL.FTZ R31, R31, 16777216 ;  /* 0x4b8000001f1f7820 */ /* 0x000fce0000410000 */
.L_x_7768:
[----:B------:R-:W-:Y:S05]  /*3e30*/  BSYNC.RELIABLE B0 ;  /* 0x0000000000007941 */ /* 0x000fea0003800100 */
.L_x_7757:
        /* <DEDUP_REMOVED lines=16> */
[----:B-1----:R-:W-:Y:S05]  /*3f40*/  CALL.REL.NOINC `($__internal_17_$__cuda_sm3x_div_rn_ftz_f32_slowpath) ;  /* 0x0000025400607944 */ /* 0x002fea0003c00000 */
.L_x_7770:
[----:B------:R-:W-:Y:S05]  /*3f50*/  BSYNC.RECONVERGENT B4 ;  /* 0x0000000000047941 */ /* 0x000fea0003800200 */
.L_x_7769:
        /* <DEDUP_REMOVED lines=28> */
.L_x_7760:
[----:B------:R-:W-:Y:S05]  /*4120*/  BSYNC.RECONVERGENT B3 ;  /* 0x0000000000037941 */ /* 0x000fea0003800200 */
.L_x_7756:
[----:B-1----:R-:W-:Y:S02]  /*4130*/  LOP3.LUT R22, R23, 0x80000000, R26, 0xb8, !PT ;  /* 0x8000000017167812 */ /* 0x002fe400078eb81a */
[----:B------:R-:W-:Y:S01]  /*4140*/  LOP3.LUT R23, R6, 0x80000000, R27, 0xb8, !PT ;  /* 0x8000000006177812 */ /* 0x000fe200078eb81b */
[----:B------:R-:W-:Y:S06]  /*4150*/  BRA `(.L_x_7742) ;  /* 0x0000001400087947 */ /* 0x000fec0003800000 */
.L_x_7744:
        /* <DEDUP_REMOVED lines=33> */
.L_x_7776:
[----:B------:R-:W-:Y:S05]  /*4370*/  BSYNC.RECONVERGENT B4 ;  /* 0x0000000000047941 */ /* 0x000fea0003800200 */
.L_x_7775:
        /* <DEDUP_REMOVED lines=22> */
.L_x_7774:
        /* <DEDUP_REMOVED lines=28> */
.L_x_7779:
[----:B------:R-:W-:Y:S05]  /*46a0*/  BSYNC.RECONVERGENT B4 ;  /* 0x0000000000047941 */ /* 0x000fea0003800200 */
.L_x_7778:
        /* <DEDUP_REMOVED lines=22> */
.L_x_7773:
        /* <DEDUP_REMOVED lines=32> */
[----:B------:R-:W-:Y:S05]  /*4a10*/  CALL.REL.NOINC `($__internal_17_$__cuda_sm3x_div_rn_ftz_f32_slowpath) ;  /* 0x0000024800ac7944 */ /* 0x000fea0003c00000 */
.L_x_7781:
[----:B------:R-:W-:Y:S05]  /*4a20*/  BSYNC.RECONVERGENT B4 ;  /* 0x0000000000047941 */ /* 0x000fea0003800200 */
.L_x_7780:
        /* <DEDUP_REMOVED lines=22> */
.L_x_7772:
        /* <DEDUP_REMOVED lines=26> */
.L_x_7785:
[----:B------:R-:W-:Y:S05]  /*4d30*/  BSYNC.RECONVERGENT B4 ;  /* 0x0000000000047941 */ /* 0x000fea0003800200 */
.L_x_7784:
        /* <DEDUP_REMOVED lines=22> */
.L_x_7783:
        /* <DEDUP_REMOVED lines=28> */
.L_x_7787:
[----:B------:R-:W-:Y:S05]  /*5060*/  BSYNC.RECONVERGENT B4 ;  /* 0x0000000000047941 */ /* 0x000fea0003800200 */
.L_x_7786:
        /* <DEDUP_REMOVED lines=22> */
.L_x_7782:
        /* <DEDUP_REMOVED lines=33> */
.L_x_7789:
[----:B------:R-:W-:Y:S05]  /*53e0*/  BSYNC.RECONVERGENT B4 ;  /* 0x0000000000047941 */ /* 0x000fea0003800200 */
.L_x_7788:
        /* <DEDUP_REMOVED lines=21> */
.L_x_7777:
[----:B------:R-:W-:Y:S05]  /*5540*/  BSYNC.RECONVERGENT B3 ;  /* 0x0000000000037941 */ /* 0x000fea0003800200 */
.L_x_7771:
[----:B------:R-:W-:Y:S01]  /*5550*/  FADD.FTZ R3, R22, 0.69314718246459960938 ;  /* 0x3f31721816037421 */ /* 0x000fe20000010000 */
[----:B------:R-:W-:-:S04]  /*5560*/  LOP3.LUT R23, R32, 0x80000000, R27, 0xb8, !PT ;  /* 0x8000000020177812 */ /* 0x000fc800078eb81b */
[----:B------:R-:W-:-:S07]  /*5570*/  LOP3.LUT R22, R3, 0x80000000, R26, 0xb8, !PT ;  /* 0x8000000003167812 */ /* 0x000fce00078eb81a */
.L_x_7742:
[----:B------:R-:W-:Y:S05]  /*5580*/  BSYNC.RECONVERGENT B2 ;  /* 0x0000000000027941 */ /* 0x000fea0003800200 */
.L_x_7741:
        /* <DEDUP_REMOVED lines=27> */
.L_x_7792:
        /* <DEDUP_REMOVED lines=73> */
.L_x_7799:
[----:B------:R-:W-:-:S04]  /*5bd0*/  FADD.FTZ R6, -R2, R5 ;  /* 0x0000000502067221 */ /* 0x000fc80000010100 */
[----:B------:R-:W-:-:S07]  /*5be0*/  FMUL.FTZ R6, R6, 0.5 ;  /* 0x3f00000006067820 */ /* 0x000fce0000410000 */
.L_x_7800:
[----:B------:R-:W-:Y:S05]  /*5bf0*/  BSYNC.RECONVERGENT B1 ;  /* 0x0000000000017941 */ /* 0x000fea0003800200 */
.L_x_7798:
        /* <DEDUP_REMOVED lines=11> */
.L_x_7802:
[----:B------:R-:W-:-:S04]  /*5cb0*/  FADD.FTZ R25, R4, -R7 ;  /* 0x8000000704197221 */ /* 0x000fc80000010000 */
[----:B------:R-:W-:-:S07]  /*5cc0*/  FMUL.FTZ R25, R25, 0.5 ;  /* 0x3f00000019197820 */ /* 0x000fce0000410000 */
.L_x_7803:
[----:B------:R-:W-:Y:S05]  /*5cd0*/  BSYNC.RECONVERGENT B1 ;  /* 0x0000000000017941 */ /* 0x000fea0003800200 */
.L_x_7801:
        /* <DEDUP_REMOVED lines=35> */
.L_x_7797:
        /* <DEDUP_REMOVED lines=35> */
.L_x_7804:
[----:B------:R-:W-:-:S04]  /*6140*/  FADD.FTZ R7, -R31, 1 ;  /* 0x3f8000001f077421 */ /* 0x000fc80000010100 */
[----:B------:R-:W-:-:S06]  /*6150*/  FMUL.FTZ R6, R2, R7 ;  /* 0x0000000702067220 */ /* 0x000fcc0000410000 */
[----:B------:R-:W0:Y:S08]  /*6160*/  MUFU.SQRT R6, R6 ;  /* 0x0000000600067308 */ /* 0x000e300000002000 */
[----:B0-----:R-:W0:Y:S02]  /*6170*/  MUFU.RCP R27, R6 ;  /* 0x00000006001b7308 */ /* 0x001e240000001000 */
[----:B0-----:R-:W-:Y:S01]  /*6180*/  FMUL.FTZ R27, R27, |R28| ;  /* 0x4000001c1b1b7220 */ /* 0x001fe20000410000 */
[----:B------:R-:W-:Y:S06]  /*6190*/  BRA `(.L_x_7795) ;  /* 0x0000000000047947 */ /* 0x000fec0003800000 */
.L_x_7796:
[----:B------:R0:W1:Y:S02]  /*61a0*/  MUFU.SQRT R27, R0 ;  /* 0x00000000001b7308 */ /* 0x0000640000002000 */
.L_x_7795:
[----:B------:R-:W-:Y:S05]  /*61b0*/  BSYNC.RECONVERGENT B0 ;  /* 0x0000000000007941 */ /* 0x000fea0003800200 */
.L_x_7794:
        /* <DEDUP_REMOVED lines=35> */
.L_x_7808:
        /* <DEDUP_REMOVED lines=23> */
.L_x_7814:
[----:B------:R-:W-:-:S04]  /*6560*/  FADD.FTZ R3, -R3, R4 ;  /* 0x0000000403037221 */ /* 0x000fc80000010100 */
[----:B------:R-:W-:-:S07]  /*6570*/  FMUL.FTZ R5, R3, 0.5 ;  /* 0x3f00000003057820 */ /* 0x000fce0000410000 */
.L_x_7815:
[----:B------:R-:W-:Y:S05]  /*6580*/  BSYNC.RECONVERGENT B4 ;  /* 0x0000000000047941 */ /* 0x000fea0003800200 */
.L_x_7813:
[----:B------:R-:W-:Y:S01]  /*6590*/  FADD.FTZ R0, R5, R0 ;  /* 0x0000000005007221 */ /* 0x000fe20000010000 */
[----:B------:R-:W-:-:S04]  /*65a0*/  FADD.FTZ R3, R31, R26 ;  /* 0x0000001a1f037221 */ /* 0x000fc80000010000 */
[----:B------:R-:W-:-:S04]  /*65b0*/  FMUL.FTZ R0, R0, R3 ;  /* 0x0000000300007220 */ /* 0x000fc80000410000 */
[----:B------:R2:W3:Y:S01]  /*65c0*/  MUFU.SQRT R26, R0 ;  /* 0x00000000001a7308 */ /* 0x0004e20000002000 */
[----:B------:R-:W-:Y:S05]  /*65d0*/  BRA `(.L_x_7816) ;  /* 0x0000000000487947 */ /* 0x000fea0003800000 */
.L_x_7812:
        /* <DEDUP_REMOVED lines=12> */
.L_x_7811:
[----:B------:R-:W-:Y:S01]  /*66a0*/  FADD.FTZ R2, R26, 1 ;  /* 0x3f8000001a027421 */ /* 0x000fe20000010000 */
[----:B------:R-:W-:Y:S01]  /*66b0*/  MUFU.SQRT R3, R0 ;  /* 0x0000000000037308 */ /* 0x000fe20000002000 */
[----:B------:R-:W-:Y:S02]  /*66c0*/  MOV R31, 0x3f800000 ;  /* 0x3f800000001f7802 */ /* 0x000fe40000000f00 */
[----:B------:R-:W-:-:S06]  /*66d0*/  FMUL.FTZ R2, R2, 0.5 ;  /* 0x3f00000002027820 */ /* 0x000fcc0000410000 */
[----:B------:R-:W2:Y:S02]  /*66e0*/  MUFU.SQRT R2, R2 ;  /* 0x0000000200027308 */ /* 0x000ea40000002000 */
[----:B--2---:R-:W-:-:S07]  /*66f0*/  FMUL.FTZ R26, R3, R2 ;  /* 0x00000002031a7220 */ /* 0x004fce0000410000 */
.L_x_7816:
[----:B------:R-:W-:Y:S05]  /*6700*/  BSYNC.RECONVERGENT B1 ;  /* 0x0000000000017941 */ /* 0x000fea0003800200 */
.L_x_7810:
[----:B------:R-:W-:Y:S05]  /*6710*/  BRA `(.L_x_7817) ;  /* 0x0000000000087947 */ /* 0x000fea0003800000 */
.L_x_7807:
[----:B------:R-:W-:Y:S01]  /*6720*/  FMUL.FTZ R26, R26, 16777216 ;  /* 0x4b8000001a1a7820 */ /* 0x000fe20000410000 */
[----:B------:R-:W-:-:S07]  /*6730*/  FMUL.FTZ R31, R31, 16777216 ;  /* 0x4b8000001f1f7820 */ /* 0x000fce0000410000 */
.L_x_7817:
[----:B------:R-:W-:Y:S05]  /*6740*/  BSYNC.RELIABLE B0 ;  /* 0x0000000000007941 */ /* 0x000fea0003800100 */
.L_x_7806:
        /* <DEDUP_REMOVED lines=17> */
.L_x_7819:
[----:B------:R-:W-:Y:S05]  /*6860*/  BSYNC.RECONVERGENT B4 ;  /* 0x0000000000047941 */ /* 0x000fea0003800200 */
.L_x_7818:
        /* <DEDUP_REMOVED lines=28> */
.L_x_7809:
[----:B------:R-:W-:Y:S05]  /*6a30*/  BSYNC.RECONVERGENT B3 ;  /* 0x0000000000037941 */ /* 0x000fea0003800200 */
.L_x_7805:
[----:B-1----:R-:W-:Y:S02]  /*6a40*/  LOP3.LUT R26, R27, 0x80000000, R28, 0xb8, !PT ;  /* 0x800000001b1a7812 */ /* 0x002fe400078eb81c */
[----:B------:R-:W-:Y:S01]  /*6a50*/  LOP3.LUT R27, R6, 0x80000000, R29, 0xb8, !PT ;  /* 0x80000000061b7812 */ /* 0x000fe200078eb81d */
[----:B------:R-:W-:Y:S06]  /*6a60*/  BRA `(.L_x_7791) ;  /* 0x0000001400087947 */ /* 0x000fec0003800000 */
.L_x_7793:
        /* <DEDUP_REMOVED lines=33> */
.L_x_7825:
[----:B------:R-:W-:Y:S05]  /*6c80*/  BSYNC.RECONVERGENT B4 ;  /* 0x0000000000047941 */ /* 0x000fea0003800200 */
.L_x_7824:
        /* <DEDUP_REMOVED lines=22> */
.L_x_7823:
        /* <DEDUP_REMOVED lines=28> */
.L_x_7828:
[----:B------:R-:W-:Y:S05]  /*6fb0*/  BSYNC.RECONVERGENT B4 ;  /* 0x0000000000047941 */ /* 0x000fea0003800200 */
.L_x_7827:
        /* <DEDUP_REMOVED lines=22> */
.L_x_7822:
        /* <DEDUP_REMOVED lines=33> */
.L_x_7830:
[----:B------:R-:W-:Y:S05]  /*7330*/  BSYNC.RECONVERGENT B4 ;  /* 0x0000000000047941 */ /* 0x000fea0003800200 */
.L_x_7829:
        /* <DEDUP_REMOVED lines=22> */
.L_x_7821:
        /* <DEDUP_REMOVED lines=26> */
.L_x_7834:
[----:B------:R-:W-:Y:S05]  /*7640*/  BSYNC.RECONVERGENT B4 ;  /* 0x0000000000047941 */ /* 0x000fea0003800200 */
.L_x_7833:
        /* <DEDUP_REMOVED lines=22> */
.L_x_7832:
        /* <DEDUP_REMOVED lines=28> */
.L_x_7836:
[----:B------:R-:W-:Y:S05]  /*7970*/  BSYNC.RECONVERGENT B4 ;  /* 0x0000000000047941 */ /* 0x000fea0003800200 */
.L_x_7835:
        /* <DEDUP_REMOVED lines=22> */
.L_x_7831:
        /* <DEDUP_REMOVED lines=33> */
.L_x_7838:
[----:B------:R-:W-:Y:S05]  /*7cf0*/  BSYNC.RECONVERGENT B4 ;  /* 0x0000000000047941 */ /* 0x000fea0003800200 */
.L_x_7837:
        /* <DEDUP_REMOVED lines=21> */
.L_x_7826:
[----:B------:R-:W-:Y:S05]  /*7e50*/  BSYNC.RECONVERGENT B3 ;  /* 0x0000000000037941 */ /* 0x000fea0003800200 */
.L_x_7820:
[----:B------:R-:W-:Y:S01]  /*7e60*/  FADD.FTZ R3, R26, 0.69314718246459960938 ;  /* 0x3f3172181a037421 */ /* 0x000fe20000010000 */
[----:B------:R-:W-:-:S04]  /*7e70*/  LOP3.LUT R27, R32, 0x80000000, R29, 0xb8, !PT ;  /* 0x80000000201b7812 */ /* 0x000fc800078eb81d */
[----:B------:R-:W-:-:S07]  /*7e80*/  LOP3.LUT R26, R3, 0x80000000, R28, 0xb8, !PT ;  /* 0x80000000031a7812 */ /* 0x000fce00078eb81c */
.L_x_7791:
[----:B------:R-:W-:Y:S05]  /*7e90*/  BSYNC.RECONVERGENT B2 ;  /* 0x0000000000027941 */ /* 0x000fea0003800200 */
.L_x_7790:
        /* <DEDUP_REMOVED lines=27> */
.L_x_7841:
        /* <DEDUP_REMOVED lines=73> */
.L_x_7848:
[----:B------:R-:W-:-:S04]  /*84e0*/  FADD.FTZ R6, -R2, R5 ;  /* 0x0000000502067221 */ /* 0x000fc80000010100 */
[----:B------:R-:W-:-:S07]  /*84f0*/  FMUL.FTZ R6, R6, 0.5 ;  /* 0x3f00000006067820 */ /* 0x000fce0000410000 */
.L_x_7849:
[----:B------:R-:W-:Y:S05]  /*8500*/  BSYNC.RECONVERGENT B1 ;  /* 0x0000000000017941 */ /* 0x000fea0003800200 */
.L_x_7847:
        /* <DEDUP_REMOVED lines=11> */
.L_x_7851:
[----:B------:R-:W-:-:S04]  /*85c0*/  FADD.FTZ R25, R4, -R7 ;  /* 0x8000000704197221 */ /* 0x000fc80000010000 */
[----:B------:R-:W-:-:S07]  /*85d0*/  FMUL.FTZ R25, R25, 0.5 ;  /* 0x3f00000019197820 */ /* 0x000fce0000410000 */
.L_x_7852:
[----:B------:R-:W-:Y:S05]  /*85e0*/  BSYNC.RECONVERGENT B1 ;  /* 0x0000000000017941 */ /* 0x000fea0003800200 */
.L_x_7850:
        /* <DEDUP_REMOVED lines=35> */
.L_x_7846:
        /* <DEDUP_REMOVED lines=35> */
.L_x_7853:
[----:B------:R-:W-:-:S04]  /*8a50*/  FADD.FTZ R7, -R31, 1 ;  /* 0x3f8000001f077421 */ /* 0x000fc80000010100 */
[----:B------:R-:W-:-:S06]  /*8a60*/  FMUL.FTZ R6, R2, R7 ;  /* 0x0000000702067220 */ /* 0x000fcc0000410000 */
[----:B------:R-:W0:Y:S08]  /*8a70*/  MUFU.SQRT R6, R6 ;  /* 0x0000000600067308 */ /* 0x000e300000002000 */
[----:B0-----:R-:W0:Y:S02]  /*8a80*/  MUFU.RCP R29, R6 ;  /* 0x00000006001d7308 */ /* 0x001e240000001000 */
[----:B0-----:R-:W-:Y:S01]  /*8a90*/  FMUL.FTZ R29, R29, |R10| ;  /* 0x4000000a1d1d7220 */ /* 0x001fe20000410000 */
[----:B------:R-:W-:Y:S06]  /*8aa0*/  BRA `(.L_x_7844) ;  /* 0x0000000000047947 */ /* 0x000fec0003800000 */
.L_x_7845:
[----:B------:R0:W1:Y:S02]  /*8ab0*/  MUFU.SQRT R29, R0 ;  /* 0x00000000001d7308 */ /* 0x0000640000002000 */
.L_x_7844:
[----:B------:R-:W-:Y:S05]  /*8ac0*/  BSYNC.RECONVERGENT B0 ;  /* 0x0000000000007941 */ /* 0x000fea0003800200 */
.L_x_7843:
        /* <DEDUP_REMOVED lines=35> */
.L_x_7857:
        /* <DEDUP_REMOVED lines=23> */
.L_x_7863:
[----:B------:R-:W-:-:S04]  /*8e70*/  FADD.FTZ R3, -R3, R4 ;  /* 0x0000000403037221 */ /* 0x000fc80000010100 */
[----:B------:R-:W-:-:S07]  /*8e80*/  FMUL.FTZ R5, R3, 0.5 ;  /* 0x3f00000003057820 */ /* 0x000fce0000410000 */
.L_x_7864:
[----:B------:R-:W-:Y:S05]  /*8e90*/  BSYNC.RECONVERGENT B4 ;  /* 0x0000000000047941 */ /* 0x000fea0003800200 */
.L_x_7862:
[----:B------:R-:W-:Y:S01]  /*8ea0*/  FADD.FTZ R0, R5, R0 ;  /* 0x0000000005007221 */ /* 0x000fe20000010000 */
[----:B------:R-:W-:-:S04]  /*8eb0*/  FADD.FTZ R3, R31, R28 ;  /* 0x0000001c1f037221 */ /* 0x000fc80000010000 */
[----:B------:R-:W-:-:S04]  /*8ec0*/  FMUL.FTZ R0, R0, R3 ;  /* 0x0000000300007220 */ /* 0x000fc80000410000 */
[----:B------:R2:W3:Y:S01]  /*8ed0*/  MUFU.SQRT R28, R0 ;  /* 0x00000000001c7308 */ /* 0x0004e20000002000 */
[----:B------:R-:W-:Y:S05]  /*8ee0*/  BRA `(.L_x_7865) ;  /* 0x0000000000487947 */ /* 0x000fea0003800000 */
.L_x_7861:
        /* <DEDUP_REMOVED lines=12> */
.L_x_7860:
[----:B------:R-:W-:Y:S01]  /*8fb0*/  FADD.FTZ R2, R28, 1 ;  /* 0x3f8000001c027421 */ /* 0x000fe20000010000 */
[----:B------:R-:W-:Y:S01]  /*8fc0*/  MUFU.SQRT R3, R0 ;  /* 0x0000000000037308 */ /* 0x000fe20000002000 */
[----:B------:R-:W-:Y:S02]  /*8fd0*/  MOV R31, 0x3f800000 ;  /* 0x3f800000001f7802 */ /* 0x000fe40000000f00 */
[----:B------:R-:W-:-:S06]  /*8fe0*/  FMUL.FTZ R2, R2, 0.5 ;  /* 0x3f00000002027820 */ /* 0x000fcc0000410000 */
[----:B------:R-:W2:Y:S02]  /*8ff0*/  MUFU.SQRT R2, R2 ;  /* 0x0000000200027308 */ /* 0x000ea40000002000 */
[----:B--2---:R-:W-:-:S07]  /*9000*/  FMUL.FTZ R28, R3, R2 ;  /* 0x00000002031c7220 */ /* 0x004fce0000410000 */
.L_x_7865:
[----:B------:R-:W-:Y:S05]  /*9010*/  BSYNC.RECONVERGENT B1 ;  /* 0x0000000000017941 */ /* 0x000fea0003800200 */
.L_x_7859:
[----:B------:R-:W-:Y:S05]  /*9020*/  BRA `(.L_x_7866) ;  /* 0x0000000000087947 */ /* 0x000fea0003800000 */
.L_x_7856:
[----:B------:R-:W-:Y:S01]  /*9030*/  FMUL.FTZ R28, R28, 16777216 ;  /* 0x4b8000001c1c7820 */ /* 0x000fe20000410000 */
[----:B------:R-:W-:-:S07]  /*9040*/  FMUL.FTZ R31, R31, 16777216 ;  /* 0x4b8000001f1f7820 */ /* 0x000fce0000410000 */
.L_x_7866:
[----:B------:R-:W-:Y:S05]  /*9050*/  BSYNC.RELIABLE B0 ;  /* 0x0000000000007941 */ /* 0x000fea0003800100 */
.L_x_7855:
        /* <DEDUP_REMOVED lines=17> */
.L_x_7868:
[----:B------:R-:W-:Y:S05]  /*9170*/  BSYNC.RECONVERGENT B4 ;  /* 0x0000000000047941 */ /* 0x000fea0003800200 */
.L_x_7867:
        /* <DEDUP_REMOVED lines=28> */
.L_x_7858:
[----:B------:R-:W-:Y:S05]  /*9340*/  BSYNC.RECONVERGENT B3 ;  /* 0x0000000000037941 */ /* 0x000fea0003800200 */
.L_x_7854:
[----:B-1----:R-:W-:Y:S02]  /*9350*/  LOP3.LUT R28, R29, 0x80000000, R10, 0xb8, !PT ;  /* 0x800000001d1c7812 */ /* 0x002fe400078eb80a */
[----:B------:R-:W-:Y:S01]  /*9360*/  LOP3.LUT R29, R6, 0x80000000, R11, 0xb8, !PT ;  /* 0x80000000061d7812 */ /* 0x000fe200078eb80b */
[----:B------:R-:W-:Y:S06]  /*9370*/  BRA `(.L_x_7840) ;  /* 0x0000001400087947 */ /* 0x000fec0003800000 */
.L_x_7842:
        /* <DEDUP_REMOVED lines=33> */
.L_x_7874:
[----:B------:R-:W-:Y:S05]  /*9590*/  BSYNC.RECONVERGENT B4 ;  /* 0x0000000000047941 */ /* 0x000fea0003800200 */
.L_x_7873:
        /* <DEDUP_REMOVED lines=22> */
.L_x_7872:
        /* <DEDUP_REMOVED lines=28> */
.L_x_7877:
[----:B------:R-:W-:Y:S05]  /*98c0*/  BSYNC.RECONVERGENT B4 ;  /* 0x0000000000047941 */ /* 0x000fea0003800200 */
.L_x_7876:
        /* <DEDUP_REMOVED lines=22> */
.L_x_7871:
        /* <DEDUP_REMOVED lines=33> */
.L_x_7879:
[----:B------:R-:W-:Y:S05]  /*9c40*/  BSYNC.RECONVERGENT B4 ;  /* 0x0000000000047941 */ /* 0x000fea0003800200 */
.L_x_7878:
        /* <DEDUP_REMOVED lines=22> */
.L_x_7870:
        /* <DEDUP_REMOVED lines=26> */
.L_x_7883:
[----:B------:R-:W-:Y:S05]  /*9f50*/  BSYNC.RECONVERGENT B4 ;  /* 0x0000000000047941 */ /* 0x000fea0003800200 */
.L_x_7882:
        /* <DEDUP_REMOVED lines=22> */
.L_x_7881:
        /* <DEDUP_REMOVED lines=28> */
.L_x_7885:
[----:B------:R-:W-:Y:S05]  /*a280*/  BSYNC.RECONVERGENT B4 ;  /* 0x0000000000047941 */ /* 0x000fea0003800200 */
.L_x_7884:
        /* <DEDUP_REMOVED lines=22> */
.L_x_7880:
        /* <DEDUP_REMOVED lines=33> */
.L_x_7887:
[----:B------:R-:W-:Y:S05]  /*a600*/  BSYNC.RECONVERGENT B4 ;  /* 0x0000000000047941 */ /* 0x000fea0003800200 */
.L_x_7886:
        /* <DEDUP_REMOVED lines=21> */
.L_x_7875:
[----:B------:R-:W-:Y:S05]  /*a760*/  BSYNC.RECONVERGENT B3 ;  /* 0x0000000000037941 */ /* 0x000fea0003800200 */
.L_x_7869:
[----:B------:R-:W-:Y:S01]  /*a770*/  FADD.FTZ R3, R28, 0.69314718246459960938 ;  /* 0x3f3172181c037421 */ /* 0x000fe20000010000 */
[----:B------:R-:W-:-:S04]  /*a780*/  LOP3.LUT R29, R32, 0x80000000, R11, 0xb8, !PT ;  /* 0x80000000201d7812 */ /* 0x000fc800078eb80b */
[----:B------:R-:W-:-:S07]  /*a790*/  LOP3.LUT R28, R3, 0x80000000, R10, 0xb8, !PT ;  /* 0x80000000031c7812 */ /* 0x000fce00078eb80a */
.L_x_7840:
[----:B------:R-:W-:Y:S05]  /*a7a0*/  BSYNC.RECONVERGENT B2 ;  /* 0x0000000000027941 */ /* 0x000fea0003800200 */
.L_x_7839:
        /* <DEDUP_REMOVED lines=27> */
.L_x_7890:
        /* <DEDUP_REMOVED lines=73> */
.L_x_7897:
[----:B------:R-:W-:-:S04]  /*adf0*/  FADD.FTZ R6, -R2, R5 ;  /* 0x0000000502067221 */ /* 0x000fc80000010100 */
[----:B------:R-:W-:-:S07]  /*ae00*/  FMUL.FTZ R6, R6, 0.5 ;  /* 0x3f00000006067820 */ /* 0x000fce0000410000 */
.L_x_7898:
[----:B------:R-:W-:Y:S05]  /*ae10*/  BSYNC.RECONVERGENT B1 ;  /* 0x0000000000017941 */ /* 0x000fea0003800200 */
.L_x_7896:
        /* <DEDUP_REMOVED lines=11> */
.L_x_7900:
[----:B------:R-:W-:-:S04]  /*aed0*/  FADD.FTZ R11, R4, -R7 ;  /* 0x80000007040b7221 */ /* 0x000fc80000010000 */
[----:B------:R-:W-:-:S07]  /*aee0*/  FMUL.FTZ R11, R11, 0.5 ;  /* 0x3f0000000b0b7820 */ /* 0x000fce0000410000 */
.L_x_7901:
[----:B------:R-:W-:Y:S05]  /*aef0*/  BSYNC.RECONVERGENT B1 ;  /* 0x0000000000017941 */ /* 0x000fea0003800200 */
.L_x_7899:
        /* <DEDUP_REMOVED lines=35> */
.L_x_7895:
        /* <DEDUP_REMOVED lines=35> */
.L_x_7902:
[----:B------:R-:W-:-:S04]  /*b360*/  FADD.FTZ R7, -R31, 1 ;  /* 0x3f8000001f077421 */ /* 0x000fc80000010100 */
[----:B------:R-:W-:-:S06]  /*b370*/  FMUL.FTZ R6, R2, R7 ;  /* 0x0000000702067220 */ /* 0x000fcc0000410000 */
[----:B------:R-:W0:Y:S08]  /*b380*/  MUFU.SQRT R6, R6 ;  /* 0x0000000600067308 */ /* 0x000e300000002000 */
[----:B0-----:R-:W0:Y:S02]  /*b390*/  MUFU.RCP R11, R6 ;  /* 0x00000006000b7308 */ /* 0x001e240000001000 */
[----:B0-----:R-:W-:Y:S01]  /*b3a0*/  FMUL.FTZ R11, R11, |R12| ;  /* 0x4000000c0b0b7220 */ /* 0x001fe20000410000 */
[----:B------:R-:W-:Y:S06]  /*b3b0*/  BRA `(.L_x_7893) ;  /* 0x0000000000047947 */ /* 0x000fec0003800000 */
.L_x_7894:
[----:B------:R0:W1:Y:S02]  /*b3c0*/  MUFU.SQRT R11, R0 ;  /* 0x00000000000b7308 */ /* 0x0000640000002000 */
.L_x_7893:
[----:B------:R-:W-:Y:S05]  /*b3d0*/  BSYNC.RECONVERGENT B0 ;  /* 0x0000000000007941 */ /* 0x000fea0003800200 */
.L_x_7892:
        /* <DEDUP_REMOVED lines=35> */
.L_x_7906:
        /* <DEDUP_REMOVED lines=23> */
.L_x_7912:
[----:B------:R-:W-:-:S04]  /*b780*/  FADD.FTZ R3, -R3, R4 ;  /* 0x0000000403037221 */ /* 0x000fc80000010100 */
[----:B------:R-:W-:-:S07]  /*b790*/  FMUL.FTZ R5, R3, 0.5 ;  /* 0x3f00000003057820 */ /* 0x000fce0000410000 */
.L_x_7913:
[----:B------:R-:W-:Y:S05]  /*b7a0*/  BSYNC.RECONVERGENT B4 ;  /* 0x0000000000047941 */ /* 0x000fea0003800200 */
.L_x_7911:
[----:B------:R-:W-:Y:S01]  /*b7b0*/  FADD.FTZ R0, R5, R0 ;  /* 0x0000000005007221 */ /* 0x000fe20000010000 */
[----:B------:R-:W-:-:S04]  /*b7c0*/  FADD.FTZ R3, R31, R10 ;  /* 0x0000000a1f037221 */ /* 0x000fc80000010000 */
[----:B------:R-:W-:-:S04]  /*b7d0*/  FMUL.FTZ R0, R0, R3 ;  /* 0x0000000300007220 */ /* 0x000fc80000410000 */
[----:B------:R2:W3:Y:S01]  /*b7e0*/  MUFU.SQRT R10, R0 ;  /* 0x00000000000a7308 */ /* 0x0004e20000002000 */
[----:B------:R-:W-:Y:S05]  /*b7f0*/  BRA `(.L_x_7914) ;  /* 0x0000000000487947 */ /* 0x000fea0003800000 */
.L_x_7910:
        /* <DEDUP_REMOVED lines=12> */
.L_x_7909:
[----:B------:R-:W-:Y:S01]  /*b8c0*/  FADD.FTZ R2, R10, 1 ;  /* 0x3f8000000a027421 */ /* 0x000fe20000010000 */
[----:B------:R-:W-:Y:S01]  /*b8d0*/  MUFU.SQRT R3, R0 ;  /* 0x0000000000037308 */ /* 0x000fe20000002000 */
[----:B------:R-:W-:Y:S02]  /*b8e0*/  MOV R31, 0x3f800000 ;  /* 0x3f800000001f7802 */ /* 0x000fe40000000f00 */
[----:B------:R-:W-:-:S06]  /*b8f0*/  FMUL.FTZ R2, R2, 0.5 ;  /* 0x3f00000002027820 */ /* 0x000fcc0000410000 */
[----:B------:R-:W2:Y:S02]  /*b900*/  MUFU.SQRT R2, R2 ;  /* 0x0000000200027308 */ /* 0x000ea40000002000 */
[----:B--2---:R-:W-:-:S07]  /*b910*/  FMUL.FTZ R10, R3, R2 ;  /* 0x00000002030a7220 */ /* 0x004fce0000410000 */
.L_x_7914:
[----:B------:R-:W-:Y:S05]  /*b920*/  BSYNC.RECONVERGENT B1 ;  /* 0x0000000000017941 */ /* 0x000fea0003800200 */
.L_x_7908:
[----:B------:R-:W-:Y:S05]  /*b930*/  BRA `(.L_x_7915) ;  /* 0x0000000000087947 */ /* 0x000fea0003800000 */
.L_x_7905:
[----:B------:R-:W-:Y:S01]  /*b940*/  FMUL.FTZ R10, R10, 16777216 ;  /* 0x4b8000000a0a7820 */ /* 0x000fe20000410000 */
[----:B------:R-:W-:-:S07]  /*b950*/  FMUL.FTZ R31, R31, 16777216 ;  /* 0x4b8000001f1f7820 */ /* 0x000fce0000410000 */
.L_x_7915:
[----:B------:R-:W-:Y:S05]  /*b960*/  BSYNC.RELIABLE B0 ;  /* 0x0000000000007941 */ /* 0x000fea0003800100 */
.L_x_7904:
        /* <DEDUP_REMOVED lines=17> */
.L_x_7917:
[----:B------:R-:W-:Y:S05]  /*ba80*/  BSYNC.RECONVERGENT B4 ;  /* 0x0000000000047941 */ /* 0x000fea0003800200 */
.L_x_7916:
        /* <DEDUP_REMOVED lines=28> */
.L_x_7907:
[----:B------:R-:W-:Y:S05]  /*bc50*/  BSYNC.RECONVERGENT B3 ;  /* 0x0000000000037941 */ /* 0x000fea0003800200 */
.L_x_7903:
[----:B-1----:R-:W-:Y:S02]  /*bc60*/  LOP3.LUT R10, R11, 0x80000000, R12, 0xb8, !PT ;  /* 0x800000000b0a7812 */ /* 0x002fe400078eb80c */
[----:B------:R-:W-:Y:S01]  /*bc70*/  LOP3.LUT R11, R6, 0x80000000, R13, 0xb8, !PT ;  /* 0x80000000060b7812 */ /* 0x000fe200078eb80d */
[----:B------:R-:W-:Y:S06]  /*bc80*/  BRA `(.L_x_7889) ;  /* 0x0000001400087947 */ /* 0x000fec0003800000 */
.L_x_7891:
        /* <DEDUP_REMOVED lines=33> */
.L_x_7923:
[----:B------:R-:W-:Y:S05]  /*bea0*/  BSYNC.RECONVERGENT B4 ;  /* 0x0000000000047941 */ /* 0x000fea0003800200 */
.L_x_7922:
        /* <DEDUP_REMOVED lines=22> */
.L_x_7921:
        /* <DEDUP_REMOVED lines=28> */
.L_x_7926:
[----:B------:R-:W-:Y:S05]  /*c1d0*/  BSYNC.RECONVERGENT B4 ;  /* 0x0000000000047941 */ /* 0x000fea0003800200 */
.L_x_7925:
        /* <DEDUP_REMOVED lines=22> */
.L_x_7920:
        /* <DEDUP_REMOVED lines=33> */
.L_x_7928:
[----:B------:R-:W-:Y:S05]  /*c550*/  BSYNC.RECONVERGENT B4 ;  /* 0x0000000000047941 */ /* 0x000fea0003800200 */
.L_x_7927:
        /* <DEDUP_REMOVED lines=22> */
.L_x_7919:
        /* <DEDUP_REMOVED lines=26> */
.L_x_7932:
[----:B------:R-:W-:Y:S05]  /*c860*/  BSYNC.RECONVERGENT B4 ;  /* 0x0000000000047941 */ /* 0x000fea0003800200 */
.L_x_7931:
        /* <DEDUP_REMOVED lines=22> */
.L_x_7930:
        /* <DEDUP_REMOVED lines=28> */
.L_x_7934:
[----:B------:R-:W-:Y:S05]  /*cb90*/  BSYNC.RECONVERGENT B4 ;  /* 0x0000000000047941 */ /* 0x000fea0003800200 */
.L_x_7933:
        /* <DEDUP_REMOVED lines=22> */
.L_x_7929:
        /* <DEDUP_REMOVED lines=33> */
.L_x_7936:
[----:B------:R-:W-:Y:S05]  /*cf10*/  BSYNC.RECONVERGENT B4 ;  /* 0x0000000000047941 */ /* 0x000fea0003800200 */
.L_x_7935:
        /* <DEDUP_REMOVED lines=21> */
.L_x_7924:
[----:B------:R-:W-:Y:S05]  /*d070*/  BSYNC.RECONVERGENT B3 ;  /* 0x0000000000037941 */ /* 0x000fea0003800200 */
.L_x_7918:
[----:B------:R-:W-:Y:S01]  /*d080*/  FADD.FTZ R3, R10, 0.69314718246459960938 ;  /* 0x3f3172180a037421 */ /* 0x000fe20000010000 */
[----:B------:R-:W-:-:S04]  /*d090*/  LOP3.LUT R11, R32, 0x80000000, R13, 0xb8, !PT ;  /* 0x80000000200b7812 */ /* 0x000fc800078eb80d */
[----:B------:R-:W-:-:S07]  /*d0a0*/  LOP3.LUT R10, R3, 0x80000000, R12, 0xb8, !PT ;  /* 0x80000000030a7812 */ /* 0x000fce00078eb80c */
.L_x_7889:
[----:B------:R-:W-:Y:S05]  /*d0b0*/  BSYNC.RECONVERGENT B2 ;  /* 0x0000000000027941 */ /* 0x000fea0003800200 */
.L_x_7888:
        /* <DEDUP_REMOVED lines=27> */
.L_x_7939:
        /* <DEDUP_REMOVED lines=73> */
.L_x_7946:
[----:B------:R-:W-:-:S04]  /*d700*/  FADD.FTZ R6, -R2, R5 ;  /* 0x0000000502067221 */ /* 0x000fc80000010100 */
[----:B------:R-:W-:-:S07]  /*d710*/  FMUL.FTZ R6, R6, 0.5 ;  /* 0x3f00000006067820 */ /* 0x000fce0000410000 */
.L_x_7947:
[----:B------:R-:W-:Y:S05]  /*d720*/  BSYNC.RECONVERGENT B1 ;  /* 0x0000000000017941 */ /* 0x000fea0003800200 */
.L_x_7945:
        /* <DEDUP_REMOVED lines=11> */
.L_x_7949:
[----:B------:R-:W-:-:S04]  /*d7e0*/  FADD.FTZ R13, R4, -R7 ;  /* 0x80000007040d7221 */ /* 0x000fc80000010000 */
[----:B------:R-:W-:-:S07]  /*d7f0*/  FMUL.FTZ R13, R13, 0.5 ;  /* 0x3f0000000d0d7820 */ /* 0x000fce0000410000 */
.L_x_7950:
[----:B------:R-:W-:Y:S05]  /*d800*/  BSYNC.RECONVERGENT B1 ;  /* 0x0000000000017941 */ /* 0x000fea0003800200 */
.L_x_7948:
        /* <DEDUP_REMOVED lines=35> */
.L_x_7944:
        /* <DEDUP_REMOVED lines=35> */
.L_x_7951:
[----:B------:R-:W-:-:S04]  /*dc70*/  FADD.FTZ R7, -R31, 1 ;  /* 0x3f8000001f077421 */ /* 0x000fc80000010100 */
[----:B------:R-:W-:-:S06]  /*dc80*/  FMUL.FTZ R6, R2, R7 ;  /* 0x0000000702067220 */ /* 0x000fcc0000410000 */
[----:B------:R-:W0:Y:S08]  /*dc90*/  MUFU.SQRT R6, R6 ;  /* 0x0000000600067308 */ /* 0x000e300000002000 */
[----:B0-----:R-:W0:Y:S02]  /*dca0*/  MUFU.RCP R13, R6 ;  /* 0x00000006000d7308 */ /* 0x001e240000001000 */
[----:B0-----:R-:W-:Y:S01]  /*dcb0*/  FMUL.FTZ R13, R13, |R14| ;  /* 0x4000000e0d0d7220 */ /* 0x001fe20000410000 */
[----:B------:R-:W-:Y:S06]  /*dcc0*/  BRA `(.L_x_7942) ;  /* 0x0000000000047947 */ /* 0x000fec0003800000 */
.L_x_7943:
[----:B------:R0:W1:Y:S02]  /*dcd0*/  MUFU.SQRT R13, R0 ;  /* 0x00000000000d7308 */ /* 0x0000640000002000 */
.L_x_7942:
[----:B------:R-:W-:Y:S05]  /*dce0*/  BSYNC.RECONVERGENT B0 ;  /* 0x0000000000007941 */ /* 0x000fea0003800200 */
.L_x_7941:
        /* <DEDUP_REMOVED lines=35> */
.L_x_7955:
        /* <DEDUP_REMOVED lines=23> */
.L_x_7961:
[----:B------:R-:W-:-:S04]  /*e090*/  FADD.FTZ R3, -R3, R4 ;  /* 0x0000000403037221 */ /* 0x000fc80000010100 */
[----:B------:R-:W-:-:S07]  /*e0a0*/  FMUL.FTZ R5, R3, 0.5 ;  /* 0x3f00000003057820 */ /* 0x000fce0000410000 */
.L_x_7962:
[----:B------:R-:W-:Y:S05]  /*e0b0*/  BSYNC.RECONVERGENT B4 ;  /* 0x0000000000047941 */ /* 0x000fea0003800200 */
.L_x_7960:
[----:B------:R-:W-:Y:S01]  /*e0c0*/  FADD.FTZ R0, R5, R0 ;  /* 0x0000000005007221 */ /* 0x000fe20000010000 */
[----:B------:R-:W-:-:S04]  /*e0d0*/  FADD.FTZ R3, R31, R12 ;  /* 0x0000000c1f037221 */ /* 0x000fc80000010000 */
[----:B------:R-:W-:-:S04]  /*e0e0*/  FMUL.FTZ R0, R0, R3 ;  /* 0x0000000300007220 */ /* 0x000fc80000410000 */
[----:B------:R2:W3:Y:S01]  /*e0f0*/  MUFU.SQRT R12, R0 ;  /* 0x00000000000c7308 */ /* 0x0004e20000002000 */
[----:B------:R-:W-:Y:S05]  /*e100*/  BRA `(.L_x_7963) ;  /* 0x0000000000487947 */ /* 0x000fea0003800000 */
.L_x_7959:
        /* <DEDUP_REMOVED lines=12> */
.L_x_7958:
[----:B------:R-:W-:Y:S01]  /*e1d0*/  FADD.FTZ R2, R12, 1 ;  /* 0x3f8000000c027421 */ /* 0x000fe20000010000 */
[----:B------:R-:W-:Y:S01]  /*e1e0*/  MUFU.SQRT R3, R0 ;  /* 0x0000000000037308 */ /* 0x000fe20000002000 */
[----:B------:R-:W-:Y:S02]  /*e1f0*/  MOV R31, 0x3f800000 ;  /* 0x3f800000001f7802 */ /* 0x000fe40000000f00 */
[----:B------:R-:W-:-:S06]  /*e200*/  FMUL.FTZ R2, R2, 0.5 ;  /* 0x3f00000002027820 */ /* 0x000fcc0000410000 */
[----:B------:R-:W2:Y:S02]  /*e210*/  MUFU.SQRT R2, R2 ;  /* 0x0000000200027308 */ /* 0x000ea40000002000 */
[----:B--2---:R-:W-:-:S07]  /*e220*/  FMUL.FTZ R12, R3, R2 ;  /* 0x00000002030c7220 */ /* 0x004fce0000410000 */
.L_x_7963:
[----:B------:R-:W-:Y:S05]  /*e230*/  BSYNC.RECONVERGENT B1 ;  /* 0x0000000000017941 */ /* 0x000fea0003800200 */
.L_x_7957:
[----:B------:R-:W-:Y:S05]  /*e240*/  BRA `(.L_x_7964) ;  /* 0x0000000000087947 */ /* 0x000fea0003800000 */
.L_x_7954:
[----:B------:R-:W-:Y:S01]  /*e250*/  FMUL.FTZ R12, R12, 16777216 ;  /* 0x4b8000000c0c7820 */ /* 0x000fe20000410000 */
[----:B------:R-:W-:-:S07]  /*e260*/  FMUL.FTZ R31, R31, 16777216 ;  /* 0x4b8000001f1f7820 */ /* 0x000fce0000410000 */
.L_x_7964:
[----:B------:R-:W-:Y:S05]  /*e270*/  BSYNC.RELIABLE B0 ;  /* 0x0000000000007941 */ /* 0x000fea0003800100 */
.L_x_7953:
        /* <DEDUP_REMOVED lines=17> */
.L_x_7966:
[----:B------:R-:W-:Y:S05]  /*e390*/  BSYNC.RECONVERGENT B4 ;  /* 0x0000000000047941 */ /* 0x000fea0003800200 */
.L_x_7965:
        /* <DEDUP_REMOVED lines=28> */
.L_x_7956:
[----:B------:R-:W-:Y:S05]  /*e560*/  BSYNC.RECONVERGENT B3 ;  /* 0x0000000000037941 */ /* 0x000fea0003800200 */
.L_x_7952:
[----:B-1----:R-:W-:Y:S02]  /*e570*/  LOP3.LUT R12, R13, 0x80000000, R14, 0xb8, !PT ;  /* 0x800000000d0c7812 */ /* 0x002fe400078eb80e */
[----:B------:R-:W-:Y:S01]  /*e580*/  LOP3.LUT R13, R6, 0x80000000, R15, 0xb8, !PT ;  /* 0x80000000060d7812 */ /* 0x000fe200078eb80f */
[----:B------:R-:W-:Y:S06]  /*e590*/  BRA `(.L_x_7938) ;  /* 0x0000001400087947 */ /* 0x000fec0003800000 */
.L_x_7940:
        /* <DEDUP_REMOVED lines=33> */
.L_x_7972:
[----:B------:R-:W-:Y:S05]  /*e7b0*/  BSYNC.RECONVERGENT B4 ;  /* 0x0000000000047941 */ /* 0x000fea0003800200 */
.L_x_7971:
        /* <DEDUP_REMOVED lines=22> */
.L_x_7970:
        /* <DEDUP_REMOVED lines=28> */
.L_x_7975:
[----:B------:R-:W-:Y:S05]  /*eae0*/  BSYNC.RECONVERGENT B4 ;  /* 0x0000000000047941 */ /* 0x000fea0003800200 */
.L_x_7974:
        /* <DEDUP_REMOVED lines=22> */
.L_x_7969:
        /* <DEDUP_REMOVED lines=33> */
.L_x_7977:
[----:B------:R-:W-:Y:S05]  /*ee60*/  BSYNC.RECONVERGENT B4 ;  /* 0x0000000000047941 */ /* 0x000fea0003800200 */
.L_x_7976:
        /* <DEDUP_REMOVED lines=22> */
.L_x_7968:
        /* <DEDUP_REMOVED lines=26> */
.L_x_7981:
[----:B------:R-:W-:Y:S05]  /*f170*/  BSYNC.RECONVERGENT B4 ;  /* 0x0000000000047941 */ /* 0x000fea0003800200 */
.L_x_7980:
        /* <DEDUP_REMOVED lines=22> */
.L_x_7979:
        /* <DEDUP_REMOVED lines=28> */
.L_x_7983:
[----:B------:R-:W-:Y:S05]  /*f4a0*/  BSYNC.RECONVERGENT B4 ;  /* 0x0000000000047941 */ /* 0x000fea0003800200 */
.L_x_7982:
        /* <DEDUP_REMOVED lines=22> */
.L_x_7978:
        /* <DEDUP_REMOVED lines=33> */
.L_x_7985:
[----:B------:R-:W-:Y:S05]  /*f820*/  BSYNC.RECONVERGENT B4 ;  /* 0x0000000000047941 */ /* 0x000fea0003800200 */
.L_x_7984:
        /* <DEDUP_REMOVED lines=21> */
.L_x_7973:
[----:B------:R-:W-:Y:S05]  /*f980*/  BSYNC.RECONVERGENT B3 ;  /* 0x0000000000037941 */ /* 0x000fea0003800200 */
.L_x_7967:
[----:B------:R-:W-:Y:S01]  /*f990*/  FADD.FTZ R3, R12, 0.69314718246459960938 ;  /* 0x3f3172180c037421 */ /* 0x000fe20000010000 */
[----:B------:R-:W-:-:S04]  /*f9a0*/  LOP3.LUT R13, R32, 0x80000000, R15, 0xb8, !PT ;  /* 0x80000000200d7812 */ /* 0x000fc800078eb80f */
[----:B------:R-:W-:-:S07]  /*f9b0*/  LOP3.LUT R12, R3, 0x80000000, R14, 0xb8, !PT ;  /* 0x80000000030c7812 */ /* 0x000fce00078eb80e */
.L_x_7938:
[----:B------:R-:W-:Y:S05]  /*f9c0*/  BSYNC.RECONVERGENT B2 ;  /* 0x0000000000027941 */ /* 0x000fea0003800200 */
.L_x_7937:
        /* <DEDUP_REMOVED lines=27> */
.L_x_7988:
        /* <DEDUP_REMOVED lines=73> */
.L_x_7995:
[----:B------:R-:W-:-:S04]  /*10010*/  FADD.FTZ R6, -R2, R5 ;  /* 0x0000000502067221 */ /* 0x000fc80000010100 */
[----:B------:R-:W-:-:S07]  /*10020*/  FMUL.FTZ R6, R6, 0.5 ;  /* 0x3f00000006067820 */ /* 0x000fce0000410000 */
.L_x_7996:
[----:B------:R-:W-:Y:S05]  /*10030*/  BSYNC.RECONVERGENT B1 ;  /* 0x0000000000017941 */ /* 0x000fea0003800200 */
.L_x_7994:
        /* <DEDUP_REMOVED lines=11> */
.L_x_7998:
[----:B------:R-:W-:-:S04]  /*100f0*/  FADD.FTZ R15, R4, -R7 ;  /* 0x80000007040f7221 */ /* 0x000fc80000010000 */
[----:B------:R-:W-:-:S07]  /*10100*/  FMUL.FTZ R15, R15, 0.5 ;  /* 0x3f0000000f0f7820 */ /* 0x000fce0000410000 */
.L_x_7999:
[----:B------:R-:W-:Y:S05]  /*10110*/  BSYNC.RECONVERGENT B1 ;  /* 0x0000000000017941 */ /* 0x000fea0003800200 */
.L_x_7997:
        /* <DEDUP_REMOVED lines=35> */
.L_x_7993:
        /* <DEDUP_REMOVED lines=35> */
.L_x_8000:
[----:B------:R-:W-:-:S04]  /*10580*/  FADD.FTZ R7, -R31, 1 ;  /* 0x3f8000001f077421 */ /* 0x000fc80000010100 */
[----:B------:R-:W-:-:S06]  /*10590*/  FMUL.FTZ R6, R2, R7 ;  /* 0x0000000702067220 */ /* 0x000fcc0000410000 */
[----:B------:R-:W0:Y:S08]  /*105a0*/  MUFU.SQRT R6, R6 ;  /* 0x0000000600067308 */ /* 0x000e300000002000 */
[----:B0-----:R-:W0:Y:S02]  /*105b0*/  MUFU.RCP R15, R6 ;  /* 0x00000006000f7308 */ /* 0x001e240000001000 */
[----:B0-----:R-:W-:Y:S01]  /*105c0*/  FMUL.FTZ R15, R15, |R16| ;  /* 0x400000100f0f7220 */ /* 0x001fe20000410000 */
[----:B------:R-:W-:Y:S06]  /*105d0*/  BRA `(.L_x_7991) ;  /* 0x0000000000047947 */ /* 0x000fec0003800000 */
.L_x_7992:
[----:B------:R0:W1:Y:S02]  /*105e0*/  MUFU.SQRT R15, R0 ;  /* 0x00000000000f7308 */ /* 0x0000640000002000 */
.L_x_7991:
[----:B------:R-:W-:Y:S05]  /*105f0*/  BSYNC.RECONVERGENT B0 ;  /* 0x0000000000007941 */ /* 0x000fea0003800200 */
.L_x_7990:
        /* <DEDUP_REMOVED lines=35> */
.L_x_8004:
        /* <DEDUP_REMOVED lines=23> */
.L_x_8010:
[----:B------:R-:W-:-:S04]  /*109a0*/  FADD.FTZ R3, -R3, R4 ;  /* 0x0000000403037221 */ /* 0x000fc80000010100 */
[----:B------:R-:W-:-:S07]  /*109b0*/  FMUL.FTZ R5, R3, 0.5 ;  /* 0x3f00000003057820 */ /* 0x000fce0000410000 */
.L_x_8011:
[----:B------:R-:W-:Y:S05]  /*109c0*/  BSYNC.RECONVERGENT B4 ;  /* 0x0000000000047941 */ /* 0x000fea0003800200 */
.L_x_8009:
[----:B------:R-:W-:Y:S01]  /*109d0*/  FADD.FTZ R0, R5, R0 ;  /* 0x0000000005007221 */ /* 0x000fe20000010000 */
[----:B------:R-:W-:-:S04]  /*109e0*/  FADD.FTZ R3, R31, R14 ;  /* 0x0000000e1f037221 */ /* 0x000fc80000010000 */
[----:B------:R-:W-:-:S04]  /*109f0*/  FMUL.FTZ R0, R0, R3 ;  /* 0x0000000300007220 */ /* 0x000fc80000410000 */
[----:B------:R0:W2:Y:S01]  /*10a00*/  MUFU.SQRT R14, R0 ;  /* 0x00000000000e7308 */ /* 0x0000a20000002000 */
[----:B------:R-:W-:Y:S05]  /*10a10*/  BRA `(.L_x_8012) ;  /* 0x0000000000487947 */ /* 0x000fea0003800000 */
.L_x_8008:
        /* <DEDUP_REMOVED lines=12> */
.L_x_8007:
[----:B------:R-:W-:Y:S01]  /*10ae0*/  FADD.FTZ R2, R14, 1 ;  /* 0x3f8000000e027421 */ /* 0x000fe20000010000 */
[----:B------:R-:W-:Y:S01]  /*10af0*/  MUFU.SQRT R3, R0 ;  /* 0x0000000000037308 */ /* 0x000fe20000002000 */
[----:B------:R-:W-:Y:S02]  /*10b00*/  MOV R31, 0x3f800000 ;  /* 0x3f800000001f7802 */ /* 0x000fe40000000f00 */
[----:B------:R-:W-:-:S06]  /*10b10*/  FMUL.FTZ R2, R2, 0.5 ;  /* 0x3f00000002027820 */ /* 0x000fcc0000410000 */
[----:B------:R-:W2:Y:S02]  /*10b20*/  MUFU.SQRT R2, R2 ;  /* 0x0000000200027308 */ /* 0x000ea40000002000 */
[----:B--2---:R-:W-:-:S07]  /*10b30*/  FMUL.FTZ R14, R3, R2 ;  /* 0x00000002030e7220 */ /* 0x004fce0000410000 */
.L_x_8012:
[----:B------:R-:W-:Y:S05]  /*10b40*/  BSYNC.RECONVERGENT B1 ;  /* 0x0000000000017941 */ /* 0x000fea0003800200 */
.L_x_8006:
[----:B------:R-:W-:Y:S05]  /*10b50*/  BRA `(.L_x_8013) ;  /* 0x0000000000087947 */ /* 0x000fea0003800000 */
.L_x_8003:
[----:B------:R-:W-:Y:S01]  /*10b60*/  FMUL.FTZ R14, R14, 16777216 ;  /* 0x4b8000000e0e7820 */ /* 0x000fe20000410000 */
[----:B------:R-:W-:-:S07]  /*10b70*/  FMUL.FTZ R31, R31, 16777216 ;  /* 0x4b8000001f1f7820 */ /* 0x000fce0000410000 */
.L_x_8013:
[----:B------:R-:W-:Y:S05]  /*10b80*/  BSYNC.RELIABLE B0 ;  /* 0x0000000000007941 */ /* 0x000fea0003800100 */
.L_x_8002:
        /* <DEDUP_REMOVED lines=17> */
.L_x_8015:
[----:B------:R-:W-:Y:S05]  /*10ca0*/  BSYNC.RECONVERGENT B4 ;  /* 0x0000000000047941 */ /* 0x000fea0003800200 */
.L_x_8014:
        /* <DEDUP_REMOVED lines=28> */
.L_x_8005:
[----:B------:R-:W-:Y:S05]  /*10e70*/  BSYNC.RECONVERGENT B3 ;  /* 0x0000000000037941 */ /* 0x000fea0003800200 */
.L_x_8001:
[----:B-1----:R-:W-:Y:S02]  /*10e80*/  LOP3.LUT R14, R15, 0x80000000, R16, 0xb8, !PT ;  /* 0x800000000f0e7812 */ /* 0x002fe400078eb810 */
[----:B------:R-:W-:Y:S01]  /*10e90*/  LOP3.LUT R15, R6, 0x80000000, R17, 0xb8, !PT ;  /* 0x80000000060f7812 */ /* 0x000fe200078eb811 */
[----:B------:R-:W-:Y:S06]  /*10ea0*/  BRA `(.L_x_7987) ;  /* 0x0000001400087947 */ /* 0x000fec0003800000 */
.L_x_7989:
        /* <DEDUP_REMOVED lines=33> */
.L_x_8021:
[----:B------:R-:W-:Y:S05]  /*110c0*/  BSYNC.RECONVERGENT B4 ;  /* 0x0000000000047941 */ /* 0x000fea0003800200 */
.L_x_8020:
        /* <DEDUP_REMOVED lines=22> */
.L_x_8019:
        /* <DEDUP_REMOVED lines=28> */
.L_x_8024:
[----:B------:R-:W-:Y:S05]  /*113f0*/  BSYNC.RECONVERGENT B4 ;  /* 0x0000000000047941 */ /* 0x000fea0003800200 */
.L_x_8023:
        /* <DEDUP_REMOVED lines=22> */
.L_x_8018:
        /* <DEDUP_REMOVED lines=33> */
.L_x_8026:
[----:B------:R-:W-:Y:S05]  /*11770*/  BSYNC.RECONVERGENT B4 ;  /* 0x0000000000047941 */ /* 0x000fea0003800200 */
.L_x_8025:
        /* <DEDUP_REMOVED lines=22> */
.L_x_8017:
        /* <DEDUP_REMOVED lines=26> */
.L_x_8030:
[----:B------:R-:W-:Y:S05]  /*11a80*/  BSYNC.RECONVERGENT B4 ;  /* 0x0000000000047941 */ /* 0x000fea0003800200 */
.L_x_8029:
        /* <DEDUP_REMOVED lines=22> */
.L_x_8028:
        /* <DEDUP_REMOVED lines=28> */
.L_x_8032:
[----:B------:R-:W-:Y:S05]  /*11db0*/  BSYNC.RECONVERGENT B4 ;  /* 0x0000000000047941 */ /* 0x000fea0003800200 */
.L_x_8031:
        /* <DEDUP_REMOVED lines=22> */
.L_x_8027:
        /* <DEDUP_REMOVED lines=33> */
.L_x_8034:
[----:B------:R-:W-:Y:S05]  /*12130*/  BSYNC.RECONVERGENT B4 ;  /* 0x0000000000047941 */ /* 0x000fea0003800200 */
.L_x_8033:
        /* <DEDUP_REMOVED lines=21> */
.L_x_8022:
[----:B------:R-:W-:Y:S05]  /*12290*/  BSYNC.RECONVERGENT B3 ;  /* 0x0000000000037941 */ /* 0x000fea0003800200 */
.L_x_8016:
[----:B------:R-:W-:Y:S01]  /*122a0*/  FADD.FTZ R3, R14, 0.69314718246459960938 ;  /* 0x3f3172180e037421 */ /* 0x000fe20000010000 */
[----:B------:R-:W-:-:S04]  /*122b0*/  LOP3.LUT R15, R32, 0x80000000, R17, 0xb8, !PT ;  /* 0x80000000200f7812 */ /* 0x000fc800078eb811 */
[----:B------:R-:W-:-:S07]  /*122c0*/  LOP3.LUT R14, R3, 0x80000000, R16, 0xb8, !PT ;  /* 0x80000000030e7812 */ /* 0x000fce00078eb810 */
.L_x_7987:
[----:B------:R-:W-:Y:S05]  /*122d0*/  BSYNC.RECONVERGENT B2 ;  /* 0x0000000000027941 */ /* 0x000fea0003800200 */
.L_x_7986:
        /* <DEDUP_REMOVED lines=27> */
.L_x_8037:
        /* <DEDUP_REMOVED lines=73> */
.L_x_8044:
[----:B------:R-:W-:-:S04]  /*12920*/  FADD.FTZ R6, -R2, R5 ;  /* 0x0000000502067221 */ /* 0x000fc80000010100 */
[----:B------:R-:W-:-:S07]  /*12930*/  FMUL.FTZ R6, R6, 0.5 ;  /* 0x3f00000006067820 */ /* 0x000fce0000410000 */
.L_x_8045:
[----:B------:R-:W-:Y:S05]  /*12940*/  BSYNC.RECONVERGENT B1 ;  /* 0x0000000000017941 */ /* 0x000fea0003800200 */
.L_x_8043:
        /* <DEDUP_REMOVED lines=11> */
.L_x_8047:
[----:B------:R-:W-:-:S04]  /*12a00*/  FADD.FTZ R25, R4, -R7 ;  /* 0x8000000704197221 */ /* 0x000fc80000010000 */
[----:B------:R-:W-:-:S07]  /*12a10*/  FMUL.FTZ R25, R25, 0.5 ;  /* 0x3f00000019197820 */ /* 0x000fce0000410000 */
.L_x_8048:
[----:B------:R-:W-:Y:S05]  /*12a20*/  BSYNC.RECONVERGENT B1 ;  /* 0x0000000000017941 */ /* 0x000fea0003800200 */
.L_x_8046:
        /* <DEDUP_REMOVED lines=35> */
.L_x_8042:
        /* <DEDUP_REMOVED lines=35> */
.L_x_8049:
[----:B------:R-:W-:-:S04]  /*12e90*/  FADD.FTZ R7, -R17, 1 ;  /* 0x3f80000011077421 */ /* 0x000fc80000010100 */
[----:B------:R-:W-:-:S06]  /*12ea0*/  FMUL.FTZ R6, R2, R7 ;  /* 0x0000000702067220 */ /* 0x000fcc0000410000 */
[----:B------:R-:W0:Y:S08]  /*12eb0*/  MUFU.SQRT R6, R6 ;  /* 0x0000000600067308 */ /* 0x000e300000002000 */
[----:B0-----:R-:W0:Y:S02]  /*12ec0*/  MUFU.RCP R31, R6 ;  /* 0x00000006001f7308 */ /* 0x001e240000001000 */
[----:B0-----:R-:W-:Y:S01]  /*12ed0*/  FMUL.FTZ R31, R31, |R18| ;  /* 0x400000121f1f7220 */ /* 0x001fe20000410000 */
[----:B------:R-:W-:Y:S06]  /*12ee0*/  BRA `(.L_x_8040) ;  /* 0x0000000000047947 */ /* 0x000fec0003800000 */
.L_x_8041:
[----:B------:R0:W1:Y:S02]  /*12ef0*/  MUFU.SQRT R31, R0 ;  /* 0x00000000001f7308 */ /* 0x0000640000002000 */
.L_x_8040:
[----:B------:R-:W-:Y:S05]  /*12f00*/  BSYNC.RECONVERGENT B0 ;  /* 0x0000000000007941 */ /* 0x000fea0003800200 */
.L_x_8039:
        /* <DEDUP_REMOVED lines=35> */
.L_x_8053:
        /* <DEDUP_REMOVED lines=23> */
.L_x_8059:
[----:B------:R-:W-:-:S04]  /*132b0*/  FADD.FTZ R3, -R3, R4 ;  /* 0x0000000403037221 */ /* 0x000fc80000010100 */
[----:B------:R-:W-:-:S07]  /*132c0*/  FMUL.FTZ R5, R3, 0.5 ;  /* 0x3f00000003057820 */ /* 0x000fce0000410000 */
.L_x_8060:
[----:B------:R-:W-:Y:S05]  /*132d0*/  BSYNC.RECONVERGENT B4 ;  /* 0x0000000000047941 */ /* 0x000fea0003800200 */
.L_x_8058:
[----:B------:R-:W-:Y:S01]  /*132e0*/  FADD.FTZ R0, R5, R0 ;  /* 0x0000000005007221 */ /* 0x000fe20000010000 */
[----:B------:R-:W-:-:S04]  /*132f0*/  FADD.FTZ R3, R17, R16 ;  /* 0x0000001011037221 */ /* 0x000fc80000010000 */
[----:B------:R-:W-:-:S04]  /*13300*/  FMUL.FTZ R0, R0, R3 ;  /* 0x0000000300007220 */ /* 0x000fc80000410000 */
[----:B------:R2:W3:Y:S01]  /*13310*/  MUFU.SQRT R16, R0 ;  /* 0x0000000000107308 */ /* 0x0004e20000002000 */
[----:B------:R-:W-:Y:S05]  /*13320*/  BRA `(.L_x_8061) ;  /* 0x0000000000487947 */ /* 0x000fea0003800000 */
.L_x_8057:
        /* <DEDUP_REMOVED lines=12> */
.L_x_8056:
[----:B------:R-:W-:Y:S01]  /*133f0*/  FADD.FTZ R2, R16, 1 ;  /* 0x3f80000010027421 */ /* 0x000fe20000010000 */
[----:B------:R-:W-:Y:S01]  /*13400*/  MUFU.SQRT R3, R0 ;  /* 0x0000000000037308 */ /* 0x000fe20000002000 */
[----:B------:R-:W-:Y:S02]  /*13410*/  MOV R17, 0x3f800000 ;  /* 0x3f80000000117802 */ /* 0x000fe40000000f00 */
[----:B------:R-:W-:-:S06]  /*13420*/  FMUL.FTZ R2, R2, 0.5 ;  /* 0x3f00000002027820 */ /* 0x000fcc0000410000 */
[----:B------:R-:W2:Y:S02]  /*13430*/  MUFU.SQRT R2, R2 ;  /* 0x0000000200027308 */ /* 0x000ea40000002000 */
[----:B--2---:R-:W-:-:S07]  /*13440*/  FMUL.FTZ R16, R3, R2 ;  /* 0x0000000203107220 */ /* 0x004fce0000410000 */
.L_x_8061:
[----:B------:R-:W-:Y:S05]  /*13450*/  BSYNC.RECONVERGENT B1 ;  /* 0x0000000000017941 */ /* 0x000fea0003800200 */
.L_x_8055:
[----:B------:R-:W-:Y:S05]  /*13460*/  BRA `(.L_x_8062) ;  /* 0x0000000000087947 */ /* 0x000fea0003800000 */
.L_x_8052:
[----:B------:R-:W-:Y:S01]  /*13470*/  FMUL.FTZ R16, R16, 16777216 ;  /* 0x4b80000010107820 */ /* 0x000fe20000410000 */
[----:B------:R-:W-:-:S07]  /*13480*/  FMUL.FTZ R17, R17, 16777216 ;  /* 0x4b80000011117820 */ /* 0x000fce0000410000 */
.L_x_8062:
[----:B------:R-:W-:Y:S05]  /*13490*/  BSYNC.RELIABLE B0 ;  /* 0x0000000000007941 */ /* 0x000fea0003800100 */
.L_x_8051:
        /* <DEDUP_REMOVED lines=17> */
.L_x_8064:
[----:B------:R-:W-:Y:S05]  /*135b0*/  BSYNC.RECONVERGENT B4 ;  /* 0x0000000000047941 */ /* 0x000fea0003800200 */
.L_x_8063:
        /* <DEDUP_REMOVED lines=28> */
.L_x_8054:
[----:B------:R-:W-:Y:S05]  /*13780*/  BSYNC.RECONVERGENT B3 ;  /* 0x0000000000037941 */ /* 0x000fea0003800200 */
.L_x_8050:
[----:B-1----:R-:W-:Y:S02]  /*13790*/  LOP3.LUT R2, R31, 0x80000000, R18, 0xb8, !PT ;  /* 0x800000001f027812 */ /* 0x002fe400078eb812 */
[----:B------:R-:W-:Y:S01]  /*137a0*/  LOP3.LUT R3, R6, 0x80000000, R19, 0xb8, !PT ;  /* 0x8000000006037812 */ /* 0x000fe200078eb813 */
[----:B------:R-:W-:Y:S06]  /*137b0*/  BRA `(.L_x_8036) ;  /* 0x0000001400007947 */ /* 0x000fec0003800000 */
.L_x_8038:
        /* <DEDUP_REMOVED lines=32> */
.L_x_8070:
[----:B------:R-:W-:Y:S05]  /*139c0*/  BSYNC.RECONVERGENT B4 ;  /* 0x0000000000047941 */ /* 0x000fea0003800200 */
.L_x_8069:
        /* <DEDUP_REMOVED lines=22> */
.L_x_8068:
        /* <DEDUP_REMOVED lines=27> */
[----:B------:R-:W-:Y:S05]  /*13ce0*/  CALL.REL.NOINC `($__internal_17_$__cuda_sm3x_div_rn_ftz_f32_slowpath) ;  /* 0x0000015400f87944 */ /* 0x000fea0003c00000 */
.L_x_8073:
[----:B------:R-:W-:Y:S05]  /*13cf0*/  BSYNC.RECONVERGENT B4 ;  /* 0x0000000000047941 */ /* 0x000fea0003800200 */
.L_x_8072:
        /* <DEDUP_REMOVED lines=22> */
.L_x_8067:
        /* <DEDUP_REMOVED lines=32> */
[----:B------:R-:W-:Y:S05]  /*14060*/  CALL.REL.NOINC `($__internal_17_$__cuda_sm3x_div_rn_ftz_f32_slowpath) ;  /* 0x0000015400187944 */ /* 0x000fea0003c00000 */
.L_x_8075:
[----:B------:R-:W-:Y:S05]  /*14070*/  BSYNC.RECONVERGENT B4 ;  /* 0x0000000000047941 */ /* 0x000fea0003800200 */
.L_x_8074:
        /* <DEDUP_REMOVED lines=22> */
.L_x_8066:
        /* <DEDUP_REMOVED lines=25> */
.L_x_8079:
[----:B------:R-:W-:Y:S05]  /*14370*/  BSYNC.RECONVERGENT B4 ;  /* 0x0000000000047941 */ /* 0x000fea0003800200 */
.L_x_8078:
        /* <DEDUP_REMOVED lines=22> */
.L_x_8077:
        /* <DEDUP_REMOVED lines=28> */
.L_x_8081:
[----:B------:R-:W-:Y:S05]  /*146a0*/  BSYNC.RECONVERGENT B4 ;  /* 0x0000000000047941 */ /* 0x000fea0003800200 */
.L_x_8080:
        /* <DEDUP_REMOVED lines=22> */
.L_x_8076:
        /* <DEDUP_REMOVED lines=33> */
.L_x_8083:
[----:B------:R-:W-:Y:S05]  /*14a20*/  BSYNC.RECONVERGENT B4 ;  /* 0x0000000000047941 */ /* 0x000fea0003800200 */
.L_x_8082:
        /* <DEDUP_REMOVED lines=21> */
.L_x_8071:
[----:B------:R-:W-:Y:S05]  /*14b80*/  BSYNC.RECONVERGENT B3 ;  /* 0x0000000000037941 */ /* 0x000fea0003800200 */
.L_x_8065:
[----:B------:R-:W-:Y:S01]  /*14b90*/  FADD.FTZ R31, R31, 0.69314718246459960938 ;  /* 0x3f3172181f1f7421 */ /* 0x000fe20000010000 */
[----:B------:R-:W-:-:S04]  /*14ba0*/  LOP3.LUT R3, R16, 0x80000000, R19, 0xb8, !PT ;  /* 0x8000000010037812 */ /* 0x000fc800078eb813 */
[----:B------:R-:W-:-:S07]  /*14bb0*/  LOP3.LUT R2, R31, 0x80000000, R18, 0xb8, !PT ;  /* 0x800000001f027812 */ /* 0x000fce00078eb812 */
.L_x_8036:
[----:B------:R-:W-:Y:S05]  /*14bc0*/  BSYNC.RECONVERGENT B2 ;  /* 0x0000000000027941 */ /* 0x000fea0003800200 */
.L_x_8035:
        /* <DEDUP_REMOVED lines=17> */
.L_x_8086:
[----:B------:R-:W-:-:S13]  /*14ce0*/  ISETP.GE.AND P0, PT, R9, UR4, PT ;  /* 0x0000000409007c0c */ /* 0x000fda000bf06270 */
[----:B------:R-:W-:Y:S05]  /*14cf0*/  @P0 BRA `(.L_x_8088) ;  /* 0x0000000000300947 */ /* 0x000fea0003800000 */
[----:B0-----:R-:W0:Y:S01]  /*14d00*/  LDC.64 R4, c[0x0][0x388] ;  /* 0x0000e200ff047b82 */ /* 0x001e220000000a00 */
[C---:B------:R-:W-:Y:S02]  /*14d10*/  IADD3 R7, PT, PT, R9.reuse, UR6, RZ ;  /* 0x0000000609077c10 */ /* 0x040fe4000fffe0ff */
[----:B------:R-:W-:-:S03]  /*14d20*/  IADD3 R9, PT, PT, R9, 0x80, RZ ;  /* 0x0000008009097810 */ /* 0x000fc60007ffe0ff */
[----:B0-----:R-:W-:-:S05]  /*14d30*/  IMAD.WIDE.U32 R4, R7, 0x8, R4 ;  /* 0x0000000807047825 */ /* 0x001fca00078e0004 */
[----:B------:R1:W-:Y:S02]  /*14d40*/  STG.E.64 desc[UR8][R4.64], R26 ;  /* 0x0000001a04007986 */ /* 0x0003e4000c101b08 */
.L_x_8087:
[----:B------:R-:W-:-:S13]  /*14d50*/  ISETP.GE.AND P0, PT, R9, UR4, PT ;  /* 0x0000000409007c0c */ /* 0x000fda000bf06270 */
[----:B------:R-:W-:Y:S05]  /*14d60*/  @P0 BRA `(.L_x_8089) ;  /* 0x0000000000300947 */ /* 0x000fea0003800000 */
[----:B01----:R-:W0:Y:S01]  /*14d70*/  LDC.64 R4, c[0x0][0x388] ;  /* 0x0000e200ff047b82 */ /* 0x003e220000000a00 */
[C---:B------:R-:W-:Y:S02]  /*14d80*/  IADD3 R7, PT, PT, R9.reuse, UR6, RZ ;  /* 0x0000000609077c10 */ /* 0x040fe4000fffe0ff */
[----:B------:R-:W-:-:S03]  /*14d90*/  IADD3 R9, PT, PT, R9, 0x80, RZ ;  /* 0x0000008009097810 */ /* 0x000fc60007ffe0ff */
[----:B0-----:R-:W-:-:S05]  /*14da0*/  IMAD.WIDE.U32 R4, R7, 0x8, R4 ;  /* 0x0000000807047825 */ /* 0x001fca00078e0004 */
[----:B------:R1:W-:Y:S02]  /*14db0*/  STG.E.64 desc[UR8][R4.64], R28 ;  /* 0x0000001c04007986 */ /* 0x0003e4000c101b08 */
.L_x_8088:
[----:B------:R-:W-:-:S13]  /*14dc0*/  ISETP.GE.AND P0, PT, R9, UR4, PT ;  /* 0x0000000409007c0c */ /* 0x000fda000bf06270 */
[----:B------:R-:W-:Y:S05]  /*14dd0*/  @P0 BRA `(.L_x_8090) ;  /* 0x0000000000340947 */ /* 0x000fea0003800000 */
[----:B01----:R-:W0:Y:S01]  /*14de0*/  LDC.64 R4, c[0x0][0x388] ;  /* 0x0000e200ff047b82 */ /* 0x003e220000000a00 */
[C---:B------:R-:W-:Y:S02]  /*14df0*/  IADD3 R7, PT, PT, R9.reuse, UR6, RZ ;  /* 0x0000000609077c10 */ /* 0x040fe4000fffe0ff */
[----:B------:R-:W-:-:S03]  /*14e00*/  IADD3 R9, PT, PT, R9, 0x80, RZ ;  /* 0x0000008009097810 */ /* 0x000fc60007ffe0ff */
[----:B0-----:R-:W-:-:S05]  /*14e10*/  IMAD.WIDE.U32 R4, R7, 0x8, R4 ;  /* 0x0000000807047825 */ /* 0x001fca00078e0004 */
[----:B------:R2:W-:Y:S02]  /*14e20*/  STG.E.64 desc[UR8][R4.64], R10 ;  /* 0x0000000a04007986 */ /* 0x0005e4000c101b08 */
.L_x_8089:
        /* <DEDUP_REMOVED lines=8> */
.L_x_8090:
[----:B------:R-:W-:Y:S05]  /*14eb0*/  BSYNC.RELIABLE B1 ;  /* 0x0000000000017941 */ /* 0x000fea0003800100 */
.L_x_8085:
[----:B------:R-:W-:-:S13]  /*14ec0*/  ISETP.GE.AND P0, PT, R9, UR4, PT ;  /* 0x0000000409007c0c */ /* 0x000fda000bf06270 */
[----:B012---:R-:W0:Y:S01]  /*14ed0*/  @!P0 LDC.64 R4, c[0x0][0x388] ;  /* 0x0000e200ff048b82 */ /* 0x007e220000000a00 */
[C---:B------:R-:W-:Y:S02]  /*14ee0*/  @!P0 IADD3 R7, PT, PT, R9.reuse, UR6, RZ ;  /* 0x0000000609078c10 */ /* 0x040fe4000fffe0ff */
[----:B------:R-:W-:-:S03]  /*14ef0*/  @!P0 IADD3 R9, PT, PT, R9, 0x80, RZ ;  /* 0x0000008009098810 */ /* 0x000fc60007ffe0ff */
[----:B0-----:R-:W-:-:S05]  /*14f00*/  @!P0 IMAD.WIDE.U32 R4, R7, 0x8, R4 ;  /* 0x0000000807048825 */ /* 0x001fca00078e0004 */
[----:B------:R3:W-:Y:S02]  /*14f10*/  @!P0 STG.E.64 desc[UR8][R4.64], R14 ;  /* 0x0000000e04008986 */ /* 0x0007e4000c101b08 */
.L_x_8091:
[----:B------:R-:W-:Y:S05]  /*14f20*/  BSYNC.RECONVERGENT B0 ;  /* 0x0000000000007941 */ /* 0x000fea0003800200 */
.L_x_8084:
        /* <DEDUP_REMOVED lines=8> */
.L_x_7698:
[----:B------:R-:W0:Y:S01]  /*14fb0*/  S2R R26, SR_TID.X ;  /* 0x00000000001a7919 */ /* 0x000e220000002100 */
[----:B------:R-:W1:Y:S02]  /*14fc0*/  LDCU.64 UR4, c[0x0][0x390] ;  /* 0x00007200ff0477ac */ /* 0x000e640008000a00 */
[----:B-1----:R-:W-:-:S06]  /*14fd0*/  UIMAD.WIDE.U32 UR4, UR6, 0x8, UR4 ;  /* 0x00000008060478a5 */ /* 0x002fcc000f8e0004 */
[----:B------:R-:W-:Y:S02]  /*14fe0*/  MOV R4, UR4 ;  /* 0x0000000400047c02 */ /* 0x000fe40008000f00 */
[----:B------:R-:W-:-:S03]  /*14ff0*/  MOV R5, UR5 ;  /* 0x0000000500057c02 */ /* 0x000fc60008000f00 */
[----:B0-----:R-:W-:-:S05]  /*15000*/  IMAD.WIDE.U32 R4, R26, 0x20, R4 ;  /* 0x000000201a047825 */ /* 0x001fca00078e0004 */
[----:B------:R-:W2:Y:S04]  /*15010*/  LDG.E.ENL2.256 R12, R8, desc[UR8][R4.64] ;  /* 0xfe0000080408797e */ /* 0x000ea8000812190c */
[----:B------:R0:W5:Y:S01]  /*15020*/  LDG.E.ENL2.256 R20, R16, desc[UR8][R4.64+0x1000] ;  /* 0xfe0080080410797e */ /* 0x0001620008121914 */
[----:B------:R-:W-:Y:S01]  /*15030*/  BSSY.RECONVERGENT B2, `(.L_x_8092) ;  /* 0x0000280000027945 */ /* 0x000fe20003800200 */
[----:B--2---:R-:W-:Y:S01]  /*15040*/  MOV R31, R8 ;  /* 0x00000008001f7202 */ /* 0x004fe20000000f00 */
[C---:B------:R-:W-:Y:S01]  /*15050*/  FADD.FTZ R30, |R9|.reuse, -RZ ;  /* 0x800000ff091e7221 */ /* 0x040fe20000010200 */
[----:B------:R-:W-:Y:S02]  /*15060*/  FSETP.NAN.FTZ.AND P0, PT, |R9|, |R9|, PT ;  /* 0x400000090900720b */ /* 0x000fe40003f18200 */
        /* <DEDUP_REMOVED lines=18> */
.L_x_8093:
        /* <DEDUP_REMOVED lines=43> */
[----:B-----5:R-:W-:Y:S05]  /*15440*/  CALL.REL.NOINC `($__internal_17_$__cuda_sm3x_div_rn_ftz_f32_slowpath) ;  /* 0x0000014000207944 */ /* 0x020fea0003c00000 */
.L_x_8100:
[----:B------:R-:W-:Y:S05]  /*15450*/  BSYNC.RECONVERGENT B4 ;  /* 0x0000000000047941 */ /* 0x000fea0003800200 */
.L_x_8099:
        /* <DEDUP_REMOVED lines=22> */
.L_x_8098:
        /* <DEDUP_REMOVED lines=30> */
[----:B-----5:R-:W-:Y:S05]  /*157a0*/  CALL.REL.NOINC `($__internal_17_$__cuda_sm3x_div_rn_ftz_f32_slowpath) ;  /* 0x0000013c00487944 */ /* 0x020fea0003c00000 */
[----:B------:R-:W-:-:S07]  /*157b0*/  MOV R2, R0 ;  /* 0x0000000000027202 */ /* 0x000fce0000000f00 */
.L_x_8104:
[----:B------:R-:W-:Y:S05]  /*157c0*/  BSYNC.RECONVERGENT B4 ;  /* 0x0000000000047941 */ /* 0x000fea0003800200 */
.L_x_8103:
        /* <DEDUP_REMOVED lines=22> */
.L_x_8102:
        /* <DEDUP_REMOVED lines=15> */
[----:B-----5:R-:W-:Y:S05]  /*15a20*/  CALL.REL.NOINC `($__internal_17_$__cuda_sm3x_div_rn_ftz_f32_slowpath) ;  /* 0x0000013800a87944 */ /* 0x020fea0003c00000 */
.L_x_8106:
[----:B------:R-:W-:Y:S05]  /*15a30*/  BSYNC.RECONVERGENT B4 ;  /* 0x0000000000047941 */ /* 0x000fea0003800200 */
.L_x_8105:
        /* <DEDUP_REMOVED lines=22> */
.L_x_8097:
        /* <DEDUP_REMOVED lines=42> */
.L_x_8109:
[----:B------:R-:W-:Y:S05]  /*15e40*/  BSYNC.RECONVERGENT B4 ;  /* 0x0000000000047941 */ /* 0x000fea0003800200 */
.L_x_8108:
        /* <DEDUP_REMOVED lines=22> */
.L_x_8107:
        /* <DEDUP_REMOVED lines=31> */
.L_x_8112:
[----:B------:R-:W-:Y:S05]  /*161a0*/  BSYNC.RECONVERGENT B4 ;  /* 0x0000000000047941 */ /* 0x000fea0003800200 */
.L_x_8111:
        /* <DEDUP_REMOVED lines=22> */
.L_x_8110:
        /* <DEDUP_REMOVED lines=16> */
.L_x_8114:
[----:B------:R-:W-:Y:S05]  /*16410*/  BSYNC.RECONVERGENT B4 ;  /* 0x0000000000047941 */ /* 0x000fea0003800200 */
.L_x_8113:
        /* <DEDUP_REMOVED lines=21> */
.L_x_8101:
[----:B------:R-:W-:Y:S05]  /*16570*/  BSYNC.RECONVERGENT B3 ;  /* 0x0000000000037941 */ /* 0x000fea0003800200 */
.L_x_8096:
[----:B------:R-:W-:Y:S01]  /*16580*/  FADD.FTZ R0, R27, 0.69314718246459960938 ;  /* 0x3f3172181b007421 */ /* 0x000fe20000010000 */
[----:B------:R-:W-:-:S04]  /*16590*/  LOP3.LUT R9, R30, 0x80000000, R9, 0xb8, !PT ;  /* 0x800000001e097812 */ /* 0x000fc800078eb809 */
[----:B------:R-:W-:Y:S01]  /*165a0*/  LOP3.LUT R31, R0, 0x80000000, R31, 0xb8, !PT ;  /* 0x80000000001f7812 */ /* 0x000fe200078eb81f */
[----:B------:R-:W-:Y:S06]  /*165b0*/  BRA `(.L_x_8094) ;  /* 0x00000010009c7947 */ /* 0x000fec0003800000 */
.L_x_8095:
        /* <DEDUP_REMOVED lines=65> */
.L_x_8120:
[----:B------:R-:W-:Y:S05]  /*169d0*/  BSYNC.RECONVERGENT B1 ;  /* 0x0000000000017941 */ /* 0x000fea0003800200 */
.L_x_8119:
        /* <DEDUP_REMOVED lines=12> */
.L_x_8122:
[----:B------:R-:W-:Y:S05]  /*16aa0*/  BSYNC.RECONVERGENT B1 ;  /* 0x0000000000017941 */ /* 0x000fea0003800200 */
.L_x_8121:
        /* <DEDUP_REMOVED lines=35> */
.L_x_8118:
        /* <DEDUP_REMOVED lines=40> */
.L_x_8116:
[----:B------:R-:W-:-:S06]  /*16f60*/  FFMA.FTZ R4, R25, R25, -1 ;  /* 0xbf80000019047423 */ /* 0x000fcc0000010019 */
[----:B------:R-:W0:Y:S02]  /*16f70*/  MUFU.SQRT R4, R4 ;  /* 0x0000000400047308 */ /* 0x000e240000002000 */
[----:B0-----:R-:W-:-:S06]  /*16f80*/  FADD.FTZ R6, R25, R4 ;  /* 0x0000000419067221 */ /* 0x001fcc0000010000 */
[----:B------:R-:W0:Y:S02]  /*16f90*/  MUFU.LG2 R6, R6 ;  /* 0x0000000600067308 */ /* 0x000e240000000c00 */
[----:B0-----:R-:W-:-:S07]  /*16fa0*/  FMUL.FTZ R28, R6, 0.69314718246459960938 ;  /* 0x3f317218061c7820 */ /* 0x001fce0000410000 */
.L_x_8117:
[----:B------:R-:W-:Y:S05]  /*16fb0*/  BSYNC.RECONVERGENT B0 ;  /* 0x0000000000007941 */ /* 0x000fea0003800200 */
.L_x_8115:
        /* <DEDUP_REMOVED lines=42> */
.L_x_8130:
[----:B------:R-:W-:Y:S05]  /*17260*/  BSYNC.RECONVERGENT B4 ;  /* 0x0000000000047941 */ /* 0x000fea0003800200 */
.L_x_8129:
[----:B------:R-:W-:Y:S01]  /*17270*/  FADD.FTZ R25, R30, R25 ;  /* 0x000000191e197221 */ /* 0x000fe20000010000 */
[----:B------:R-:W-:-:S04]  /*17280*/  FADD.FTZ R0, R3, R0 ;  /* 0x0000000003007221 */ /* 0x000fc80000010000 */
[----:B------:R-:W-:-:S04]  /*17290*/  FMUL.FTZ R0, R0, R25 ;  /* 0x0000001900007220 */ /* 0x000fc80000410000 */
[----:B------:R0:W2:Y:S01]  /*172a0*/  MUFU.SQRT R27, R0 ;  /* 0x00000000001b7308 */ /* 0x0000a20000002000 */
[----:B------:R-:W-:Y:S05]  /*172b0*/  BRA `(.L_x_8127) ;  /* 0x00000000002c7947 */ /* 0x000fea0003800000 */
.L_x_8128:
        /* <DEDUP_REMOVED lines=11> */
.L_x_8127:
[----:B------:R-:W-:Y:S05]  /*17370*/  BSYNC.RECONVERGENT B1 ;  /* 0x0000000000017941 */ /* 0x000fea0003800200 */
.L_x_8125:
[----:B------:R-:W-:Y:S05]  /*17380*/  BSYNC.RELIABLE B0 ;  /* 0x0000000000007941 */ /* 0x000fea0003800100 */
.L_x_8124:
        /* <DEDUP_REMOVED lines=16> */
[----:B-1-3-5:R-:W-:Y:S05]  /*17490*/  CALL.REL.NOINC `($__internal_17_$__cuda_sm3x_div_rn_ftz_f32_slowpath) ;  /* 0x00000120000c7944 */ /* 0x02afea0003c00000 */
.L_x_8132:
[----:B------:R-:W-:Y:S05]  /*174a0*/  BSYNC.RECONVERGENT B4 ;  /* 0x0000000000047941 */ /* 0x000fea0003800200 */
.L_x_8131:
        /* <DEDUP_REMOVED lines=28> */
.L_x_8126:
        /* <DEDUP_REMOVED lines=25> */
.L_x_8133:
[----:B------:R-:W-:Y:S05]  /*17800*/  BSYNC.RECONVERGENT B3 ;  /* 0x0000000000037941 */ /* 0x000fea0003800200 */
.L_x_8123:
[----:B-1----:R-:W-:Y:S02]  /*17810*/  LOP3.LUT R31, R28, 0x80000000, R31, 0xb8, !PT ;  /* 0x800000001c1f7812 */ /* 0x002fe400078eb81f */
[----:B------:R-:W-:-:S07]  /*17820*/  LOP3.LUT R9, R4, 0x80000000, R9, 0xb8, !PT ;  /* 0x8000000004097812 */ /* 0x000fce00078eb809 */
.L_x_8094:
[----:B------:R-:W-:Y:S05]  /*17830*/  BSYNC.RECONVERGENT B2 ;  /* 0x0000000000027941 */ /* 0x000fea0003800200 */
.L_x_8092:
        /* <DEDUP_REMOVED lines=22> */
.L_x_8135:
        /* <DEDUP_REMOVED lines=70> */
.L_x_8143:
[----:B------:R-:W-:-:S04]  /*17e00*/  FADD.FTZ R4, -R0, R5 ;  /* 0x0000000500047221 */ /* 0x000fc80000010100 */
[----:B------:R-:W-:-:S07]  /*17e10*/  FMUL.FTZ R4, R4, 0.5 ;  /* 0x3f00000004047820 */ /* 0x000fce0000410000 */
.L_x_8144:
[----:B------:R-:W-:Y:S05]  /*17e20*/  BSYNC.RECONVERGENT B1 ;  /* 0x0000000000017941 */ /* 0x000fea0003800200 */
.L_x_8142:
        /* <DEDUP_REMOVED lines=11> */
.L_x_8146:
[----:B------:R-:W-:-:S04]  /*17ee0*/  FADD.FTZ R25, R2, -R25 ;  /* 0x8000001902197221 */ /* 0x000fc80000010000 */
[----:B------:R-:W-:-:S07]  /*17ef0*/  FMUL.FTZ R25, R25, 0.5 ;  /* 0x3f00000019197820 */ /* 0x000fce0000410000 */
.L_x_8147:
[----:B------:R-:W-:Y:S05]  /*17f00*/  BSYNC.RECONVERGENT B1 ;  /* 0x0000000000017941 */ /* 0x000fea0003800200 */
.L_x_8145:
        /* <DEDUP_REMOVED lines=35> */
.L_x_8141:
        /* <DEDUP_REMOVED lines=35> */
.L_x_8148:
[----:B------:R-:W-:-:S04]  /*18370*/  FADD.FTZ R25, -R30, 1 ;  /* 0x3f8000001e197421 */ /* 0x000fc80000010100 */
[----:B------:R-:W-:-:S06]  /*18380*/  FMUL.FTZ R4, R0, R25 ;  /* 0x0000001900047220 */ /* 0x000fcc0000410000 */
[----:B------:R-:W0:Y:S08]  /*18390*/  MUFU.SQRT R4, R4 ;  /* 0x0000000400047308 */ /* 0x000e300000002000 */
[----:B0-----:R-:W0:Y:S02]  /*183a0*/  MUFU.RCP R6, R4 ;  /* 0x0000000400067308 */ /* 0x001e240000001000 */
[----:B0-----:R-:W-:Y:S01]  /*183b0*/  FMUL.FTZ R29, R27, R6 ;  /* 0x000000061b1d7220 */ /* 0x001fe20000410000 */
[----:B------:R-:W-:Y:S06]  /*183c0*/  BRA `(.L_x_8139) ;  /* 0x0000000000047947 */ /* 0x000fec0003800000 */
.L_x_8140:
[----:B------:R0:W1:Y:S02]  /*183d0*/  MUFU.SQRT R29, R27 ;  /* 0x0000001b001d7308 */ /* 0x0000640000002000 */
.L_x_8139:
[----:B------:R-:W-:Y:S05]  /*183e0*/  BSYNC.RECONVERGENT B0 ;  /* 0x0000000000007941 */ /* 0x000fea0003800200 */
.L_x_8138:
        /* <DEDUP_REMOVED lines=35> */
.L_x_8152:
        /* <DEDUP_REMOVED lines=23> */
.L_x_8158:
[----:B------:R-:W-:-:S04]  /*18790*/  FADD.FTZ R3, -R3, R2 ;  /* 0x0000000203037221 */ /* 0x000fc80000010100 */
[----:B------:R-:W-:-:S07]  /*187a0*/  FMUL.FTZ R3, R3, 0.5 ;  /* 0x3f00000003037820 */ /* 0x000fce0000410000 */
.L_x_8159:
[----:B------:R-:W-:Y:S05]  /*187b0*/  BSYNC.RECONVERGENT B4 ;  /* 0x0000000000047941 */ /* 0x000fea0003800200 */
.L_x_8157:
[----:B------:R-:W-:Y:S01]  /*187c0*/  FADD.FTZ R0, R3, R0 ;  /* 0x0000000003007221 */ /* 0x000fe20000010000 */
[----:B------:R-:W-:-:S04]  /*187d0*/  FADD.FTZ R7, R30, R7 ;  /* 0x000000071e077221 */ /* 0x000fc80000010000 */
[----:B------:R-:W-:-:S04]  /*187e0*/  FMUL.FTZ R0, R0, R7 ;  /* 0x0000000700007220 */ /* 0x000fc80000410000 */
[----:B------:R2:W3:Y:S01]  /*187f0*/  MUFU.SQRT R28, R0 ;  /* 0x00000000001c7308 */ /* 0x0004e20000002000 */
[----:B------:R-:W-:Y:S05]  /*18800*/  BRA `(.L_x_8160) ;  /* 0x0000000000487947 */ /* 0x000fea0003800000 */
.L_x_8156:
        /* <DEDUP_REMOVED lines=12> */
.L_x_8155:
[----:B------:R-:W-:Y:S01]  /*188d0*/  FADD.FTZ R0, R7, 1 ;  /* 0x3f80000007007421 */ /* 0x000fe20000010000 */
[----:B0-----:R-:W-:Y:S01]  /*188e0*/  MUFU.SQRT R27, R27 ;  /* 0x0000001b001b7308 */ /* 0x001fe20000002000 */
[----:B------:R-:W-:Y:S02]  /*188f0*/  MOV R30, 0x3f800000 ;  /* 0x3f800000001e7802 */ /* 0x000fe40000000f00 */
[----:B------:R-:W-:-:S06]  /*18900*/  FMUL.FTZ R0, R0, 0.5 ;  /* 0x3f00000000007820 */ /* 0x000fcc0000410000 */
[----:B------:R-:W0:Y:S02]  /*18910*/  MUFU.SQRT R0, R0 ;  /* 0x0000000000007308 */ /* 0x000e240000002000 */
[----:B0-----:R-:W-:-:S07]  /*18920*/  FMUL.FTZ R28, R27, R0 ;  /* 0x000000001b1c7220 */ /* 0x001fce0000410000 */
.L_x_8160:
[----:B------:R-:W-:Y:S05]  /*18930*/  BSYNC.RECONVERGENT B1 ;  /* 0x0000000000017941 */ /* 0x000fea0003800200 */
.L_x_8154:
[----:B------:R-:W-:Y:S05]  /*18940*/  BRA `(.L_x_8161) ;  /* 0x0000000000087947 */ /* 0x000fea0003800000 */
.L_x_8151:
[----:B------:R-:W-:Y:S01]  /*18950*/  FMUL.FTZ R28, R7, 16777216 ;  /* 0x4b800000071c7820 */ /* 0x000fe20000410000 */
[----:B------:R-:W-:-:S07]  /*18960*/  FMUL.FTZ R30, R30, 16777216 ;  /* 0x4b8000001e1e7820 */ /* 0x000fce0000410000 */
.L_x_8161:
[----:B------:R-:W-:Y:S05]  /*18970*/  BSYNC.RELIABLE B0 ;  /* 0x0000000000007941 */ /* 0x000fea0003800100 */
.L_x_8150:
        /* <DEDUP_REMOVED lines=16> */
[----:B-1---5:R-:W-:Y:S05]  /*18a80*/  CALL.REL.NOINC `($__internal_17_$__cuda_sm3x_div_rn_ftz_f32_slowpath) ;  /* 0x0000010800907944 */ /* 0x022fea0003c00000 */
.L_x_8163:
[----:B------:R-:W-:Y:S05]  /*18a90*/  BSYNC.RECONVERGENT B4 ;  /* 0x0000000000047941 */ /* 0x000fea0003800200 */
.L_x_8162:
        /* <DEDUP_REMOVED lines=28> */
.L_x_8153:
[----:B------:R-:W-:Y:S05]  /*18c60*/  BSYNC.RECONVERGENT B3 ;  /* 0x0000000000037941 */ /* 0x000fea0003800200 */
.L_x_8149:
[----:B-1----:R-:W-:Y:S02]  /*18c70*/  LOP3.LUT R10, R29, 0x80000000, R10, 0xb8, !PT ;  /* 0x800000001d0a7812 */ /* 0x002fe400078eb80a */
[----:B------:R-:W-:Y:S01]  /*18c80*/  LOP3.LUT R11, R4, 0x80000000, R11, 0xb8, !PT ;  /* 0x80000000040b7812 */ /* 0x000fe200078eb80b */
[----:B------:R-:W-:Y:S06]  /*18c90*/  BRA `(.L_x_8136) ;  /* 0x0000001400087947 */ /* 0x000fec0003800000 */
.L_x_8137:
        /* <DEDUP_REMOVED lines=31> */
[----:B---3-5:R-:W-:Y:S05]  /*18e90*/  CALL.REL.NOINC `($__internal_17_$__cuda_sm3x_div_rn_ftz_f32_slowpath) ;  /* 0x00000104008c7944 */ /* 0x028fea0003c00000 */
[----:B------:R-:W-:-:S07]  /*18ea0*/  MOV R2, R0 ;  /* 0x0000000000027202 */ /* 0x000fce0000000f00 */
.L_x_8169:
[----:B------:R-:W-:Y:S05]  /*18eb0*/  BSYNC.RECONVERGENT B4 ;  /* 0x0000000000047941 */ /* 0x000fea0003800200 */
.L_x_8168:
        /* <DEDUP_REMOVED lines=22> */
.L_x_8167:
        /* <DEDUP_REMOVED lines=27> */
[----:B---3-5:R-:W-:Y:S05]  /*191d0*/  CALL.REL.NOINC `($__internal_17_$__cuda_sm3x_div_rn_ftz_f32_slowpath) ;  /* 0x0000010000bc7944 */ /* 0x028fea0003c00000 */
.L_x_8172:
[----:B------:R-:W-:Y:S05]  /*191e0*/  BSYNC.RECONVERGENT B4 ;  /* 0x0000000000047941 */ /* 0x000fea0003800200 */
.L_x_8171:
        /* <DEDUP_REMOVED lines=22> */
.L_x_8166:
        /* <DEDUP_REMOVED lines=32> */
[----:B---3-5:R-:W-:Y:S05]  /*19550*/  CALL.REL.NOINC `($__internal_17_$__cuda_sm3x_div_rn_ftz_f32_slowpath) ;  /* 0x000000fc00dc7944 */ /* 0x028fea0003c00000 */
.L_x_8174:
[----:B------:R-:W-:Y:S05]  /*19560*/  BSYNC.RECONVERGENT B4 ;  /* 0x0000000000047941 */ /* 0x000fea0003800200 */
.L_x_8173:
        /* <DEDUP_REMOVED lines=22> */
.L_x_8165:
        /* <DEDUP_REMOVED lines=26> */
.L_x_8178:
[----:B------:R-:W-:Y:S05]  /*19870*/  BSYNC.RECONVERGENT B4 ;  /* 0x0000000000047941 */ /* 0x000fea0003800200 */
.L_x_8177:
        /* <DEDUP_REMOVED lines=22> */
.L_x_8176:
        /* <DEDUP_REMOVED lines=28> */
.L_x_8180:
[----:B------:R-:W-:Y:S05]  /*19ba0*/  BSYNC.RECONVERGENT B4 ;  /* 0x0000000000047941 */ /* 0x000fea0003800200 */
.L_x_8179:
        /* <DEDUP_REMOVED lines=22> */
.L_x_8175:
        /* <DEDUP_REMOVED lines=33> */
.L_x_8182:
[----:B------:R-:W-:Y:S05]  /*19f20*/  BSYNC.RECONVERGENT B4 ;  /* 0x0000000000047941 */ /* 0x000fea0003800200 */
.L_x_8181:
        /* <DEDUP_REMOVED lines=21> */
.L_x_8170:
[----:B------:R-:W-:Y:S05]  /*1a080*/  BSYNC.RECONVERGENT B3 ;  /* 0x0000000000037941 */ /* 0x000fea0003800200 */
.L_x_8164:
[----:B------:R-:W-:Y:S01]  /*1a090*/  FADD.FTZ R3, R28, 0.69314718246459960938 ;  /* 0x3f3172181c037421 */ /* 0x000fe20000010000 */
[----:B------:R-:W-:-:S04]  /*1a0a0*/  LOP3.LUT R11, R30, 0x80000000, R11, 0xb8, !PT ;  /* 0x800000001e0b7812 */ /* 0x000fc800078eb80b */
[----:B------:R-:W-:-:S07]  /*1a0b0*/  LOP3.LUT R10, R3, 0x80000000, R10, 0xb8, !PT ;  /* 0x80000000030a7812 */ /* 0x000fce00078eb80a */
.L_x_8136:
[----:B------:R-:W-:Y:S05]  /*1a0c0*/  BSYNC.RECONVERGENT B2 ;  /* 0x0000000000027941 */ /* 0x000fea0003800200 */
.L_x_8134:
        /* <DEDUP_REMOVED lines=22> */
.L_x_8184:
        /* <DEDUP_REMOVED lines=70> */
.L_x_8192:
[----:B------:R-:W-:-:S04]  /*1a690*/  FADD.FTZ R4, -R0, R5 ;  /* 0x0000000500047221 */ /* 0x000fc80000010100 */
[----:B------:R-:W-:-:S07]  /*1a6a0*/  FMUL.FTZ R4, R4, 0.5 ;  /* 0x3f00000004047820 */ /* 0x000fce0000410000 */
.L_x_8193:
[----:B------:R-:W-:Y:S05]  /*1a6b0*/  BSYNC.RECONVERGENT B1 ;  /* 0x0000000000017941 */ /* 0x000fea0003800200 */
.L_x_8191:
        /* <DEDUP_REMOVED lines=11> */
.L_x_8195:
[----:B------:R-:W-:-:S04]  /*1a770*/  FADD.FTZ R25, R2, -R25 ;  /* 0x8000001902197221 */ /* 0x000fc80000010000 */
[----:B------:R-:W-:-:S07]  /*1a780*/  FMUL.FTZ R25, R25, 0.5 ;  /* 0x3f00000019197820 */ /* 0x000fce0000410000 */
.L_x_8196:
[----:B------:R-:W-:Y:S05]  /*1a790*/  BSYNC.RECONVERGENT B1 ;  /* 0x0000000000017941 */ /* 0x000fea0003800200 */
.L_x_8194:
        /* <DEDUP_REMOVED lines=35> */
.L_x_8190:
        /* <DEDUP_REMOVED lines=35> */
.L_x_8197:
[----:B------:R-:W-:-:S04]  /*1ac00*/  FADD.FTZ R25, -R30, 1 ;  /* 0x3f8000001e197421 */ /* 0x000fc80000010100 */
[----:B------:R-:W-:-:S06]  /*1ac10*/  FMUL.FTZ R4, R0, R25 ;  /* 0x0000001900047220 */ /* 0x000fcc0000410000 */
[----:B------:R-:W0:Y:S08]  /*1ac20*/  MUFU.SQRT R4, R4 ;  /* 0x0000000400047308 */ /* 0x000e300000002000 */
[----:B0-----:R-:W0:Y:S02]  /*1ac30*/  MUFU.RCP R6, R4 ;  /* 0x0000000400067308 */ /* 0x001e240000001000 */
[----:B0-----:R-:W-:Y:S01]  /*1ac40*/  FMUL.FTZ R29, R27, R6 ;  /* 0x000000061b1d7220 */ /* 0x001fe20000410000 */
[----:B------:R-:W-:Y:S06]  /*1ac50*/  BRA `(.L_x_8188) ;  /* 0x0000000000047947 */ /* 0x000fec0003800000 */
.L_x_8189:
[----:B------:R0:W1:Y:S02]  /*1ac60*/  MUFU.SQRT R29, R27 ;  /* 0x0000001b001d7308 */ /* 0x0000640000002000 */
.L_x_8188:
[----:B------:R-:W-:Y:S05]  /*1ac70*/  BSYNC.RECONVERGENT B0 ;  /* 0x0000000000007941 */ /* 0x000fea0003800200 */
.L_x_8187:
        /* <DEDUP_REMOVED lines=35> */
.L_x_8201:
        /* <DEDUP_REMOVED lines=23> */
.L_x_8207:
[----:B------:R-:W-:-:S04]  /*1b020*/  FADD.FTZ R3, -R3, R2 ;  /* 0x0000000203037221 */ /* 0x000fc80000010100 */
[----:B------:R-:W-:-:S07]  /*1b030*/  FMUL.FTZ R3, R3, 0.5 ;  /* 0x3f00000003037820 */ /* 0x000fce0000410000 */
.L_x_8208:
[----:B------:R-:W-:Y:S05]  /*1b040*/  BSYNC.RECONVERGENT B4 ;  /* 0x0000000000047941 */ /* 0x000fea0003800200 */
.L_x_8206:
[----:B------:R-:W-:Y:S01]  /*1b050*/  FADD.FTZ R0, R3, R0 ;  /* 0x0000000003007221 */ /* 0x000fe20000010000 */
[----:B------:R-:W-:-:S04]  /*1b060*/  FADD.FTZ R7, R30, R7 ;  /* 0x000000071e077221 */ /* 0x000fc80000010000 */
[----:B------:R-:W-:-:S04]  /*1b070*/  FMUL.FTZ R0, R0, R7 ;  /* 0x0000000700007220 */ /* 0x000fc80000410000 */
[----:B------:R2:W3:Y:S01]  /*1b080*/  MUFU.SQRT R28, R0 ;  /* 0x00000000001c7308 */ /* 0x0004e20000002000 */
[----:B------:R-:W-:Y:S05]  /*1b090*/  BRA `(.L_x_8209) ;  /* 0x0000000000487947 */ /* 0x000fea0003800000 */
.L_x_8205:
        /* <DEDUP_REMOVED lines=12> */
.L_x_8204:
[----:B------:R-:W-:Y:S01]  /*1b160*/  FADD.FTZ R0, R7, 1 ;  /* 0x3f80000007007421 */ /* 0x000fe20000010000 */
[----:B0-----:R-:W-:Y:S01]  /*1b170*/  MUFU.SQRT R27, R27 ;  /* 0x0000001b001b7308 */ /* 0x001fe20000002000 */
[----:B------:R-:W-:Y:S02]  /*1b180*/  MOV R30, 0x3f800000 ;  /* 0x3f800000001e7802 */ /* 0x000fe40000000f00 */
[----:B------:R-:W-:-:S06]  /*1b190*/  FMUL.FTZ R0, R0, 0.5 ;  /* 0x3f00000000007820 */ /* 0x000fcc0000410000 */
[----:B------:R-:W0:Y:S02]  /*1b1a0*/  MUFU.SQRT R0, R0 ;  /* 0x0000000000007308 */ /* 0x000e240000002000 */
[----:B0-----:R-:W-:-:S07]  /*1b1b0*/  FMUL.FTZ R28, R27, R0 ;  /* 0x000000001b1c7220 */ /* 0x001fce0000410000 */
.L_x_8209:
[----:B------:R-:W-:Y:S05]  /*1b1c0*/  BSYNC.RECONVERGENT B1 ;  /* 0x0000000000017941 */ /* 0x000fea0003800200 */
.L_x_8203:
[----:B------:R-:W-:Y:S05]  /*1b1d0*/  BRA `(.L_x_8210) ;  /* 0x0000000000087947 */ /* 0x000fea0003800000 */
.L_x_8200:
[----:B------:R-:W-:Y:S01]  /*1b1e0*/  FMUL.FTZ R28, R7, 16777216 ;  /* 0x4b800000071c7820 */ /* 0x000fe20000410000 */
[----:B------:R-:W-:-:S07]  /*1b1f0*/  FMUL.FTZ R30, R30, 16777216 ;  /* 0x4b8000001e1e7820 */ /* 0x000fce0000410000 */
.L_x_8210:
[----:B------:R-:W-:Y:S05]  /*1b200*/  BSYNC.RELIABLE B0 ;  /* 0x0000000000007941 */ /* 0x000fea0003800100 */
.L_x_8199:
        /* <DEDUP_REMOVED lines=17> */
.L_x_8212:
[----:B------:R-:W-:Y:S05]  /*1b320*/  BSYNC.RECONVERGENT B4 ;  /* 0x0000000000047941 */ /* 0x000fea0003800200 */
.L_x_8211:
        /* <DEDUP_REMOVED lines=28> */
.L_x_8202:
[----:B------:R-:W-:Y:S05]  /*1b4f0*/  BSYNC.RECONVERGENT B3 ;  /* 0x0000000000037941 */ /* 0x000fea0003800200 */
.L_x_8198:
[----:B-1----:R-:W-:Y:S02]  /*1b500*/  LOP3.LUT R12, R29, 0x80000000, R12, 0xb8, !PT ;  /* 0x800000001d0c7812 */ /* 0x002fe400078eb80c */
[----:B------:R-:W-:Y:S01]  /*1b510*/  LOP3.LUT R13, R4, 0x80000000, R13, 0xb8, !PT ;  /* 0x80000000040d7812 */ /* 0x000fe200078eb80d */
[----:B------:R-:W-:Y:S06]  /*1b520*/  BRA `(.L_x_8185) ;  /* 0x0000001400087947 */ /* 0x000fec0003800000 */
.L_x_8186:
        /* <DEDUP_REMOVED lines=33> */
.L_x_8218:
[----:B------:R-:W-:Y:S05]  /*1b740*/  BSYNC.RECONVERGENT B4 ;  /* 0x0000000000047941 */ /* 0x000fea0003800200 */
.L_x_8217:
        /* <DEDUP_REMOVED lines=22> */
.L_x_8216:
        /* <DEDUP_REMOVED lines=28> */
.L_x_8221:
[----:B------:R-:W-:Y:S05]  /*1ba70*/  BSYNC.RECONVERGENT B4 ;  /* 0x0000000000047941 */ /* 0x000fea0003800200 */
.L_x_8220:
        /* <DEDUP_REMOVED lines=22> */
.L_x_8215:
        /* <DEDUP_REMOVED lines=33> */
.L_x_8223:
[----:B------:R-:W-:Y:S05]  /*1bdf0*/  BSYNC.RECONVERGENT B4 ;  /* 0x0000000000047941 */ /* 0x000fea0003800200 */
.L_x_8222:
        /* <DEDUP_REMOVED lines=22> */
.L_x_8214:
        /* <DEDUP_REMOVED lines=26> */
.L_x_8227:
[----:B------:R-:W-:Y:S05]  /*1c100*/  BSYNC.RECONVERGENT B4 ;  /* 0x0000000000047941 */ /* 0x000fea0003800200 */
.L_x_8226:
        /* <DEDUP_REMOVED lines=22> */
.L_x_8225:
        /* <DEDUP_REMOVED lines=28> */
.L_x_8229:
[----:B------:R-:W-:Y:S05]  /*1c430*/  BSYNC.RECONVERGENT B4 ;  /* 0x0000000000047941 */ /* 0x000fea0003800200 */
.L_x_8228:
        /* <DEDUP_REMOVED lines=22> */
.L_x_8224:
        /* <DEDUP_REMOVED lines=33> */
.L_x_8231:
[----:B------:R-:W-:Y:S05]  /*1c7b0*/  BSYNC.RECONVERGENT B4 ;  /* 0x0000000000047941 */ /* 0x000fea0003800200 */
.L_x_8230:
        /* <DEDUP_REMOVED lines=21> */
.L_x_8219:
[----:B------:R-:W-:Y:S05]  /*1c910*/  BSYNC.RECONVERGENT B3 ;  /* 0x0000000000037941 */ /* 0x000fea0003800200 */
.L_x_8213:
[----:B------:R-:W-:Y:S01]  /*1c920*/  FADD.FTZ R3, R28, 0.69314718246459960938 ;  /* 0x3f3172181c037421 */ /* 0x000fe20000010000 */
[----:B------:R-:W-:-:S04]  /*1c930*/  LOP3.LUT R13, R30, 0x80000000, R13, 0xb8, !PT ;  /* 0x800000001e0d7812 */ /* 0x000fc800078eb80d */
[----:B------:R-:W-:-:S07]  /*1c940*/  LOP3.LUT R12, R3, 0x80000000, R12, 0xb8, !PT ;  /* 0x80000000030c7812 */ /* 0x000fce00078eb80c */
.L_x_8185:
[----:B------:R-:W-:Y:S05]  /*1c950*/  BSYNC.RECONVERGENT B2 ;  /* 0x0000000000027941 */ /* 0x000fea0003800200 */
.L_x_8183:
        /* <DEDUP_REMOVED lines=22> */
.L_x_8233:
        /* <DEDUP_REMOVED lines=70> */
.L_x_8241:
[----:B------:R-:W-:-:S04]  /*1cf20*/  FADD.FTZ R4, -R0, R5 ;  /* 0x0000000500047221 */ /* 0x000fc80000010100 */
[----:B------:R-:W-:-:S07]  /*1cf30*/  FMUL.FTZ R4, R4, 0.5 ;  /* 0x3f00000004047820 */ /* 0x000fce0000410000 */
.L_x_8242:
[----:B------:R-:W-:Y:S05]  /*1cf40*/  BSYNC.RECONVERGENT B1 ;  /* 0x0000000000017941 */ /* 0x000fea0003800200 */
.L_x_8240:
        /* <DEDUP_REMOVED lines=11> */
.L_x_8244:
[----:B------:R-:W-:-:S04]  /*1d000*/  FADD.FTZ R25, R2, -R25 ;  /* 0x8000001902197221 */ /* 0x000fc80000010000 */
[----:B------:R-:W-:-:S07]  /*1d010*/  FMUL.FTZ R25, R25, 0.5 ;  /* 0x3f00000019197820 */ /* 0x000fce0000410000 */
.L_x_8245:
[----:B------:R-:W-:Y:S05]  /*1d020*/  BSYNC.RECONVERGENT B1 ;  /* 0x0000000000017941 */ /* 0x000fea0003800200 */
.L_x_8243:
        /* <DEDUP_REMOVED lines=35> */
.L_x_8239:
        /* <DEDUP_REMOVED lines=35> */
.L_x_8246:
[----:B------:R-:W-:-:S04]  /*1d490*/  FADD.FTZ R25, -R30, 1 ;  /* 0x3f8000001e197421 */ /* 0x000fc80000010100 */
[----:B------:R-:W-:-:S06]  /*1d4a0*/  FMUL.FTZ R4, R0, R25 ;  /* 0x0000001900047220 */ /* 0x000fcc0000410000 */
[----:B------:R-:W0:Y:S08]  /*1d4b0*/  MUFU.SQRT R4, R4 ;  /* 0x0000000400047308 */ /* 0x000e300000002000 */
[----:B0-----:R-:W0:Y:S02]  /*1d4c0*/  MUFU.RCP R6, R4 ;  /* 0x0000000400067308 */ /* 0x001e240000001000 */
[----:B0-----:R-:W-:Y:S01]  /*1d4d0*/  FMUL.FTZ R29, R27, R6 ;  /* 0x000000061b1d7220 */ /* 0x001fe20000410000 */
[----:B------:R-:W-:Y:S06]  /*1d4e0*/  BRA `(.L_x_8237) ;  /* 0x0000000000047947 */ /* 0x000fec0003800000 */
.L_x_8238:
[----:B------:R0:W1:Y:S02]  /*1d4f0*/  MUFU.SQRT R29, R27 ;  /* 0x0000001b001d7308 */ /* 0x0000640000002000 */
.L_x_8237:
[----:B------:R-:W-:Y:S05]  /*1d500*/  BSYNC.RECONVERGENT B0 ;  /* 0x0000000000007941 */ /* 0x000fea0003800200 */
.L_x_8236:
        /* <DEDUP_REMOVED lines=35> */
.L_x_8250:
        /* <DEDUP_REMOVED lines=23> */
.L_x_8256:
[----:B------:R-:W-:-:S04]  /*1d8b0*/  FADD.FTZ R3, -R3, R2 ;  /* 0x0000000203037221 */ /* 0x000fc80000010100 */
[----:B------:R-:W-:-:S07]  /*1d8c0*/  FMUL.FTZ R3, R3, 0.5 ;  /* 0x3f00000003037820 */ /* 0x000fce0000410000 */
.L_x_8257:
[----:B------:R-:W-:Y:S05]  /*1d8d0*/  BSYNC.RECONVERGENT B4 ;  /* 0x0000000000047941 */ /* 0x000fea0003800200 */
.L_x_8255:
[----:B------:R-:W-:Y:S01]  /*1d8e0*/  FADD.FTZ R0, R3, R0 ;  /* 0x0000000003007221 */ /* 0x000fe20000010000 */
[----:B------:R-:W-:-:S04]  /*1d8f0*/  FADD.FTZ R7, R30, R7 ;  /* 0x000000071e077221 */ /* 0x000fc80000010000 */
[----:B------:R-:W-:-:S04]  /*1d900*/  FMUL.FTZ R0, R0, R7 ;  /* 0x0000000700007220 */ /* 0x000fc80000410000 */
[----:B------:R2:W3:Y:S01]  /*1d910*/  MUFU.SQRT R28, R0 ;  /* 0x00000000001c7308 */ /* 0x0004e20000002000 */
[----:B------:R-:W-:Y:S05]  /*1d920*/  BRA `(.L_x_8258) ;  /* 0x0000000000487947 */ /* 0x000fea0003800000 */
.L_x_8254:
        /* <DEDUP_REMOVED lines=12> */
.L_x_8253:
[----:B------:R-:W-:Y:S01]  /*1d9f0*/  FADD.FTZ R0, R7, 1 ;  /* 0x3f80000007007421 */ /* 0x000fe20000010000 */
[----:B0-----:R-:W-:Y:S01]  /*1da00*/  MUFU.SQRT R27, R27 ;  /* 0x0000001b001b7308 */ /* 0x001fe20000002000 */
[----:B------:R-:W-:Y:S02]  /*1da10*/  MOV R30, 0x3f800000 ;  /* 0x3f800000001e7802 */ /* 0x000fe40000000f00 */
[----:B------:R-:W-:-:S06]  /*1da20*/  FMUL.FTZ R0, R0, 0.5 ;  /* 0x3f00000000007820 */ /* 0x000fcc0000410000 */
[----:B------:R-:W0:Y:S02]  /*1da30*/  MUFU.SQRT R0, R0 ;  /* 0x0000000000007308 */ /* 0x000e240000002000 */
[----:B0-----:R-:W-:-:S07]  /*1da40*/  FMUL.FTZ R28, R27, R0 ;  /* 0x000000001b1c7220 */ /* 0x001fce0000410000 */
.L_x_8258:
[----:B------:R-:W-:Y:S05]  /*1da50*/  BSYNC.RECONVERGENT B1 ;  /* 0x0000000000017941 */ /* 0x000fea0003800200 */
.L_x_8252:
[----:B------:R-:W-:Y:S05]  /*1da60*/  BRA `(.L_x_8259) ;  /* 0x0000000000087947 */ /* 0x000fea0003800000 */
.L_x_8249:
[----:B------:R-:W-:Y:S01]  /*1da70*/  FMUL.FTZ R28, R7, 16777216 ;  /* 0x4b800000071c7820 */ /* 0x000fe20000410000 */
[----:B------:R-:W-:-:S07]  /*1da80*/  FMUL.FTZ R30, R30, 16777216 ;  /* 0x4b8000001e1e7820 */ /* 0x000fce0000410000 */
.L_x_8259:
[----:B------:R-:W-:Y:S05]  /*1da90*/  BSYNC.RELIABLE B0 ;  /* 0x0000000000007941 */ /* 0x000fea0003800100 */
.L_x_8248:
        /* <DEDUP_REMOVED lines=17> */
.L_x_8261:
[----:B------:R-:W-:Y:S05]  /*1dbb0*/  BSYNC.RECONVERGENT B4 ;  /* 0x0000000000047941 */ /* 0x000fea0003800200 */
.L_x_8260:
        /* <DEDUP_REMOVED lines=28> */
.L_x_8251:
[----:B------:R-:W-:Y:S05]  /*1dd80*/  BSYNC.RECONVERGENT B3 ;  /* 0x0000000000037941 */ /* 0x000fea0003800200 */
.L_x_8247:
[----:B-1----:R-:W-:Y:S02]  /*1dd90*/  LOP3.LUT R14, R29, 0x80000000, R14, 0xb8, !PT ;  /* 0x800000001d0e7812 */ /* 0x002fe400078eb80e */
[----:B------:R-:W-:Y:S01]  /*1dda0*/  LOP3.LUT R15, R4, 0x80000000, R15, 0xb8, !PT ;  /* 0x80000000040f7812 */ /* 0x000fe200078eb80f */
[----:B------:R-:W-:Y:S06]  /*1ddb0*/  BRA `(.L_x_8234) ;  /* 0x0000001400087947 */ /* 0x000fec0003800000 */
.L_x_8235:
        /* <DEDUP_REMOVED lines=33> */
.L_x_8267:
[----:B------:R-:W-:Y:S05]  /*1dfd0*/  BSYNC.RECONVERGENT B4 ;  /* 0x0000000000047941 */ /* 0x000fea0003800200 */
.L_x_8266:
        /* <DEDUP_REMOVED lines=22> */
.L_x_8265:
        /* <DEDUP_REMOVED lines=28> */
.L_x_8270:
[----:B------:R-:W-:Y:S05]  /*1e300*/  BSYNC.RECONVERGENT B4 ;  /* 0x0000000000047941 */ /* 0x000fea0003800200 */
.L_x_8269:
        /* <DEDUP_REMOVED lines=22> */
.L_x_8264:
        /* <DEDUP_REMOVED lines=33> */
.L_x_8272:
[----:B------:R-:W-:Y:S05]  /*1e680*/  BSYNC.RECONVERGENT B4 ;  /* 0x0000000000047941 */ /* 0x000fea0003800200 */
.L_x_8271:
        /* <DEDUP_REMOVED lines=22> */
.L_x_8263:
        /* <DEDUP_REMOVED lines=26> */
.L_x_8276:
[----:B------:R-:W-:Y:S05]  /*1e990*/  BSYNC.RECONVERGENT B4 ;  /* 0x0000000000047941 */ /* 0x000fea0003800200 */
.L_x_8275:
        /* <DEDUP_REMOVED lines=22> */
.L_x_8274:
        /* <DEDUP_REMOVED lines=28> */
.L_x_8278:
[----:B------:R-:W-:Y:S05]  /*1ecc0*/  BSYNC.RECONVERGENT B4 ;  /* 0x0000000000047941 */ /* 0x000fea0003800200 */
.L_x_8277:
        /* <DEDUP_REMOVED lines=22> */
.L_x_8273:
        /* <DEDUP_REMOVED lines=33> */
.L_x_8280:
[----:B------:R-:W-:Y:S05]  /*1f040*/  BSYNC.RECONVERGENT B4 ;  /* 0x0000000000047941 */ /* 0x000fea0003800200 */
.L_x_8279:
        /* <DEDUP_REMOVED lines=21> */
.L_x_8268:
[----:B------:R-:W-:Y:S05]  /*1f1a0*/  BSYNC.RECONVERGENT B3 ;  /* 0x0000000000037941 */ /* 0x000fea0003800200 */
.L_x_8262:
[----:B------:R-:W-:Y:S01]  /*1f1b0*/  FADD.FTZ R3, R28, 0.69314718246459960938 ;  /* 0x3f3172181c037421 */ /* 0x000fe20000010000 */
[----:B------:R-:W-:-:S04]  /*1f1c0*/  LOP3.LUT R15, R30, 0x80000000, R15, 0xb8, !PT ;  /* 0x800000001e0f7812 */ /* 0x000fc800078eb80f */
[----:B------:R-:W-:-:S07]  /*1f1d0*/  LOP3.LUT R14, R3, 0x80000000, R14, 0xb8, !PT ;  /* 0x80000000030e7812 */ /* 0x000fce00078eb80e */
.L_x_8234:
[----:B------:R-:W-:Y:S05]  /*1f1e0*/  BSYNC.RECONVERGENT B2 ;  /* 0x0000000000027941 */ /* 0x000fea0003800200 */
.L_x_8232:
        /* <DEDUP_REMOVED lines=22> */
.L_x_8282:
        /* <DEDUP_REMOVED lines=70> */
.L_x_8290:
[----:B------:R-:W-:-:S04]  /*1f7b0*/  FADD.FTZ R4, -R0, R5 ;  /* 0x0000000500047221 */ /* 0x000fc80000010100 */
[----:B------:R-:W-:-:S07]  /*1f7c0*/  FMUL.FTZ R4, R4, 0.5 ;  /* 0x3f00000004047820 */ /* 0x000fce0000410000 */
.L_x_8291:
[----:B------:R-:W-:Y:S05]  /*1f7d0*/  BSYNC.RECONVERGENT B1 ;  /* 0x0000000000017941 */ /* 0x000fea0003800200 */
.L_x_8289:
        /* <DEDUP_REMOVED lines=11> */
.L_x_8293:
[----:B------:R-:W-:-:S04]  /*1f890*/  FADD.FTZ R25, R2, -R25 ;  /* 0x8000001902197221 */ /* 0x000fc80000010000 */
[----:B------:R-:W-:-:S07]  /*1f8a0*/  FMUL.FTZ R25, R25, 0.5 ;  /* 0x3f00000019197820 */ /* 0x000fce0000410000 */
.L_x_8294:
[----:B------:R-:W-:Y:S05]  /*1f8b0*/  BSYNC.RECONVERGENT B1 ;  /* 0x0000000000017941 */ /* 0x000fea0003800200 */
.L_x_8292:
        /* <DEDUP_REMOVED lines=35> */
.L_x_8288:
        /* <DEDUP_REMOVED lines=35> */
.L_x_8295:
[----:B------:R-:W-:-:S04]  /*1fd20*/  FADD.FTZ R25, -R30, 1 ;  /* 0x3f8000001e197421 */ /* 0x000fc80000010100 */
[----:B------:R-:W-:-:S06]  /*1fd30*/  FMUL.FTZ R4, R0, R25 ;  /* 0x0000001900047220 */ /* 0x000fcc0000410000 */
[----:B------:R-:W0:Y:S08]  /*1fd40*/  MUFU.SQRT R4, R4 ;  /* 0x0000000400047308 */ /* 0x000e300000002000 */
[----:B0-----:R-:W0:Y:S02]  /*1fd50*/  MUFU.RCP R6, R4 ;  /* 0x0000000400067308 */ /* 0x001e240000001000 */
[----:B0-----:R-:W-:Y:S01]  /*1fd60*/  FMUL.FTZ R29, R27, R6 ;  /* 0x000000061b1d7220 */ /* 0x001fe20000410000 */
[----:B------:R-:W-:Y:S06]  /*1fd70*/  BRA `(.L_x_8286) ;  /* 0x0000000000047947 */ /* 0x000fec0003800000 */
.L_x_8287:
[----:B------:R0:W1:Y:S02]  /*1fd80*/  MUFU.SQRT R29, R27 ;  /* 0x0000001b001d7308 */ /* 0x0000640000002000 */
.L_x_8286:
[----:B------:R-:W-:Y:S05]  /*1fd90*/  BSYNC.RECONVERGENT B0 ;  /* 0x0000000000007941 */ /* 0x000fea0003800200 */
.L_x_8285:
        /* <DEDUP_REMOVED lines=35> */
.L_x_8299:
        /* <DEDUP_REMOVED lines=23> */
.L_x_8305:
[----:B------:R-:W-:-:S04]  /*20140*/  FADD.FTZ R3, -R3, R2 ;  /* 0x0000000203037221 */ /* 0x000fc80000010100 */
[----:B------:R-:W-:-:S07]  /*20150*/  FMUL.FTZ R3, R3, 0.5 ;  /* 0x3f00000003037820 */ /* 0x000fce0000410000 */
.L_x_8306:
[----:B------:R-:W-:Y:S05]  /*20160*/  BSYNC.RECONVERGENT B4 ;  /* 0x0000000000047941 */ /* 0x000fea0003800200 */
.L_x_8304:
[----:B------:R-:W-:Y:S01]  /*20170*/  FADD.FTZ R0, R3, R0 ;  /* 0x0000000003007221 */ /* 0x000fe20000010000 */
[----:B------:R-:W-:-:S04]  /*20180*/  FADD.FTZ R7, R30, R7 ;  /* 0x000000071e077221 */ /* 0x000fc80000010000 */
[----:B------:R-:W-:-:S04]  /*20190*/  FMUL.FTZ R0, R0, R7 ;  /* 0x0000000700007220 */ /* 0x000fc80000410000 */
[----:B------:R2:W3:Y:S01]  /*201a0*/  MUFU.SQRT R28, R0 ;  /* 0x00000000001c7308 */ /* 0x0004e20000002000 */
[----:B------:R-:W-:Y:S05]  /*201b0*/  BRA `(.L_x_8307) ;  /* 0x0000000000487947 */ /* 0x000fea0003800000 */
.L_x_8303:
        /* <DEDUP_REMOVED lines=12> */
.L_x_8302:
[----:B------:R-:W-:Y:S01]  /*20280*/  FADD.FTZ R0, R7, 1 ;  /* 0x3f80000007007421 */ /* 0x000fe20000010000 */
[----:B0-----:R-:W-:Y:S01]  /*20290*/  MUFU.SQRT R27, R27 ;  /* 0x0000001b001b7308 */ /* 0x001fe20000002000 */
[----:B------:R-:W-:Y:S02]  /*202a0*/  MOV R30, 0x3f800000 ;  /* 0x3f800000001e7802 */ /* 0x000fe40000000f00 */
[----:B------:R-:W-:-:S06]  /*202b0*/  FMUL.FTZ R0, R0, 0.5 ;  /* 0x3f00000000007820 */ /* 0x000fcc0000410000 */
[----:B------:R-:W0:Y:S02]  /*202c0*/  MUFU.SQRT R0, R0 ;  /* 0x0000000000007308 */ /* 0x000e240000002000 */
[----:B0-----:R-:W-:-:S07]  /*202d0*/  FMUL.FTZ R28, R27, R0 ;  /* 0x000000001b1c7220 */ /* 0x001fce0000410000 */
.L_x_8307:
[----:B------:R-:W-:Y:S05]  /*202e0*/  BSYNC.RECONVERGENT B1 ;  /* 0x0000000000017941 */ /* 0x000fea0003800200 */
.L_x_8301:
[----:B------:R-:W-:Y:S05]  /*202f0*/  BRA `(.L_x_8308) ;  /* 0x0000000000087947 */ /* 0x000fea0003800000 */
.L_x_8298:
[----:B------:R-:W-:Y:S01]  /*20300*/  FMUL.FTZ R28, R7, 16777216 ;  /* 0x4b800000071c7820 */ /* 0x000fe20000410000 */
[----:B------:R-:W-:-:S07]  /*20310*/  FMUL.FTZ R30, R30, 16777216 ;  /* 0x4b8000001e1e7820 */ /* 0x000fce0000410000 */
.L_x_8308:
[----:B------:R-:W-:Y:S05]  /*20320*/  BSYNC.RELIABLE B0 ;  /* 0x0000000000007941 */ /* 0x000fea0003800100 */
.L_x_8297:
        /* <DEDUP_REMOVED lines=17> */
.L_x_8310:
[----:B------:R-:W-:Y:S05]  /*20440*/  BSYNC.RECONVERGENT B4 ;  /* 0x0000000000047941 */ /* 0x000fea0003800200 */
.L_x_8309:
        /* <DEDUP_REMOVED lines=28> */
.L_x_8300:
[----:B------:R-:W-:Y:S05]  /*20610*/  BSYNC.RECONVERGENT B3 ;  /* 0x0000000000037941 */ /* 0x000fea0003800200 */
.L_x_8296:
[----:B-1----:R-:W-:Y:S02]  /*20620*/  LOP3.LUT R16, R29, 0x80000000, R16, 0xb8, !PT ;  /* 0x800000001d107812 */ /* 0x002fe400078eb810 */
[----:B------:R-:W-:Y:S01]  /*20630*/  LOP3.LUT R17, R4, 0x80000000, R17, 0xb8, !PT ;  /* 0x8000000004117812 */ /* 0x000fe200078eb811 */
[----:B------:R-:W-:Y:S06]  /*20640*/  BRA `(.L_x_8283) ;  /* 0x0000001400087947 */ /* 0x000fec0003800000 */
.L_x_8284:
        /* <DEDUP_REMOVED lines=31> */
[----:B---3--:R-:W-:Y:S05]  /*20840*/  CALL.REL.NOINC `($__internal_17_$__cuda_sm3x_div_rn_ftz_f32_slowpath) ;  /* 0x0000008c00207944 */ /* 0x008fea0003c00000 */
[----:B------:R-:W-:-:S07]  /*20850*/  MOV R2, R0 ;  /* 0x0000000000027202 */ /* 0x000fce0000000f00 */
.L_x_8316:
[----:B------:R-:W-:Y:S05]  /*20860*/  BSYNC.RECONVERGENT B4 ;  /* 0x0000000000047941 */ /* 0x000fea0003800200 */
.L_x_8315:
        /* <DEDUP_REMOVED lines=22> */
.L_x_8314:
        /* <DEDUP_REMOVED lines=27> */
[----:B---3--:R-:W-:Y:S05]  /*20b80*/  CALL.REL.NOINC `($__internal_17_$__cuda_sm3x_div_rn_ftz_f32_slowpath) ;  /* 0x0000008800507944 */ /* 0x008fea0003c00000 */
.L_x_8319:
[----:B------:R-:W-:Y:S05]  /*20b90*/  BSYNC.RECONVERGENT B4 ;  /* 0x0000000000047941 */ /* 0x000fea0003800200 */
.L_x_8318:
        /* <DEDUP_REMOVED lines=22> */
.L_x_8313:
        /* <DEDUP_REMOVED lines=32> */
[----:B---3--:R-:W-:Y:S05]  /*20f00*/  CALL.REL.NOINC `($__internal_17_$__cuda_sm3x_div_rn_ftz_f32_slowpath) ;  /* 0x0000008400707944 */ /* 0x008fea0003c00000 */
.L_x_8321:
[----:B------:R-:W-:Y:S05]  /*20f10*/  BSYNC.RECONVERGENT B4 ;  /* 0x0000000000047941 */ /* 0x000fea0003800200 */
.L_x_8320:
        /* <DEDUP_REMOVED lines=22> */
.L_x_8312:
        /* <DEDUP_REMOVED lines=26> */
.L_x_8325:
[----:B------:R-:W-:Y:S05]  /*21220*/  BSYNC.RECONVERGENT B4 ;  /* 0x0000000000047941 */ /* 0x000fea0003800200 */
.L_x_8324:
        /* <DEDUP_REMOVED lines=22> */
.L_x_8323:
        /* <DEDUP_REMOVED lines=28> */
.L_x_8327:
[----:B------:R-:W-:Y:S05]  /*21550*/  BSYNC.RECONVERGENT B4 ;  /* 0x0000000000047941 */ /* 0x000fea0003800200 */
.L_x_8326:
        /* <DEDUP_REMOVED lines=22> */
.L_x_8322:
        /* <DEDUP_REMOVED lines=33> */
.L_x_8329:
[----:B------:R-:W-:Y:S05]  /*218d0*/  BSYNC.RECONVERGENT B4 ;  /* 0x0000000000047941 */ /* 0x000fea0003800200 */
.L_x_8328:
        /* <DEDUP_REMOVED lines=21> */
.L_x_8317:
[----:B------:R-:W-:Y:S05]  /*21a30*/  BSYNC.RECONVERGENT B3 ;  /* 0x0000000000037941 */ /* 0x000fea0003800200 */
.L_x_8311:
[----:B------:R-:W-:Y:S01]  /*21a40*/  FADD.FTZ R3, R28, 0.69314718246459960938 ;  /* 0x3f3172181c037421 */ /* 0x000fe20000010000 */
[----:B------:R-:W-:-:S04]  /*21a50*/  LOP3.LUT R17, R30, 0x80000000, R17, 0xb8, !PT ;  /* 0x800000001e117812 */ /* 0x000fc800078eb811 */
[----:B------:R-:W-:-:S07]  /*21a60*/  LOP3.LUT R16, R3, 0x80000000, R16, 0xb8, !PT ;  /* 0x8000000003107812 */ /* 0x000fce00078eb810 */
.L_x_8283:
[----:B------:R-:W-:Y:S05]  /*21a70*/  BSYNC.RECONVERGENT B2 ;  /* 0x0000000000027941 */ /* 0x000fea0003800200 */
.L_x_8281:
        /* <DEDUP_REMOVED lines=22> */
.L_x_8331:
        /* <DEDUP_REMOVED lines=70> */
.L_x_8339:
[----:B------:R-:W-:-:S04]  /*22040*/  FADD.FTZ R4, -R0, R5 ;  /* 0x0000000500047221 */ /* 0x000fc80000010100 */
[----:B------:R-:W-:-:S07]  /*22050*/  FMUL.FTZ R4, R4, 0.5 ;  /* 0x3f00000004047820 */ /* 0x000fce0000410000 */
.L_x_8340:
[----:B------:R-:W-:Y:S05]  /*22060*/  BSYNC.RECONVERGENT B1 ;  /* 0x0000000000017941 */ /* 0x000fea0003800200 */
.L_x_8338:
        /* <DEDUP_REMOVED lines=11> */
.L_x_8342:
[----:B------:R-:W-:-:S04]  /*22120*/  FADD.FTZ R25, R2, -R25 ;  /* 0x8000001902197221 */ /* 0x000fc80000010000 */
[----:B------:R-:W-:-:S07]  /*22130*/  FMUL.FTZ R25, R25, 0.5 ;  /* 0x3f00000019197820 */ /* 0x000fce0000410000 */
.L_x_8343:
[----:B------:R-:W-:Y:S05]  /*22140*/  BSYNC.RECONVERGENT B1 ;  /* 0x0000000000017941 */ /* 0x000fea0003800200 */
.L_x_8341:
        /* <DEDUP_REMOVED lines=35> */
.L_x_8337:
        /* <DEDUP_REMOVED lines=35> */
.L_x_8344:
[----:B------:R-:W-:-:S04]  /*225b0*/  FADD.FTZ R25, -R30, 1 ;  /* 0x3f8000001e197421 */ /* 0x000fc80000010100 */
[----:B------:R-:W-:-:S06]  /*225c0*/  FMUL.FTZ R4, R0, R25 ;  /* 0x0000001900047220 */ /* 0x000fcc0000410000 */
[----:B------:R-:W0:Y:S08]  /*225d0*/  MUFU.SQRT R4, R4 ;  /* 0x0000000400047308 */ /* 0x000e300000002000 */
[----:B0-----:R-:W0:Y:S02]  /*225e0*/  MUFU.RCP R6, R4 ;  /* 0x0000000400067308 */ /* 0x001e240000001000 */
[----:B0-----:R-:W-:Y:S01]  /*225f0*/  FMUL.FTZ R29, R27, R6 ;  /* 0x000000061b1d7220 */ /* 0x001fe20000410000 */
[----:B------:R-:W-:Y:S06]  /*22600*/  BRA `(.L_x_8335) ;  /* 0x0000000000047947 */ /* 0x000fec0003800000 */
.L_x_8336:
[----:B------:R0:W1:Y:S02]  /*22610*/  MUFU.SQRT R29, R27 ;  /* 0x0000001b001d7308 */ /* 0x0000640000002000 */
.L_x_8335:
[----:B------:R-:W-:Y:S05]  /*22620*/  BSYNC.RECONVERGENT B0 ;  /* 0x0000000000007941 */ /* 0x000fea0003800200 */
.L_x_8334:
        /* <DEDUP_REMOVED lines=35> */
.L_x_8348:
        /* <DEDUP_REMOVED lines=23> */
.L_x_8354:
[----:B------:R-:W-:-:S04]  /*229d0*/  FADD.FTZ R3, -R3, R2 ;  /* 0x0000000203037221 */ /* 0x000fc80000010100 */
[----:B------:R-:W-:-:S07]  /*229e0*/  FMUL.FTZ R3, R3, 0.5 ;  /* 0x3f00000003037820 */ /* 0x000fce0000410000 */
.L_x_8355:
[----:B------:R-:W-:Y:S05]  /*229f0*/  BSYNC.RECONVERGENT B4 ;  /* 0x0000000000047941 */ /* 0x000fea0003800200 */
.L_x_8353:
[----:B------:R-:W-:Y:S01]  /*22a00*/  FADD.FTZ R0, R3, R0 ;  /* 0x0000000003007221 */ /* 0x000fe20000010000 */
[----:B------:R-:W-:-:S04]  /*22a10*/  FADD.FTZ R7, R30, R7 ;  /* 0x000000071e077221 */ /* 0x000fc80000010000 */
[----:B------:R-:W-:-:S04]  /*22a20*/  FMUL.FTZ R0, R0, R7 ;  /* 0x0000000700007220 */ /* 0x000fc80000410000 */
[----:B------:R2:W3:Y:S01]  /*22a30*/  MUFU.SQRT R28, R0 ;  /* 0x00000000001c7308 */ /* 0x0004e20000002000 */
[----:B------:R-:W-:Y:S05]  /*22a40*/  BRA `(.L_x_8356) ;  /* 0x0000000000487947 */ /* 0x000fea0003800000 */
.L_x_8352:
        /* <DEDUP_REMOVED lines=12> */
.L_x_8351:
[----:B------:R-:W-:Y:S01]  /*22b10*/  FADD.FTZ R0, R7, 1 ;  /* 0x3f80000007007421 */ /* 0x000fe20000010000 */
[----:B0-----:R-:W-:Y:S01]  /*22b20*/  MUFU.SQRT R27, R27 ;  /* 0x0000001b001b7308 */ /* 0x001fe20000002000 */
[----:B------:R-:W-:Y:S02]  /*22b30*/  MOV R30, 0x3f800000 ;  /* 0x3f800000001e7802 */ /* 0x000fe40000000f00 */
[----:B------:R-:W-:-:S06]  /*22b40*/  FMUL.FTZ R0, R0, 0.5 ;  /* 0x3f00000000007820 */ /* 0x000fcc0000410000 */
[----:B------:R-:W0:Y:S02]  /*22b50*/  MUFU.SQRT R0, R0 ;  /* 0x0000000000007308 */ /* 0x000e240000002000 */
[----:B0-----:R-:W-:-:S07]  /*22b60*/  FMUL.FTZ R28, R27, R0 ;  /* 0x000000001b1c7220 */ /* 0x001fce0000410000 */
.L_x_8356:
[----:B------:R-:W-:Y:S05]  /*22b70*/  BSYNC.RECONVERGENT B1 ;  /* 0x0000000000017941 */ /* 0x000fea0003800200 */
.L_x_8350:
[----:B------:R-:W-:Y:S05]  /*22b80*/  BRA `(.L_x_8357) ;  /* 0x0000000000087947 */ /* 0x000fea0003800000 */
.L_x_8347:
[----:B------:R-:W-:Y:S01]  /*22b90*/  FMUL.FTZ R28, R7, 16777216 ;  /* 0x4b800000071c7820 */ /* 0x000fe20000410000 */
[----:B------:R-:W-:-:S07]  /*22ba0*/  FMUL.FTZ R30, R30, 16777216 ;  /* 0x4b8000001e1e7820 */ /* 0x000fce0000410000 */
.L_x_8357:
[----:B------:R-:W-:Y:S05]  /*22bb0*/  BSYNC.RELIABLE B0 ;  /* 0x0000000000007941 */ /* 0x000fea0003800100 */
.L_x_8346:
        /* <DEDUP_REMOVED lines=17> */
.L_x_8359:
[----:B------:R-:W-:Y:S05]  /*22cd0*/  BSYNC.RECONVERGENT B4 ;  /* 0x0000000000047941 */ /* 0x000fea0003800200 */
.L_x_8358:
        /* <DEDUP_REMOVED lines=28> */
.L_x_8349:
[----:B------:R-:W-:Y:S05]  /*22ea0*/  BSYNC.RECONVERGENT B3 ;  /* 0x0000000000037941 */ /* 0x000fea0003800200 */
.L_x_8345:
[----:B-1----:R-:W-:Y:S02]  /*22eb0*/  LOP3.LUT R18, R29, 0x80000000, R18, 0xb8, !PT ;  /* 0x800000001d127812 */ /* 0x002fe400078eb812 */
[----:B------:R-:W-:Y:S01]  /*22ec0*/  LOP3.LUT R19, R4, 0x80000000, R19, 0xb8, !PT ;  /* 0x8000000004137812 */ /* 0x000fe200078eb813 */
[----:B------:R-:W-:Y:S06]  /*22ed0*/  BRA `(.L_x_8332) ;  /* 0x0000001400087947 */ /* 0x000fec0003800000 */
.L_x_8333:
        /* <DEDUP_REMOVED lines=33> */
.L_x_8365:
[----:B------:R-:W-:Y:S05]  /*230f0*/  BSYNC.RECONVERGENT B4 ;  /* 0x0000000000047941 */ /* 0x000fea0003800200 */
.L_x_8364:
        /* <DEDUP_REMOVED lines=22> */
.L_x_8363:
        /* <DEDUP_REMOVED lines=28> */
.L_x_8368:
[----:B------:R-:W-:Y:S05]  /*23420*/  BSYNC.RECONVERGENT B4 ;  /* 0x0000000000047941 */ /* 0x000fea0003800200 */
.L_x_8367:
        /* <DEDUP_REMOVED lines=22> */
.L_x_8362:
        /* <DEDUP_REMOVED lines=33> */
.L_x_8370:
[----:B------:R-:W-:Y:S05]  /*237a0*/  BSYNC.RECONVERGENT B4 ;  /* 0x0000000000047941 */ /* 0x000fea0003800200 */
.L_x_8369:
        /* <DEDUP_REMOVED lines=22> */
.L_x_8361:
        /* <DEDUP_REMOVED lines=26> */
.L_x_8374:
[----:B------:R-:W-:Y:S05]  /*23ab0*/  BSYNC.RECONVERGENT B4 ;  /* 0x0000000000047941 */ /* 0x000fea0003800200 */
.L_x_8373:
        /* <DEDUP_REMOVED lines=22> */
.L_x_8372:
        /* <DEDUP_REMOVED lines=28> */
.L_x_8376:
[----:B------:R-:W-:Y:S05]  /*23de0*/  BSYNC.RECONVERGENT B4 ;  /* 0x0000000000047941 */ /* 0x000fea0003800200 */
.L_x_8375:
        /* <DEDUP_REMOVED lines=22> */
.L_x_8371:
        /* <DEDUP_REMOVED lines=33> */
.L_x_8378:
[----:B------:R-:W-:Y:S05]  /*24160*/  BSYNC.RECONVERGENT B4 ;  /* 0x0000000000047941 */ /* 0x000fea0003800200 */
.L_x_8377:
        /* <DEDUP_REMOVED lines=21> */
.L_x_8366:
[----:B------:R-:W-:Y:S05]  /*242c0*/  BSYNC.RECONVERGENT B3 ;  /* 0x0000000000037941 */ /* 0x000fea0003800200 */
.L_x_8360:
[----:B------:R-:W-:Y:S01]  /*242d0*/  FADD.FTZ R3, R28, 0.69314718246459960938 ;  /* 0x3f3172181c037421 */ /* 0x000fe20000010000 */
[----:B------:R-:W-:-:S04]  /*242e0*/  LOP3.LUT R19, R30, 0x80000000, R19, 0xb8, !PT ;  /* 0x800000001e137812 */ /* 0x000fc800078eb813 */
[----:B------:R-:W-:-:S07]  /*242f0*/  LOP3.LUT R18, R3, 0x80000000, R18, 0xb8, !PT ;  /* 0x8000000003127812 */ /* 0x000fce00078eb812 */
.L_x_8332:
[----:B------:R-:W-:Y:S05]  /*24300*/  BSYNC.RECONVERGENT B2 ;  /* 0x0000000000027941 */ /* 0x000fea0003800200 */
.L_x_8330:
        /* <DEDUP_REMOVED lines=22> */
.L_x_8380:
        /* <DEDUP_REMOVED lines=70> */
.L_x_8388:
[----:B------:R-:W-:-:S04]  /*248d0*/  FADD.FTZ R4, -R0, R5 ;  /* 0x0000000500047221 */ /* 0x000fc80000010100 */
[----:B------:R-:W-:-:S07]  /*248e0*/  FMUL.FTZ R4, R4, 0.5 ;  /* 0x3f00000004047820 */ /* 0x000fce0000410000 */
.L_x_8389:
[----:B------:R-:W-:Y:S05]  /*248f0*/  BSYNC.RECONVERGENT B1 ;  /* 0x0000000000017941 */ /* 0x000fea0003800200 */
.L_x_8387:
        /* <DEDUP_REMOVED lines=11> */
.L_x_8391:
[----:B------:R-:W-:-:S04]  /*249b0*/  FADD.FTZ R25, R2, -R25 ;  /* 0x8000001902197221 */ /* 0x000fc80000010000 */
[----:B------:R-:W-:-:S07]  /*249c0*/  FMUL.FTZ R25, R25, 0.5 ;  /* 0x3f00000019197820 */ /* 0x000fce0000410000 */
.L_x_8392:
[----:B------:R-:W-:Y:S05]  /*249d0*/  BSYNC.RECONVERGENT B1 ;  /* 0x0000000000017941 */ /* 0x000fea0003800200 */
.L_x_8390:
        /* <DEDUP_REMOVED lines=35> */
.L_x_8386:
        /* <DEDUP_REMOVED lines=35> */
.L_x_8393:
[----:B------:R-:W-:-:S04]  /*24e40*/  FADD.FTZ R25, -R30, 1 ;  /* 0x3f8000001e197421 */ /* 0x000fc80000010100 */
[----:B------:R-:W-:-:S06]  /*24e50*/  FMUL.FTZ R4, R0, R25 ;  /* 0x0000001900047220 */ /* 0x000fcc0000410000 */
[----:B------:R-:W0:Y:S08]  /*24e60*/  MUFU.SQRT R4, R4 ;  /* 0x0000000400047308 */ /* 0x000e300000002000 */
[----:B0-----:R-:W0:Y:S02]  /*24e70*/  MUFU.RCP R6, R4 ;  /* 0x0000000400067308 */ /* 0x001e240000001000 */
[----:B0-----:R-:W-:Y:S01]  /*24e80*/  FMUL.FTZ R29, R27, R6 ;  /* 0x000000061b1d7220 */ /* 0x001fe20000410000 */
[----:B------:R-:W-:Y:S06]  /*24e90*/  BRA `(.L_x_8384) ;  /* 0x0000000000047947 */ /* 0x000fec0003800000 */
.L_x_8385:
[----:B------:R0:W1:Y:S02]  /*24ea0*/  MUFU.SQRT R29, R27 ;  /* 0x0000001b001d7308 */ /* 0x0000640000002000 */
.L_x_8384:
[----:B------:R-:W-:Y:S05]  /*24eb0*/  BSYNC.RECONVERGENT B0 ;  /* 0x0000000000007941 */ /* 0x000fea0003800200 */
.L_x_8383:
        /* <DEDUP_REMOVED lines=35> */
.L_x_8397:
        /* <DEDUP_REMOVED lines=23> */
.L_x_8403:
[----:B------:R-:W-:-:S04]  /*25260*/  FADD.FTZ R3, -R3, R2 ;  /* 0x0000000203037221 */ /* 0x000fc80000010100 */
[----:B------:R-:W-:-:S07]  /*25270*/  FMUL.FTZ R3, R3, 0.5 ;  /* 0x3f00000003037820 */ /* 0x000fce0000410000 */
.L_x_8404:
[----:B------:R-:W-:Y:S05]  /*25280*/  BSYNC.RECONVERGENT B4 ;  /* 0x0000000000047941 */ /* 0x000fea0003800200 */
.L_x_8402:
[----:B------:R-:W-:Y:S01]  /*25290*/  FADD.FTZ R0, R3, R0 ;  /* 0x0000000003007221 */ /* 0x000fe20000010000 */
[----:B------:R-:W-:-:S04]  /*252a0*/  FADD.FTZ R7, R30, R7 ;  /* 0x000000071e077221 */ /* 0x000fc80000010000 */
[----:B------:R-:W-:-:S04]  /*252b0*/  FMUL.FTZ R0, R0, R7 ;  /* 0x0000000700007220 */ /* 0x000fc80000410000 */
[----:B------:R2:W3:Y:S01]  /*252c0*/  MUFU.SQRT R28, R0 ;  /* 0x00000000001c7308 */ /* 0x0004e20000002000 */
[----:B------:R-:W-:Y:S05]  /*252d0*/  BRA `(.L_x_8405) ;  /* 0x0000000000487947 */ /* 0x000fea0003800000 */
.L_x_8401:
        /* <DEDUP_REMOVED lines=12> */
.L_x_8400:
[----:B------:R-:W-:Y:S01]  /*253a0*/  FADD.FTZ R0, R7, 1 ;  /* 0x3f80000007007421 */ /* 0x000fe20000010000 */
[----:B0-----:R-:W-:Y:S01]  /*253b0*/  MUFU.SQRT R27, R27 ;  /* 0x0000001b001b7308 */ /* 0x001fe20000002000 */
[----:B------:R-:W-:Y:S02]  /*253c0*/  MOV R30, 0x3f800000 ;  /* 0x3f800000001e7802 */ /* 0x000fe40000000f00 */
[----:B------:R-:W-:-:S06]  /*253d0*/  FMUL.FTZ R0, R0, 0.5 ;  /* 0x3f00000000007820 */ /* 0x000fcc0000410000 */
[----:B------:R-:W0:Y:S02]  /*253e0*/  MUFU.SQRT R0, R0 ;  /* 0x0000000000007308 */ /* 0x000e240000002000 */
[----:B0-----:R-:W-:-:S07]  /*253f0*/  FMUL.FTZ R28, R27, R0 ;  /* 0x000000001b1c7220 */ /* 0x001fce0000410000 */
.L_x_8405:
[----:B------:R-:W-:Y:S05]  /*25400*/  BSYNC.RECONVERGENT B1 ;  /* 0x0000000000017941 */ /* 0x000fea0003800200 */
.L_x_8399:
[----:B------:R-:W-:Y:S05]  /*25410*/  BRA `(.L_x_8406) ;  /* 0x0000000000087947 */ /* 0x000fea0003800000 */
.L_x_8396:
[----:B------:R-:W-:Y:S01]  /*25420*/  FMUL.FTZ R28, R7, 16777216 ;  /* 0x4b800000071c7820 */ /* 0x000fe20000410000 */
[----:B------:R-:W-:-:S07]  /*25430*/  FMUL.FTZ R30, R30, 16777216 ;  /* 0x4b8000001e1e7820 */ /* 0x000fce0000410000 */
.L_x_8406:
[----:B------:R-:W-:Y:S05]  /*25440*/  BSYNC.RELIABLE B0 ;  /* 0x0000000000007941 */ /* 0x000fea0003800100 */
.L_x_8395:
        /* <DEDUP_REMOVED lines=17> */
.L_x_8408:
[----:B------:R-:W-:Y:S05]  /*25560*/  BSYNC.RECONVERGENT B4 ;  /* 0x0000000000047941 */ /* 0x000fea0003800200 */
.L_x_8407:
        /* <DEDUP_REMOVED lines=28> */
.L_x_8398:
[----:B------:R-:W-:Y:S05]  /*25730*/  BSYNC.RECONVERGENT B3 ;  /* 0x0000000000037941 */ /* 0x000fea0003800200 */
.L_x_8394:
[----:B-1----:R-:W-:Y:S02]  /*25740*/  LOP3.LUT R20, R29, 0x80000000, R20, 0xb8, !PT ;  /* 0x800000001d147812 */ /* 0x002fe400078eb814 */
[----:B------:R-:W-:Y:S01]  /*25750*/  LOP3.LUT R21, R4, 0x80000000, R21, 0xb8, !PT ;  /* 0x8000000004157812 */ /* 0x000fe200078eb815 */
[----:B------:R-:W-:Y:S06]  /*25760*/  BRA `(.L_x_8381) ;  /* 0x0000001400087947 */ /* 0x000fec0003800000 */
.L_x_8382:
        /* <DEDUP_REMOVED lines=33> */
.L_x_8414:
[----:B------:R-:W-:Y:S05]  /*25980*/  BSYNC.RECONVERGENT B4 ;  /* 0x0000000000047941 */ /* 0x000fea0003800200 */
.L_x_8413:
        /* <DEDUP_REMOVED lines=22> */
.L_x_8412:
        /* <DEDUP_REMOVED lines=28> */
.L_x_8417:
[----:B------:R-:W-:Y:S05]  /*25cb0*/  BSYNC.RECONVERGENT B4 ;  /* 0x0000000000047941 */ /* 0x000fea0003800200 */
.L_x_8416:
        /* <DEDUP_REMOVED lines=22> */
.L_x_8411:
        /* <DEDUP_REMOVED lines=33> */
.L_x_8419:
[----:B------:R-:W-:Y:S05]  /*26030*/  BSYNC.RECONVERGENT B4 ;  /* 0x0000000000047941 */ /* 0x000fea0003800200 */
.L_x_8418:
        /* <DEDUP_REMOVED lines=22> */
.L_x_8410:
        /* <DEDUP_REMOVED lines=26> */
.L_x_8423:
[----:B------:R-:W-:Y:S05]  /*26340*/  BSYNC.RECONVERGENT B4 ;  /* 0x0000000000047941 */ /* 0x000fea0003800200 */
.L_x_8422:
        /* <DEDUP_REMOVED lines=22> */
.L_x_8421:
        /* <DEDUP_REMOVED lines=28> */
.L_x_8425:
[----:B------:R-:W-:Y:S05]  /*26670*/  BSYNC.RECONVERGENT B4 ;  /* 0x0000000000047941 */ /* 0x000fea0003800200 */
.L_x_8424:
        /* <DEDUP_REMOVED lines=22> */
.L_x_8420:
        /* <DEDUP_REMOVED lines=33> */
.L_x_8427:
[----:B------:R-:W-:Y:S05]  /*269f0*/  BSYNC.RECONVERGENT B4 ;  /* 0x0000000000047941 */ /* 0x000fea0003800200 */
.L_x_8426:
        /* <DEDUP_REMOVED lines=21> */
.L_x_8415:
[----:B------:R-:W-:Y:S05]  /*26b50*/  BSYNC.RECONVERGENT B3 ;  /* 0x0000000000037941 */ /* 0x000fea0003800200 */
.L_x_8409:
[----:B------:R-:W-:Y:S01]  /*26b60*/  FADD.FTZ R3, R28, 0.69314718246459960938 ;  /* 0x3f3172181c037421 */ /* 0x000fe20000010000 */
[----:B------:R-:W-:-:S04]  /*26b70*/  LOP3.LUT R21, R30, 0x80000000, R21, 0xb8, !PT ;  /* 0x800000001e157812 */ /* 0x000fc800078eb815 */
[----:B------:R-:W-:-:S07]  /*26b80*/  LOP3.LUT R20, R3, 0x80000000, R20, 0xb8, !PT ;  /* 0x8000000003147812 */ /* 0x000fce00078eb814 */
.L_x_8381:
[----:B------:R-:W-:Y:S05]  /*26b90*/  BSYNC.RECONVERGENT B2 ;  /* 0x0000000000027941 */ /* 0x000fea0003800200 */
.L_x_8379:
        /* <DEDUP_REMOVED lines=22> */
.L_x_8429:
        /* <DEDUP_REMOVED lines=70> */
.L_x_8437:
[----:B------:R-:W-:-:S04]  /*27160*/  FADD.FTZ R4, -R0, R5 ;  /* 0x0000000500047221 */ /* 0x000fc80000010100 */
[----:B------:R-:W-:-:S07]  /*27170*/  FMUL.FTZ R4, R4, 0.5 ;  /* 0x3f00000004047820 */ /* 0x000fce0000410000 */
.L_x_8438:
[----:B------:R-:W-:Y:S05]  /*27180*/  BSYNC.RECONVERGENT B1 ;  /* 0x0000000000017941 */ /* 0x000fea0003800200 */
.L_x_8436:
        /* <DEDUP_REMOVED lines=11> */
.L_x_8440:
[----:B------:R-:W-:-:S04]  /*27240*/  FADD.FTZ R25, R2, -R25 ;  /* 0x8000001902197221 */ /* 0x000fc80000010000 */
[----:B------:R-:W-:-:S07]  /*27250*/  FMUL.FTZ R25, R25, 0.5 ;  /* 0x3f00000019197820 */ /* 0x000fce0000410000 */
.L_x_8441:
[----:B------:R-:W-:Y:S05]  /*27260*/  BSYNC.RECONVERGENT B1 ;  /* 0x0000000000017941 */ /* 0x000fea0003800200 */
.L_x_8439:
        /* <DEDUP_REMOVED lines=35> */
.L_x_8435:
        /* <DEDUP_REMOVED lines=35> */
.L_x_8442:
[----:B------:R-:W-:-:S04]  /*276d0*/  FADD.FTZ R25, -R30, 1 ;  /* 0x3f8000001e197421 */ /* 0x000fc80000010100 */
[----:B------:R-:W-:-:S06]  /*276e0*/  FMUL.FTZ R4, R0, R25 ;  /* 0x0000001900047220 */ /* 0x000fcc0000410000 */
[----:B------:R-:W0:Y:S08]  /*276f0*/  MUFU.SQRT R4, R4 ;  /* 0x0000000400047308 */ /* 0x000e300000002000 */
[----:B0-----:R-:W0:Y:S02]  /*27700*/  MUFU.RCP R6, R4 ;  /* 0x0000000400067308 */ /* 0x001e240000001000 */
[----:B0-----:R-:W-:Y:S01]  /*27710*/  FMUL.FTZ R29, R27, R6 ;  /* 0x000000061b1d7220 */ /* 0x001fe20000410000 */
[----:B------:R-:W-:Y:S06]  /*27720*/  BRA `(.L_x_8433) ;  /* 0x0000000000047947 */ /* 0x000fec0003800000 */
.L_x_8434:
[----:B------:R0:W1:Y:S02]  /*27730*/  MUFU.SQRT R29, R27 ;  /* 0x0000001b001d7308 */ /* 0x0000640000002000 */
.L_x_8433:
[----:B------:R-:W-:Y:S05]  /*27740*/  BSYNC.RECONVERGENT B0 ;  /* 0x0000000000007941 */ /* 0x000fea0003800200 */
.L_x_8432:
        /* <DEDUP_REMOVED lines=35> */
.L_x_8446:
        /* <DEDUP_REMOVED lines=23> */
.L_x_8452:
[----:B------:R-:W-:-:S04]  /*27af0*/  FADD.FTZ R3, -R3, R2 ;  /* 0x0000000203037221 */ /* 0x000fc80000010100 */
[----:B------:R-:W-:-:S07]  /*27b00*/  FMUL.FTZ R3, R3, 0.5 ;  /* 0x3f00000003037820 */ /* 0x000fce0000410000 */
.L_x_8453:
[----:B------:R-:W-:Y:S05]  /*27b10*/  BSYNC.RECONVERGENT B4 ;  /* 0x0000000000047941 */ /* 0x000fea0003800200 */
.L_x_8451:
[----:B------:R-:W-:Y:S01]  /*27b20*/  FADD.FTZ R0, R3, R0 ;  /* 0x0000000003007221 */ /* 0x000fe20000010000 */
[----:B------:R-:W-:-:S04]  /*27b30*/  FADD.FTZ R7, R30, R7 ;  /* 0x000000071e077221 */ /* 0x000fc80000010000 */
[----:B------:R-:W-:-:S04]  /*27b40*/  FMUL.FTZ R0, R0, R7 ;  /* 0x0000000700007220 */ /* 0x000fc80000410000 */
[----:B------:R2:W3:Y:S01]  /*27b50*/  MUFU.SQRT R28, R0 ;  /* 0x00000000001c7308 */ /* 0x0004e20000002000 */
[----:B------:R-:W-:Y:S05]  /*27b60*/  BRA `(.L_x_8454) ;  /* 0x0000000000487947 */ /* 0x000fea0003800000 */
.L_x_8450:
        /* <DEDUP_REMOVED lines=12> */
.L_x_8449:
[----:B------:R-:W-:Y:S01]  /*27c30*/  FADD.FTZ R0, R7, 1 ;  /* 0x3f80000007007421 */ /* 0x000fe20000010000 */
[----:B0-----:R-:W-:Y:S01]  /*27c40*/  MUFU.SQRT R27, R27 ;  /* 0x0000001b001b7308 */ /* 0x001fe20000002000 */
[----:B------:R-:W-:Y:S02]  /*27c50*/  MOV R30, 0x3f800000 ;  /* 0x3f800000001e7802 */ /* 0x000fe40000000f00 */
[----:B------:R-:W-:-:S06]  /*27c60*/  FMUL.FTZ R0, R0, 0.5 ;  /* 0x3f00000000007820 */ /* 0x000fcc0000410000 */
[----:B------:R-:W0:Y:S02]  /*27c70*/  MUFU.SQRT R0, R0 ;  /* 0x0000000000007308 */ /* 0x000e240000002000 */
[----:B0-----:R-:W-:-:S07]  /*27c80*/  FMUL.FTZ R28, R27, R0 ;  /* 0x000000001b1c7220 */ /* 0x001fce0000410000 */
.L_x_8454:
[----:B------:R-:W-:Y:S05]  /*27c90*/  BSYNC.RECONVERGENT B1 ;  /* 0x0000000000017941 */ /* 0x000fea0003800200 */
.L_x_8448:
[----:B------:R-:W-:Y:S05]  /*27ca0*/  BRA `(.L_x_8455) ;  /* 0x0000000000087947 */ /* 0x000fea0003800000 */
.L_x_8445:
[----:B------:R-:W-:Y:S01]  /*27cb0*/  FMUL.FTZ R28, R7, 16777216 ;  /* 0x4b800000071c7820 */ /* 0x000fe20000410000 */
[----:B------:R-:W-:-:S07]  /*27cc0*/  FMUL.FTZ R30, R30, 16777216 ;  /* 0x4b8000001e1e7820 */ /* 0x000fce0000410000 */
.L_x_8455:
[----:B------:R-:W-:Y:S05]  /*27cd0*/  BSYNC.RELIABLE B0 ;  /* 0x0000000000007941 */ /* 0x000fea0003800100 */
.L_x_8444:
        /* <DEDUP_REMOVED lines=17> */
.L_x_8457:
[----:B------:R-:W-:Y:S05]  /*27df0*/  BSYNC.RECONVERGENT B4 ;  /* 0x0000000000047941 */ /* 0x000fea0003800200 */
.L_x_8456:
        /* <DEDUP_REMOVED lines=28> */
.L_x_8447:
[----:B------:R-:W-:Y:S05]  /*27fc0*/  BSYNC.RECONVERGENT B3 ;  /* 0x0000000000037941 */ /* 0x000fea0003800200 */
.L_x_8443:
[----:B-1----:R-:W-:Y:S02]  /*27fd0*/  LOP3.LUT R22, R29, 0x80000000, R22, 0xb8, !PT ;  /* 0x800000001d167812 */ /* 0x002fe400078eb816 */
[----:B------:R-:W-:Y:S01]  /*27fe0*/  LOP3.LUT R23, R4, 0x80000000, R23, 0xb8, !PT ;  /* 0x8000000004177812 */ /* 0x000fe200078eb817 */
[----:B------:R-:W-:Y:S06]  /*27ff0*/  BRA `(.L_x_8430) ;  /* 0x0000001400087947 */ /* 0x000fec0003800000 */
.L_x_8431:
        /* <DEDUP_REMOVED lines=33> */
.L_x_8463:
[----:B------:R-:W-:Y:S05]  /*28210*/  BSYNC.RECONVERGENT B4 ;  /* 0x0000000000047941 */ /* 0x000fea0003800200 */
.L_x_8462:
        /* <DEDUP_REMOVED lines=22> */
.L_x_8461:
        /* <DEDUP_REMOVED lines=28> */
.L_x_8466:
[----:B------:R-:W-:Y:S05]  /*28540*/  BSYNC.RECONVERGENT B4 ;  /* 0x0000000000047941 */ /* 0x000fea0003800200 */
.L_x_8465:
        /* <DEDUP_REMOVED lines=22> */
.L_x_8460:
        /* <DEDUP_REMOVED lines=33> */
.L_x_8468:
[----:B------:R-:W-:Y:S05]  /*288c0*/  BSYNC.RECONVERGENT B4 ;  /* 0x0000000000047941 */ /* 0x000fea0003800200 */
.L_x_8467:
        /* <DEDUP_REMOVED lines=22> */
.L_x_8459:
        /* <DEDUP_REMOVED lines=26> */
.L_x_8472:
[----:B------:R-:W-:Y:S05]  /*28bd0*/  BSYNC.RECONVERGENT B4 ;  /* 0x0000000000047941 */ /* 0x000fea0003800200 */
.L_x_8471:
        /* <DEDUP_REMOVED lines=22> */
.L_x_8470:
        /* <DEDUP_REMOVED lines=28> */
.L_x_8474:
[----:B------:R-:W-:Y:S05]  /*28f00*/  BSYNC.RECONVERGENT B4 ;  /* 0x0000000000047941 */ /* 0x000fea0003800200 */
.L_x_8473:
        /* <DEDUP_REMOVED lines=22> */
.L_x_8469:
        /* <DEDUP_REMOVED lines=33> */
.L_x_8476:
[----:B------:R-:W-:Y:S05]  /*29280*/  BSYNC.RECONVERGENT B4 ;  /* 0x0000000000047941 */ /* 0x000fea0003800200 */
.L_x_8475:
        /* <DEDUP_REMOVED lines=21> */
.L_x_8464:
[----:B------:R-:W-:Y:S05]  /*293e0*/  BSYNC.RECONVERGENT B3 ;  /* 0x0000000000037941 */ /* 0x000fea0003800200 */
.L_x_8458:
[----:B------:R-:W-:Y:S01]  /*293f0*/  FADD.FTZ R3, R28, 0.69314718246459960938 ;  /* 0x3f3172181c037421 */ /* 0x000fe20000010000 */
[----:B------:R-:W-:-:S04]  /*29400*/  LOP3.LUT R23, R30, 0x80000000, R23, 0xb8, !PT ;  /* 0x800000001e177812 */ /* 0x000fc800078eb817 */
[----:B------:R-:W-:-:S07]  /*29410*/  LOP3.LUT R22, R3, 0x80000000, R22, 0xb8, !PT ;  /* 0x8000000003167812 */ /* 0x000fce00078eb816 */
.L_x_8430:
[----:B------:R-:W-:Y:S05]  /*29420*/  BSYNC.RECONVERGENT B2 ;  /* 0x0000000000027941 */ /* 0x000fea0003800200 */
.L_x_8428:
[----:B------:R-:W-:Y:S05]  /*29430*/  WARPSYNC.ALL ;  /* 0x0000000000007948 */ /* 0x000fea0003800000 */
[----:B------:R-:W1:Y:S01]  /*29440*/  LDCU.64 UR4, c[0x0][0x388] ;  /* 0x00007100ff0477ac */ /* 0x000e620008000a00 */
[----:B------:R-:W-:Y:S01]  /*29450*/  MOV R8, R31 ;  /* 0x0000001f00087202 */ /* 0x000fe20000000f00 */
[----:B-1----:R-:W-:-:S06]  /*29460*/  UIMAD.WIDE.U32 UR4, UR6, 0x8, UR4 ;  /* 0x00000008060478a5 */ /* 0x002fcc000f8e0004 */
[----:B------:R-:W-:Y:S02]  /*29470*/  MOV R2, UR4 ;  /* 0x0000000400027c02 */ /* 0x000fe40008000f00 */
[----:B------:R-:W-:-:S03]  /*29480*/  MOV R3, UR5 ;  /* 0x0000000500037c02 */ /* 0x000fc60008000f00 */
[----:B0-----:R-:W-:-:S05]  /*29490*/  IMAD.WIDE.U32 R26, R26, 0x20, R2 ;  /* 0x000000201a1a7825 */ /* 0x001fca00078e0002 */
[----:B------:R-:W-:Y:S04]  /*294a0*/  STG.E.ENL2.256 desc[UR8][R26.64], R8, R12 ;  /* 0xf80000081a0c797f */ /* 0x000fe8000f121808 */
[----:B------:R-:W-:Y:S01]  /*294b0*/  STG.E.ENL2.256 desc[UR8][R26.64+0x1000], R16, R20 ;  /* 0xf80080101a14797f */ /* 0x000fe2000f121808 */
[----:B------:R-:W-:Y:S05]  /*294c0*/  EXIT ;  /* 0x000000000000794d */ /* 0x000fea0003800000 */
        .weak           $__internal_17_$__cuda_sm3x_div_rn_ftz_f32_slowpath
        .type           $__internal_17_$__cuda_sm3x_div_rn_ftz_f32_slowpath,@function
        .size           $__internal_17_$__cuda_sm3x_div_rn_ftz_f32_slowpath,(.L_x_14769 - $__internal_17_$__cuda_sm3x_div_rn_ftz_f32_slowpath)
$__internal_17_$__cuda_sm3x_div_rn_ftz_f32_slowpath:
        /* <DEDUP_REMOVED lines=32> */
.L_x_8479:
[----:B------:R-:W-:Y:S05]  /*296d0*/  BSYNC.RELIABLE B1 ;  /* 0x0000000000017941 */ /* 0x000fea0003800100 */
.L_x_8478:
        /* <DEDUP_REMOVED lines=27> */
.L_x_8485:
[----:B------:R-:W-:-:S07]  /*29890*/  LEA R0, R5, R0, 0x17 ;  /* 0x0000000005007211 */ /* 0x000fce00078eb8ff */
.L_x_8486:
[----:B------:R-:W-:Y:S05]  /*298a0*/  BSYNC.RECONVERGENT B1 ;  /* 0x0000000000017941 */ /* 0x000fea0003800200 */
.L_x_8484:
[----:B------:R-:W-:Y:S05]  /*298b0*/  BRA `(.L_x_8487) ;  /* 0x0000000000207947 */ /* 0x000fea0003800000 */
.L_x_8483:
[----:B------:R-:W-:-:S04]  /*298c0*/  LOP3.LUT R25, R0, 0x80000000, R25, 0x48, !PT ;  /* 0x8000000000197812 */ /* 0x000fc800078e4819 */
[----:B------:R-:W-:Y:S01]  /*298d0*/  LOP3.LUT R0, R25, 0x7f800000, RZ, 0xfc, !PT ;  /* 0x7f80000019007812 */ /* 0x000fe200078efcff */
[----:B------:R-:W-:Y:S06]  /*298e0*/  BRA `(.L_x_8487) ;  /* 0x0000000000147947 */ /* 0x000fec0003800000 */
.L_x_8482:
[----:B------:R-:W-:Y:S01]  /*298f0*/  LOP3.LUT R0, R0, 0x80000000, R25, 0x48, !PT ;  /* 0x8000000000007812 */ /* 0x000fe200078e4819 */
[----:B------:R-:W-:Y:S06]  /*29900*/  BRA `(.L_x_8487) ;  /* 0x00000000000c7947 */ /* 0x000fec0003800000 */
.L_x_8481:
[----:B------:R-:W0:Y:S01]  /*29910*/  MUFU.RSQ R0, -QNAN ;  /* 0xffc0000000007908 */ /* 0x000e220000001400 */
[----:B------:R-:W-:Y:S05]  /*29920*/  BRA `(.L_x_8487) ;  /* 0x0000000000047947 */ /* 0x000fea0003800000 */
.L_x_8480:
[----:B------:R-:W-:-:S07]  /*29930*/  FADD.FTZ R0, R25, R0 ;  /* 0x0000000019007221 */ /* 0x000fce0000010000 */
.L_x_8487:
[----:B------:R-:W-:Y:S05]  /*29940*/  BSYNC.RECONVERGENT B0 ;  /* 0x0000000000007941 */ /* 0x000fea0003800200 */
.L_x_8477:
[----:B------:R-:W-:-:S04]  /*29950*/  HFMA2 R3, -RZ, RZ, 0, 0 ;  /* 0x00000000ff037431 */ /* 0x000fc800000001ff */
[----:B0-----:R-:W-:Y:S05]  /*29960*/  RET.REL.NODEC R2 `(_ZN2at6native29vectorized_elementwise_kernelILi4EZZZNS0_17asinh_kernel_cudaERNS_18TensorIteratorBaseEENKUlvE_clEvENKUlvE0_clEvEUlN3c107complexIfEEE_St5arrayIPcLm2EEEEviT0_T1_) ;  /* 0xfffffd6402a47950 */ /* 0x001fea0003c3ffff */
.L_x_8488:
        /* <DEDUP_REMOVED lines=9> */
.L_x_14769:


//--------------------- .text._ZN2at6native29vectorized_elementwise_kernelILi8EZZZNS0_17asinh_kernel_cudaERNS_18TensorIteratorBaseEENKUlvE_clEvENKUlvE0_clEvEUlN3c107complexIfEEE_St5arrayIPcLm2EEEEviT0_T1_ --------------------------
	.section	.text._ZN2at6native29vectorized_elementwise_kernelILi8EZZZNS0_17asinh_kernel_cudaERNS_18TensorIteratorBaseEENKUlvE_clEvENKUlvE0_clEvEUlN3c107complexIfEEE_St5arrayIPcLm2EEEEviT0_T1_,"ax",@progbits
	.align	128
        .global         _ZN2at6native29vectorized_elementwise_kernelILi8EZZZNS0_17asinh_kernel_cudaERNS_18TensorIteratorBaseEENKUlvE_clEvENKUlvE0_clEvEUlN3c107complexIfEEE_St5arrayIPcLm2EEEEviT0_T1_
        .type           _ZN2at6native29vectorized_elementwise_kernelILi8EZZZNS0_17asinh_kernel_cudaERNS_18TensorIteratorBaseEENKUlvE_clEvENKUlvE0_clEvEUlN3c107complexIfEEE_St5arrayIPcLm2EEEEviT0_T1_,@function
        .size           _ZN2at6native29vectorized_elementwise_kernelILi8EZZZNS0_17asinh_kernel_cudaERNS_18TensorIteratorBaseEENKUlvE_clEvENKUlvE0_clEvEUlN3c107complexIfEEE_St5arrayIPcLm2EEEEviT0_T1_,(.L_x_14823 - _ZN2at6native29vectorized_elementwise_kernelILi8EZZZNS0_17asinh_kernel_cudaERNS_18TensorIteratorBaseEENKUlvE_clEvENKUlvE0_clEvEUlN3c107complexIfEEE_St5arrayIPcLm2EEEEviT0_T1_)
        .other          _ZN2at6native29vectorized_elementwise_kernelILi8EZZZNS0_17asinh_kernel_cudaERNS_18TensorIteratorBaseEENKUlvE_clEvENKUlvE0_clEvEUlN3c107complexIfEEE_St5arrayIPcLm2EEEEviT0_T1_,@"STO_CUDA_ENTRY STV_DEFAULT"
_ZN2at6native29vectorized_elementwise_kernelILi8EZZZNS0_17asinh_kernel_cudaERNS_18TensorIteratorBaseEENKUlvE_clEvENKUlvE0_clEvEUlN3c107complexIfEEE_St5arrayIPcLm2EEEEviT0_T1_:
.text._ZN2at6native29vectorized_elementwise_kernelILi8EZZZNS0_17asinh_kernel_cudaERNS_18TensorIteratorBaseEENKUlvE_clEvENKUlvE0_clEvEUlN3c107complexIfEEE_St5arrayIPcLm2EEEEviT0_T1_:
[----:B------:R-:W-:Y:S01]  /*0000*/  LDC R1, c[0x0][0x37c] ;  /* 0x0000df00ff017b82 */ /* 0x000fe20000000800 */
[----:B------:R-:W-:Y:S05]  /*0010*/  EXIT ;  /* 0x000000000000794d */ /* 0x000fea0003800000 */
.L_x_8489:
        /* <DEDUP_REMOVED lines=14> */
.L_x_14823:


//--------------------- .text._ZN2at6native18elementwise_kernelILi128ELi4EZNS0_15gpu_kernel_implIZZZNS0_17asinh_kernel_cudaERNS_18TensorIteratorBaseEENKUlvE_clEvENKUlvE_clEvEUlN3c107complexIdEEE_EEvS4_RKT_EUliE_EEviT1_ --------------------------
	.section	.text._ZN2at6native18elementwise_kernelILi128ELi4EZNS0_15gpu_kernel_implIZZZNS0_17asinh_kernel_cudaERNS_18TensorIteratorBaseEENKUlvE_clEvENKUlvE_clEvEUlN3c107complexIdEEE_EEvS4_RKT_EUliE_EEviT1_,"ax",@progbits
	.align	128
        .global         _ZN2at6native18elementwise_kernelILi128ELi4EZNS0_15gpu_kernel_implIZZZNS0_17asinh_kernel_cudaERNS_18TensorIteratorBaseEENKUlvE_clEvENKUlvE_clEvEUlN3c107complexIdEEE_EEvS4_RKT_EUliE_EEviT1_
        .type           _ZN2at6native18elementwise_kernelILi128ELi4EZNS0_15gpu_kernel_implIZZZNS0_17asinh_kernel_cudaERNS_18TensorIteratorBaseEENKUlvE_clEvENKUlvE_clEvEUlN3c107complexIdEEE_EEvS4_RKT_EUliE_EEviT1_,@function
        .size           _ZN2at6native18elementwise_kernelILi128ELi4EZNS0_15gpu_kernel_implIZZZNS0_17asinh_kernel_cudaERNS_18TensorIteratorBaseEENKUlvE_clEvENKUlvE_clEvEUlN3c107complexIdEEE_EEvS4_RKT_EUliE_EEviT1_,(.L_x_14771 - _ZN2at6native18elementwise_kernelILi128ELi4EZNS0_15gpu_kernel_implIZZZNS0_17asinh_kernel_cudaERNS_18TensorIteratorBaseEENKUlvE_clEvENKUlvE_clEvEUlN3c107complexIdEEE_EEvS4_RKT_EUliE_EEviT1_)
        .other          _ZN2at6native18elementwise_kernelILi128ELi4EZNS0_15gpu_kernel_implIZZZNS0_17asinh_kernel_cudaERNS_18TensorIteratorBaseEENKUlvE_clEvENKUlvE_clEvEUlN3c107complexIdEEE_EEvS4_RKT_EUliE_EEviT1_,@"STO_CUDA_ENTRY STV_DEFAULT"
_ZN2at6native18elementwise_kernelILi128ELi4EZNS0_15gpu_kernel_implIZZZNS0_17asinh_kernel_cudaERNS_18TensorIteratorBaseEENKUlvE_clEvENKUlvE_clEvEUlN3c107complexIdEEE_EEvS4_RKT_EUliE_EEviT1_:
.text._ZN2at6native18elementwise_kernelILi128ELi4EZNS0_15gpu_kernel_implIZZZNS0_17asinh_kernel_cudaERNS_18TensorIteratorBaseEENKUlvE_clEvENKUlvE_clEvEUlN3c107complexIdEEE_EEvS4_RKT_EUliE_EEviT1_:
        /* <DEDUP_REMOVED lines=22> */
[----:B------:R-:W-:Y:S02]  /*0160*/  IMAD.MOV.U32 R2, RZ, RZ, RZ ;  /* 0x000000ffff027224 */ /* 0x000fe400078e00ff */
[----:B------:R-:W-:Y:S01]  /*0170*/  IMAD.MOV.U32 R3, RZ, RZ, R16 ;  /* 0x000000ffff037224 */ /* 0x000fe200078e0010 */
[----:B------:R-:W1:Y:S01]  /*0180*/  LDCU UR6, c[0x0][0x38c] ;  /* 0x00007180ff0677ac */ /* 0x000e620008000800 */
[----:B------:R-:W2:Y:S01]  /*0190*/  LDCU.64 UR8, c[0x0][0x4b8] ;  /* 0x00009700ff0877ac */ /* 0x000ea20008000a00 */
[----:B------:R-:W-:Y:S01]  /*01a0*/  UISETP.NE.AND UP0, UPT, UR40, URZ, UPT ;  /* 0x000000ff2800728c */ /* 0x000fe2000bf05270 */
        /* <DEDUP_REMOVED lines=293> */
.L_x_8492:
        /* <DEDUP_REMOVED lines=16> */
[----:B------:R-:W-:Y:S01]  /*1500*/  CS2R R6, SRZ ;  /* 0x0000000000067805 */ /* 0x000fe2000001ff00 */
[----:B--2---:R4:W0:Y:S02]  /*1510*/  I2F.F64.S16 R4, R2 ;  /* 0x0000000200047312 */ /* 0x0048240000101c00 */
[----:B0---4-:R-:W-:Y:S05]  /*1520*/  BRA `(.L_x_8499) ;  /* 0x0000000c00e87947 */ /* 0x011fea0003800000 */
.L_x_8497:
[----:B------:R-:W2:Y:S01]  /*1530*/  LDG.E.U8 R2, desc[UR36][R2.64] ;  /* 0x0000002402027981 */ /* 0x000ea2000c1e1100 */
[----:B------:R-:W-:Y:S01]  /*1540*/  CS2R R6, SRZ ;  /* 0x0000000000067805 */ /* 0x000fe2000001ff00 */
[----:B--2---:R4:W0:Y:S02]  /*1550*/  I2F.F64.U16 R4, R2 ;  /* 0x0000000200047312 */ /* 0x0048240000101800 */
[----:B0---4-:R-:W-:Y:S05]  /*1560*/  BRA `(.L_x_8499) ;  /* 0x0000000c00d87947 */ /* 0x011fea0003800000 */
.L_x_8496:
[----:B------:R-:W-:-:S09]  /*1570*/  UISETP.NE.AND UP0, UPT, UR4, 0x2, UPT ;  /* 0x000000020400788c */ /* 0x000fd2000bf05270 */
[----:B------:R-:W-:Y:S05]  /*1580*/  BRA.U !UP0, `(.L_x_8500) ;  /* 0x0000000108307547 */ /* 0x000fea000b800000 */
[----:B------:R-:W-:-:S09]  /*1590*/  UISETP.NE.AND UP0, UPT, UR4, 0x3, UPT ;  /* 0x000000030400788c */ /* 0x000fd2000bf05270 */
[----:B------:R-:W-:Y:S05]  /*15a0*/  BRA.U !UP0, `(.L_x_8501) ;  /* 0x0000000108187547 */ /* 0x000fea000b800000 */
[----:B------:R-:W-:-:S09]  /*15b0*/  UISETP.NE.AND UP0, UPT, UR4, 0x4, UPT ;  /* 0x000000040400788c */ /* 0x000fd2000bf05270 */
[----:B------:R-:W-:Y:S05]  /*15c0*/  BRA.U UP0, `(.L_x_8498) ;  /* 0x0000000d00247547 */ /* 0x000fea000b800000 */
[----:B------:R-:W2:Y:S01]  /*15d0*/  LDG.E.64 R4, desc[UR36][R2.64] ;  /* 0x0000002402047981 */ /* 0x000ea2000c1e1b00 */
[----:B------:R-:W-:Y:S01]  /*15e0*/  CS2R R6, SRZ ;  /* 0x0000000000067805 */ /* 0x000fe2000001ff00 */
[----:B--2---:R-:W4:Y:S02]  /*15f0*/  I2F.F64.S64 R4, R4 ;  /* 0x0000000400047312 */ /* 0x004f240000301c00 */
[----:B----4-:R-:W-:Y:S05]  /*1600*/  BRA `(.L_x_8499) ;  /* 0x0000000c00b07947 */ /* 0x010fea0003800000 */
.L_x_8501:
[----:B------:R-:W2:Y:S01]  /*1610*/  LDG.E R2, desc[UR36][R2.64] ;  /* 0x0000002402027981 */ /* 0x000ea2000c1e1900 */
[----:B------:R-:W-:Y:S01]  /*1620*/  CS2R R6, SRZ ;  /* 0x0000000000067805 */ /* 0x000fe2000001ff00 */
[----:B--2---:R4:W0:Y:S02]  /*1630*/  I2F.F64 R4, R2 ;  /* 0x0000000200047312 */ /* 0x0048240000201c00 */
[----:B0---4-:R-:W-:Y:S05]  /*1640*/  BRA `(.L_x_8499) ;  /* 0x0000000c00a07947 */ /* 0x011fea0003800000 */
.L_x_8500:
[----:B------:R-:W2:Y:S01]  /*1650*/  LDG.E.U16 R2, desc[UR36][R2.64] ;  /* 0x0000002402027981 */ /* 0x000ea2000c1e1500 */
[----:B------:R-:W-:Y:S01]  /*1660*/  CS2R R6, SRZ ;  /* 0x0000000000067805 */ /* 0x000fe2000001ff00 */
[----:B--2---:R4:W0:Y:S02]  /*1670*/  I2F.F64.S16 R4, R2 ;  /* 0x0000000200047312 */ /* 0x0048240000101c00 */
[----:B0---4-:R-:W-:Y:S05]  /*1680*/  BRA `(.L_x_8499) ;  /* 0x0000000c00907947 */ /* 0x011fea0003800000 */
.L_x_8495:
[----:B------:R-:W-:-:S09]  /*1690*/  UISETP.GT.AND UP0, UPT, UR4, 0x6, UPT ;  /* 0x000000060400788c */ /* 0x000fd2000bf04270 */
[----:B------:R-:W-:Y:S05]  /*16a0*/  BRA.U UP0, `(.L_x_8502) ;  /* 0x00000001003c7547 */ /* 0x000fea000b800000 */
[----:B------:R-:W-:-:S09]  /*16b0*/  UISETP.NE.AND UP0, UPT, UR4, 0x5, UPT ;  /* 0x000000050400788c */ /* 0x000fd2000bf05270 */
[----:B------:R-:W-:Y:S05]  /*16c0*/  BRA.U !UP0, `(.L_x_8503) ;  /* 0x00000001081c7547 */ /* 0x000fea000b800000 */
[----:B------:R-:W-:-:S09]  /*16d0*/  UISETP.NE.AND UP0, UPT, UR4, 0x6, UPT ;  /* 0x000000060400788c */ /* 0x000fd2000bf05270 */
[----:B------:R-:W-:Y:S05]  /*16e0*/  BRA.U UP0, `(.L_x_8498) ;  /* 0x0000000900dc7547 */ /* 0x000fea000b800000 */
[----:B------:R-:W2:Y:S01]  /*16f0*/  LDG.E R4, desc[UR36][R2.64] ;  /* 0x0000002402047981 */ /* 0x000ea2000c1e1900 */
[----:B------:R-:W-:Y:S01]  /*1700*/  CS2R R6, SRZ ;  /* 0x0000000000067805 */ /* 0x000fe2000001ff00 */
[----:B--2---:R-:W-:-:S06]  /*1710*/  FMUL.FTZ R4, R4, 1 ;  /* 0x3f80000004047820 */ /* 0x004fcc0000410000 */
[----:B------:R-:W3:Y:S02]  /*1720*/  F2F.F64.F32 R4, R4 ;  /* 0x0000000400047310 */ /* 0x000ee40000201800 */
[----:B---3--:R-:W-:Y:S05]  /*1730*/  BRA `(.L_x_8499) ;  /* 0x0000000c00647947 */ /* 0x008fea0003800000 */
.L_x_8503:
[----:B------:R-:W2:Y:S01]  /*1740*/  LDG.E.U16 R0, desc[UR36][R2.64] ;  /* 0x0000002402007981 */ /* 0x000ea2000c1e1500 */
[----:B------:R-:W-:Y:S01]  /*1750*/  CS2R R6, SRZ ;  /* 0x0000000000067805 */ /* 0x000fe2000001ff00 */
[----:B--2---:R-:W-:-:S05]  /*1760*/  HADD2.F32 R0, -RZ, R0.H0_H0 ;  /* 0x20000000ff007230 */ /* 0x004fca0000004100 */
[----:B------:R-:W-:-:S04]  /*1770*/  FMUL.FTZ R0, R0, 1 ;  /* 0x3f80000000007820 */ /* 0x000fc80000410000 */
[----:B------:R3:W4:Y:S02]  /*1780*/  F2F.F64.F32 R4, R0 ;  /* 0x0000000000047310 */ /* 0x0007240000201800 */
[----:B---34-:R-:W-:Y:S05]  /*1790*/  BRA `(.L_x_8499) ;  /* 0x0000000c004c7947 */ /* 0x018fea0003800000 */
.L_x_8502:
[----:B------:R-:W-:-:S09]  /*17a0*/  UISETP.NE.AND UP0, UPT, UR4, 0x7, UPT ;  /* 0x000000070400788c */ /* 0x000fd2000bf05270 */
[----:B------:R-:W-:Y:S05]  /*17b0*/  BRA.U !UP0, `(.L_x_8504) ;  /* 0x0000000108687547 */ /* 0x000fea000b800000 */
[----:B------:R-:W-:-:S09]  /*17c0*/  UISETP.NE.AND UP0, UPT, UR4, 0x8, UPT ;  /* 0x000000080400788c */ /* 0x000fd2000bf05270 */
[----:B------:R-:W-:Y:S05]  /*17d0*/  BRA.U !UP0, `(.L_x_8505) ;  /* 0x0000000108307547 */ /* 0x000fea000b800000 */
[----:B------:R-:W-:-:S09]  /*17e0*/  UISETP.NE.AND UP0, UPT, UR4, 0x9, UPT ;  /* 0x000000090400788c */ /* 0x000fd2000bf05270 */
[----:B------:R-:W-:Y:S05]  /*17f0*/  BRA.U UP0, `(.L_x_8498) ;  /* 0x0000000900987547 */ /* 0x000fea000b800000 */
[----:B------:R-:W2:Y:S02]  /*1800*/  LDG.E.64 R2, desc[UR36][R2.64] ;  /* 0x0000002402027981 */ /* 0x000ea4000c1e1b00 */
[----:B--2---:R-:W-:Y:S01]  /*1810*/  FMUL.FTZ R4, R2, 1 ;  /* 0x3f80000002047820 */ /* 0x004fe20000410000 */
[----:B------:R-:W-:-:S05]  /*1820*/  FMUL.FTZ R6, R3, 1 ;  /* 0x3f80000003067820 */ /* 0x000fca0000410000 */
[----:B------:R-:W4:-:S15]  /*1830*/  F2F.F64.F32 R4, R4 ;  /* 0x0000000400047310 */ /* 0x000f1e0000201800 */
[----:B------:R-:W-:-:S15]  /*1840*/  NOP ;  /* 0x0000000000007918 */ /* 0x000fde0000000000 */
[----:B------:R-:W-:-:S15]  /*1850*/  NOP ;  /* 0x0000000000007918 */ /* 0x000fde0000000000 */
[----:B------:R-:W-:-:S15]  /*1860*/  NOP ;  /* 0x0000000000007918 */ /* 0x000fde0000000000 */
[----:B------:R-:W-:-:S04]  /*1870*/  NOP ;  /* 0x0000000000007918 */ /* 0x000fc80000000000 */
[----:B------:R-:W0:Y:S02]  /*1880*/  F2F.F64.F32 R6, R6 ;  /* 0x0000000600067310 */ /* 0x000e240000201800 */
[----:B0---4-:R-:W-:Y:S05]  /*1890*/  BRA `(.L_x_8499) ;  /* 0x0000000c000c7947 */ /* 0x011fea0003800000 */
.L_x_8505:
[----:B------:R-:W2:Y:S02]  /*18a0*/  LDG.E R2, desc[UR36][R2.64] ;  /* 0x0000002402027981 */ /* 0x000ea4000c1e1900 */
[----:B--2---:R-:W-:-:S05]  /*18b0*/  HADD2.F32 R0, -RZ, R2.H0_H0 ;  /* 0x20000002ff007230 */ /* 0x004fca0000004100 */
[----:B------:R-:W-:Y:S01]  /*18c0*/  FMUL.FTZ R4, R0, 1 ;  /* 0x3f80000000047820 */ /* 0x000fe20000410000 */
[----:B------:R-:W-:-:S05]  /*18d0*/  HADD2.F32 R0, -RZ, R2.H1_H1 ;  /* 0x30000002ff007230 */ /* 0x000fca0000004100 */
[----:B------:R-:W-:Y:S01]  /*18e0*/  FMUL.FTZ R0, R0, 1 ;  /* 0x3f80000000007820 */ /* 0x000fe20000410000 */
[----:B------:R-:W4:-:S15]  /*18f0*/  F2F.F64.F32 R4, R4 ;  /* 0x0000000400047310 */ /* 0x000f1e0000201800 */
[----:B------:R-:W-:-:S15]  /*1900*/  NOP ;  /* 0x0000000000007918 */ /* 0x000fde0000000000 */
[----:B------:R-:W-:-:S15]  /*1910*/  NOP ;  /* 0x0000000000007918 */ /* 0x000fde0000000000 */
[----:B------:R-:W-:-:S15]  /*1920*/  NOP ;  /* 0x0000000000007918 */ /* 0x000fde0000000000 */
[----:B------:R-:W-:-:S04]  /*1930*/  NOP ;  /* 0x0000000000007918 */ /* 0x000fc80000000000 */
[----:B------:R0:W1:Y:S02]  /*1940*/  F2F.F64.F32 R6, R0 ;  /* 0x0000000000067310 */ /* 0x0000640000201800 */
[----:B01--4-:R-:W-:Y:S05]  /*1950*/  BRA `(.L_x_8499) ;  /* 0x0000000800dc7947 */ /* 0x013fea0003800000 */
.L_x_8504:
[----:B------:R3:W5:Y:S01]  /*1960*/  LDG.E.64 R4, desc[UR36][R2.64] ;  /* 0x0000002402047981 */ /* 0x000762000c1e1b00 */
[----:B------:R-:W-:Y:S01]  /*1970*/  CS2R R6, SRZ ;  /* 0x0000000000067805 */ /* 0x000fe2000001ff00 */
[----:B------:R-:W-:Y:S06]  /*1980*/  BRA `(.L_x_8499) ;  /* 0x0000000800d07947 */ /* 0x000fec0003800000 */
.L_x_8494:
        /* <DEDUP_REMOVED lines=9> */
[----:B------:R-:W-:Y:S01]  /*1a20*/  CS2R R6, SRZ ;  /* 0x0000000000067805 */ /* 0x000fe2000001ff00 */
[----:B------:R-:W-:Y:S01]  /*1a30*/  IMAD.MOV.U32 R4, RZ, RZ, RZ ;  /* 0x000000ffff047224 */ /* 0x000fe200078e00ff */
[----:B--2---:R-:W-:-:S04]  /*1a40*/  ISETP.NE.AND P0, PT, R2, RZ, PT ;  /* 0x000000ff0200720c */ /* 0x004fc80003f05270 */
[----:B------:R-:W-:Y:S01]  /*1a50*/  FSEL R5, RZ, 1.875, !P0 ;  /* 0x3ff00000ff057808 */ /* 0x000fe20004000000 */
[----:B------:R-:W-:Y:S08]  /*1a60*/  BRA `(.L_x_8499) ;  /* 0x0000000800987947 */ /* 0x000ff00003800000 */
.L_x_8508:
[----:B------:R2:W5:Y:S01]  /*1a70*/  LDG.E.128 R4, desc[UR36][R2.64] ;  /* 0x0000002402047981 */ /* 0x000562000c1e1d00 */
[----:B------:R-:W-:Y:S05]  /*1a80*/  BRA `(.L_x_8499) ;  /* 0x0000000800907947 */ /* 0x000fea0003800000 */
.L_x_8507:
        /* <DEDUP_REMOVED lines=21> */
[----:B------:R-:W-:Y:S02]  /*1be0*/  LOP3.LUT R5, R6, 0x7f800000, R5, 0xf8, !PT ;  /* 0x7f80000006057812 */ /* 0x000fe400078ef805 */
[----:B------:R-:W-:Y:S02]  /*1bf0*/  CS2R R6, SRZ ;  /* 0x0000000000067805 */ /* 0x000fe4000001ff00 */
[----:B------:R-:W-:-:S04]  /*1c00*/  SEL R5, R5, RZ, P0 ;  /* 0x000000ff05057207 */ /* 0x000fc80000000000 */
[----:B------:R-:W-:-:S05]  /*1c10*/  LOP3.LUT R5, R5, 0x80000000, R0, 0xf8, !PT ;  /* 0x8000000005057812 */ /* 0x000fca00078ef800 */
[----:B------:R-:W-:-:S06]  /*1c20*/  FMUL.FTZ R5, R5, 1 ;  /* 0x3f80000005057820 */ /* 0x000fcc0000410000 */
[----:B------:R-:W2:Y:S02]  /*1c30*/  F2F.F64.F32 R4, R5 ;  /* 0x0000000500047310 */ /* 0x000ea40000201800 */
[----:B--2---:R-:W-:Y:S05]  /*1c40*/  BRA `(.L_x_8499) ;  /* 0x0000000800207947 */ /* 0x004fea0003800000 */
.L_x_8510:
[----:B------:R-:W2:Y:S01]  /*1c50*/  LDG.E.U8 R2, desc[UR36][R2.64] ;  /* 0x0000002402027981 */ /* 0x000ea2000c1e1100 */
[----:B------:R-:W-:Y:S01]  /*1c60*/  CS2R R6, SRZ ;  /* 0x0000000000067805 */ /* 0x000fe2000001ff00 */
        /* <DEDUP_REMOVED lines=9> */
[----:B------:R-:W-:-:S05]  /*1d00*/  LOP3.LUT R0, R0, 0x80000000, R5, 0xf8, !PT ;  /* 0x8000000000007812 */ /* 0x000fca00078ef805 */
[----:B------:R-:W-:-:S04]  /*1d10*/  FMUL.FTZ R0, R0, 1 ;  /* 0x3f80000000007820 */ /* 0x000fc80000410000 */
[----:B------:R2:W3:Y:S02]  /*1d20*/  F2F.F64.F32 R4, R0 ;  /* 0x0000000000047310 */ /* 0x0004e40000201800 */
[----:B--23--:R-:W-:Y:S05]  /*1d30*/  BRA `(.L_x_8499) ;  /* 0x0000000400e47947 */ /* 0x00cfea0003800000 */
.L_x_8509:
[----:B------:R-:W2:Y:S01]  /*1d40*/  LDG.E.U16 R0, desc[UR36][R2.64] ;  /* 0x0000002402007981 */ /* 0x000ea2000c1e1500 */
[----:B------:R-:W-:Y:S01]  /*1d50*/  CS2R R6, SRZ ;  /* 0x0000000000067805 */ /* 0x000fe2000001ff00 */
[----:B--2---:R-:W-:-:S04]  /*1d60*/  IMAD.U32 R0, R0, 0x10000, RZ ;  /* 0x0001000000007824 */ /* 0x004fc800078e00ff */
[----:B------:R-:W-:-:S04]  /*1d70*/  FMUL.FTZ R0, R0, 1 ;  /* 0x3f80000000007820 */ /* 0x000fc80000410000 */
[----:B------:R2:W3:Y:S02]  /*1d80*/  F2F.F64.F32 R4, R0 ;  /* 0x0000000000047310 */ /* 0x0004e40000201800 */
[----:B--23--:R-:W-:Y:S05]  /*1d90*/  BRA `(.L_x_8499) ;  /* 0x0000000400cc7947 */ /* 0x00cfea0003800000 */
.L_x_8506:
        /* <DEDUP_REMOVED lines=9> */
[----:B------:R-:W-:Y:S01]  /*1e30*/  CS2R R6, SRZ ;  /* 0x0000000000067805 */ /* 0x000fe2000001ff00 */
[----:B--2---:R2:W3:Y:S02]  /*1e40*/  I2F.F64.U16 R4, R2 ;  /* 0x0000000200047312 */ /* 0x0044e40000101800 */
[----:B--23--:R-:W-:Y:S05]  /*1e50*/  BRA `(.L_x_8499) ;  /* 0x00000004009c7947 */ /* 0x00cfea0003800000 */
.L_x_8513:
[----:B------:R-:W2:Y:S01]  /*1e60*/  LDG.E.U8 R3, desc[UR36][R2.64] ;  /* 0x0000002402037981 */ /* 0x000ea2000c1e1100 */
[----:B------:R-:W-:Y:S02]  /*1e70*/  CS2R R6, SRZ ;  /* 0x0000000000067805 */ /* 0x000fe4000001ff00 */
        /* <DEDUP_REMOVED lines=20> */
.L_x_8515:
[----:B------:R-:W-:Y:S05]  /*1fc0*/  BSYNC.RECONVERGENT B0 ;  /* 0x0000000000007941 */ /* 0x000fea0003800200 */
.L_x_8514:
[----:B------:R-:W-:Y:S01]  /*1fd0*/  IMAD.SHL.U32 R0, R0, 0x100000, RZ ;  /* 0x0010000000007824 */ /* 0x000fe200078e00ff */
[----:B------:R-:W-:-:S04]  /*1fe0*/  LEA R2, R2, 0x3b800000, 0x17 ;  /* 0x3b80000002027811 */ /* 0x000fc800078eb8ff */
[----:B------:R-:W-:-:S05]  /*1ff0*/  LOP3.LUT R0, R2, R0, R9, 0xfe, !PT ;  /* 0x0000000002007212 */ /* 0x000fca00078efe09 */
[----:B------:R-:W-:-:S04]  /*2000*/  FMUL.FTZ R0, R0, 1 ;  /* 0x3f80000000007820 */ /* 0x000fc80000410000 */
[----:B------:R2:W3:Y:S02]  /*2010*/  F2F.F64.F32 R4, R0 ;  /* 0x0000000000047310 */ /* 0x0004e40000201800 */
[----:B--23--:R-:W-:Y:S05]  /*2020*/  BRA `(.L_x_8499) ;  /* 0x0000000400287947 */ /* 0x00cfea0003800000 */
.L_x_8512:
[----:B------:R-:W2:Y:S01]  /*2030*/  LDG.E.U8 R3, desc[UR36][R2.64] ;  /* 0x0000002402037981 */ /* 0x000ea2000c1e1100 */
[----:B------:R-:W-:Y:S02]  /*2040*/  CS2R R6, SRZ ;  /* 0x0000000000067805 */ /* 0x000fe4000001ff00 */
        /* <DEDUP_REMOVED lines=20> */
.L_x_8517:
[----:B------:R-:W-:Y:S05]  /*2190*/  BSYNC.RECONVERGENT B0 ;  /* 0x0000000000007941 */ /* 0x000fea0003800200 */
.L_x_8516:
[----:B------:R-:W-:Y:S01]  /*21a0*/  IMAD.SHL.U32 R0, R0, 0x200000, RZ ;  /* 0x0020000000007824 */ /* 0x000fe200078e00ff */
[----:B------:R-:W-:-:S04]  /*21b0*/  LEA R2, R2, 0x37800000, 0x17 ;  /* 0x3780000002027811 */ /* 0x000fc800078eb8ff */
[----:B------:R-:W-:-:S05]  /*21c0*/  LOP3.LUT R0, R2, R0, R9, 0xfe, !PT ;  /* 0x0000000002007212 */ /* 0x000fca00078efe09 */
[----:B------:R-:W-:-:S04]  /*21d0*/  FMUL.FTZ R0, R0, 1 ;  /* 0x3f80000000007820 */ /* 0x000fc80000410000 */
[----:B------:R2:W3:Y:S02]  /*21e0*/  F2F.F64.F32 R4, R0 ;  /* 0x0000000000047310 */ /* 0x0004e40000201800 */
[----:B--23--:R-:W-:Y:S05]  /*21f0*/  BRA `(.L_x_8499) ;  /* 0x0000000000b47947 */ /* 0x00cfea0003800000 */
.L_x_8511:
[----:B------:R-:W-:-:S09]  /*2200*/  UISETP.NE.AND UP0, UPT, UR4, 0x1c, UPT ;  /* 0x0000001c0400788c */ /* 0x000fd2000bf05270 */
[----:B------:R-:W-:Y:S05]  /*2210*/  BRA.U !UP0, `(.L_x_8518) ;  /* 0x0000000108a07547 */ /* 0x000fea000b800000 */
[----:B------:R-:W-:-:S09]  /*2220*/  UISETP.NE.AND UP0, UPT, UR4, 0x1d, UPT ;  /* 0x0000001d0400788c */ /* 0x000fd2000bf05270 */
[----:B------:R-:W-:Y:S05]  /*2230*/  BRA.U !UP0, `(.L_x_8519) ;  /* 0x0000000108887547 */ /* 0x000fea000b800000 */
[----:B------:R-:W-:-:S09]  /*2240*/  UISETP.NE.AND UP0, UPT, UR4, 0x2c, UPT ;  /* 0x0000002c0400788c */ /* 0x000fd2000bf05270 */
[----:B------:R-:W-:Y:S05]  /*2250*/  BRA.U !UP0, `(.L_x_8520) ;  /* 0x00000001084c7547 */ /* 0x000fea000b800000 */
.L_x_8498:
        /* <DEDUP_REMOVED lines=12> */
[----:B----4-:R-:W-:Y:S02]  /*2320*/  IMAD.U32 R10, RZ, RZ, UR8 ;  /* 0x00000008ff0a7e24 */ /* 0x010fe4000f8e00ff */
[----:B-1----:R-:W-:-:S07]  /*2330*/  IMAD.U32 R11, RZ, RZ, UR9 ;  /* 0x00000009ff0b7e24 */ /* 0x002fce000f8e00ff */
[----:B------:R-:W-:-:S07]  /*2340*/  LEPC R20, `(.L_x_8521) ;  /* 0x000000001014794e */ /* 0x000fce0000000000 */
[----:B--2---:R-:W-:Y:S05]  /*2350*/  CALL.ABS.NOINC R2 ;  /* 0x0000000002007343 */ /* 0x004fea0003c00000 */
.L_x_8521:
[----:B------:R-:W-:Y:S02]  /*2360*/  CS2R R6, SRZ ;  /* 0x0000000000067805 */ /* 0x000fe4000001ff00 */
[----:B------:R-:W-:Y:S01]  /*2370*/  CS2R R4, SRZ ;  /* 0x0000000000047805 */ /* 0x000fe2000001ff00 */
[----:B------:R-:W-:Y:S06]  /*2380*/  BRA `(.L_x_8499) ;  /* 0x0000000000507947 */ /* 0x000fec0003800000 */
.L_x_8520:
[----:B------:R-:W2:Y:S01]  /*2390*/  LDG.E.U8 R0, desc[UR36][R2.64] ;  /* 0x0000002402007981 */ /* 0x000ea2000c1e1100 */
[----:B------:R-:W-:Y:S01]  /*23a0*/  IMAD.MOV.U32 R4, RZ, RZ, 0x0 ;  /* 0x00000000ff047424 */ /* 0x000fe200078e00ff */
[----:B------:R-:W-:Y:S01]  /*23b0*/  CS2R R6, SRZ ;  /* 0x0000000000067805 */ /* 0x000fe2000001ff00 */
        /* <DEDUP_REMOVED lines=8> */
[----:B------:R2:W3:Y:S02]  /*2440*/  @P0 F2F.F64.F32 R4, R0 ;  /* 0x0000000000040310 */ /* 0x0004e40000201800 */
[----:B--23--:R-:W-:Y:S05]  /*2450*/  BRA `(.L_x_8499) ;  /* 0x00000000001c7947 */ /* 0x00cfea0003800000 */
.L_x_8519:
[----:B------:R-:W2:Y:S01]  /*2460*/  LDG.E.64 R4, desc[UR36][R2.64] ;  /* 0x0000002402047981 */ /* 0x000ea2000c1e1b00 */
[----:B------:R-:W-:Y:S01]  /*2470*/  CS2R R6, SRZ ;  /* 0x0000000000067805 */ /* 0x000fe2000001ff00 */
[----:B--2---:R-:W2:Y:S02]  /*2480*/  I2F.F64.U64 R4, R4 ;  /* 0x0000000400047312 */ /* 0x004ea40000301800 */
[----:B--2---:R-:W-:Y:S05]  /*2490*/  BRA `(.L_x_8499) ;  /* 0x00000000000c7947 */ /* 0x004fea0003800000 */
.L_x_8518:
[----:B------:R-:W2:Y:S01]  /*24a0*/  LDG.E R2, desc[UR36][R2.64] ;  /* 0x0000002402027981 */ /* 0x000ea2000c1e1900 */
[----:B------:R-:W-:Y:S01]  /*24b0*/  CS2R R6, SRZ ;  /* 0x0000000000067805 */ /* 0x000fe2000001ff00 */
[----:B--2---:R0:W1:Y:S06]  /*24c0*/  I2F.F64.U32 R4, R2 ;  /* 0x0000000200047312 */ /* 0x00406c0000201800 */
.L_x_8499:
[----:B------:R-:W-:Y:S05]  /*24d0*/  BSYNC.RECONVERGENT B7 ;  /* 0x0000000000077941 */ /* 0x000fea0003800200 */
.L_x_8493:
[----:B-----5:R-:W-:Y:S01]  /*24e0*/  DSETP.NAN.AND P0, PT, R6, R6, PT ;  /* 0x000000060600722a */ /* 0x020fe20003f08000 */
[----:B------:R-:W-:-:S15]  /*24f0*/  BSSY.RECONVERGENT B1, `(.L_x_8522) ;  /* 0x0001795000017945 */ /* 0x000fde0003800200 */
[----:B------:R-:W-:-:S15]  /*2500*/  NOP ;  /* 0x0000000000007918 */ /* 0x000fde0000000000 */
[----:B------:R-:W-:-:S15]  /*2510*/  NOP ;  /* 0x0000000000007918 */ /* 0x000fde0000000000 */
[----:B------:R-:W-:-:S15]  /*2520*/  NOP ;  /* 0x0000000000007918 */ /* 0x000fde0000000000 */
[----:B------:R-:W-:-:S03]  /*2530*/  NOP ;  /* 0x0000000000007918 */ /* 0x000fc60000000000 */
[----:B-1----:R-:W1:-:S15]  /*2540*/  DSETP.NUM.AND P1, PT, R4, R4, PT ;  /* 0x000000040400722a */ /* 0x002e5e0003f27000 */
[----:B------:R-:W-:-:S15]  /*2550*/  NOP ;  /* 0x0000000000007918 */ /* 0x000fde0000000000 */
[----:B------:R-:W-:-:S15]  /*2560*/  NOP ;  /* 0x0000000000007918 */ /* 0x000fde0000000000 */
[----:B------:R-:W-:-:S15]  /*2570*/  NOP ;  /* 0x0000000000007918 */ /* 0x000fde0000000000 */
[----:B------:R-:W-:-:S04]  /*2580*/  NOP ;  /* 0x0000000000007918 */ /* 0x000fc80000000000 */
[----:B------:R4:W0:-:S15]  /*2590*/  DADD R24, -RZ, |R4| ;  /* 0x00000000ff187229 */ /* 0x00081e0000000504 */
[----:B------:R-:W-:-:S15]  /*25a0*/  NOP ;  /* 0x0000000000007918 */ /* 0x000fde0000000000 */
[----:B------:R-:W-:-:S15]  /*25b0*/  NOP ;  /* 0x0000000000007918 */ /* 0x000fde0000000000 */
[----:B------:R-:W-:-:S15]  /*25c0*/  NOP ;  /* 0x0000000000007918 */ /* 0x000fde0000000000 */
[----:B------:R-:W-:-:S04]  /*25d0*/  NOP ;  /* 0x0000000000007918 */ /* 0x000fc80000000000 */
[----:B------:R4:W0:Y:S02]  /*25e0*/  DADD R22, -RZ, |R6| ;  /* 0x00000000ff167229 */ /* 0x0008240000000506 */
[----:B01--4-:R-:W-:Y:S05]  /*25f0*/  @!P0 BRA P1, `(.L_x_8523) ;  /* 0x0000000000a88947 */ /* 0x013fea0000800000 */
[----:B------:R-:W0:-:S15]  /*2600*/  DSETP.NEU.AND P0, PT, R24, +INF , PT ;  /* 0x7ff000001800742a */ /* 0x000e1e0003f0d000 */
[----:B------:R-:W-:-:S15]  /*2610*/  NOP ;  /* 0x0000000000007918 */ /* 0x000fde0000000000 */
[----:B------:R-:W-:-:S15]  /*2620*/  NOP ;  /* 0x0000000000007918 */ /* 0x000fde0000000000 */
[----:B------:R-:W-:-:S15]  /*2630*/  NOP ;  /* 0x0000000000007918 */ /* 0x000fde0000000000 */
[----:B------:R-:W-:-:S04]  /*2640*/  NOP ;  /* 0x0000000000007918 */ /* 0x000fc80000000000 */
[----:B0-----:R-:W0:Y:S02]  /*2650*/  @!P0 DADD R6, R6, R6 ;  /* 0x0000000006068229 */ /* 0x001e240000000006 */
[----:B0-----:R-:W-:Y:S05]  /*2660*/  @!P0 BRA `(.L_x_8524) ;  /* 0x0000017400f48947 */ /* 0x001fea0003800000 */
[----:B------:R-:W2:-:S15]  /*2670*/  DSETP.NEU.AND P0, PT, R22, +INF , PT ;  /* 0x7ff000001600742a */ /* 0x000e9e0003f0d000 */
[----:B------:R-:W-:-:S15]  /*2680*/  NOP ;  /* 0x0000000000007918 */ /* 0x000fde0000000000 */
[----:B------:R-:W-:-:S15]  /*2690*/  NOP ;  /* 0x0000000000007918 */ /* 0x000fde0000000000 */
[----:B------:R-:W-:-:S15]  /*26a0*/  NOP ;  /* 0x0000000000007918 */ /* 0x000fde0000000000 */
[----:B------:R-:W-:-:S04]  /*26b0*/  NOP ;  /* 0x0000000000007918 */ /* 0x000fc80000000000 */
[----:B--23--:R0:W1:Y:S02]  /*26c0*/  @!P0 DADD R2, R4, R4 ;  /* 0x0000000004028229 */ /* 0x00c0640000000004 */
[----:B0-----:R-:W-:Y:S01]  /*26d0*/  @!P0 MOV R4, R6 ;  /* 0x0000000600048202 */ /* 0x001fe20000000f00 */
[----:B------:R-:W-:Y:S02]  /*26e0*/  @!P0 IMAD.MOV.U32 R5, RZ, RZ, R7 ;  /* 0x000000ffff058224 */ /* 0x000fe400078e0007 */
[----:B-1----:R-:W-:Y:S02]  /*26f0*/  @!P0 IMAD.MOV.U32 R6, RZ, RZ, R2 ;  /* 0x000000ffff068224 */ /* 0x002fe400078e0002 */
[----:B------:R-:W-:Y:S01]  /*2700*/  @!P0 IMAD.MOV.U32 R7, RZ, RZ, R3 ;  /* 0x000000ffff078224 */ /* 0x000fe200078e0003 */
[----:B------:R-:W-:Y:S06]  /*2710*/  @!P0 BRA `(.L_x_8524) ;  /* 0x0000017400c88947 */ /* 0x000fec0003800000 */
[----:B------:R-:W0:-:S15]  /*2720*/  DSETP.NEU.AND P0, PT, R6, RZ, PT ;  /* 0x000000ff0600722a */ /* 0x000e1e0003f0d000 */
[----:B------:R-:W-:-:S15]  /*2730*/  NOP ;  /* 0x0000000000007918 */ /* 0x000fde0000000000 */
[----:B------:R-:W-:-:S15]  /*2740*/  NOP ;  /* 0x0000000000007918 */ /* 0x000fde0000000000 */
[----:B------:R-:W-:-:S15]  /*2750*/  NOP ;  /* 0x0000000000007918 */ /* 0x000fde0000000000 */
[----:B------:R-:W-:-:S04]  /*2760*/  NOP ;  /* 0x0000000000007918 */ /* 0x000fc80000000000 */
[----:B0-----:R-:W-:-:S15]  /*2770*/  @!P0 DADD R4, R4, R4 ;  /* 0x0000000004048229 */ /* 0x001fde0000000004 */
[----:B------:R-:W-:-:S15]  /*2780*/  NOP ;  /* 0x0000000000007918 */ /* 0x000fde0000000000 */
[----:B------:R-:W-:-:S15]  /*2790*/  NOP ;  /* 0x0000000000007918 */ /* 0x000fde0000000000 */
[----:B------:R-:W-:-:S15]  /*27a0*/  NOP ;  /* 0x0000000000007918 */ /* 0x000fde0000000000 */
[----:B------:R-:W-:-:S04]  /*27b0*/  NOP ;  /* 0x0000000000007918 */ /* 0x000fc80000000000 */
[----:B------:R-:W-:-:S15]  /*27c0*/  @P0 DADD R8, RZ, R6 ;  /* 0x00000000ff080229 */ /* 0x000fde0000000006 */
[----:B------:R-:W-:-:S15]  /*27d0*/  NOP ;  /* 0x0000000000007918 */ /* 0x000fde0000000000 */
[----:B------:R-:W-:-:S15]  /*27e0*/  NOP ;  /* 0x0000000000007918 */ /* 0x000fde0000000000 */
[----:B------:R-:W-:-:S15]  /*27f0*/  NOP ;  /* 0x0000000000007918 */ /* 0x000fde0000000000 */
[----:B------:R-:W-:-:S04]  /*2800*/  NOP ;  /* 0x0000000000007918 */ /* 0x000fc80000000000 */
[----:B------:R-:W0:-:S15]  /*2810*/  @P0 DADD R2, RZ, R4 ;  /* 0x00000000ff020229 */ /* 0x000e1e0000000004 */
[----:B------:R-:W-:-:S15]  /*2820*/  NOP ;  /* 0x0000000000007918 */ /* 0x000fde0000000000 */
[----:B------:R-:W-:-:S15]  /*2830*/  NOP ;  /* 0x0000000000007918 */ /* 0x000fde0000000000 */
[----:B------:R-:W-:-:S15]  /*2840*/  NOP ;  /* 0x0000000000007918 */ /* 0x000fde0000000000 */
[----:B------:R-:W-:-:S04]  /*2850*/  NOP ;  /* 0x0000000000007918 */ /* 0x000fc80000000000 */
[----:B0-----:R-:W0:Y:S02]  /*2860*/  @P0 DADD R4, R2, R8 ;  /* 0x0000000002040229 */ /* 0x001e240000000008 */
[----:B0-----:R-:W-:Y:S02]  /*2870*/  @P0 IMAD.MOV.U32 R6, RZ, RZ, R4 ;  /* 0x000000ffff060224 */ /* 0x001fe400078e0004 */
[----:B------:R-:W-:Y:S01]  /*2880*/  @P0 IMAD.MOV.U32 R7, RZ, RZ, R5 ;  /* 0x000000ffff070224 */ /* 0x000fe200078e0005 */
[----:B------:R-:W-:Y:S06]  /*2890*/  BRA `(.L_x_8524) ;  /* 0x0000017400687947 */ /* 0x000fec0003800000 */
.L_x_8523:
[----:B------:R-:W-:Y:S01]  /*28a0*/  IMAD.MOV.U32 R9, RZ, RZ, R23 ;  /* 0x000000ffff097224 */ /* 0x000fe200078e0017 */
[----:B------:R-:W-:Y:S01]  /*28b0*/  MOV R0, R25 ;  /* 0x0000001900007202 */ /* 0x000fe20000000f00 */
[----:B------:R-:W0:Y:S01]  /*28c0*/  DSETP.MAX.AND P0, P1, R24, R22, PT ;  /* 0x000000161800722a */ /* 0x000e22000390f000 */
[----:B--23--:R-:W-:Y:S02]  /*28d0*/  IMAD.MOV.U32 R3, RZ, RZ, R22 ;  /* 0x000000ffff037224 */ /* 0x00cfe400078e0016 */
[----:B0-----:R-:W-:Y:S01]  /*28e0*/  FSEL R11, R0, R9, P0 ;  /* 0x00000009000b7208 */ /* 0x001fe20000000000 */
[----:B------:R-:W-:Y:S01]  /*28f0*/  IMAD.MOV.U32 R0, RZ, RZ, R24 ;  /* 0x000000ffff007224 */ /* 0x000fe200078e0018 */
[----:B------:R-:W-:-:S04]  /*2900*/  @P1 LOP3.LUT R11, R9, 0x80000, RZ, 0xfc, !PT ;  /* 0x00080000090b1812 */ /* 0x000fc800078efcff */
[----:B------:R-:W-:Y:S01]  /*2910*/  SEL R2, R0, R3, P0 ;  /* 0x0000000300027207 */ /* 0x000fe20000000000 */
[----:B------:R-:W-:-:S15]  /*2920*/  IMAD.MOV.U32 R3, RZ, RZ, R11 ;  /* 0x000000ffff037224 */ /* 0x000fde00078e000b */
[----:B------:R-:W-:-:S15]  /*2930*/  NOP ;  /* 0x0000000000007918 */ /* 0x000fde0000000000 */
[----:B------:R-:W-:-:S15]  /*2940*/  NOP ;  /* 0x0000000000007918 */ /* 0x000fde0000000000 */
[----:B------:R-:W-:-:S09]  /*2950*/  NOP ;  /* 0x0000000000007918 */ /* 0x000fd20000000000 */
[----:B------:R-:W0:Y:S02]  /*2960*/  DSETP.GT.AND P0, PT, R2, 4.50359962737049600000e+15, PT ;  /* 0x433000000200742a */ /* 0x000e240003f04000 */
[----:B0-----:R-:W-:Y:S05]  /*2970*/  @!P0 BRA `(.L_x_8525) ;  /* 0x000000c800948947 */ /* 0x001fea0003800000 */
[----:B------:R-:W-:Y:S01]  /*2980*/  ISETP.GE.AND P0, PT, R5, RZ, PT ;  /* 0x000000ff0500720c */ /* 0x000fe20003f06270 */
[----:B------:R-:W-:-:S12]  /*2990*/  BSSY.RECONVERGENT B2, `(.L_x_8526) ;  /* 0x0000c9b000027945 */ /* 0x000fd80003800200 */
[----:B------:R-:W-:Y:S05]  /*29a0*/  @!P0 BRA `(.L_x_8527) ;  /* 0x0000006000b08947 */ /* 0x000fea0003800000 */
[----:B------:R-:W0:Y:S01]  /*29b0*/  DSETP.GEU.AND P1, PT, R24, R22, PT ;  /* 0x000000161800722a */ /* 0x000e220003f2e000 */
[----:B------:R-:W-:Y:S01]  /*29c0*/  UMOV UR4, 0xffffffff ;  /* 0xffffffff00047882 */ /* 0x000fe20000000000 */
[----:B0-----:R-:W-:Y:S01]  /*29d0*/  FSEL R28, R22, R24, !P1 ;  /* 0x00000018161c7208 */ /* 0x001fe20004800000 */
[----:B------:R-:W-:Y:S01]  /*29e0*/  UMOV UR5, 0x7fdfffff ;  /* 0x7fdfffff00057882 */ /* 0x000fe20000000000 */
[----:B------:R-:W-:Y:S02]  /*29f0*/  FSEL R29, R23, R25, !P1 ;  /* 0x00000019171d7208 */ /* 0x000fe40004800000 */
[----:B------:R-:W-:Y:S02]  /*2a00*/  FSEL R26, R24, R22, !P1 ;  /* 0x00000016181a7208 */ /* 0x000fe40004800000 */
[----:B------:R-:W-:-:S15]  /*2a10*/  FSEL R27, R25, R23, !P1 ;  /* 0x00000017191b7208 */ /* 0x000fde0004800000 */
[----:B------:R-:W-:-:S15]  /*2a20*/  NOP ;  /* 0x0000000000007918 */ /* 0x000fde0000000000 */
[----:B------:R-:W-:-:S15]  /*2a30*/  NOP ;  /* 0x0000000000007918 */ /* 0x000fde0000000000 */
[----:B------:R-:W-:-:S11]  /*2a40*/  NOP ;  /* 0x0000000000007918 */ /* 0x000fd60000000000 */
[----:B------:R-:W0:Y:S02]  /*2a50*/  DSETP.GT.AND P0, PT, R28, UR4, PT ;  /* 0x000000041c007e2a */ /* 0x000e24000bf04000 */
[----:B0-----:R-:W-:Y:S05]  /*2a60*/  @!P0 BRA `(.L_x_8528) ;  /* 0x0000002400cc8947 */ /* 0x001fea0003800000 */
[----:B------:R-:W0:Y:S01]  /*2a70*/  MUFU.RCP64H R3, 2.718280792236328125 ;  /* 0x4005bf0a00037908 */ /* 0x000e220000001800 */
[----:B------:R-:W-:Y:S01]  /*2a80*/  IMAD.MOV.U32 R10, RZ, RZ, -0x74eba897 ;  /* 0x8b145769ff0a7424 */ /* 0x000fe200078e00ff */
[----:B------:R-:W-:Y:S01]  /*2a90*/  MOV R11, 0x4005bf0a ;  /* 0x4005bf0a000b7802 */ /* 0x000fe20000000f00 */
[----:B------:R-:W-:Y:S01]  /*2aa0*/  IMAD.MOV.U32 R2, RZ, RZ, 0x1 ;  /* 0x00000001ff027424 */ /* 0x000fe200078e00ff */
[----:B------:R-:W-:Y:S01]  /*2ab0*/  FSETP.GEU.AND P1, PT, |R5|, 6.5827683646048100446e-37, PT ;  /* 0x036000000500780b */ /* 0x000fe20003f2e200 */
[----:B------:R-:W-:Y:S04]  /*2ac0*/  BSSY.RECONVERGENT B3, `(.L_x_8529) ;  /* 0x0000030000037945 */ /* 0x000fe80003800200 */
        /* <DEDUP_REMOVED lines=35> */
[----:B0-----:R-:W0:Y:S02]  /*2d00*/  DFMA R2, R2, R10, R8 ;  /* 0x0000000a0202722b */ /* 0x001e240000000008 */
[----:B0-----:R-:W-:-:S05]  /*2d10*/  FFMA R0, RZ, 2.0897850990295410156, R3 ;  /* 0x4005bf0aff007823 */ /* 0x001fca0000000003 */
[----:B------:R-:W-:-:S13]  /*2d20*/  FSETP.GT.AND P0, PT, |R0|, 1.469367938527859385e-39, PT ;  /* 0x001000000000780b */ /* 0x000fda0003f04200 */
[----:B------:R-:W-:Y:S05]  /*2d30*/  @P0 BRA P1, `(.L_x_8530) ;  /* 0x0000000000200947 */ /* 0x000fea0000800000 */
[----:B------:R-:W-:Y:S01]  /*2d40*/  IMAD.MOV.U32 R14, RZ, RZ, R4 ;  /* 0x000000ffff0e7224 */ /* 0x000fe200078e0004 */
[----:B------:R-:W-:Y:S01]  /*2d50*/  MOV R0, 0x2da0 ;  /* 0x00002da000007802 */ /* 0x000fe20000000f00 */
[----:B------:R-:W-:Y:S02]  /*2d60*/  IMAD.MOV.U32 R15, RZ, RZ, R5 ;  /* 0x000000ffff0f7224 */ /* 0x000fe400078e0005 */
[----:B------:R-:W-:Y:S02]  /*2d70*/  IMAD.MOV.U32 R8, RZ, RZ, -0x74eba897 ;  /* 0x8b145769ff087424 */ /* 0x000fe400078e00ff */
[----:B------:R-:W-:-:S07]  /*2d80*/  IMAD.MOV.U32 R9, RZ, RZ, 0x4005bf0a ;  /* 0x4005bf0aff097424 */ /* 0x000fce00078e00ff */
[----:B------:R-:W-:Y:S05]  /*2d90*/  CALL.REL.NOINC `($__internal_18_$__cuda_sm20_div_rn_f64_full) ;  /* 0x0000069c004c7944 */ /* 0x000fea0003c00000 */
[----:B------:R-:W-:Y:S01]  /*2da0*/  MOV R2, R20 ;  /* 0x0000001400027202 */ /* 0x000fe20000000f00 */
[----:B------:R-:W-:-:S07]  /*2db0*/  IMAD.MOV.U32 R3, RZ, RZ, R21 ;  /* 0x000000ffff037224 */ /* 0x000fce00078e0015 */
.L_x_8530:
[----:B------:R-:W-:Y:S05]  /*2dc0*/  BSYNC.RECONVERGENT B3 ;  /* 0x0000000000037941 */ /* 0x000fea0003800200 */
.L_x_8529:
[----:B------:R-:W0:Y:S01]  /*2dd0*/  MUFU.RCP64H R9, 2.718280792236328125 ;  /* 0x4005bf0a00097908 */ /* 0x000e220000001800 */
[----:B------:R-:W-:Y:S01]  /*2de0*/  IMAD.MOV.U32 R10, RZ, RZ, -0x74eba897 ;  /* 0x8b145769ff0a7424 */ /* 0x000fe200078e00ff */
[----:B------:R-:W-:Y:S01]  /*2df0*/  FSETP.GEU.AND P1, PT, |R7|, 6.5827683646048100446e-37, PT ;  /* 0x036000000700780b */ /* 0x000fe20003f2e200 */
[----:B------:R-:W-:Y:S01]  /*2e00*/  IMAD.MOV.U32 R11, RZ, RZ, 0x4005bf0a ;  /* 0x4005bf0aff0b7424 */ /* 0x000fe200078e00ff */
[----:B------:R-:W-:Y:S01]  /*2e10*/  BSSY.RECONVERGENT B3, `(.L_x_8531) ;  /* 0x000002f000037945 */ /* 0x000fe20003800200 */
[----:B------:R-:W-:-:S06]  /*2e20*/  IMAD.MOV.U32 R8, RZ, RZ, 0x1 ;  /* 0x00000001ff087424 */ /* 0x000fcc00078e00ff */
        /* <DEDUP_REMOVED lines=40> */
[----:B------:R-:W-:Y:S01]  /*30b0*/  MOV R15, R7 ;  /* 0x00000007000f7202 */ /* 0x000fe20000000f00 */
[----:B------:R-:W-:Y:S01]  /*30c0*/  IMAD.MOV.U32 R8, RZ, RZ, -0x74eba897 ;  /* 0x8b145769ff087424 */ /* 0x000fe200078e00ff */
[----:B------:R-:W-:Y:S01]  /*30d0*/  MOV R0, 0x3100 ;  /* 0x0000310000007802 */ /* 0x000fe20000000f00 */
[----:B------:R-:W-:-:S07]  /*30e0*/  IMAD.MOV.U32 R9, RZ, RZ, 0x4005bf0a ;  /* 0x4005bf0aff097424 */ /* 0x000fce00078e00ff */
[----:B------:R-:W-:Y:S05]  /*30f0*/  CALL.REL.NOINC `($__internal_18_$__cuda_sm20_div_rn_f64_full) ;  /* 0x0000069800747944 */ /* 0x000fea0003c00000 */
.L_x_8532:
[----:B------:R-:W-:Y:S05]  /*3100*/  BSYNC.RECONVERGENT B3 ;  /* 0x0000000000037941 */ /* 0x000fea0003800200 */
.L_x_8531:
[----:B------:R-:W-:Y:S01]  /*3110*/  DADD R2, -RZ, |R2| ;  /* 0x00000000ff027229 */ /* 0x000fe20000000502 */
[----:B------:R-:W-:Y:S01]  /*3120*/  UMOV UR5, 0x7fefffff ;  /* 0x7fefffff00057882 */ /* 0x000fe20000000000 */
[----:B------:R-:W-:Y:S01]  /*3130*/  UMOV UR4, 0xffffffff ;  /* 0xffffffff00047882 */ /* 0x000fe20000000000 */
[----:B------:R-:W-:Y:S01]  /*3140*/  UMOV UR6, UR5 ;  /* 0x0000000500067c82 */ /* 0x000fe20008000000 */
[----:B------:R-:W-:Y:S01]  /*3150*/  IMAD.MOV.U32 R14, RZ, RZ, 0x0 ;  /* 0x00000000ff0e7424 */ /* 0x000fe200078e00ff */
[----:B------:R-:W-:Y:S01]  /*3160*/  BSSY.RECONVERGENT B0, `(.L_x_8533) ;  /* 0x000011b000007945 */ /* 0x000fe20003800200 */
[----:B------:R-:W-:-:S15]  /*3170*/  IMAD.MOV.U32 R15, RZ, RZ, 0x3fd80000 ;  /* 0x3fd80000ff0f7424 */ /* 0x000fde00078e00ff */
[----:B------:R-:W-:-:S15]  /*3180*/  NOP ;  /* 0x0000000000007918 */ /* 0x000fde0000000000 */
[----:B------:R-:W-:-:S15]  /*3190*/  NOP ;  /* 0x0000000000007918 */ /* 0x000fde0000000000 */
[----:B------:R-:W-:-:S13]  /*31a0*/  NOP ;  /* 0x0000000000007918 */ /* 0x000fda0000000000 */
[----:B------:R-:W0:Y:S02]  /*31b0*/  DADD R20, -RZ, |R20| ;  /* 0x00000000ff147229 */ /* 0x000e240000000514 */
[----:B0-----:R-:W-:-:S04]  /*31c0*/  ISETP.LT.U32.AND P0, PT, R20, R2, PT ;  /* 0x000000021400720c */ /* 0x001fc80003f01070 */
[----:B------:R-:W-:-:S04]  /*31d0*/  ISETP.LT.U32.AND.EX P0, PT, R21, R3, PT, P0 ;  /* 0x000000031500720c */ /* 0x000fc80003f01100 */
[----:B------:R-:W-:Y:S02]  /*31e0*/  SEL R31, R20, R2, P0 ;  /* 0x00000002141f7207 */ /* 0x000fe40000000000 */
[----:B------:R-:W-:Y:S02]  /*31f0*/  SEL R30, R21, R3, P0 ;  /* 0x00000003151e7207 */ /* 0x000fe40000000000 */
[----:B------:R-:W-:Y:S01]  /*3200*/  ISETP.GT.U32.AND P0, PT, R2, R20, PT ;  /* 0x000000140200720c */ /* 0x000fe20003f04070 */
[----:B------:R-:W-:Y:S02]  /*3210*/  IMAD.MOV.U32 R10, RZ, RZ, R31 ;  /* 0x000000ffff0a7224 */ /* 0x000fe400078e001f */
[----:B------:R-:W-:Y:S01]  /*3220*/  IMAD.MOV.U32 R11, RZ, RZ, R30 ;  /* 0x000000ffff0b7224 */ /* 0x000fe200078e001e */
[----:B------:R-:W-:-:S04]  /*3230*/  ISETP.GT.U32.AND.EX P0, PT, R3, R21, PT, P0 ;  /* 0x000000150300720c */ /* 0x000fc80003f04100 */
[----:B------:R-:W-:Y:S02]  /*3240*/  SEL R19, R3, R21, P0 ;  /* 0x0000001503137207 */ /* 0x000fe40000000000 */
[----:B------:R-:W-:Y:S01]  /*3250*/  SEL R18, R2, R20, P0 ;  /* 0x0000001402127207 */ /* 0x000fe20000000000 */
[----:B------:R-:W-:Y:S01]  /*3260*/  IMAD.MOV.U32 R2, RZ, RZ, RZ ;  /* 0x000000ffff027224 */ /* 0x000fe200078e00ff */
[----:B------:R-:W-:-:S04]  /*3270*/  LOP3.LUT R0, R19, 0xffc00000, RZ, 0xc0, !PT ;  /* 0xffc0000013007812 */ /* 0x000fc800078ec0ff */
[----:B------:R-:W-:-:S15]  /*3280*/  LOP3.LUT R3, R0, 0x7fd00000, RZ, 0x3c, !PT ;  /* 0x7fd0000000037812 */ /* 0x000fde00078e3cff */
[----:B------:R-:W-:-:S15]  /*3290*/  NOP ;  /* 0x0000000000007918 */ /* 0x000fde0000000000 */
[----:B------:R-:W-:-:S04]  /*32a0*/  NOP ;  /* 0x0000000000007918 */ /* 0x000fc80000000000 */
[----:B------:R-:W-:-:S15]  /*32b0*/  DMUL R8, R2, R18 ;  /* 0x0000001202087228 */ /* 0x000fde0000000000 */
        /* <DEDUP_REMOVED lines=15> */
[----:B0-----:R-:W-:-:S15]  /*33b0*/  IMAD.MOV.U32 R8, RZ, RZ, R3 ;  /* 0x000000ffff087224 */ /* 0x001fde00078e0003 */
[----:B------:R-:W-:-:S15]  /*33c0*/  NOP ;  /* 0x0000000000007918 */ /* 0x000fde0000000000 */
[----:B------:R-:W-:-:S15]  /*33d0*/  NOP ;  /* 0x0000000000007918 */ /* 0x000fde0000000000 */
[----:B------:R-:W-:-:S15]  /*33e0*/  NOP ;  /* 0x0000000000007918 */ /* 0x000fde0000000000 */
[----:B------:R-:W-:-:S02]  /*33f0*/  NOP ;  /* 0x0000000000007918 */ /* 0x000fc40000000000 */
[----:B------:R0:W-:Y:S02]  /*3400*/  DSETP.NEU.AND P1, PT, R10, RZ, PT ;  /* 0x000000ff0a00722a */ /* 0x0001e40003f2d000 */
[----:B0-----:R-:W-:-:S15]  /*3410*/  MOV R10, UR6 ;  /* 0x00000006000a7c02 */ /* 0x001fde0008000f00 */
[----:B------:R-:W-:-:S15]  /*3420*/  NOP ;  /* 0x0000000000007918 */ /* 0x000fde0000000000 */
[----:B------:R-:W-:-:S15]  /*3430*/  NOP ;  /* 0x0000000000007918 */ /* 0x000fde0000000000 */
[----:B------:R-:W-:-:S15]  /*3440*/  NOP ;  /* 0x0000000000007918 */ /* 0x000fde0000000000 */
[----:B------:R-:W-:-:S02]  /*3450*/  NOP ;  /* 0x0000000000007918 */ /* 0x000fc40000000000 */
[----:B------:R-:W0:Y:S02]  /*3460*/  DSETP.MIN.AND P0, P2, R2, UR4, PT ;  /* 0x0000000402007e2a */ /* 0x000e24000ba00000 */
[----:B0-----:R-:W-:Y:S01]  /*3470*/  FSEL R9, R8, UR6, P0 ;  /* 0x0000000608097c08 */ /* 0x001fe20008000000 */
[----:B------:R-:W-:Y:S01]  /*3480*/  IMAD.MOV.U32 R8, RZ, RZ, R2 ;  /* 0x000000ffff087224 */ /* 0x000fe200078e0002 */
[----:B------:R-:W-:Y:S01]  /*3490*/  @P2 LOP3.LUT R9, R10, 0x80000, RZ, 0xfc, !PT ;  /* 0x000800000a092812 */ /* 0x000fe200078efcff */
[----:B------:R-:W-:-:S03]  /*34a0*/  IMAD.MOV.U32 R10, RZ, RZ, RZ ;  /* 0x000000ffff0a7224 */ /* 0x000fc600078e00ff */
[----:B------:R-:W0:Y:S01]  /*34b0*/  MUFU.RSQ64H R11, R9 ;  /* 0x00000009000b7308 */ /* 0x000e220000001c00 */
[----:B------:R-:W-:Y:S02]  /*34c0*/  SEL R8, R8, UR4, P0 ;  /* 0x0000000408087c07 */ /* 0x000fe40008000000 */
[----:B------:R-:W-:-:S15]  /*34d0*/  ISETP.GE.U32.AND P0, PT, R30, 0x7ff00000, PT ;  /* 0x7ff000001e00780c */ /* 0x000fde0003f06070 */
        /* <DEDUP_REMOVED lines=24> */
[----:B0-----:R-:W-:-:S15]  /*3660*/  IMAD.MOV.U32 R11, RZ, RZ, -0x3ff ;  /* 0xfffffc01ff0b7424 */ /* 0x001fde00078e00ff */
[----:B------:R-:W-:-:S15]  /*3670*/  NOP ;  /* 0x0000000000007918 */ /* 0x000fde0000000000 */
[----:B------:R-:W-:-:S15]  /*3680*/  NOP ;  /* 0x0000000000007918 */ /* 0x000fde0000000000 */
[----:B------:R-:W-:-:S15]  /*3690*/  NOP ;  /* 0x0000000000007918 */ /* 0x000fde0000000000 */
[----:B------:R-:W-:-:S02]  /*36a0*/  NOP ;  /* 0x0000000000007918 */ /* 0x000fc40000000000 */
[----:B-1----:R0:W1:Y:S02]  /*36b0*/  DMUL R12, R2, R12 ;  /* 0x0000000c020c7228 */ /* 0x0020640000000000 */
[----:B0-----:R-:W-:Y:S02]  /*36c0*/  LOP3.LUT R3, R0, 0x100000, RZ, 0xfc, !PT ;  /* 0x0010000000037812 */ /* 0x001fe400078efcff */
[----:B------:R-:W-:-:S15]  /*36d0*/  MOV R2, RZ ;  /* 0x000000ff00027202 */ /* 0x000fde0000000f00 */
[----:B------:R-:W-:-:S15]  /*36e0*/  NOP ;  /* 0x0000000000007918 */ /* 0x000fde0000000000 */
[----:B------:R-:W-:-:S15]  /*36f0*/  NOP ;  /* 0x0000000000007918 */ /* 0x000fde0000000000 */
[----:B------:R-:W-:-:S15]  /*3700*/  NOP ;  /* 0x0000000000007918 */ /* 0x000fde0000000000 */
[----:B-1----:R-:W0:Y:S02]  /*3710*/  DMUL R12, R12, R2 ;  /* 0x000000020c0c7228 */ /* 0x002e240000000000 */
[----:B0-----:R-:W-:Y:S02]  /*3720*/  @!P0 FSEL R30, R19, R13, !P1 ;  /* 0x0000000d131e8208 */ /* 0x001fe40004800000 */
[----:B------:R-:W-:Y:S02]  /*3730*/  @!P0 FSEL R31, R18, R12, !P1 ;  /* 0x0000000c121f8208 */ /* 0x000fe40004800000 */
[----:B------:R-:W-:Y:S01]  /*3740*/  ISETP.GT.AND P2, PT, R30, 0xfffff, PT ;  /* 0x000fffff1e00780c */ /* 0x000fe20003f44270 */
[----:B------:R-:W-:Y:S02]  /*3750*/  IMAD.MOV.U32 R3, RZ, RZ, R30 ;  /* 0x000000ffff037224 */ /* 0x000fe400078e001e */
[----:B------:R-:W-:-:S10]  /*3760*/  IMAD.MOV.U32 R2, RZ, RZ, R31 ;  /* 0x000000ffff027224 */ /* 0x000fd400078e001f */
[----:B------:R-:W-:-:S15]  /*3770*/  @!P2 MOV R11, 0xfffffbcb ;  /* 0xfffffbcb000ba802 */ /* 0x000fde0000000f00 */
[----:B------:R-:W-:-:S15]  /*3780*/  NOP ;  /* 0x0000000000007918 */ /* 0x000fde0000000000 */
[----:B------:R-:W-:-:S15]  /*3790*/  NOP ;  /* 0x0000000000007918 */ /* 0x000fde0000000000 */
[----:B------:R-:W0:Y:S02]  /*37a0*/  @!P2 DMUL R2, R2, 1.80143985094819840000e+16 ;  /* 0x435000000202a828 */ /* 0x000e240000000000 */
[----:B0-----:R-:W-:Y:S02]  /*37b0*/  @!P2 IMAD.MOV.U32 R30, RZ, RZ, R3 ;  /* 0x000000ffff1ea224 */ /* 0x001fe400078e0003 */
[----:B------:R-:W-:Y:S02]  /*37c0*/  @!P2 IMAD.MOV.U32 R31, RZ, RZ, R2 ;  /* 0x000000ffff1fa224 */ /* 0x000fe400078e0002 */
[----:B------:R-:W-:-:S05]  /*37d0*/  VIADD R0, R30, 0xffffffff ;  /* 0xffffffff1e007836 */ /* 0x000fca0000000000 */
[----:B------:R-:W-:-:S13]  /*37e0*/  ISETP.GT.U32.AND P0, PT, R0, 0x7feffffe, PT ;  /* 0x7feffffe0000780c */ /* 0x000fda0003f04070 */
[----:B------:R-:W-:Y:S05]  /*37f0*/  @P0 BRA `(.L_x_8534) ;  /* 0x0000000800ac0947 */ /* 0x000fea0003800000 */
[C---:B------:R-:W-:Y:S01]  /*3800*/  LOP3.LUT R0, R30.reuse, 0xfffff, RZ, 0xc0, !PT ;  /* 0x000fffff1e007812 */ /* 0x040fe200078ec0ff */
[----:B------:R-:W-:Y:S01]  /*3810*/  IMAD.MOV.U32 R2, RZ, RZ, R31 ;  /* 0x000000ffff027224 */ /* 0x000fe200078e001f */
[----:B------:R-:W-:Y:S01]  /*3820*/  LEA.HI R11, R30, R11, RZ, 0xc ;  /* 0x0000000b1e0b7211 */ /* 0x000fe200078f60ff */
[----:B------:R-:W-:Y:S01]  /*3830*/  UMOV UR4, 0x80000000 ;  /* 0x8000000000047882 */ /* 0x000fe20000000000 */
[----:B------:R-:W-:Y:S01]  /*3840*/  LOP3.LUT R3, R0, 0x3ff00000, RZ, 0xfc, !PT ;  /* 0x3ff0000000037812 */ /* 0x000fe200078efcff */
[----:B------:R-:W-:-:S03]  /*3850*/  UMOV UR5, 0x43300000 ;  /* 0x4330000000057882 */ /* 0x000fc60000000000 */
[----:B------:R-:W-:-:S13]  /*3860*/  ISETP.GE.U32.AND P0, PT, R3, 0x3ff6a09f, PT ;  /* 0x3ff6a09f0300780c */ /* 0x000fda0003f06070 */
[----:B------:R-:W-:Y:S02]  /*3870*/  @P0 VIADD R9, R3, 0xfff00000 ;  /* 0xfff0000003090836 */ /* 0x000fe40000000000 */
[----:B------:R-:W-:Y:S02]  /*3880*/  @P0 VIADD R11, R11, 0x1 ;  /* 0x000000010b0b0836 */ /* 0x000fe40000000000 */
[----:B------:R-:W-:-:S03]  /*3890*/  @P0 IMAD.MOV.U32 R3, RZ, RZ, R9 ;  /* 0x000000ffff030224 */ /* 0x000fc600078e0009 */
[----:B------:R-:W-:Y:S02]  /*38a0*/  LOP3.LUT R10, R11, 0x80000000, RZ, 0x3c, !PT ;  /* 0x800000000b0a7812 */ /* 0x000fe400078e3cff */
[----:B------:R-:W-:Y:S01]  /*38b0*/  MOV R11, 0x43300000 ;  /* 0x43300000000b7802 */ /* 0x000fe20000000f00 */
[----:B------:R-:W-:-:S15]  /*38c0*/  DADD R8, R2, -1 ;  /* 0xbff0000002087429 */ /* 0x000fde0000000000 */
[----:B------:R-:W-:-:S15]  /*38d0*/  NOP ;  /* 0x0000000000007918 */ /* 0x000fde0000000000 */
[----:B------:R-:W-:-:S15]  /*38e0*/  NOP ;  /* 0x0000000000007918 */ /* 0x000fde0000000000 */
[----:B------:R-:W-:-:S15]  /*38f0*/  NOP ;  /* 0x0000000000007918 */ /* 0x000fde0000000000 */
[----:B------:R-:W-:-:S04]  /*3900*/  NOP ;  /* 0x0000000000007918 */ /* 0x000fc80000000000 */
[----:B------:R-:W0:-:S15]  /*3910*/  DADD R2, R2, 1 ;  /* 0x3ff0000002027429 */ /* 0x000e1e0000000000 */
[----:B------:R-:W-:-:S15]  /*3920*/  NOP ;  /* 0x0000000000007918 */ /* 0x000fde0000000000 */
[----:B------:R-:W-:-:S15]  /*3930*/  NOP ;  /* 0x0000000000007918 */ /* 0x000fde0000000000 */
[----:B------:R-:W-:-:S15]  /*3940*/  NOP ;  /* 0x0000000000007918 */ /* 0x000fde0000000000 */
[----:B------:R-:W-:-:S04]  /*3950*/  NOP ;  /* 0x0000000000007918 */ /* 0x000fc80000000000 */
[----:B------:R0:W-:Y:S01]  /*3960*/  DADD R20, R10, -UR4 ;  /* 0x800000040a147e29 */ /* 0x0001e20008000000 */
[----:B------:R-:W-:Y:S01]  /*3970*/  UMOV UR4, 0xfefa39ef ;  /* 0xfefa39ef00047882 */ /* 0x000fe20000000000 */
[----:B0-----:R-:W0:Y:S01]  /*3980*/  MUFU.RCP64H R11, R3 ;  /* 0x00000003000b7308 */ /* 0x001e220000001800 */
[----:B------:R-:W-:Y:S01]  /*3990*/  IMAD.MOV.U32 R10, RZ, RZ, RZ ;  /* 0x000000ffff0a7224 */ /* 0x000fe200078e00ff */
[----:B------:R-:W-:-:S15]  /*39a0*/  UMOV UR5, 0x3fe62e42 ;  /* 0x3fe62e4200057882 */ /* 0x000fde0000000000 */
[----:B------:R-:W-:-:S15]  /*39b0*/  NOP ;  /* 0x0000000000007918 */ /* 0x000fde0000000000 */
[----:B------:R-:W-:-:S15]  /*39c0*/  NOP ;  /* 0x0000000000007918 */ /* 0x000fde0000000000 */
[----:B------:R-:W-:-:S15]  /*39d0*/  NOP ;  /* 0x0000000000007918 */ /* 0x000fde0000000000 */
        /* <DEDUP_REMOVED lines=141> */
.L_x_8534:
[----:B------:R-:W-:Y:S01]  /*42b0*/  IMAD.MOV.U32 R8, RZ, RZ, 0x0 ;  /* 0x00000000ff087424 */ /* 0x000fe200078e00ff */
[----:B------:R-:W-:Y:S01]  /*42c0*/  LOP3.LUT P0, RZ, R3, 0x7fffffff, RZ, 0xc0, !PT ;  /* 0x7fffffff03ff7812 */ /* 0x000fe2000780c0ff */
[----:B------:R-:W-:-:S06]  /*42d0*/  IMAD.MOV.U32 R9, RZ, RZ, 0x7ff00000 ;  /* 0x7ff00000ff097424 */ /* 0x000fcc00078e00ff */
[----:B------:R-:W0:Y:S02]  /*42e0*/  DFMA R2, R2, R8, +INF ;  /* 0x7ff000000202742b */ /* 0x000e240000000008 */
[----:B0-----:R-:W-:Y:S02]  /*42f0*/  FSEL R2, R2, RZ, P0 ;  /* 0x000000ff02027208 */ /* 0x001fe40000000000 */
[----:B------:R-:W-:-:S07]  /*4300*/  FSEL R3, R3, -QNAN , P0 ;  /* 0xfff0000003037808 */ /* 0x000fce0000000000 */
.L_x_8535:
[----:B------:R-:W-:Y:S05]  /*4310*/  BSYNC.RECONVERGENT B0 ;  /* 0x0000000000007941 */ /* 0x000fea0003800200 */
.L_x_8533:
[----:B------:R-:W0:Y:S01]  /*4320*/  MUFU.RCP64H R9, R29 ;  /* 0x0000001d00097308 */ /* 0x000e220000001800 */
[----:B------:R-:W-:Y:S01]  /*4330*/  MOV R8, 0x1 ;  /* 0x0000000100087802 */ /* 0x000fe20000000f00 */
[----:B------:R-:W-:Y:S01]  /*4340*/  BSSY.RECONVERGENT B3, `(.L_x_8536) ;  /* 0x0000038000037945 */ /* 0x000fe20003800200 */
[----:B------:R-:W-:Y:S01]  /*4350*/  FSETP.GEU.AND P2, PT, |R27|, 6.5827683646048100446e-37, PT ;  /* 0x036000001b00780b */ /* 0x000fe20003f4e200 */
[----:B------:R-:W-:-:S15]  /*4360*/  DSETP.GEU.AND P1, PT, R24, R22, PT ;  /* 0x000000161800722a */ /* 0x000fde0003f2e000 */
        /* <DEDUP_REMOVED lines=41> */
[----:B------:R-:W-:-:S15]  /*4600*/  FSETP.GT.AND P0, PT, |R0|, 1.469367938527859385e-39, PT ;  /* 0x001000000000780b */ /* 0x000fde0003f04200 */
[----:B------:R-:W-:-:S15]  /*4610*/  NOP ;  /* 0x0000000000007918 */ /* 0x000fde0000000000 */
[----:B------:R-:W-:-:S15]  /*4620*/  NOP ;  /* 0x0000000000007918 */ /* 0x000fde0000000000 */
[----:B------:R-:W-:-:S12]  /*4630*/  NOP ;  /* 0x0000000000007918 */ /* 0x000fd80000000000 */
[----:B------:R-:W0:Y:S02]  /*4640*/  DADD R2, R2, 1 ;  /* 0x3ff0000002027429 */ /* 0x000e240000000000 */
[----:B0-----:R-:W-:Y:S05]  /*4650*/  @P0 BRA P2, `(.L_x_8537) ;  /* 0x0000000000180947 */ /* 0x001fea0001000000 */
[----:B------:R-:W-:Y:S01]  /*4660*/  IMAD.MOV.U32 R14, RZ, RZ, R26 ;  /* 0x000000ffff0e7224 */ /* 0x000fe200078e001a */
[----:B------:R-:W-:Y:S01]  /*4670*/  MOV R0, 0x46c0 ;  /* 0x000046c000007802 */ /* 0x000fe20000000f00 */
[----:B------:R-:W-:Y:S02]  /*4680*/  IMAD.MOV.U32 R15, RZ, RZ, R27 ;  /* 0x000000ffff0f7224 */ /* 0x000fe400078e001b */
[----:B------:R-:W-:Y:S02]  /*4690*/  IMAD.MOV.U32 R8, RZ, RZ, R28 ;  /* 0x000000ffff087224 */ /* 0x000fe400078e001c */
[----:B------:R-:W-:-:S07]  /*46a0*/  IMAD.MOV.U32 R9, RZ, RZ, R29 ;  /* 0x000000ffff097224 */ /* 0x000fce00078e001d */
[----:B------:R-:W-:Y:S05]  /*46b0*/  CALL.REL.NOINC `($__internal_18_$__cuda_sm20_div_rn_f64_full) ;  /* 0x0000068400047944 */ /* 0x000fea0003c00000 */
.L_x_8537:
[----:B------:R-:W-:Y:S05]  /*46c0*/  BSYNC.RECONVERGENT B3 ;  /* 0x0000000000037941 */ /* 0x000fea0003800200 */
.L_x_8536:
[----:B------:R-:W-:Y:S01]  /*46d0*/  IMAD.MOV.U32 R10, RZ, RZ, -0x2449a4b7 ;  /* 0xdbb65b49ff0a7424 */ /* 0x000fe200078e00ff */
[----:B------:R-:W-:Y:S01]  /*46e0*/  MOV R11, 0x3f2d3b63 ;  /* 0x3f2d3b63000b7802 */ /* 0x000fe20000000f00 */
[----:B------:R-:W-:Y:S01]  /*46f0*/  UMOV UR4, 0x2a25ff7e ;  /* 0x2a25ff7e00047882 */ /* 0x000fe20000000000 */
[----:B------:R-:W-:Y:S01]  /*4700*/  UMOV UR5, 0x3ef53e1d ;  /* 0x3ef53e1d00057882 */ /* 0x000fe20000000000 */
[----:B------:R-:W0:-:S15]  /*4710*/  DMUL R8, R20, R20 ;  /* 0x0000001414087228 */ /* 0x000e1e0000000000 */
[----:B------:R-:W-:-:S15]  /*4720*/  NOP ;  /* 0x0000000000007918 */ /* 0x000fde0000000000 */
[----:B------:R-:W-:-:S15]  /*4730*/  NOP ;  /* 0x0000000000007918 */ /* 0x000fde0000000000 */
[----:B------:R-:W-:-:S15]  /*4740*/  NOP ;  /* 0x0000000000007918 */ /* 0x000fde0000000000 */
[----:B------:R-:W-:-:S04]  /*4750*/  NOP ;  /* 0x0000000000007918 */ /* 0x000fc80000000000 */
[----:B0-----:R-:W0:Y:S01]  /*4760*/  DFMA R10, R8, -UR4, R10 ;  /* 0x80000004080a7c2b */ /* 0x001e22000800000a */
[----:B------:R-:W-:Y:S01]  /*4770*/  UMOV UR4, 0x8dde082e ;  /* 0x8dde082e00047882 */ /* 0x000fe20000000000 */
[----:B------:R-:W-:-:S15]  /*4780*/  UMOV UR5, 0x3f531278 ;  /* 0x3f53127800057882 */ /* 0x000fde0000000000 */
[----:B------:R-:W-:-:S15]  /*4790*/  NOP ;  /* 0x0000000000007918 */ /* 0x000fde0000000000 */
[----:B------:R-:W-:-:S15]  /*47a0*/  NOP ;  /* 0x0000000000007918 */ /* 0x000fde0000000000 */
[----:B------:R-:W-:-:S15]  /*47b0*/  NOP ;  /* 0x0000000000007918 */ /* 0x000fde0000000000 */
[----:B------:R-:W-:-:S02]  /*47c0*/  NOP ;  /* 0x0000000000007918 */ /* 0x000fc40000000000 */
[----:B0-----:R-:W0:Y:S01]  /*47d0*/  DFMA R10, R8, R10, -UR4 ;  /* 0x80000004080a7e2b */ /* 0x001e22000800000a */
        /* <DEDUP_REMOVED lines=128> */
[----:B0-----:R-:W0:Y:S02]  /*4fe0*/  DADD R8, -R10, UR4 ;  /* 0x000000040a087e29 */ /* 0x001e240008000100 */
[----:B0-----:R-:W-:Y:S02]  /*4ff0*/  FSEL R9, R9, R11, !P1 ;  /* 0x0000000b09097208 */ /* 0x001fe40004800000 */
[----:B------:R-:W-:-:S15]  /*5000*/  FSEL R11, R8, R10, !P1 ;  /* 0x0000000a080b7208 */ /* 0x000fde0004800000 */
[----:B------:R-:W-:-:S15]  /*5010*/  NOP ;  /* 0x0000000000007918 */ /* 0x000fde0000000000 */
[----:B------:R-:W-:-:S15]  /*5020*/  NOP ;  /* 0x0000000000007918 */ /* 0x000fde0000000000 */
[----:B------:R-:W-:-:S15]  /*5030*/  NOP ;  /* 0x0000000000007918 */ /* 0x000fde0000000000 */
[----:B------:R-:W0:Y:S02]  /*5040*/  DSETP.NEU.AND P2, PT, R24, R22, PT ;  /* 0x000000161800722a */ /* 0x000e240003f4d000 */
[----:B0-----:R-:W-:Y:S02]  /*5050*/  FSEL R9, R9, 1.8213495016098022461, P2 ;  /* 0x3fe921fb09097808 */ /* 0x001fe40001000000 */
[----:B------:R-:W-:-:S15]  /*5060*/  FSEL R11, R11, 3.37028055040000000000e+12, P2 ;  /* 0x54442d180b0b7808 */ /* 0x000fde0001000000 */
[----:B------:R-:W-:-:S15]  /*5070*/  NOP ;  /* 0x0000000000007918 */ /* 0x000fde0000000000 */
[----:B------:R-:W-:-:S15]  /*5080*/  NOP ;  /* 0x0000000000007918 */ /* 0x000fde0000000000 */
[----:B------:R-:W-:-:S15]  /*5090*/  NOP ;  /* 0x0000000000007918 */ /* 0x000fde0000000000 */
[----:B------:R-:W0:Y:S02]  /*50a0*/  DSETP.NEU.AND P0, PT, R28, RZ, PT ;  /* 0x000000ff1c00722a */ /* 0x000e240003f0d000 */
[----:B0-----:R-:W-:Y:S02]  /*50b0*/  FSEL R9, R9, RZ, P0 ;  /* 0x000000ff09097208 */ /* 0x001fe40000000000 */
[----:B------:R-:W-:Y:S02]  /*50c0*/  FSEL R11, R11, RZ, P0 ;  /* 0x000000ff0b0b7208 */ /* 0x000fe40000000000 */
[----:B------:R-:W-:-:S15]  /*50d0*/  LOP3.LUT R9, R9, 0x80000000, R7, 0xb8, !PT ;  /* 0x8000000009097812 */ /* 0x000fde00078eb807 */
[----:B------:R-:W-:-:S15]  /*50e0*/  NOP ;  /* 0x0000000000007918 */ /* 0x000fde0000000000 */
[----:B------:R-:W-:-:S15]  /*50f0*/  NOP ;  /* 0x0000000000007918 */ /* 0x000fde0000000000 */
[----:B------:R-:W-:-:S13]  /*5100*/  NOP ;  /* 0x0000000000007918 */ /* 0x000fda0000000000 */
[----:B------:R-:W0:-:S15]  /*5110*/  DADD R22, R24, R22 ;  /* 0x0000000018167229 */ /* 0x000e1e0000000016 */
[----:B------:R-:W-:-:S15]  /*5120*/  NOP ;  /* 0x0000000000007918 */ /* 0x000fde0000000000 */
[----:B------:R-:W-:-:S15]  /*5130*/  NOP ;  /* 0x0000000000007918 */ /* 0x000fde0000000000 */
[----:B------:R-:W-:-:S15]  /*5140*/  NOP ;  /* 0x0000000000007918 */ /* 0x000fde0000000000 */
[----:B------:R-:W-:-:S04]  /*5150*/  NOP ;  /* 0x0000000000007918 */ /* 0x000fc80000000000 */
[----:B0-----:R-:W0:Y:S02]  /*5160*/  DSETP.NAN.AND P0, PT, R22, R22, PT ;  /* 0x000000161600722a */ /* 0x001e240003f08000 */
[----:B0-----:R-:W-:Y:S02]  /*5170*/  FSEL R8, R22, R11, P0 ;  /* 0x0000000b16087208 */ /* 0x001fe40000000000 */
[----:B------:R-:W-:Y:S01]  /*5180*/  FSEL R9, R23, R9, P0 ;  /* 0x0000000917097208 */ /* 0x000fe20000000000 */
[----:B------:R-:W-:Y:S06]  /*5190*/  BRA `(.L_x_8538) ;  /* 0x000000a000687947 */ /* 0x000fec0003800000 */
.L_x_8528:
[----:B------:R-:W-:-:S15]  /*51a0*/  DSETP.GEU.AND P0, PT, R26, 1.4916681462400413487e-154, PT ;  /* 0x200000001a00742a */ /* 0x000fde0003f0e000 */
[----:B------:R-:W-:-:S15]  /*51b0*/  NOP ;  /* 0x0000000000007918 */ /* 0x000fde0000000000 */
[----:B------:R-:W-:-:S15]  /*51c0*/  NOP ;  /* 0x0000000000007918 */ /* 0x000fde0000000000 */
[----:B------:R-:W-:-:S15]  /*51d0*/  NOP ;  /* 0x0000000000007918 */ /* 0x000fde0000000000 */
[----:B------:R-:W-:-:S04]  /*51e0*/  NOP ;  /* 0x0000000000007918 */ /* 0x000fc80000000000 */
[----:B------:R-:W0:Y:S02]  /*51f0*/  DSETP.LEU.AND P2, PT, R28, 5.9666725849601653946e-154, PT ;  /* 0x202000001c00742a */ /* 0x000e240003f4b000 */
[----:B0-----:R-:W-:Y:S05]  /*5200*/  @P0 BRA P2, `(.L_x_8539) ;  /* 0x0000001c00e80947 */ /* 0x001fea0001000000 */
[CC--:B------:R-:W-:Y:S01]  /*5210*/  ISETP.LT.U32.AND P0, PT, R22.reuse, R24.reuse, PT ;  /* 0x000000181600720c */ /* 0x0c0fe20003f01070 */
[----:B------:R-:W-:Y:S01]  /*5220*/  IMAD.MOV.U32 R2, RZ, RZ, RZ ;  /* 0x000000ffff027224 */ /* 0x000fe200078e00ff */
[----:B------:R-:W-:Y:S01]  /*5230*/  UMOV UR5, 0x7fefffff ;  /* 0x7fefffff00057882 */ /* 0x000fe20000000000 */
[----:B------:R-:W-:Y:S01]  /*5240*/  UMOV UR4, 0xffffffff ;  /* 0xffffffff00047882 */ /* 0x000fe20000000000 */
[CC--:B------:R-:W-:Y:S01]  /*5250*/  ISETP.LT.U32.AND.EX P0, PT, R23.reuse, R25.reuse, PT, P0 ;  /* 0x000000191700720c */ /* 0x0c0fe20003f01100 */
[----:B------:R-:W-:Y:S01]  /*5260*/  UMOV UR6, UR5 ;  /* 0x0000000500067c82 */ /* 0x000fe20008000000 */
[----:B------:R-:W-:Y:S01]  /*5270*/  IMAD.MOV.U32 R14, RZ, RZ, 0x0 ;  /* 0x00000000ff0e7424 */ /* 0x000fe200078e00ff */
[----:B------:R-:W-:Y:S01]  /*5280*/  BSSY.RECONVERGENT B0, `(.L_x_8540) ;  /* 0x0000113000007945 */ /* 0x000fe20003800200 */
[----:B------:R-:W-:Y:S01]  /*5290*/  SEL R21, R22, R24, P0 ;  /* 0x0000001816157207 */ /* 0x000fe20000000000 */
[----:B------:R-:W-:Y:S01]  /*52a0*/  IMAD.MOV.U32 R15, RZ, RZ, 0x3fd80000 ;  /* 0x3fd80000ff0f7424 */ /* 0x000fe200078e00ff */
[----:B------:R-:W-:-:S02]  /*52b0*/  SEL R20, R23, R25, P0 ;  /* 0x0000001917147207 */ /* 0x000fc40000000000 */
[----:B------:R-:W-:Y:S01]  /*52c0*/  ISETP.GT.U32.AND P0, PT, R24, R22, PT ;  /* 0x000000161800720c */ /* 0x000fe20003f04070 */
[----:B------:R-:W-:Y:S02]  /*52d0*/  IMAD.MOV.U32 R10, RZ, RZ, R21 ;  /* 0x000000ffff0a7224 */ /* 0x000fe400078e0015 */
[----:B------:R-:W-:Y:S01]  /*52e0*/  IMAD.MOV.U32 R11, RZ, RZ, R20 ;  /* 0x000000ffff0b7224 */ /* 0x000fe200078e0014 */
[----:B------:R-:W-:-:S04]  /*52f0*/  ISETP.GT.U32.AND.EX P0, PT, R25, R23, PT, P0 ;  /* 0x000000171900720c */ /* 0x000fc80003f04100 */
[----:B------:R-:W-:Y:S01]  /*5300*/  SEL R19, R25, R23, P0 ;  /* 0x0000001719137207 */ /* 0x000fe20000000000 */
[----:B------:R-:W-:Y:S01]  /*5310*/  DSETP.NEU.AND P2, PT, R10, RZ, PT ;  /* 0x000000ff0a00722a */ /* 0x000fe20003f4d000 */
[----:B------:R-:W-:Y:S02]  /*5320*/  SEL R18, R24, R22, P0 ;  /* 0x0000001618127207 */ /* 0x000fe40000000000 */
[----:B------:R-:W-:-:S04]  /*5330*/  LOP3.LUT R0, R19, 0xffc00000, RZ, 0xc0, !PT ;  /* 0xffc0000013007812 */ /* 0x000fc800078ec0ff */
[----:B------:R-:W-:-:S15]  /*5340*/  LOP3.LUT R3, R0, 0x7fd00000, RZ, 0x3c, !PT ;  /* 0x7fd0000000037812 */ /* 0x000fde00078e3cff */
[----:B------:R-:W-:-:S15]  /*5350*/  NOP ;  /* 0x0000000000007918 */ /* 0x000fde0000000000 */
[----:B------:R-:W-:-:S15]  /*5360*/  NOP ;  /* 0x0000000000007918 */ /* 0x000fde0000000000 */
[----:B------:R-:W-:-:S12]  /*5370*/  NOP ;  /* 0x0000000000007918 */ /* 0x000fd80000000000 */
[----:B------:R-:W-:-:S15]  /*5380*/  DMUL R8, R2, R18 ;  /* 0x0000001202087228 */ /* 0x000fde0000000000 */
[----:B------:R-:W-:-:S15]  /*5390*/  NOP ;  /* 0x0000000000007918 */ /* 0x000fde0000000000 */
[----:B------:R-:W-:-:S15]  /*53a0*/  NOP ;  /* 0x0000000000007918 */ /* 0x000fde0000000000 */
[----:B------:R-:W-:-:S15]  /*53b0*/  NOP ;  /* 0x0000000000007918 */ /* 0x000fde0000000000 */
[----:B------:R-:W-:-:S04]  /*53c0*/  NOP ;  /* 0x0000000000007918 */ /* 0x000fc80000000000 */
[----:B------:R0:W1:Y:S02]  /*53d0*/  DMUL R2, R2, R10 ;  /* 0x0000000a02027228 */ /* 0x0000640000000000 */
[----:B0-----:R-:W-:-:S15]  /*53e0*/  IMAD.U32 R10, RZ, RZ, UR6 ;  /* 0x00000006ff0a7e24 */ /* 0x001fde000f8e00ff */
[----:B------:R-:W-:-:S15]  /*53f0*/  NOP ;  /* 0x0000000000007918 */ /* 0x000fde0000000000 */
[----:B------:R-:W-:-:S15]  /*5400*/  NOP ;  /* 0x0000000000007918 */ /* 0x000fde0000000000 */
[----:B------:R-:W-:-:S15]  /*5410*/  NOP ;  /* 0x0000000000007918 */ /* 0x000fde0000000000 */
[----:B------:R-:W-:-:S02]  /*5420*/  NOP ;  /* 0x0000000000007918 */ /* 0x000fc40000000000 */
[----:B-1----:R-:W0:-:S15]  /*5430*/  DMUL R2, R2, R2 ;  /* 0x0000000202027228 */ /* 0x002e1e0000000000 */
        /* <DEDUP_REMOVED lines=10> */
[----:B------:R-:W0:Y:S02]  /*54e0*/  DSETP.MIN.AND P0, P3, R2, UR4, PT ;  /* 0x0000000402007e2a */ /* 0x000e24000bb00000 */
[----:B0-----:R-:W-:Y:S02]  /*54f0*/  FSEL R9, R8, UR6, P0 ;  /* 0x0000000608097c08 */ /* 0x001fe40008000000 */
[----:B------:R-:W-:Y:S01]  /*5500*/  @P3 LOP3.LUT R9, R10, 0x80000, RZ, 0xfc, !PT ;  /* 0x000800000a093812 */ /* 0x000fe200078efcff */
[----:B------:R-:W-:Y:S01]  /*5510*/  IMAD.MOV.U32 R10, RZ, RZ, RZ ;  /* 0x000000ffff0a7224 */ /* 0x000fe200078e00ff */
[----:B------:R-:W-:Y:S02]  /*5520*/  MOV R8, R2 ;  /* 0x0000000200087202 */ /* 0x000fe40000000f00 */
[----:B------:R-:W0:Y:S02]  /*5530*/  MUFU.RSQ64H R11, R9 ;  /* 0x00000009000b7308 */ /* 0x000e240000001c00 */
[----:B------:R-:W-:-:S02]  /*5540*/  SEL R8, R8, UR4, P0 ;  /* 0x0000000408087c07 */ /* 0x000fc40008000000 */
[----:B------:R-:W-:-:S15]  /*5550*/  ISETP.GE.U32.AND P0, PT, R20, 0x7ff00000, PT ;  /* 0x7ff000001400780c */ /* 0x000fde0003f06070 */
[----:B------:R-:W-:-:S15]  /*5560*/  NOP ;  /* 0x0000000000007918 */ /* 0x000fde0000000000 */
[----:B------:R-:W-:-:S15]  /*5570*/  NOP ;  /* 0x0000000000007918 */ /* 0x000fde0000000000 */
[----:B------:R-:W-:-:S07]  /*5580*/  NOP ;  /* 0x0000000000007918 */ /* 0x000fce0000000000 */
        /* <DEDUP_REMOVED lines=27> */
[----:B0-----:R-:W-:Y:S01]  /*5740*/  LOP3.LUT R3, R0, 0x100000, RZ, 0xfc, !PT ;  /* 0x0010000000037812 */ /* 0x001fe200078efcff */
[----:B------:R-:W-:-:S15]  /*5750*/  IMAD.MOV.U32 R2, RZ, RZ, RZ ;  /* 0x000000ffff027224 */ /* 0x000fde00078e00ff */
[----:B------:R-:W-:-:S15]  /*5760*/  NOP ;  /* 0x0000000000007918 */ /* 0x000fde0000000000 */
[----:B------:R-:W-:-:S15]  /*5770*/  NOP ;  /* 0x0000000000007918 */ /* 0x000fde0000000000 */
[----:B------:R-:W-:-:S15]  /*5780*/  NOP ;  /* 0x0000000000007918 */ /* 0x000fde0000000000 */
[----:B------:R-:W-:-:S01]  /*5790*/  NOP ;  /* 0x0000000000007918 */ /* 0x000fc20000000000 */
[----:B-1----:R-:W0:Y:S02]  /*57a0*/  DMUL R12, R12, R2 ;  /* 0x000000020c0c7228 */ /* 0x002e240000000000 */
[----:B0-----:R-:W-:Y:S02]  /*57b0*/  @!P0 FSEL R20, R19, R13, !P2 ;  /* 0x0000000d13148208 */ /* 0x001fe40005000000 */
[----:B------:R-:W-:Y:S02]  /*57c0*/  @!P0 FSEL R21, R18, R12, !P2 ;  /* 0x0000000c12158208 */ /* 0x000fe40005000000 */
[----:B------:R-:W-:Y:S02]  /*57d0*/  ISETP.GT.AND P3, PT, R20, 0xfffff, PT ;  /* 0x000fffff1400780c */ /* 0x000fe40003f64270 */
[----:B------:R-:W-:Y:S01]  /*57e0*/  MOV R3, R20 ;  /* 0x0000001400037202 */ /* 0x000fe20000000f00 */
[----:B------:R-:W-:-:S10]  /*57f0*/  IMAD.MOV.U32 R2, RZ, RZ, R21 ;  /* 0x000000ffff027224 */ /* 0x000fd400078e0015 */
[----:B------:R-:W-:-:S15]  /*5800*/  @!P3 IMAD.MOV.U32 R11, RZ, RZ, -0x435 ;  /* 0xfffffbcbff0bb424 */ /* 0x000fde00078e00ff */
        /* <DEDUP_REMOVED lines=9> */
[----:B------:R-:W-:Y:S01]  /*58a0*/  UMOV UR4, 0x80000000 ;  /* 0x8000000000047882 */ /* 0x000fe20000000000 */
[----:B------:R-:W-:Y:S01]  /*58b0*/  LEA.HI R11, R20, R11, RZ, 0xc ;  /* 0x0000000b140b7211 */ /* 0x000fe200078f60ff */
[----:B------:R-:W-:Y:S01]  /*58c0*/  UMOV UR5, 0x43300000 ;  /* 0x4330000000057882 */ /* 0x000fe20000000000 */
[----:B------:R-:W-:Y:S02]  /*58d0*/  LOP3.LUT R3, R0, 0x3ff00000, RZ, 0xfc, !PT ;  /* 0x3ff0000000037812 */ /* 0x000fe400078efcff */
[----:B------:R-:W-:Y:S02]  /*58e0*/  MOV R2, R21 ;  /* 0x0000001500027202 */ /* 0x000fe40000000f00 */
[----:B------:R-:W-:-:S13]  /*58f0*/  ISETP.GE.U32.AND P0, PT, R3, 0x3ff6a09f, PT ;  /* 0x3ff6a09f0300780c */ /* 0x000fda0003f06070 */
[----:B------:R-:W-:Y:S02]  /*5900*/  @P0 VIADD R9, R3, 0xfff00000 ;  /* 0xfff0000003090836 */ /* 0x000fe40000000000 */
[----:B------:R-:W-:Y:S02]  /*5910*/  @P0 VIADD R11, R11, 0x1 ;  /* 0x000000010b0b0836 */ /* 0x000fe40000000000 */
[----:B------:R-:W-:-:S03]  /*5920*/  @P0 IMAD.MOV.U32 R3, RZ, RZ, R9 ;  /* 0x000000ffff030224 */ /* 0x000fc600078e0009 */
[----:B------:R-:W-:Y:S01]  /*5930*/  LOP3.LUT R10, R11, 0x80000000, RZ, 0x3c, !PT ;  /* 0x800000000b0a7812 */ /* 0x000fe200078e3cff */
[----:B------:R-:W-:Y:S02]  /*5940*/  IMAD.MOV.U32 R11, RZ, RZ, 0x43300000 ;  /* 0x43300000ff0b7424 */ /* 0x000fe400078e00ff */
        /* <DEDUP_REMOVED lines=160> */
.L_x_8541:
[----:B------:R-:W-:Y:S01]  /*6350*/  IMAD.MOV.U32 R8, RZ, RZ, 0x0 ;  /* 0x00000000ff087424 */ /* 0x000fe200078e00ff */
[----:B------:R-:W-:Y:S01]  /*6360*/  LOP3.LUT P0, RZ, R3, 0x7fffffff, RZ, 0xc0, !PT ;  /* 0x7fffffff03ff7812 */ /* 0x000fe2000780c0ff */
[----:B------:R-:W-:-:S06]  /*6370*/  IMAD.MOV.U32 R9, RZ, RZ, 0x7ff00000 ;  /* 0x7ff00000ff097424 */ /* 0x000fcc00078e00ff */
[----:B------:R-:W0:Y:S02]  /*6380*/  DFMA R2, R2, R8, +INF ;  /* 0x7ff000000202742b */ /* 0x000e240000000008 */
[----:B0-----:R-:W-:Y:S02]  /*6390*/  FSEL R2, R2, RZ, P0 ;  /* 0x000000ff02027208 */ /* 0x001fe40000000000 */
[----:B------:R-:W-:-:S07]  /*63a0*/  FSEL R3, R3, -QNAN , P0 ;  /* 0xfff0000003037808 */ /* 0x000fce0000000000 */
.L_x_8542:
[----:B------:R-:W-:Y:S05]  /*63b0*/  BSYNC.RECONVERGENT B0 ;  /* 0x0000000000007941 */ /* 0x000fea0003800200 */
.L_x_8540:
[----:B------:R-:W0:Y:S01]  /*63c0*/  MUFU.RCP64H R9, R29 ;  /* 0x0000001d00097308 */ /* 0x000e220000001800 */
[----:B------:R-:W-:Y:S01]  /*63d0*/  IMAD.MOV.U32 R8, RZ, RZ, 0x1 ;  /* 0x00000001ff087424 */ /* 0x000fe200078e00ff */
[----:B------:R-:W-:Y:S01]  /*63e0*/  FSETP.GEU.AND P2, PT, |R27|, 6.5827683646048100446e-37, PT ;  /* 0x036000001b00780b */ /* 0x000fe20003f4e200 */
[----:B------:R-:W-:Y:S04]  /*63f0*/  BSSY.RECONVERGENT B3, `(.L_x_8543) ;  /* 0x000002e000037945 */ /* 0x000fe80003800200 */
        /* <DEDUP_REMOVED lines=44> */
[----:B------:R-:W-:Y:S05]  /*66c0*/  CALL.REL.NOINC `($__internal_18_$__cuda_sm20_div_rn_f64_full) ;  /* 0x0000066400007944 */ /* 0x000fea0003c00000 */
.L_x_8544:
[----:B------:R-:W-:Y:S05]  /*66d0*/  BSYNC.RECONVERGENT B3 ;  /* 0x0000000000037941 */ /* 0x000fea0003800200 */
.L_x_8543:
[----:B------:R-:W-:Y:S01]  /*66e0*/  IMAD.MOV.U32 R10, RZ, RZ, -0x2449a4b7 ;  /* 0xdbb65b49ff0a7424 */ /* 0x000fe200078e00ff */
[----:B------:R-:W-:Y:S01]  /*66f0*/  UMOV UR4, 0x2a25ff7e ;  /* 0x2a25ff7e00047882 */ /* 0x000fe20000000000 */
[----:B------:R-:W-:Y:S01]  /*6700*/  IMAD.MOV.U32 R11, RZ, RZ, 0x3f2d3b63 ;  /* 0x3f2d3b63ff0b7424 */ /* 0x000fe200078e00ff */
        /* <DEDUP_REMOVED lines=170> */
.L_x_8539:
[----:B------:R-:W0:Y:S01]  /*71b0*/  DMUL R2, R26, R26 ;  /* 0x0000001a1a027228 */ /* 0x000e220000000000 */
[----:B------:R-:W-:Y:S01]  /*71c0*/  BSSY.RECONVERGENT B0, `(.L_x_8545) ;  /* 0x00000c6000007945 */ /* 0x000fe20003800200 */
[----:B------:R-:W-:-:S15]  /*71d0*/  IMAD.MOV.U32 R11, RZ, RZ, -0x3ff ;  /* 0xfffffc01ff0b7424 */ /* 0x000fde00078e00ff */
[----:B------:R-:W-:-:S15]  /*71e0*/  NOP ;  /* 0x0000000000007918 */ /* 0x000fde0000000000 */
[----:B------:R-:W-:-:S15]  /*71f0*/  NOP ;  /* 0x0000000000007918 */ /* 0x000fde0000000000 */
[----:B------:R-:W-:-:S15]  /*7200*/  NOP ;  /* 0x0000000000007918 */ /* 0x000fde0000000000 */
[----:B------:R-:W-:-:S02]  /*7210*/  NOP ;  /* 0x0000000000007918 */ /* 0x000fc40000000000 */
[----:B0-----:R-:W0:Y:S02]  /*7220*/  DFMA R2, R28, R28, R2 ;  /* 0x0000001c1c02722b */ /* 0x001e240000000002 */
        /* <DEDUP_REMOVED lines=18> */
[----:B------:R-:W-:-:S04]  /*7350*/  LOP3.LUT R3, R3, 0x3ff00000, RZ, 0xfc, !PT ;  /* 0x3ff0000003037812 */ /* 0x000fc800078efcff */
        /* <DEDUP_REMOVED lines=166> */
.L_x_8546:
[----:B------:R-:W-:Y:S01]  /*7dc0*/  IMAD.MOV.U32 R2, RZ, RZ, 0x0 ;  /* 0x00000000ff027424 */ /* 0x000fe200078e00ff */
[----:B------:R-:W-:Y:S01]  /*7dd0*/  LOP3.LUT P0, RZ, R9, 0x7fffffff, RZ, 0xc0, !PT ;  /* 0x7fffffff09ff7812 */ /* 0x000fe2000780c0ff */
[----:B------:R-:W-:-:S06]  /*7de0*/  IMAD.MOV.U32 R3, RZ, RZ, 0x7ff00000 ;  /* 0x7ff00000ff037424 */ /* 0x000fcc00078e00ff */
[----:B------:R-:W0:Y:S02]  /*7df0*/  DFMA R8, R8, R2, +INF ;  /* 0x7ff000000808742b */ /* 0x000e240000000002 */
[----:B0-----:R-:W-:Y:S02]  /*7e00*/  FSEL R2, R8, RZ, P0 ;  /* 0x000000ff08027208 */ /* 0x001fe40000000000 */
[----:B------:R-:W-:-:S07]  /*7e10*/  FSEL R3, R9, -QNAN , P0 ;  /* 0xfff0000009037808 */ /* 0x000fce0000000000 */
.L_x_8547:
[----:B------:R-:W-:Y:S05]  /*7e20*/  BSYNC.RECONVERGENT B0 ;  /* 0x0000000000007941 */ /* 0x000fea0003800200 */
.L_x_8545:
[----:B------:R-:W0:Y:S01]  /*7e30*/  MUFU.RCP64H R9, R29 ;  /* 0x0000001d00097308 */ /* 0x000e220000001800 */
[----:B------:R-:W-:Y:S01]  /*7e40*/  IMAD.MOV.U32 R8, RZ, RZ, 0x1 ;  /* 0x00000001ff087424 */ /* 0x000fe200078e00ff */
[----:B------:R-:W-:Y:S01]  /*7e50*/  FSETP.GEU.AND P2, PT, |R27|, 6.5827683646048100446e-37, PT ;  /* 0x036000001b00780b */ /* 0x000fe20003f4e200 */
[----:B------:R-:W-:Y:S01]  /*7e60*/  BSSY.RECONVERGENT B3, `(.L_x_8548) ;  /* 0x0000033000037945 */ /* 0x000fe20003800200 */
[----:B------:R-:W-:-:S15]  /*7e70*/  DMUL R2, R2, 0.5 ;  /* 0x3fe0000002027828 */ /* 0x000fde0000000000 */
        /* <DEDUP_REMOVED lines=49> */
.L_x_8549:
[----:B------:R-:W-:Y:S05]  /*8190*/  BSYNC.RECONVERGENT B3 ;  /* 0x0000000000037941 */ /* 0x000fea0003800200 */
.L_x_8548:
        /* <DEDUP_REMOVED lines=173> */
.L_x_8527:
        /* <DEDUP_REMOVED lines=10> */
[----:B------:R-:W0:-:S15]  /*8d10*/  DSETP.GT.AND P0, PT, R28, UR4, PT ;  /* 0x000000041c007e2a */ /* 0x000e1e000bf04000 */
[----:B------:R-:W-:-:S15]  /*8d20*/  NOP ;  /* 0x0000000000007918 */ /* 0x000fde0000000000 */
[----:B------:R-:W-:-:S15]  /*8d30*/  NOP ;  /* 0x0000000000007918 */ /* 0x000fde0000000000 */
[----:B------:R-:W-:-:S15]  /*8d40*/  NOP ;  /* 0x0000000000007918 */ /* 0x000fde0000000000 */
[----:B------:R-:W-:-:S04]  /*8d50*/  NOP ;  /* 0x0000000000007918 */ /* 0x000fc80000000000 */
[----:B------:R1:W2:-:S15]  /*8d60*/  DADD R30, -RZ, -R4 ;  /* 0x00000000ff1e7229 */ /* 0x00029e0000000904 */
[----:B------:R-:W-:-:S15]  /*8d70*/  NOP ;  /* 0x0000000000007918 */ /* 0x000fde0000000000 */
[----:B------:R-:W-:-:S15]  /*8d80*/  NOP ;  /* 0x0000000000007918 */ /* 0x000fde0000000000 */
[----:B------:R-:W-:-:S15]  /*8d90*/  NOP ;  /* 0x0000000000007918 */ /* 0x000fde0000000000 */
[----:B------:R-:W-:-:S04]  /*8da0*/  NOP ;  /* 0x0000000000007918 */ /* 0x000fc80000000000 */
[----:B------:R1:W3:Y:S02]  /*8db0*/  DADD R32, -RZ, -R6 ;  /* 0x00000000ff207229 */ /* 0x0002e40000000906 */
[----:B0123--:R-:W-:Y:S05]  /*8dc0*/  @!P0 BRA `(.L_x_8550) ;  /* 0x00000028001c8947 */ /* 0x00ffea0003800000 */
[----:B------:R-:W0:Y:S01]  /*8dd0*/  MUFU.RCP64H R3, -2.718280792236328125 ;  /* 0xc005bf0a00037908 */ /* 0x000e220000001800 */
[----:B------:R-:W-:Y:S01]  /*8de0*/  IMAD.MOV.U32 R10, RZ, RZ, -0x74eba897 ;  /* 0x8b145769ff0a7424 */ /* 0x000fe200078e00ff */
[----:B------:R-:W-:Y:S01]  /*8df0*/  MOV R11, 0x4005bf0a ;  /* 0x4005bf0a000b7802 */ /* 0x000fe20000000f00 */
[----:B------:R-:W-:Y:S01]  /*8e00*/  IMAD.MOV.U32 R2, RZ, RZ, 0x1 ;  /* 0x00000001ff027424 */ /* 0x000fe200078e00ff */
[----:B------:R-:W-:Y:S01]  /*8e10*/  FSETP.GEU.AND P1, PT, |R5|, 6.5827683646048100446e-37, PT ;  /* 0x036000000500780b */ /* 0x000fe20003f2e200 */
[----:B------:R-:W-:Y:S04]  /*8e20*/  BSSY.RECONVERGENT B3, `(.L_x_8551) ;  /* 0x0000030000037945 */ /* 0x000fe80003800200 */
[----:B0-----:R-:W0:-:S15]  /*8e30*/  DFMA R8, R2, R10, 1 ;  /* 0x3ff000000208742b */ /* 0x001e1e000000000a */
        /* <DEDUP_REMOVED lines=34> */
[----:B0-----:R-:W0:Y:S02]  /*9060*/  DFMA R2, R2, R10, R8 ;  /* 0x0000000a0202722b */ /* 0x001e240000000008 */
[----:B0-----:R-:W-:-:S05]  /*9070*/  FFMA R0, RZ, -2.0897850990295410156, R3 ;  /* 0xc005bf0aff007823 */ /* 0x001fca0000000003 */
[----:B------:R-:W-:-:S13]  /*9080*/  FSETP.GT.AND P0, PT, |R0|, 1.469367938527859385e-39, PT ;  /* 0x001000000000780b */ /* 0x000fda0003f04200 */
[----:B------:R-:W-:Y:S05]  /*9090*/  @P0 BRA P1, `(.L_x_8552) ;  /* 0x0000000000200947 */ /* 0x000fea0000800000 */
[----:B------:R-:W-:Y:S01]  /*90a0*/  IMAD.MOV.U32 R14, RZ, RZ, R4 ;  /* 0x000000ffff0e7224 */ /* 0x000fe200078e0004 */
[----:B------:R-:W-:Y:S01]  /*90b0*/  MOV R0, 0x9100 ;  /* 0x0000910000007802 */ /* 0x000fe20000000f00 */
[----:B------:R-:W-:Y:S02]  /*90c0*/  IMAD.MOV.U32 R15, RZ, RZ, R5 ;  /* 0x000000ffff0f7224 */ /* 0x000fe400078e0005 */
[----:B------:R-:W-:Y:S02]  /*90d0*/  IMAD.MOV.U32 R8, RZ, RZ, -0x74eba897 ;  /* 0x8b145769ff087424 */ /* 0x000fe400078e00ff */
[----:B------:R-:W-:-:S07]  /*90e0*/  IMAD.MOV.U32 R9, RZ, RZ, -0x3ffa40f6 ;  /* 0xc005bf0aff097424 */ /* 0x000fce00078e00ff */
[----:B------:R-:W-:Y:S05]  /*90f0*/  CALL.REL.NOINC `($__internal_18_$__cuda_sm20_div_rn_f64_full) ;  /* 0x0000063800747944 */ /* 0x000fea0003c00000 */
[----:B------:R-:W-:Y:S01]  /*9100*/  MOV R2, R20 ;  /* 0x0000001400027202 */ /* 0x000fe20000000f00 */
[----:B------:R-:W-:-:S07]  /*9110*/  IMAD.MOV.U32 R3, RZ, RZ, R21 ;  /* 0x000000ffff037224 */ /* 0x000fce00078e0015 */
.L_x_8552:
[----:B------:R-:W-:Y:S05]  /*9120*/  BSYNC.RECONVERGENT B3 ;  /* 0x0000000000037941 */ /* 0x000fea0003800200 */
.L_x_8551:
[----:B------:R-:W0:Y:S01]  /*9130*/  MUFU.RCP64H R9, -2.718280792236328125 ;  /* 0xc005bf0a00097908 */ /* 0x000e220000001800 */
[----:B------:R-:W-:Y:S01]  /*9140*/  IMAD.MOV.U32 R10, RZ, RZ, -0x74eba897 ;  /* 0x8b145769ff0a7424 */ /* 0x000fe200078e00ff */
[----:B------:R-:W-:Y:S01]  /*9150*/  FSETP.GEU.AND P1, PT, |R7|, 6.5827683646048100446e-37, PT ;  /* 0x036000000700780b */ /* 0x000fe20003f2e200 */
[----:B------:R-:W-:Y:S01]  /*9160*/  IMAD.MOV.U32 R11, RZ, RZ, 0x4005bf0a ;  /* 0x4005bf0aff0b7424 */ /* 0x000fe200078e00ff */
[----:B------:R-:W-:Y:S01]  /*9170*/  BSSY.RECONVERGENT B3, `(.L_x_8553) ;  /* 0x000002f000037945 */ /* 0x000fe20003800200 */
[----:B------:R-:W-:-:S06]  /*9180*/  IMAD.MOV.U32 R8, RZ, RZ, 0x1 ;  /* 0x00000001ff087424 */ /* 0x000fcc00078e00ff */
        /* <DEDUP_REMOVED lines=40> */
[----:B------:R-:W-:Y:S01]  /*9410*/  MOV R15, R7 ;  /* 0x00000007000f7202 */ /* 0x000fe20000000f00 */
[----:B------:R-:W-:Y:S01]  /*9420*/  IMAD.MOV.U32 R8, RZ, RZ, -0x74eba897 ;  /* 0x8b145769ff087424 */ /* 0x000fe200078e00ff */
[----:B------:R-:W-:Y:S01]  /*9430*/  MOV R0, 0x9460 ;  /* 0x0000946000007802 */ /* 0x000fe20000000f00 */
[----:B------:R-:W-:-:S07]  /*9440*/  IMAD.MOV.U32 R9, RZ, RZ, -0x3ffa40f6 ;  /* 0xc005bf0aff097424 */ /* 0x000fce00078e00ff */
[----:B------:R-:W-:Y:S05]  /*9450*/  CALL.REL.NOINC `($__internal_18_$__cuda_sm20_div_rn_f64_full) ;  /* 0x00000634009c7944 */ /* 0x000fea0003c00000 */
.L_x_8554:
[----:B------:R-:W-:Y:S05]  /*9460*/  BSYNC.RECONVERGENT B3 ;  /* 0x0000000000037941 */ /* 0x000fea0003800200 */
.L_x_8553:
        /* <DEDUP_REMOVED lines=282> */
.L_x_8556:
[----:B------:R-:W-:Y:S01]  /*a610*/  IMAD.MOV.U32 R8, RZ, RZ, 0x0 ;  /* 0x00000000ff087424 */ /* 0x000fe200078e00ff */
[----:B------:R-:W-:Y:S01]  /*a620*/  LOP3.LUT P0, RZ, R3, 0x7fffffff, RZ, 0xc0, !PT ;  /* 0x7fffffff03ff7812 */ /* 0x000fe2000780c0ff */
[----:B------:R-:W-:-:S06]  /*a630*/  IMAD.MOV.U32 R9, RZ, RZ, 0x7ff00000 ;  /* 0x7ff00000ff097424 */ /* 0x000fcc00078e00ff */
[----:B------:R-:W0:Y:S02]  /*a640*/  DFMA R2, R2, R8, +INF ;  /* 0x7ff000000202742b */ /* 0x000e240000000008 */
[----:B0-----:R-:W-:Y:S02]  /*a650*/  FSEL R2, R2, RZ, P0 ;  /* 0x000000ff02027208 */ /* 0x001fe40000000000 */
[----:B------:R-:W-:-:S07]  /*a660*/  FSEL R3, R3, -QNAN , P0 ;  /* 0xfff0000003037808 */ /* 0x000fce0000000000 */
.L_x_8557:
[----:B------:R-:W-:Y:S05]  /*a670*/  BSYNC.RECONVERGENT B0 ;  /* 0x0000000000007941 */ /* 0x000fea0003800200 */
.L_x_8555:
        /* <DEDUP_REMOVED lines=53> */
[----:B------:R-:W-:Y:S05]  /*a9d0*/  CALL.REL.NOINC `($__internal_18_$__cuda_sm20_div_rn_f64_full) ;  /* 0x00000620003c7944 */ /* 0x000fea0003c00000 */
.L_x_8559:
[----:B------:R-:W-:Y:S05]  /*a9e0*/  BSYNC.RECONVERGENT B3 ;  /* 0x0000000000037941 */ /* 0x000fea0003800200 */
.L_x_8558:
[----:B------:R-:W-:Y:S01]  /*a9f0*/  IMAD.MOV.U32 R10, RZ, RZ, -0x2449a4b7 ;  /* 0xdbb65b49ff0a7424 */ /* 0x000fe200078e00ff */
[----:B------:R-:W-:Y:S01]  /*aa00*/  MOV R11, 0x3f2d3b63 ;  /* 0x3f2d3b63000b7802 */ /* 0x000fe20000000f00 */
[----:B------:R-:W-:Y:S01]  /*aa10*/  UMOV UR4, 0x2a25ff7e ;  /* 0x2a25ff7e00047882 */ /* 0x000fe20000000000 */
[----:B------:R-:W-:Y:S01]  /*aa20*/  UMOV UR5, 0x3ef53e1d ;  /* 0x3ef53e1d00057882 */ /* 0x000fe20000000000 */
[----:B------:R-:W0:Y:S01]  /*aa30*/  DMUL R8, R20, R20 ;  /* 0x0000001414087228 */ /* 0x000e220000000000 */
[----:B------:R-:W-:-:S04]  /*aa40*/  ISETP.GE.AND P2, PT, R31, RZ, PT ;  /* 0x000000ff1f00720c */ /* 0x000fc80003f46270 */
[----:B------:R-:W-:-:S15]  /*aa50*/  @!P1 PLOP3.LUT P0, PT, P2, PT, PT, 0x80, 0x8 ;  /* 0x000000000008981c */ /* 0x000fde000170f070 */
[----:B------:R-:W-:-:S15]  /*aa60*/  NOP ;  /* 0x0000000000007918 */ /* 0x000fde0000000000 */
[----:B------:R-:W-:-:S15]  /*aa70*/  NOP ;  /* 0x0000000000007918 */ /* 0x000fde0000000000 */
[----:B------:R-:W-:-:S14]  /*aa80*/  NOP ;  /* 0x0000000000007918 */ /* 0x000fdc0000000000 */
        /* <DEDUP_REMOVED lines=119> */
[----:B0-----:R-:W0:-:S15]  /*b200*/  DFMA R10, R8, R10, -UR4 ;  /* 0x80000004080a7e2b */ /* 0x001e1e000800000a */
        /* <DEDUP_REMOVED lines=9> */
[----:B0-----:R0:W1:Y:S02]  /*b2a0*/  DFMA R20, R10, R20, R20 ;  /* 0x000000140a14722b */ /* 0x0010640000000014 */
[----:B0-----:R-:W-:Y:S02]  /*b2b0*/  @!P1 IMAD.MOV.U32 R10, RZ, RZ, 0x54442d18 ;  /* 0x54442d18ff0a9424 */ /* 0x001fe400078e00ff */
[----:B------:R-:W-:-:S15]  /*b2c0*/  @!P1 IMAD.MOV.U32 R11, RZ, RZ, 0x3ff921fb ;  /* 0x3ff921fbff0b9424 */ /* 0x000fde00078e00ff */
[----:B------:R-:W-:-:S15]  /*b2d0*/  NOP ;  /* 0x0000000000007918 */ /* 0x000fde0000000000 */
[----:B------:R-:W-:-:S15]  /*b2e0*/  NOP ;  /* 0x0000000000007918 */ /* 0x000fde0000000000 */
[----:B------:R-:W-:-:S15]  /*b2f0*/  NOP ;  /* 0x0000000000007918 */ /* 0x000fde0000000000 */
[----:B-1----:R-:W0:Y:S02]  /*b300*/  @!P1 DADD R8, -RZ, -R20 ;  /* 0x00000000ff089229 */ /* 0x002e240000000914 */
[----:B0-----:R-:W-:Y:S02]  /*b310*/  @!P1 FSEL R8, R20, R8, !P0 ;  /* 0x0000000814089208 */ /* 0x001fe40004000000 */
[----:B------:R-:W-:Y:S02]  /*b320*/  @!P1 FSEL R9, R21, R9, !P0 ;  /* 0x0000000915099208 */ /* 0x000fe40004000000 */
[----:B------:R-:W-:-:S15]  /*b330*/  @P1 PLOP3.LUT P0, PT, P2, PT, PT, 0x80, 0x8 ;  /* 0x000000000008181c */ /* 0x000fde000170f070 */
[----:B------:R-:W-:-:S15]  /*b340*/  NOP ;  /* 0x0000000000007918 */ /* 0x000fde0000000000 */
[----:B------:R-:W-:-:S15]  /*b350*/  NOP ;  /* 0x0000000000007918 */ /* 0x000fde0000000000 */
[----:B------:R-:W-:-:S13]  /*b360*/  NOP ;  /* 0x0000000000007918 */ /* 0x000fda0000000000 */
[----:B------:R-:W-:Y:S01]  /*b370*/  @!P1 DADD R8, R8, R10 ;  /* 0x0000000008089229 */ /* 0x000fe2000000000a */
[----:B------:R-:W-:Y:S02]  /*b380*/  @P1 IMAD.MOV.U32 R10, RZ, RZ, 0x54442d18 ;  /* 0x54442d18ff0a1424 */ /* 0x000fe400078e00ff */
[----:B------:R-:W-:-:S15]  /*b390*/  @P1 IMAD.MOV.U32 R11, RZ, RZ, 0x400921fb ;  /* 0x400921fbff0b1424 */ /* 0x000fde00078e00ff */
[----:B------:R-:W-:-:S15]  /*b3a0*/  NOP ;  /* 0x0000000000007918 */ /* 0x000fde0000000000 */
[----:B------:R-:W-:-:S15]  /*b3b0*/  NOP ;  /* 0x0000000000007918 */ /* 0x000fde0000000000 */
[----:B------:R-:W-:-:S15]  /*b3c0*/  NOP ;  /* 0x0000000000007918 */ /* 0x000fde0000000000 */
[----:B------:R-:W-:-:S01]  /*b3d0*/  NOP ;  /* 0x0000000000007918 */ /* 0x000fc20000000000 */
[----:B------:R-:W0:Y:S02]  /*b3e0*/  DSETP.NEU.AND P3, PT, R28, RZ, PT ;  /* 0x000000ff1c00722a */ /* 0x000e240003f6d000 */
[----:B0-----:R-:W-:Y:S01]  /*b3f0*/  @P3 MOV R19, 0x4002d97c ;  /* 0x4002d97c00133802 */ /* 0x001fe20000000f00 */
[----:B------:R-:W-:-:S03]  /*b400*/  @P3 IMAD.MOV.U32 R15, RZ, RZ, 0x7f3321d2 ;  /* 0x7f3321d2ff0f3424 */ /* 0x000fc600078e00ff */
[----:B------:R-:W-:Y:S02]  /*b410*/  @P3 FSEL R19, R19, 1.8213495016098022461, !P0 ;  /* 0x3fe921fb13133808 */ /* 0x000fe40004000000 */
[----:B------:R-:W-:-:S15]  /*b420*/  @P3 FSEL R15, R15, 3.37028055040000000000e+12, !P0 ;  /* 0x54442d180f0f3808 */ /* 0x000fde0004000000 */
[----:B------:R-:W-:-:S15]  /*b430*/  NOP ;  /* 0x0000000000007918 */ /* 0x000fde0000000000 */
[----:B------:R-:W-:-:S15]  /*b440*/  NOP ;  /* 0x0000000000007918 */ /* 0x000fde0000000000 */
[----:B------:R-:W-:-:S11]  /*b450*/  NOP ;  /* 0x0000000000007918 */ /* 0x000fd60000000000 */
[----:B------:R-:W0:Y:S02]  /*b460*/  @P1 DADD R10, -R20, R10 ;  /* 0x00000000140a1229 */ /* 0x000e24000000010a */
[----:B0-----:R-:W-:Y:S02]  /*b470*/  @P1 FSEL R9, R11, R21, !P0 ;  /* 0x000000150b091208 */ /* 0x001fe40004000000 */
[----:B------:R-:W-:Y:S02]  /*b480*/  @P1 FSEL R8, R10, R20, !P0 ;  /* 0x000000140a081208 */ /* 0x000fe40004000000 */
[----:B------:R-:W-:Y:S02]  /*b490*/  @!P3 FSEL R11, RZ, 2.1426990032196044922, P0 ;  /* 0x400921fbff0bb808 */ /* 0x000fe40000000000 */
[----:B------:R-:W-:-:S15]  /*b4a0*/  @!P3 FSEL R10, RZ, 3.37028055040000000000e+12, P0 ;  /* 0x54442d18ff0ab808 */ /* 0x000fde0000000000 */
[----:B------:R-:W-:-:S15]  /*b4b0*/  NOP ;  /* 0x0000000000007918 */ /* 0x000fde0000000000 */
[----:B------:R-:W-:-:S15]  /*b4c0*/  NOP ;  /* 0x0000000000007918 */ /* 0x000fde0000000000 */
[----:B------:R-:W-:-:S11]  /*b4d0*/  NOP ;  /* 0x0000000000007918 */ /* 0x000fd60000000000 */
[----:B------:R-:W0:Y:S02]  /*b4e0*/  @P3 DSETP.NEU.AND P4, PT, R24, R22, PT ;  /* 0x000000161800322a */ /* 0x000e240003f8d000 */
[----:B0-----:R-:W-:Y:S02]  /*b4f0*/  @P3 FSEL R9, R19, R9, !P4 ;  /* 0x0000000913093208 */ /* 0x001fe40006000000 */
[----:B------:R-:W-:-:S03]  /*b500*/  @P3 FSEL R0, R15, R8, !P4 ;  /* 0x000000080f003208 */ /* 0x000fc60006000000 */
[----:B------:R-:W-:Y:S02]  /*b510*/  @P3 IMAD.MOV.U32 R11, RZ, RZ, R9 ;  /* 0x000000ffff0b3224 */ /* 0x000fe400078e0009 */
[----:B------:R-:W-:-:S03]  /*b520*/  @P3 IMAD.MOV.U32 R10, RZ, RZ, R0 ;  /* 0x000000ffff0a3224 */ /* 0x000fc600078e0000 */
[----:B------:R-:W-:-:S15]  /*b530*/  LOP3.LUT R33, R11, 0x80000000, R33, 0xb8, !PT ;  /* 0x800000000b217812 */ /* 0x000fde00078eb821 */
[----:B------:R-:W-:-:S15]  /*b540*/  NOP ;  /* 0x0000000000007918 */ /* 0x000fde0000000000 */
[----:B------:R-:W-:-:S15]  /*b550*/  NOP ;  /* 0x0000000000007918 */ /* 0x000fde0000000000 */
[----:B------:R-:W-:-:S07]  /*b560*/  NOP ;  /* 0x0000000000007918 */ /* 0x000fce0000000000 */
[----:B------:R-:W0:-:S15]  /*b570*/  DADD R12, R24, R22 ;  /* 0x00000000180c7229 */ /* 0x000e1e0000000016 */
[----:B------:R-:W-:-:S15]  /*b580*/  NOP ;  /* 0x0000000000007918 */ /* 0x000fde0000000000 */
[----:B------:R-:W-:-:S15]  /*b590*/  NOP ;  /* 0x0000000000007918 */ /* 0x000fde0000000000 */
[----:B------:R-:W-:-:S15]  /*b5a0*/  NOP ;  /* 0x0000000000007918 */ /* 0x000fde0000000000 */
[----:B------:R-:W-:-:S04]  /*b5b0*/  NOP ;  /* 0x0000000000007918 */ /* 0x000fc80000000000 */
[----:B0-----:R-:W0:Y:S02]  /*b5c0*/  DSETP.NAN.AND P5, PT, R12, R12, PT ;  /* 0x0000000c0c00722a */ /* 0x001e240003fa8000 */
[----:B0-----:R-:W-:Y:S02]  /*b5d0*/  FSEL R8, R12, R10, P5 ;  /* 0x0000000a0c087208 */ /* 0x001fe40002800000 */
[----:B------:R-:W-:-:S15]  /*b5e0*/  FSEL R9, R13, R33, P5 ;  /* 0x000000210d097208 */ /* 0x000fde0002800000 */
[----:B------:R-:W-:-:S15]  /*b5f0*/  NOP ;  /* 0x0000000000007918 */ /* 0x000fde0000000000 */
[----:B------:R-:W-:-:S15]  /*b600*/  NOP ;  /* 0x0000000000007918 */ /* 0x000fde0000000000 */
[----:B------:R-:W-:-:S15]  /*b610*/  NOP ;  /* 0x0000000000007918 */ /* 0x000fde0000000000 */
[----:B------:R-:W1:Y:S02]  /*b620*/  DADD R2, R2, 1 ;  /* 0x3ff0000002027429 */ /* 0x000e640000000000 */
[----:B-1----:R-:W-:Y:S05]  /*b630*/  BRA `(.L_x_8538) ;  /* 0x0000003c00407947 */ /* 0x002fea0003800000 */
.L_x_8550:
        /* <DEDUP_REMOVED lines=46> */
[----:B0-----:R-:W-:Y:S01]  /*b920*/  IMAD.MOV.U32 R8, RZ, RZ, R3 ;  /* 0x000000ffff087224 */ /* 0x001fe200078e0003 */
[----:B------:R-:W-:-:S15]  /*b930*/  MOV R12, UR6 ;  /* 0x00000006000c7c02 */ /* 0x000fde0008000f00 */
[----:B------:R-:W-:-:S15]  /*b940*/  NOP ;  /* 0x0000000000007918 */ /* 0x000fde0000000000 */
[----:B------:R-:W-:-:S15]  /*b950*/  NOP ;  /* 0x0000000000007918 */ /* 0x000fde0000000000 */
[----:B------:R-:W-:-:S15]  /*b960*/  NOP ;  /* 0x0000000000007918 */ /* 0x000fde0000000000 */
[----:B------:R-:W-:-:S01]  /*b970*/  NOP ;  /* 0x0000000000007918 */ /* 0x000fc20000000000 */
        /* <DEDUP_REMOVED lines=36> */
[----:B0-----:R0:W1:Y:S02]  /*bbc0*/  DMUL R14, R2, R14 ;  /* 0x0000000e020e7228 */ /* 0x0010640000000000 */
[----:B0-----:R-:W-:Y:S02]  /*bbd0*/  LOP3.LUT R3, R20, 0x100000, RZ, 0xfc, !PT ;  /* 0x0010000014037812 */ /* 0x001fe400078efcff */
[----:B------:R-:W-:-:S15]  /*bbe0*/  MOV R2, RZ ;  /* 0x000000ff00027202 */ /* 0x000fde0000000f00 */
[----:B------:R-:W-:-:S15]  /*bbf0*/  NOP ;  /* 0x0000000000007918 */ /* 0x000fde0000000000 */
[----:B------:R-:W-:-:S15]  /*bc00*/  NOP ;  /* 0x0000000000007918 */ /* 0x000fde0000000000 */
[----:B------:R-:W-:-:S15]  /*bc10*/  NOP ;  /* 0x0000000000007918 */ /* 0x000fde0000000000 */
[----:B-1----:R-:W0:Y:S02]  /*bc20*/  DMUL R14, R14, R2 ;  /* 0x000000020e0e7228 */ /* 0x002e240000000000 */
[----:B0-----:R-:W-:Y:S01]  /*bc30*/  @!P0 FSEL R0, R11, R15, !P2 ;  /* 0x0000000f0b008208 */ /* 0x001fe20005000000 */
[----:B------:R-:W-:Y:S01]  /*bc40*/  IMAD.MOV.U32 R11, RZ, RZ, -0x3ff ;  /* 0xfffffc01ff0b7424 */ /* 0x000fe200078e00ff */
        /* <DEDUP_REMOVED lines=18> */
[----:B------:R-:W-:-:S03]  /*bd70*/  IMAD.MOV.U32 R2, RZ, RZ, R21 ;  /* 0x000000ffff027224 */ /* 0x000fc600078e0015 */
        /* <DEDUP_REMOVED lines=165> */
.L_x_8562:
[----:B------:R-:W-:Y:S01]  /*c7d0*/  IMAD.MOV.U32 R8, RZ, RZ, 0x0 ;  /* 0x00000000ff087424 */ /* 0x000fe200078e00ff */
[----:B------:R-:W-:Y:S01]  /*c7e0*/  LOP3.LUT P0, RZ, R3, 0x7fffffff, RZ, 0xc0, !PT ;  /* 0x7fffffff03ff7812 */ /* 0x000fe2000780c0ff */
[----:B------:R-:W-:-:S06]  /*c7f0*/  IMAD.MOV.U32 R9, RZ, RZ, 0x7ff00000 ;  /* 0x7ff00000ff097424 */ /* 0x000fcc00078e00ff */
[----:B------:R-:W0:Y:S02]  /*c800*/  DFMA R2, R2, R8, +INF ;  /* 0x7ff000000202742b */ /* 0x000e240000000008 */
[----:B0-----:R-:W-:Y:S02]  /*c810*/  FSEL R2, R2, RZ, P0 ;  /* 0x000000ff02027208 */ /* 0x001fe40000000000 */
[----:B------:R-:W-:-:S07]  /*c820*/  FSEL R3, R3, -QNAN , P0 ;  /* 0xfff0000003037808 */ /* 0x000fce0000000000 */
.L_x_8563:
[----:B------:R-:W-:Y:S05]  /*c830*/  BSYNC.RECONVERGENT B0 ;  /* 0x0000000000007941 */ /* 0x000fea0003800200 */
.L_x_8561:
[----:B------:R-:W0:Y:S01]  /*c840*/  MUFU.RCP64H R9, R29 ;  /* 0x0000001d00097308 */ /* 0x000e220000001800 */
[----:B------:R-:W-:Y:S01]  /*c850*/  MOV R8, 0x1 ;  /* 0x0000000100087802 */ /* 0x000fe20000000f00 */
[----:B------:R-:W-:Y:S01]  /*c860*/  BSSY.RECONVERGENT B3, `(.L_x_8564) ;  /* 0x000002f000037945 */ /* 0x000fe20003800200 */
[----:B------:R-:W-:-:S04]  /*c870*/  FSETP.GEU.AND P2, PT, |R27|, 6.5827683646048100446e-37, PT ;  /* 0x036000001b00780b */ /* 0x000fc80003f4e200 */
        /* <DEDUP_REMOVED lines=45> */
.L_x_8565:
[----:B------:R-:W-:Y:S05]  /*cb50*/  BSYNC.RECONVERGENT B3 ;  /* 0x0000000000037941 */ /* 0x000fea0003800200 */
.L_x_8564:
        /* <DEDUP_REMOVED lines=159> */
[----:B------:R-:W0:Y:S02]  /*d550*/  @P1 DADD R10, -R20, R10 ;  /* 0x00000000140a1229 */ /* 0x000e24000000010a */
[----:B0-----:R-:W-:Y:S02]  /*d560*/  @P1 FSEL R8, R10, R20, !P0 ;  /* 0x000000140a081208 */ /* 0x001fe40004000000 */
[----:B------:R-:W-:-:S15]  /*d570*/  @P1 FSEL R9, R11, R21, !P0 ;  /* 0x000000150b091208 */ /* 0x000fde0004000000 */
[----:B------:R-:W-:-:S15]  /*d580*/  NOP ;  /* 0x0000000000007918 */ /* 0x000fde0000000000 */
[----:B------:R-:W-:-:S15]  /*d590*/  NOP ;  /* 0x0000000000007918 */ /* 0x000fde0000000000 */
[----:B------:R-:W-:-:S15]  /*d5a0*/  NOP ;  /* 0x0000000000007918 */ /* 0x000fde0000000000 */
[----:B------:R-:W0:Y:S02]  /*d5b0*/  DSETP.NEU.AND P3, PT, R28, RZ, PT ;  /* 0x000000ff1c00722a */ /* 0x000e240003f6d000 */
[----:B0-----:R-:W-:Y:S01]  /*d5c0*/  @P3 MOV R10, 0x4002d97c ;  /* 0x4002d97c000a3802 */ /* 0x001fe20000000f00 */
[----:B------:R-:W-:Y:S01]  /*d5d0*/  @P3 IMAD.MOV.U32 R0, RZ, RZ, 0x7f3321d2 ;  /* 0x7f3321d2ff003424 */ /* 0x000fe200078e00ff */
[----:B------:R-:W-:Y:S02]  /*d5e0*/  @!P3 FSEL R11, RZ, 2.1426990032196044922, P0 ;  /* 0x400921fbff0bb808 */ /* 0x000fe40000000000 */
[----:B------:R-:W-:Y:S02]  /*d5f0*/  @P3 FSEL R19, R10, 1.8213495016098022461, !P0 ;  /* 0x3fe921fb0a133808 */ /* 0x000fe40004000000 */
[----:B------:R-:W-:Y:S02]  /*d600*/  @P3 FSEL R15, R0, 3.37028055040000000000e+12, !P0 ;  /* 0x54442d18000f3808 */ /* 0x000fe40004000000 */
[----:B------:R-:W-:-:S15]  /*d610*/  @!P3 FSEL R10, RZ, 3.37028055040000000000e+12, P0 ;  /* 0x54442d18ff0ab808 */ /* 0x000fde0000000000 */
[----:B------:R-:W-:-:S15]  /*d620*/  NOP ;  /* 0x0000000000007918 */ /* 0x000fde0000000000 */
[----:B------:R-:W-:-:S15]  /*d630*/  NOP ;  /* 0x0000000000007918 */ /* 0x000fde0000000000 */
[----:B------:R-:W-:-:S09]  /*d640*/  NOP ;  /* 0x0000000000007918 */ /* 0x000fd20000000000 */
        /* <DEDUP_REMOVED lines=18> */
.L_x_8560:
        /* <DEDUP_REMOVED lines=17> */
[----:B0-----:R-:W-:Y:S01]  /*d880*/  @!P0 MOV R0, R9 ;  /* 0x0000000900008202 */ /* 0x001fe20000000f00 */
[----:B------:R-:W-:-:S04]  /*d890*/  @!P0 IMAD.MOV.U32 R2, RZ, RZ, R8 ;  /* 0x000000ffff028224 */ /* 0x000fc800078e0008 */
        /* <DEDUP_REMOVED lines=10> */
[----:B------:R-:W-:-:S03]  /*d940*/  @P0 VIADD R11, R11, 0x1 ;  /* 0x000000010b0b0836 */ /* 0x000fc60000000000 */
[----:B------:R-:W-:Y:S02]  /*d950*/  @P0 MOV R3, R9 ;  /* 0x0000000900030202 */ /* 0x000fe40000000f00 */
[----:B------:R-:W-:Y:S01]  /*d960*/  LOP3.LUT R10, R11, 0x80000000, RZ, 0x3c, !PT ;  /* 0x800000000b0a7812 */ /* 0x000fe200078e3cff */
[----:B------:R-:W-:-:S03]  /*d970*/  IMAD.MOV.U32 R11, RZ, RZ, 0x43300000 ;  /* 0x43300000ff0b7424 */ /* 0x000fc600078e00ff */
        /* <DEDUP_REMOVED lines=159> */
.L_x_8567:
[----:B------:R-:W-:Y:S01]  /*e370*/  MOV R2, 0x0 ;  /* 0x0000000000027802 */ /* 0x000fe20000000f00 */
[----:B------:R-:W-:Y:S01]  /*e380*/  IMAD.MOV.U32 R3, RZ, RZ, 0x7ff00000 ;  /* 0x7ff00000ff037424 */ /* 0x000fe200078e00ff */
[----:B------:R-:W-:-:S05]  /*e390*/  LOP3.LUT P0, RZ, R9, 0x7fffffff, RZ, 0xc0, !PT ;  /* 0x7fffffff09ff7812 */ /* 0x000fca000780c0ff */
[----:B------:R-:W0:Y:S02]  /*e3a0*/  DFMA R8, R8, R2, +INF ;  /* 0x7ff000000808742b */ /* 0x000e240000000002 */
[----:B0-----:R-:W-:Y:S02]  /*e3b0*/  FSEL R2, R8, RZ, P0 ;  /* 0x000000ff08027208 */ /* 0x001fe40000000000 */
[----:B------:R-:W-:-:S07]  /*e3c0*/  FSEL R3, R9, -QNAN , P0 ;  /* 0xfff0000009037808 */ /* 0x000fce0000000000 */
.L_x_8568:
[----:B------:R-:W-:Y:S05]  /*e3d0*/  BSYNC.RECONVERGENT B0 ;  /* 0x0000000000007941 */ /* 0x000fea0003800200 */
.L_x_8566:
        /* <DEDUP_REMOVED lines=49> */
.L_x_8570:
[----:B------:R-:W-:Y:S05]  /*e6f0*/  BSYNC.RECONVERGENT B3 ;  /* 0x0000000000037941 */ /* 0x000fea0003800200 */
.L_x_8569:
[----:B------:R-:W-:Y:S01]  /*e700*/  IMAD.MOV.U32 R10, RZ, RZ, -0x2449a4b7 ;  /* 0xdbb65b49ff0a7424 */ /* 0x000fe200078e00ff */
[----:B------:R-:W-:Y:S01]  /*e710*/  UMOV UR4, 0x2a25ff7e ;  /* 0x2a25ff7e00047882 */ /* 0x000fe20000000000 */
[----:B------:R-:W-:Y:S01]  /*e720*/  IMAD.MOV.U32 R11, RZ, RZ, 0x3f2d3b63 ;  /* 0x3f2d3b63ff0b7424 */ /* 0x000fe200078e00ff */
        /* <DEDUP_REMOVED lines=150> */
[----:B------:R-:W-:Y:S01]  /*f090*/  @P1 IMAD.MOV.U32 R10, RZ, RZ, 0x54442d18 ;  /* 0x54442d18ff0a1424 */ /* 0x000fe200078e00ff */
[----:B------:R-:W-:-:S15]  /*f0a0*/  @P1 MOV R11, 0x400921fb ;  /* 0x400921fb000b1802 */ /* 0x000fde0000000f00 */
[----:B------:R-:W-:-:S15]  /*f0b0*/  NOP ;  /* 0x0000000000007918 */ /* 0x000fde0000000000 */
[----:B------:R-:W-:-:S15]  /*f0c0*/  NOP ;  /* 0x0000000000007918 */ /* 0x000fde0000000000 */
[----:B------:R-:W-:-:S15]  /*f0d0*/  NOP ;  /* 0x0000000000007918 */ /* 0x000fde0000000000 */
[----:B------:R-:W-:-:S02]  /*f0e0*/  NOP ;  /* 0x0000000000007918 */ /* 0x000fc40000000000 */
[----:B------:R-:W0:Y:S02]  /*f0f0*/  @P1 DADD R10, -R20, R10 ;  /* 0x00000000140a1229 */ /* 0x000e24000000010a */
[----:B0-----:R-:W-:Y:S02]  /*f100*/  @P1 FSEL R8, R10, R20, !P0 ;  /* 0x000000140a081208 */ /* 0x001fe40004000000 */
[----:B------:R-:W-:-:S15]  /*f110*/  @P1 FSEL R9, R11, R21, !P0 ;  /* 0x000000150b091208 */ /* 0x000fde0004000000 */
[----:B------:R-:W-:-:S15]  /*f120*/  NOP ;  /* 0x0000000000007918 */ /* 0x000fde0000000000 */
[----:B------:R-:W-:-:S15]  /*f130*/  NOP ;  /* 0x0000000000007918 */ /* 0x000fde0000000000 */
[----:B------:R-:W-:-:S15]  /*f140*/  NOP ;  /* 0x0000000000007918 */ /* 0x000fde0000000000 */
[----:B------:R-:W0:Y:S02]  /*f150*/  DSETP.NEU.AND P3, PT, R28, RZ, PT ;  /* 0x000000ff1c00722a */ /* 0x000e240003f6d000 */
[----:B0-----:R-:W-:Y:S01]  /*f160*/  @P3 IMAD.MOV.U32 R10, RZ, RZ, 0x4002d97c ;  /* 0x4002d97cff0a3424 */ /* 0x001fe200078e00ff */
[----:B------:R-:W-:Y:S01]  /*f170*/  @!P3 FSEL R11, RZ, 2.1426990032196044922, P0 ;  /* 0x400921fbff0bb808 */ /* 0x000fe20000000000 */
[----:B------:R-:W-:-:S03]  /*f180*/  @P3 IMAD.MOV.U32 R0, RZ, RZ, 0x7f3321d2 ;  /* 0x7f3321d2ff003424 */ /* 0x000fc600078e00ff */
[----:B------:R-:W-:Y:S02]  /*f190*/  @P3 FSEL R19, R10, 1.8213495016098022461, !P0 ;  /* 0x3fe921fb0a133808 */ /* 0x000fe40004000000 */
[----:B------:R-:W-:Y:S02]  /*f1a0*/  @P3 FSEL R15, R0, 3.37028055040000000000e+12, !P0 ;  /* 0x54442d18000f3808 */ /* 0x000fe40004000000 */
[----:B------:R-:W-:-:S15]  /*f1b0*/  @!P3 FSEL R10, RZ, 3.37028055040000000000e+12, P0 ;  /* 0x54442d18ff0ab808 */ /* 0x000fde0000000000 */
[----:B------:R-:W-:-:S15]  /*f1c0*/  NOP ;  /* 0x0000000000007918 */ /* 0x000fde0000000000 */
[----:B------:R-:W-:-:S15]  /*f1d0*/  NOP ;  /* 0x0000000000007918 */ /* 0x000fde0000000000 */
[----:B------:R-:W-:-:S08]  /*f1e0*/  NOP ;  /* 0x0000000000007918 */ /* 0x000fd00000000000 */
        /* <DEDUP_REMOVED lines=20> */
[----:B------:R-:W0:Y:S02]  /*f330*/  DMUL R2, R2, 0.5 ;  /* 0x3fe0000002027828 */ /* 0x000e240000000000 */
.L_x_8538:
[----:B------:R-:W-:Y:S05]  /*f340*/  BSYNC.RECONVERGENT B2 ;  /* 0x0000000000027941 */ /* 0x000fea0003800200 */
.L_x_8526:
[----:B------:R-:W-:Y:S01]  /*f350*/  UMOV UR4, 0xfefa39ef ;  /* 0xfefa39ef00047882 */ /* 0x000fe20000000000 */
[----:B------:R-:W-:Y:S01]  /*f360*/  UMOV UR5, 0x3fe62e42 ;  /* 0x3fe62e4200057882 */ /* 0x000fe20000000000 */
[----:B------:R-:W-:Y:S01]  /*f370*/  LOP3.LUT R7, R9, 0x80000000, R7, 0xb8, !PT ;  /* 0x8000000009077812 */ /* 0x000fe200078eb807 */
[----:B0-----:R-:W0:Y:S01]  /*f380*/  DADD R2, R2, UR4 ;  /* 0x0000000402027e29 */ /* 0x001e220008000000 */
[----:B------:R-:W-:Y:S01]  /*f390*/  IMAD.MOV.U32 R6, RZ, RZ, R8 ;  /* 0x000000ffff067224 */ /* 0x000fe200078e0008 */
[----:B0-----:R-:W-:Y:S02]  /*f3a0*/  LOP3.LUT R5, R3, 0x80000000, R5, 0xb8, !PT ;  /* 0x8000000003057812 */ /* 0x001fe400078eb805 */
[----:B------:R-:W-:Y:S01]  /*f3b0*/  MOV R4, R2 ;  /* 0x0000000200047202 */ /* 0x000fe20000000f00 */
[----:B------:R-:W-:Y:S06]  /*f3c0*/  BRA `(.L_x_8524) ;  /* 0x000000a8009c7947 */ /* 0x000fec0003800000 */
.L_x_8525:
[----:B------:R-:W-:Y:S01]  /*f3d0*/  UMOV UR4, 0x1409212f ;  /* 0x1409212f00047882 */ /* 0x000fe20000000000 */
[----:B------:R-:W-:Y:S01]  /*f3e0*/  UMOV UR5, 0x3e43988e ;  /* 0x3e43988e00057882 */ /* 0x000fe20000000000 */
[----:B------:R-:W0:-:S15]  /*f3f0*/  DSETP.NEU.AND P0, PT, R6, RZ, PT ;  /* 0x000000ff0600722a */ /* 0x000e1e0003f0d000 */
[----:B------:R-:W-:-:S15]  /*f400*/  NOP ;  /* 0x0000000000007918 */ /* 0x000fde0000000000 */
[----:B------:R-:W-:-:S15]  /*f410*/  NOP ;  /* 0x0000000000007918 */ /* 0x000fde0000000000 */
[----:B------:R-:W-:-:S15]  /*f420*/  NOP ;  /* 0x0000000000007918 */ /* 0x000fde0000000000 */
[----:B------:R-:W-:-:S04]  /*f430*/  NOP ;  /* 0x0000000000007918 */ /* 0x000fc80000000000 */
[----:B------:R-:W1:-:S15]  /*f440*/  DSETP.GEU.AND P1, PT, R22, UR4, PT ;  /* 0x0000000416007e2a */ /* 0x000e5e000bf2e000 */
[----:B------:R-:W-:-:S15]  /*f450*/  NOP ;  /* 0x0000000000007918 */ /* 0x000fde0000000000 */
[----:B------:R-:W-:-:S15]  /*f460*/  NOP ;  /* 0x0000000000007918 */ /* 0x000fde0000000000 */
[----:B------:R-:W-:-:S15]  /*f470*/  NOP ;  /* 0x0000000000007918 */ /* 0x000fde0000000000 */
[----:B------:R-:W-:-:S04]  /*f480*/  NOP ;  /* 0x0000000000007918 */ /* 0x000fc80000000000 */
[----:B0-----:R-:W-:-:S15]  /*f490*/  DSETP.EQ.AND P0, PT, R4, RZ, !P0 ;  /* 0x000000ff0400722a */ /* 0x001fde0004702000 */
[----:B------:R-:W-:-:S15]  /*f4a0*/  NOP ;  /* 0x0000000000007918 */ /* 0x000fde0000000000 */
[----:B------:R-:W-:-:S15]  /*f4b0*/  NOP ;  /* 0x0000000000007918 */ /* 0x000fde0000000000 */
[----:B------:R-:W-:-:S15]  /*f4c0*/  NOP ;  /* 0x0000000000007918 */ /* 0x000fde0000000000 */
[----:B------:R-:W-:-:S04]  /*f4d0*/  NOP ;  /* 0x0000000000007918 */ /* 0x000fc80000000000 */
[----:B-1----:R-:W0:Y:S02]  /*f4e0*/  DSETP.LT.AND P1, PT, R24, UR4, !P1 ;  /* 0x0000000418007e2a */ /* 0x002e24000cf21000 */
[----:B0-----:R-:W-:-:S13]  /*f4f0*/  PLOP3.LUT P0, PT, P0, P1, PT, 0xf8, 0x8f ;  /* 0x00000000008f781c */ /* 0x001fda0000703f70 */
[----:B------:R-:W-:Y:S05]  /*f500*/  @P0 BRA `(.L_x_8524) ;  /* 0x000000a8004c0947 */ /* 0x000fea0003800000 */
[----:B------:R-:W0:Y:S01]  /*f510*/  DADD R32, R22, 1 ;  /* 0x3ff0000016207429 */ /* 0x000e220000000000 */
[----:B------:R-:W-:Y:S01]  /*f520*/  IMAD.MOV.U32 R2, RZ, RZ, RZ ;  /* 0x000000ffff027224 */ /* 0x000fe200078e00ff */
[CC--:B0-----:R-:W-:Y:S01]  /*f530*/  ISETP.LT.U32.AND P0, PT, R32.reuse, R24.reuse, PT ;  /* 0x000000182000720c */ /* 0x0c1fe20003f01070 */
[----:B------:R-:W-:Y:S01]  /*f540*/  UMOV UR5, 0x7fefffff ;  /* 0x7fefffff00057882 */ /* 0x000fe20000000000 */
[----:B------:R-:W-:Y:S01]  /*f550*/  UMOV UR4, 0xffffffff ;  /* 0xffffffff00047882 */ /* 0x000fe20000000000 */
[----:B------:R-:W-:Y:S01]  /*f560*/  UMOV UR6, UR5 ;  /* 0x0000000500067c82 */ /* 0x000fe20008000000 */
[CC--:B------:R-:W-:Y:S01]  /*f570*/  ISETP.LT.U32.AND.EX P0, PT, R33.reuse, R25.reuse, PT, P0 ;  /* 0x000000192100720c */ /* 0x0c0fe20003f01100 */
[----:B------:R-:W-:Y:S01]  /*f580*/  IMAD.MOV.U32 R20, RZ, RZ, RZ ;  /* 0x000000ffff147224 */ /* 0x000fe200078e00ff */
[----:B------:R-:W-:Y:S01]  /*f590*/  BSSY.RECONVERGENT B2, `(.L_x_8571) ;  /* 0x000061f000027945 */ /* 0x000fe20003800200 */
[----:B------:R-:W-:Y:S01]  /*f5a0*/  IMAD.MOV.U32 R36, RZ, RZ, 0x0 ;  /* 0x00000000ff247424 */ /* 0x000fe200078e00ff */
[----:B------:R-:W-:Y:S01]  /*f5b0*/  SEL R41, R32, R24, P0 ;  /* 0x0000001820297207 */ /* 0x000fe20000000000 */
[----:B------:R-:W-:Y:S01]  /*f5c0*/  IMAD.MOV.U32 R37, RZ, RZ, 0x3fd80000 ;  /* 0x3fd80000ff257424 */ /* 0x000fe200078e00ff */
[----:B------:R-:W-:-:S02]  /*f5d0*/  SEL R42, R33, R25, P0 ;  /* 0x00000019212a7207 */ /* 0x000fc40000000000 */
[----:B------:R-:W-:Y:S01]  /*f5e0*/  ISETP.GT.U32.AND P0, PT, R24, R32, PT ;  /* 0x000000201800720c */ /* 0x000fe20003f04070 */
[----:B------:R-:W-:Y:S02]  /*f5f0*/  IMAD.MOV.U32 R10, RZ, RZ, R41 ;  /* 0x000000ffff0a7224 */ /* 0x000fe400078e0029 */
[----:B------:R-:W-:Y:S01]  /*f600*/  IMAD.MOV.U32 R11, RZ, RZ, R42 ;  /* 0x000000ffff0b7224 */ /* 0x000fe200078e002a */
[----:B------:R-:W-:-:S04]  /*f610*/  ISETP.GT.U32.AND.EX P0, PT, R25, R33, PT, P0 ;  /* 0x000000211900720c */ /* 0x000fc80003f04100 */
[----:B------:R-:W-:Y:S02]  /*f620*/  SEL R29, R25, R33, P0 ;  /* 0x00000021191d7207 */ /* 0x000fe40000000000 */
[----:B------:R-:W-:Y:S02]  /*f630*/  SEL R28, R24, R32, P0 ;  /* 0x00000020181c7207 */ /* 0x000fe40000000000 */
        /* <DEDUP_REMOVED lines=9> */
[----:B------:R-:W-:-:S15]  /*f6d0*/  DSETP.NEU.AND P1, PT, R10, RZ, PT ;  /* 0x000000ff0a00722a */ /* 0x000fde0003f2d000 */
[----:B------:R-:W-:-:S15]  /*f6e0*/  NOP ;  /* 0x0000000000007918 */ /* 0x000fde0000000000 */
[----:B------:R-:W-:-:S15]  /*f6f0*/  NOP ;  /* 0x0000000000007918 */ /* 0x000fde0000000000 */
[----:B------:R-:W-:-:S15]  /*f700*/  NOP ;  /* 0x0000000000007918 */ /* 0x000fde0000000000 */
[----:B------:R-:W-:-:S04]  /*f710*/  NOP ;  /* 0x0000000000007918 */ /* 0x000fc80000000000 */
[----:B------:R-:W-:-:S15]  /*f720*/  DMUL R2, R2, R10 ;  /* 0x0000000a02027228 */ /* 0x000fde0000000000 */
[----:B------:R-:W-:-:S15]  /*f730*/  NOP ;  /* 0x0000000000007918 */ /* 0x000fde0000000000 */
[----:B------:R-:W-:-:S15]  /*f740*/  NOP ;  /* 0x0000000000007918 */ /* 0x000fde0000000000 */
[----:B------:R-:W-:-:S15]  /*f750*/  NOP ;  /* 0x0000000000007918 */ /* 0x000fde0000000000 */
[----:B------:R-:W-:-:S04]  /*f760*/  NOP ;  /* 0x0000000000007918 */ /* 0x000fc80000000000 */
[----:B------:R-:W0:-:S15]  /*f770*/  DADD R30, R22, -1 ;  /* 0xbff00000161e7429 */ /* 0x000e1e0000000000 */
[----:B------:R-:W-:-:S15]  /*f780*/  NOP ;  /* 0x0000000000007918 */ /* 0x000fde0000000000 */
[----:B------:R-:W-:-:S15]  /*f790*/  NOP ;  /* 0x0000000000007918 */ /* 0x000fde0000000000 */
[----:B------:R-:W-:-:S15]  /*f7a0*/  NOP ;  /* 0x0000000000007918 */ /* 0x000fde0000000000 */
[----:B------:R-:W-:-:S04]  /*f7b0*/  NOP ;  /* 0x0000000000007918 */ /* 0x000fc80000000000 */
[----:B0-----:R-:W0:Y:S02]  /*f7c0*/  DADD R10, -RZ, |R30| ;  /* 0x00000000ff0a7229 */ /* 0x001e24000000051e */
        /* <DEDUP_REMOVED lines=9> */
[----:B------:R-:W-:Y:S02]  /*f860*/  SEL R34, R24, R10, P0 ;  /* 0x0000000a18227207 */ /* 0x000fe40000000000 */
[----:B------:R-:W-:Y:S02]  /*f870*/  LOP3.LUT R38, R35, 0xffc00000, RZ, 0xc0, !PT ;  /* 0xffc0000023267812 */ /* 0x000fe400078ec0ff */
[----:B------:R-:W-:Y:S02]  /*f880*/  MOV R10, RZ ;  /* 0x000000ff000a7202 */ /* 0x000fe40000000f00 */
        /* <DEDUP_REMOVED lines=24> */
[----:B------:R-:W-:-:S15]  /*fa10*/  DSETP.NEU.AND P2, PT, R14, RZ, PT ;  /* 0x000000ff0e00722a */ /* 0x000fde0003f4d000 */
        /* <DEDUP_REMOVED lines=9> */
[----:B0-----:R0:W-:Y:S02]  /*fab0*/  DFMA R14, R12, R12, R10 ;  /* 0x0000000c0c0e722b */ /* 0x0011e4000000000a */
[----:B0-----:R-:W-:-:S15]  /*fac0*/  IMAD.U32 R10, RZ, RZ, UR6 ;  /* 0x00000006ff0a7e24 */ /* 0x001fde000f8e00ff */
        /* <DEDUP_REMOVED lines=8> */
[----:B------:R-:W-:Y:S01]  /*fb50*/  UMOV UR6, UR4 ;  /* 0x0000000400067c82 */ /* 0x000fe20008000000 */
[----:B------:R-:W-:Y:S02]  /*fb60*/  IMAD.MOV.U32 R10, RZ, RZ, RZ ;  /* 0x000000ffff0a7224 */ /* 0x000fe400078e00ff */
[----:B------:R-:W0:Y:S01]  /*fb70*/  MUFU.RSQ64H R11, R9 ;  /* 0x00000009000b7308 */ /* 0x000e220000001c00 */
[----:B------:R-:W-:Y:S01]  /*fb80*/  SEL R8, R8, UR6, P0 ;  /* 0x0000000608087c07 */ /* 0x000fe20008000000 */
[----:B------:R-:W-:-:S02]  /*fb90*/  UMOV UR6, UR5 ;  /* 0x0000000500067c82 */ /* 0x000fc40008000000 */
[----:B------:R-:W-:-:S15]  /*fba0*/  IMAD.U32 R18, RZ, RZ, UR6 ;  /* 0x00000006ff127e24 */ /* 0x000fde000f8e00ff */
        /* <DEDUP_REMOVED lines=8> */
[----:B0-----:R0:W-:Y:S02]  /*fc30*/  DFMA R12, R8, -R12, 1 ;  /* 0x3ff00000080c742b */ /* 0x0011e4000000080c */
[----:B0-----:R-:W-:-:S15]  /*fc40*/  MOV R8, R15 ;  /* 0x0000000f00087202 */ /* 0x001fde0000000f00 */
[----:B------:R-:W-:-:S15]  /*fc50*/  NOP ;  /* 0x0000000000007918 */ /* 0x000fde0000000000 */
[----:B------:R-:W-:-:S15]  /*fc60*/  NOP ;  /* 0x0000000000007918 */ /* 0x000fde0000000000 */
[----:B------:R-:W-:-:S15]  /*fc70*/  NOP ;  /* 0x0000000000007918 */ /* 0x000fde0000000000 */
[----:B------:R-:W-:-:S02]  /*fc80*/  NOP ;  /* 0x0000000000007918 */ /* 0x000fc40000000000 */
[----:B------:R-:W0:Y:S02]  /*fc90*/  DSETP.MIN.AND P0, P3, R14, UR4, PT ;  /* 0x000000040e007e2a */ /* 0x000e24000bb00000 */
[----:B0-----:R-:W-:Y:S01]  /*fca0*/  FSEL R19, R8, UR6, P0 ;  /* 0x0000000608137c08 */ /* 0x001fe20008000000 */
[----:B------:R-:W-:Y:S01]  /*fcb0*/  IMAD.MOV.U32 R8, RZ, RZ, R14 ;  /* 0x000000ffff087224 */ /* 0x000fe200078e000e */
[----:B------:R-:W-:Y:S02]  /*fcc0*/  @P3 LOP3.LUT R19, R18, 0x80000, RZ, 0xfc, !PT ;  /* 0x0008000012133812 */ /* 0x000fe400078efcff */
[----:B------:R-:W-:Y:S02]  /*fcd0*/  ISETP.GE.U32.AND P3, PT, R40, 0x7ff00000, PT ;  /* 0x7ff000002800780c */ /* 0x000fe40003f66070 */
        /* <DEDUP_REMOVED lines=11> */
[----:B0-----:R-:W-:-:S15]  /*fd90*/  DFMA R26, R18, -R8, 1 ;  /* 0x3ff00000121a742b */ /* 0x001fde0000000808 */
        /* <DEDUP_REMOVED lines=9> */
[----:B------:R-:W0:-:S15]  /*fe30*/  DFMA R12, R12, R36, 0.5 ;  /* 0x3fe000000c0c742b */ /* 0x000e1e0000000024 */
        /* <DEDUP_REMOVED lines=10> */
[----:B0-----:R-:W-:Y:S01]  /*fee0*/  LOP3.LUT R3, R0, 0x100000, RZ, 0xfc, !PT ;  /* 0x0010000000037812 */ /* 0x001fe200078efcff */
[----:B------:R-:W-:-:S15]  /*fef0*/  IMAD.MOV.U32 R2, RZ, RZ, RZ ;  /* 0x000000ffff027224 */ /* 0x000fde00078e00ff */
[----:B------:R-:W-:-:S15]  /*ff00*/  NOP ;  /* 0x0000000000007918 */ /* 0x000fde0000000000 */
[----:B------:R-:W-:-:S15]  /*ff10*/  NOP ;  /* 0x0000000000007918 */ /* 0x000fde0000000000 */
[----:B------:R-:W-:-:S15]  /*ff20*/  NOP ;  /* 0x0000000000007918 */ /* 0x000fde0000000000 */
[----:B------:R-:W-:-:S01]  /*ff30*/  NOP ;  /* 0x0000000000007918 */ /* 0x000fc20000000000 */
[----:B-1----:R0:W1:Y:S02]  /*ff40*/  DMUL R8, R8, R2 ;  /* 0x0000000208087228 */ /* 0x0020640000000000 */
[----:B0-----:R-:W-:Y:S02]  /*ff50*/  LOP3.LUT R3, R38, 0x100000, RZ, 0xfc, !PT ;  /* 0x0010000026037812 */ /* 0x001fe400078efcff */
[----:B-1----:R-:W-:Y:S02]  /*ff60*/  @!P0 FSEL R42, R29, R9, !P1 ;  /* 0x000000091d2a8208 */ /* 0x002fe40004800000 */
[----:B------:R-:W-:-:S03]  /*ff70*/  @!P0 FSEL R41, R28, R8, !P1 ;  /* 0x000000081c298208 */ /* 0x000fc60004800000 */
[----:B------:R-:W-:Y:S01]  /*ff80*/  IMAD.MOV.U32 R29, RZ, RZ, R42 ;  /* 0x000000ffff1d7224 */ /* 0x000fe200078e002a */
[----:B------:R-:W-:-:S15]  /*ff90*/  MOV R28, R41 ;  /* 0x00000029001c7202 */ /* 0x000fde0000000f00 */
[----:B------:R-:W-:-:S15]  /*ffa0*/  NOP ;  /* 0x0000000000007918 */ /* 0x000fde0000000000 */
[----:B------:R-:W-:-:S15]  /*ffb0*/  NOP ;  /* 0x0000000000007918 */ /* 0x000fde0000000000 */
[----:B------:R-:W-:-:S09]  /*ffc0*/  NOP ;  /* 0x0000000000007918 */ /* 0x000fd20000000000 */
[----:B------:R-:W-:-:S15]  /*ffd0*/  DFMA R10, R26, R36, 0.5 ;  /* 0x3fe000001a0a742b */ /* 0x000fde0000000024 */
        /* <DEDUP_REMOVED lines=19> */
[----:B0-----:R-:W0:Y:S02]  /*10110*/  DMUL R10, R10, R2 ;  /* 0x000000020a0a7228 */ /* 0x001e240000000000 */
[----:B0-----:R-:W-:Y:S02]  /*10120*/  @!P3 FSEL R39, R34, R10, !P2 ;  /* 0x0000000a2227b208 */ /* 0x001fe40005000000 */
[----:B------:R-:W-:-:S03]  /*10130*/  @!P3 FSEL R40, R35, R11, !P2 ;  /* 0x0000000b2328b208 */ /* 0x000fc60005000000 */
[----:B------:R-:W-:Y:S02]  /*10140*/  IMAD.MOV.U32 R26, RZ, RZ, R39 ;  /* 0x000000ffff1a7224 */ /* 0x000fe400078e0027 */
[----:B------:R-:W-:-:S15]  /*10150*/  IMAD.MOV.U32 R27, RZ, RZ, R40 ;  /* 0x000000ffff1b7224 */ /* 0x000fde00078e0028 */
[----:B------:R-:W-:-:S15]  /*10160*/  NOP ;  /* 0x0000000000007918 */ /* 0x000fde0000000000 */
[----:B------:R-:W-:-:S15]  /*10170*/  NOP ;  /* 0x0000000000007918 */ /* 0x000fde0000000000 */
[----:B------:R-:W-:-:S10]  /*10180*/  NOP ;  /* 0x0000000000007918 */ /* 0x000fd40000000000 */
[----:B------:R-:W0:-:S15]  /*10190*/  DADD R2, R28, R26 ;  /* 0x000000001c027229 */ /* 0x000e1e000000001a */
[----:B------:R-:W-:-:S15]  /*101a0*/  NOP ;  /* 0x0000000000007918 */ /* 0x000fde0000000000 */
[----:B------:R-:W-:-:S15]  /*101b0*/  NOP ;  /* 0x0000000000007918 */ /* 0x000fde0000000000 */
[----:B------:R-:W-:-:S15]  /*101c0*/  NOP ;  /* 0x0000000000007918 */ /* 0x000fde0000000000 */
[----:B------:R-:W-:-:S04]  /*101d0*/  NOP ;  /* 0x0000000000007918 */ /* 0x000fc80000000000 */
[----:B0-----:R-:W0:-:S15]  /*101e0*/  DMUL R2, R2, 0.5 ;  /* 0x3fe0000002027828 */ /* 0x001e1e0000000000 */
[----:B------:R-:W-:-:S15]  /*101f0*/  NOP ;  /* 0x0000000000007918 */ /* 0x000fde0000000000 */
[----:B------:R-:W-:-:S15]  /*10200*/  NOP ;  /* 0x0000000000007918 */ /* 0x000fde0000000000 */
[----:B------:R-:W-:-:S15]  /*10210*/  NOP ;  /* 0x0000000000007918 */ /* 0x000fde0000000000 */
[----:B------:R-:W-:-:S04]  /*10220*/  NOP ;  /* 0x0000000000007918 */ /* 0x000fc80000000000 */
[----:B0-----:R-:W0:Y:S02]  /*10230*/  DSETP.GEU.AND P0, PT, R2, 1, PT ;  /* 0x3ff000000200742a */ /* 0x001e240003f0e000 */
[----:B0-----:R-:W-:Y:S02]  /*10240*/  FSEL R2, R2, RZ, P0 ;  /* 0x000000ff02027208 */ /* 0x001fe40000000000 */
[----:B------:R-:W-:-:S15]  /*10250*/  FSEL R3, R3, 1.875, P0 ;  /* 0x3ff0000003037808 */ /* 0x000fde0000000000 */
[----:B------:R-:W-:-:S15]  /*10260*/  NOP ;  /* 0x0000000000007918 */ /* 0x000fde0000000000 */
[----:B------:R-:W-:-:S15]  /*10270*/  NOP ;  /* 0x0000000000007918 */ /* 0x000fde0000000000 */
[----:B------:R-:W-:-:S15]  /*10280*/  NOP ;  /* 0x0000000000007918 */ /* 0x000fde0000000000 */
[----:B------:R-:W0:Y:S02]  /*10290*/  DSETP.GEU.AND P0, PT, R2, 10, PT ;  /* 0x402400000200742a */ /* 0x000e240003f0e000 */
[----:B0-----:R-:W-:Y:S05]  /*102a0*/  @P0 BRA `(.L_x_8572) ;  /* 0x0000004400580947 */ /* 0x001fea0003800000 */
[----:B------:R-:W0:-:S15]  /*102b0*/  DSETP.GEU.AND P0, PT, R24, 3.8518598887744717061e-34, PT ;  /* 0x390000001800742a */ /* 0x000e1e0003f0e000 */
[----:B------:R-:W-:-:S15]  /*102c0*/  NOP ;  /* 0x0000000000007918 */ /* 0x000fde0000000000 */
[----:B------:R-:W-:-:S15]  /*102d0*/  NOP ;  /* 0x0000000000007918 */ /* 0x000fde0000000000 */
[----:B------:R-:W-:-:S15]  /*102e0*/  NOP ;  /* 0x0000000000007918 */ /* 0x000fde0000000000 */
[----:B------:R-:W-:-:S04]  /*102f0*/  NOP ;  /* 0x0000000000007918 */ /* 0x000fc80000000000 */
[----:B0-----:R-:W0:Y:S02]  /*10300*/  DSETP.NEU.OR P0, PT, R22, 1, P0 ;  /* 0x3ff000001600742a */ /* 0x001e24000070d400 */
[----:B0-----:R-:W-:Y:S05]  /*10310*/  @P0 BRA `(.L_x_8573) ;  /* 0x0000000000dc0947 */ /* 0x001fea0003800000 */
[----:B------:R-:W0:Y:S01]  /*10320*/  MUFU.RSQ64H R19, R25 ;  /* 0x0000001900137308 */ /* 0x000e220000001c00 */
[----:B------:R-:W-:Y:S01]  /*10330*/  VIADD R18, R25, 0xfcb00000 ;  /* 0xfcb0000019127836 */ /* 0x000fe20000000000 */
[----:B------:R-:W-:Y:S04]  /*10340*/  BSSY.RECONVERGENT B3, `(.L_x_8574) ;  /* 0x0000033000037945 */ /* 0x000fe80003800200 */
[----:B------:R-:W-:Y:S01]  /*10350*/  ISETP.GE.U32.AND P0, PT, R18, 0x7ca00000, PT ;  /* 0x7ca000001200780c */ /* 0x000fe20003f06070 */
        /* <DEDUP_REMOVED lines=20> */
[----:B0-----:R-:W0:Y:S02]  /*104a0*/  DFMA R8, R10, R8, R18 ;  /* 0x000000080a08722b */ /* 0x001e240000000012 */
[----:B0-----:R-:W-:Y:S01]  /*104b0*/  VIADD R13, R9, 0xfff00000 ;  /* 0xfff00000090d7836 */ /* 0x001fe20000000000 */
[----:B------:R-:W-:-:S15]  /*104c0*/  MOV R12, R8 ;  /* 0x00000008000c7202 */ /* 0x000fde0000000f00 */
[----:B------:R-:W-:-:S15]  /*104d0*/  NOP ;  /* 0x0000000000007918 */ /* 0x000fde0000000000 */
[----:B------:R-:W-:-:S15]  /*104e0*/  NOP ;  /* 0x0000000000007918 */ /* 0x000fde0000000000 */
[----:B------:R-:W-:-:S15]  /*104f0*/  NOP ;  /* 0x0000000000007918 */ /* 0x000fde0000000000 */
[----:B------:R-:W-:-:S01]  /*10500*/  NOP ;  /* 0x0000000000007918 */ /* 0x000fc20000000000 */
[----:B------:R-:W0:-:S15]  /*10510*/  DMUL R14, R24, R8 ;  /* 0x00000008180e7228 */ /* 0x000e1e0000000000 */
        /* <DEDUP_REMOVED lines=10> */
[----:B01----:R-:W-:Y:S05]  /*105c0*/  @!P0 BRA `(.L_x_8575) ;  /* 0x0000000000288947 */ /* 0x003fea0003800000 */
[----:B------:R-:W-:Y:S02]  /*105d0*/  IMAD.MOV.U32 R0, RZ, RZ, R8 ;  /* 0x000000ffff007224 */ /* 0x000fe400078e0008 */
[----:B------:R-:W-:Y:S02]  /*105e0*/  IMAD.MOV.U32 R9, RZ, RZ, R15 ;  /* 0x000000ffff097224 */ /* 0x000fe400078e000f */
[----:B------:R-:W-:Y:S01]  /*105f0*/  IMAD.MOV.U32 R8, RZ, RZ, R14 ;  /* 0x000000ffff087224 */ /* 0x000fe200078e000e */
[----:B------:R-:W-:Y:S01]  /*10600*/  MOV R14, 0x10650 ;  /* 0x00010650000e7802 */ /* 0x000fe20000000f00 */
[----:B------:R-:W-:Y:S01]  /*10610*/  IMAD.MOV.U32 R15, RZ, RZ, R13 ;  /* 0x000000ffff0f7224 */ /* 0x000fe200078e000d */
[----:B------:R-:W-:Y:S01]  /*10620*/  MOV R13, R25 ;  /* 0x00000019000d7202 */ /* 0x000fe20000000f00 */
[----:B------:R-:W-:-:S07]  /*10630*/  IMAD.MOV.U32 R12, RZ, RZ, R24 ;  /* 0x000000ffff0c7224 */ /* 0x000fce00078e0018 */
[----:B------:R-:W-:Y:S05]  /*10640*/  CALL.REL.NOINC `($__internal_19_$__cuda_sm20_dsqrt_rn_f64_mediumpath_v1) ;  /* 0x000005cc003c7944 */ /* 0x000fea0003c00000 */
[----:B------:R-:W-:Y:S02]  /*10650*/  IMAD.MOV.U32 R40, RZ, RZ, R8 ;  /* 0x000000ffff287224 */ /* 0x000fe400078e0008 */
[----:B------:R-:W-:-:S07]  /*10660*/  IMAD.MOV.U32 R41, RZ, RZ, R9 ;  /* 0x000000ffff297224 */ /* 0x000fce00078e0009 */
.L_x_8575:
[----:B------:R-:W-:Y:S05]  /*10670*/  BSYNC.RECONVERGENT B3 ;  /* 0x0000000000037941 */ /* 0x000fea0003800200 */
.L_x_8574:
[----:B------:R-:W-:Y:S05]  /*10680*/  BRA `(.L_x_8576) ;  /* 0x00000050003c7947 */ /* 0x000fea0003800000 */
.L_x_8573:
[----:B------:R-:W0:-:S15]  /*10690*/  DMUL R8, |R30|, 2.2204460492503130808e-16 ;  /* 0x3cb000001e087828 */ /* 0x000e1e0000000200 */
[----:B------:R-:W-:-:S15]  /*106a0*/  NOP ;  /* 0x0000000000007918 */ /* 0x000fde0000000000 */
[----:B------:R-:W-:-:S15]  /*106b0*/  NOP ;  /* 0x0000000000007918 */ /* 0x000fde0000000000 */
[----:B------:R-:W-:-:S15]  /*106c0*/  NOP ;  /* 0x0000000000007918 */ /* 0x000fde0000000000 */
[----:B------:R-:W-:-:S04]  /*106d0*/  NOP ;  /* 0x0000000000007918 */ /* 0x000fc80000000000 */
[----:B0-----:R-:W0:Y:S02]  /*106e0*/  DSETP.GE.AND P0, PT, R24, R8, PT ;  /* 0x000000081800722a */ /* 0x001e240003f06000 */
[----:B0-----:R-:W-:Y:S05]  /*106f0*/  @!P0 BRA `(.L_x_8577) ;  /* 0x0000002000808947 */ /* 0x001fea0003800000 */
[----:B------:R-:W0:Y:S01]  /*10700*/  DSETP.NEU.AND P0, PT, R32, RZ, PT ;  /* 0x000000ff2000722a */ /* 0x000e220003f0d000 */
[----:B------:R-:W-:Y:S01]  /*10710*/  BSSY.RECONVERGENT B3, `(.L_x_8578) ;  /* 0x0000040000037945 */ /* 0x000fe20003800200 */
[----:B------:R-:W-:Y:S02]  /*10720*/  IMAD.MOV.U32 R40, RZ, RZ, R24 ;  /* 0x000000ffff287224 */ /* 0x000fe400078e0018 */
[----:B------:R-:W-:Y:S01]  /*10730*/  IMAD.MOV.U32 R41, RZ, RZ, R25 ;  /* 0x000000ffff297224 */ /* 0x000fe200078e0019 */
[----:B0-----:R-:W-:Y:S06]  /*10740*/  @!P0 BRA `(.L_x_8579) ;  /* 0x0000000000f08947 */ /* 0x001fec0003800000 */
[----:B------:R-:W0:Y:S01]  /*10750*/  DADD R12, R32, R28 ;  /* 0x00000000200c7229 */ /* 0x000e22000000001c */
[----:B------:R-:W-:Y:S01]  /*10760*/  IMAD.MOV.U32 R8, RZ, RZ, 0x1 ;  /* 0x00000001ff087424 */ /* 0x000fe200078e00ff */
[----:B0-----:R-:W0:Y:S01]  /*10770*/  MUFU.RCP64H R9, R13 ;  /* 0x0000000d00097308 */ /* 0x001e220000001800 */
[----:B------:R-:W-:-:S15]  /*10780*/  BSSY.RECONVERGENT B4, `(.L_x_8580) ;  /* 0x0000036000047945 */ /* 0x000fde0003800200 */
        /* <DEDUP_REMOVED lines=19> */
[----:B0-----:R-:W-:-:S15]  /*108c0*/  DFMA R8, -R12, R10, 1 ;  /* 0x3ff000000c08742b */ /* 0x001fde000000010a */
[----:B------:R-:W-:-:S15]  /*108d0*/  NOP ;  /* 0x0000000000007918 */ /* 0x000fde0000000000 */
[----:B------:R-:W-:-:S15]  /*108e0*/  NOP ;  /* 0x0000000000007918 */ /* 0x000fde0000000000 */
[----:B------:R-:W-:-:S15]  /*108f0*/  NOP ;  /* 0x0000000000007918 */ /* 0x000fde0000000000 */
[----:B------:R-:W-:-:S04]  /*10900*/  NOP ;  /* 0x0000000000007918 */ /* 0x000fc80000000000 */
[----:B------:R-:W0:Y:S02]  /*10910*/  DMUL R14, R4, R4 ;  /* 0x00000004040e7228 */ /* 0x000e240000000000 */
[----:B0-----:R-:W-:-:S15]  /*10920*/  FSETP.GEU.AND P1, PT, |R15|, 6.5827683646048100446e-37, PT ;  /* 0x036000000f00780b */ /* 0x001fde0003f2e200 */
[----:B------:R-:W-:-:S15]  /*10930*/  NOP ;  /* 0x0000000000007918 */ /* 0x000fde0000000000 */
[----:B------:R-:W-:-:S15]  /*10940*/  NOP ;  /* 0x0000000000007918 */ /* 0x000fde0000000000 */
[----:B------:R-:W-:-:S15]  /*10950*/  NOP ;  /* 0x0000000000007918 */ /* 0x000fde0000000000 */
[----:B------:R-:W-:-:S02]  /*10960*/  NOP ;  /* 0x0000000000007918 */ /* 0x000fc40000000000 */
[----:B------:R-:W0:-:S15]  /*10970*/  DFMA R8, R10, R8, R10 ;  /* 0x000000080a08722b */ /* 0x000e1e000000000a */
        /* <DEDUP_REMOVED lines=21> */
[----:B------:R-:W-:Y:S05]  /*10ad0*/  CALL.REL.NOINC `($__internal_18_$__cuda_sm20_div_rn_f64_full) ;  /* 0x000005bc00fc7944 */ /* 0x000fea0003c00000 */
.L_x_8581:
[----:B------:R-:W-:Y:S05]  /*10ae0*/  BSYNC.RECONVERGENT B4 ;  /* 0x0000000000047941 */ /* 0x000fea0003800200 */
.L_x_8580:
[----:B------:R-:W-:Y:S02]  /*10af0*/  IMAD.MOV.U32 R40, RZ, RZ, R20 ;  /* 0x000000ffff287224 */ /* 0x000fe400078e0014 */
[----:B------:R-:W-:-:S07]  /*10b00*/  IMAD.MOV.U32 R41, RZ, RZ, R21 ;  /* 0x000000ffff297224 */ /* 0x000fce00078e0015 */
.L_x_8579:
[----:B------:R-:W-:Y:S05]  /*10b10*/  BSYNC.RECONVERGENT B3 ;  /* 0x0000000000037941 */ /* 0x000fea0003800200 */
.L_x_8578:
[----:B------:R-:W0:Y:S01]  /*10b20*/  DADD R8, -R22, 1 ;  /* 0x3ff0000016087429 */ /* 0x000e220000000100 */
[----:B------:R-:W-:-:S15]  /*10b30*/  BSSY.RECONVERGENT B3, `(.L_x_8582) ;  /* 0x000004a000037945 */ /* 0x000fde0003800200 */
[----:B------:R-:W-:-:S15]  /*10b40*/  NOP ;  /* 0x0000000000007918 */ /* 0x000fde0000000000 */
[----:B------:R-:W-:-:S15]  /*10b50*/  NOP ;  /* 0x0000000000007918 */ /* 0x000fde0000000000 */
[----:B------:R-:W-:-:S15]  /*10b60*/  NOP ;  /* 0x0000000000007918 */ /* 0x000fde0000000000 */
[----:B------:R-:W-:-:S03]  /*10b70*/  NOP ;  /* 0x0000000000007918 */ /* 0x000fc60000000000 */
[----:B0-----:R-:W0:-:S15]  /*10b80*/  DSETP.GEU.AND P0, PT, R8, RZ, PT ;  /* 0x000000ff0800722a */ /* 0x001e1e0003f0e000 */
[----:B------:R-:W-:-:S15]  /*10b90*/  NOP ;  /* 0x0000000000007918 */ /* 0x000fde0000000000 */
[----:B------:R-:W-:-:S15]  /*10ba0*/  NOP ;  /* 0x0000000000007918 */ /* 0x000fde0000000000 */
[----:B------:R-:W-:-:S15]  /*10bb0*/  NOP ;  /* 0x0000000000007918 */ /* 0x000fde0000000000 */
[----:B------:R-:W-:-:S04]  /*10bc0*/  NOP ;  /* 0x0000000000007918 */ /* 0x000fc80000000000 */
[----:B0-----:R0:W1:Y:S02]  /*10bd0*/  @!P0 DADD R20, R26, -R8 ;  /* 0x000000001a148229 */ /* 0x0010640000000808 */
[----:B01----:R-:W-:Y:S05]  /*10be0*/  @!P0 BRA `(.L_x_8583) ;  /* 0x0000000000f88947 */ /* 0x003fea0003800000 */
[----:B------:R-:W0:Y:S01]  /*10bf0*/  DSETP.NEU.AND P0, PT, R8, RZ, PT ;  /* 0x000000ff0800722a */ /* 0x000e220003f0d000 */
[----:B------:R-:W-:Y:S02]  /*10c00*/  IMAD.MOV.U32 R20, RZ, RZ, R24 ;  /* 0x000000ffff147224 */ /* 0x000fe400078e0018 */
[----:B------:R-:W-:Y:S01]  /*10c10*/  IMAD.MOV.U32 R21, RZ, RZ, R25 ;  /* 0x000000ffff157224 */ /* 0x000fe200078e0019 */
[----:B0-----:R-:W-:Y:S06]  /*10c20*/  @!P0 BRA `(.L_x_8583) ;  /* 0x0000000000e88947 */ /* 0x001fec0003800000 */
[----:B------:R-:W0:Y:S01]  /*10c30*/  DADD R12, R26, R8 ;  /* 0x000000001a0c7229 */ /* 0x000e220000000008 */
[----:B------:R-:W-:Y:S01]  /*10c40*/  BSSY.RECONVERGENT B4, `(.L_x_8583) ;  /* 0x0000038000047945 */ /* 0x000fe20003800200 */
[----:B0-----:R-:W0:Y:S01]  /*10c50*/  MUFU.RCP64H R9, R13 ;  /* 0x0000000d00097308 */ /* 0x001e220000001800 */
[----:B------:R-:W-:-:S15]  /*10c60*/  MOV R8, 0x1 ;  /* 0x0000000100087802 */ /* 0x000fde0000000f00 */
        /* <DEDUP_REMOVED lines=52> */
[----:B------:R-:W-:Y:S05]  /*10fb0*/  CALL.REL.NOINC `($__internal_18_$__cuda_sm20_div_rn_f64_full) ;  /* 0x000005b800c47944 */ /* 0x000fea0003c00000 */
.L_x_8584:
[----:B------:R-:W-:Y:S05]  /*10fc0*/  BSYNC.RECONVERGENT B4 ;  /* 0x0000000000047941 */ /* 0x000fea0003800200 */
.L_x_8583:
[----:B------:R-:W-:Y:S05]  /*10fd0*/  BSYNC.RECONVERGENT B3 ;  /* 0x0000000000037941 */ /* 0x000fea0003800200 */
.L_x_8582:
[----:B------:R-:W0:Y:S01]  /*10fe0*/  DMUL R8, R20, 0.5 ;  /* 0x3fe0000014087828 */ /* 0x000e220000000000 */
[----:B------:R-:W-:-:S15]  /*10ff0*/  BSSY.RECONVERGENT B3, `(.L_x_8585) ;  /* 0x0000046000037945 */ /* 0x000fde0003800200 */
[----:B------:R-:W-:-:S15]  /*11000*/  NOP ;  /* 0x0000000000007918 */ /* 0x000fde0000000000 */
[----:B------:R-:W-:-:S15]  /*11010*/  NOP ;  /* 0x0000000000007918 */ /* 0x000fde0000000000 */
[----:B------:R-:W-:-:S15]  /*11020*/  NOP ;  /* 0x0000000000007918 */ /* 0x000fde0000000000 */
[----:B------:R-:W-:-:S03]  /*11030*/  NOP ;  /* 0x0000000000007918 */ /* 0x000fc60000000000 */
[----:B------:R-:W-:-:S15]  /*11040*/  DADD R10, R2, 1 ;  /* 0x3ff00000020a7429 */ /* 0x000fde0000000000 */
[----:B------:R-:W-:-:S15]  /*11050*/  NOP ;  /* 0x0000000000007918 */ /* 0x000fde0000000000 */
[----:B------:R-:W-:-:S15]  /*11060*/  NOP ;  /* 0x0000000000007918 */ /* 0x000fde0000000000 */
[----:B------:R-:W-:-:S15]  /*11070*/  NOP ;  /* 0x0000000000007918 */ /* 0x000fde0000000000 */
[----:B------:R-:W-:-:S04]  /*11080*/  NOP ;  /* 0x0000000000007918 */ /* 0x000fc80000000000 */
[----:B0-----:R-:W0:-:S15]  /*11090*/  DFMA R20, R40, 0.5, R8 ;  /* 0x3fe000002814782b */ /* 0x001e1e0000000008 */
[----:B------:R-:W-:-:S15]  /*110a0*/  NOP ;  /* 0x0000000000007918 */ /* 0x000fde0000000000 */
[----:B------:R-:W-:-:S15]  /*110b0*/  NOP ;  /* 0x0000000000007918 */ /* 0x000fde0000000000 */
[----:B------:R-:W-:-:S15]  /*110c0*/  NOP ;  /* 0x0000000000007918 */ /* 0x000fde0000000000 */
[----:B------:R-:W-:-:S04]  /*110d0*/  NOP ;  /* 0x0000000000007918 */ /* 0x000fc80000000000 */
[----:B0-----:R-:W0:Y:S02]  /*110e0*/  DMUL R12, R20, R10 ;  /* 0x0000000a140c7228 */ /* 0x001e240000000000 */
[----:B0-----:R-:W0:Y:S01]  /*110f0*/  MUFU.RSQ64H R19, R13 ;  /* 0x0000000d00137308 */ /* 0x001e220000001c00 */
[----:B------:R-:W-:Y:S02]  /*11100*/  VIADD R18, R13, 0xfcb00000 ;  /* 0xfcb000000d127836 */ /* 0x000fe40000000000 */
[----:B------:R-:W-:Y:S02]  /*11110*/  IMAD.MOV.U32 R10, RZ, RZ, 0x0 ;  /* 0x00000000ff0a7424 */ /* 0x000fe400078e00ff */
[----:B------:R-:W-:Y:S01]  /*11120*/  IMAD.MOV.U32 R11, RZ, RZ, 0x3fd80000 ;  /* 0x3fd80000ff0b7424 */ /* 0x000fe200078e00ff */
[----:B------:R-:W-:-:S15]  /*11130*/  ISETP.GE.U32.AND P0, PT, R18, 0x7ca00000, PT ;  /* 0x7ca000001200780c */ /* 0x000fde0003f06070 */
        /* <DEDUP_REMOVED lines=24> */
[----:B0-----:R-:W-:Y:S01]  /*112c0*/  IADD3 R15, PT, PT, R9, -0x100000, RZ ;  /* 0xfff00000090f7810 */ /* 0x001fe20007ffe0ff */
[----:B------:R-:W-:-:S15]  /*112d0*/  IMAD.MOV.U32 R14, RZ, RZ, R8 ;  /* 0x000000ffff0e7224 */ /* 0x000fde00078e0008 */
        /* <DEDUP_REMOVED lines=16> */
[----:B------:R-:W-:Y:S01]  /*113e0*/  IMAD.MOV.U32 R0, RZ, RZ, R8 ;  /* 0x000000ffff007224 */ /* 0x000fe200078e0008 */
[----:B------:R-:W-:Y:S01]  /*113f0*/  MOV R14, 0x11430 ;  /* 0x00011430000e7802 */ /* 0x000fe20000000f00 */
[----:B------:R-:W-:Y:S02]  /*11400*/  IMAD.MOV.U32 R8, RZ, RZ, R34 ;  /* 0x000000ffff087224 */ /* 0x000fe400078e0022 */
[----:B------:R-:W-:-:S07]  /*11410*/  IMAD.MOV.U32 R9, RZ, RZ, R35 ;  /* 0x000000ffff097224 */ /* 0x000fce00078e0023 */
[----:B------:R-:W-:Y:S05]  /*11420*/  CALL.REL.NOINC `($__internal_19_$__cuda_sm20_dsqrt_rn_f64_mediumpath_v1) ;  /* 0x000005bc00c47944 */ /* 0x000fea0003c00000 */
[----:B------:R-:W-:Y:S01]  /*11430*/  IMAD.MOV.U32 R40, RZ, RZ, R8 ;  /* 0x000000ffff287224 */ /* 0x000fe200078e0008 */
[----:B------:R-:W-:-:S07]  /*11440*/  MOV R41, R9 ;  /* 0x0000000900297202 */ /* 0x000fce0000000f00 */
.L_x_8586:
[----:B------:R-:W-:Y:S05]  /*11450*/  BSYNC.RECONVERGENT B3 ;  /* 0x0000000000037941 */ /* 0x000fea0003800200 */
.L_x_8585:
[----:B------:R-:W0:Y:S02]  /*11460*/  DADD R40, R20, R40 ;  /* 0x0000000014287229 */ /* 0x000e240000000028 */
[C---:B0-----:R-:W-:Y:S02]  /*11470*/  FSETP.GEU.FTZ.AND P0, PT, R41.reuse, 1.7916666269302368164, PT ;  /* 0x3fe555552900780b */ /* 0x041fe40003f1e000 */
        /* <DEDUP_REMOVED lines=56> */
.L_x_8589:
[----:B------:R-:W-:Y:S05]  /*11800*/  BSYNC.RECONVERGENT B3 ;  /* 0x0000000000037941 */ /* 0x000fea0003800200 */
.L_x_8588:
        /* <DEDUP_REMOVED lines=78> */
.L_x_8587:
        /* <DEDUP_REMOVED lines=15> */
[C---:B------:R-:W-:Y:S01]  /*11de0*/  LOP3.LUT R8, R41.reuse, 0xfffff, RZ, 0xc0, !PT ;  /* 0x000fffff29087812 */ /* 0x040fe200078ec0ff */
[----:B------:R-:W-:Y:S01]  /*11df0*/  IMAD.MOV.U32 R13, RZ, RZ, 0x43300000 ;  /* 0x43300000ff0d7424 */ /* 0x000fe200078e00ff */
[----:B------:R-:W-:Y:S01]  /*11e00*/  LEA.HI R0, R41, R0, RZ, 0xc ;  /* 0x0000000029007211 */ /* 0x000fe200078f60ff */
[----:B------:R-:W-:Y:S01]  /*11e10*/  UMOV UR4, 0x80000000 ;  /* 0x8000000000047882 */ /* 0x000fe20000000000 */
[----:B------:R-:W-:Y:S01]  /*11e20*/  LOP3.LUT R9, R8, 0x3ff00000, RZ, 0xfc, !PT ;  /* 0x3ff0000008097812 */ /* 0x000fe200078efcff */
[----:B------:R-:W-:Y:S01]  /*11e30*/  IMAD.MOV.U32 R8, RZ, RZ, R40 ;  /* 0x000000ffff087224 */ /* 0x000fe200078e0028 */
[----:B------:R-:W-:Y:S02]  /*11e40*/  UMOV UR5, 0x43300000 ;  /* 0x4330000000057882 */ /* 0x000fe40000000000 */
[----:B------:R-:W-:-:S13]  /*11e50*/  ISETP.GE.U32.AND P0, PT, R9, 0x3ff6a09f, PT ;  /* 0x3ff6a09f0900780c */ /* 0x000fda0003f06070 */
[----:B------:R-:W-:Y:S01]  /*11e60*/  @P0 VIADD R11, R9, 0xfff00000 ;  /* 0xfff00000090b0836 */ /* 0x000fe20000000000 */
[----:B------:R-:W-:-:S03]  /*11e70*/  @P0 IADD3 R0, PT, PT, R0, 0x1, RZ ;  /* 0x0000000100000810 */ /* 0x000fc60007ffe0ff */
[----:B------:R-:W-:Y:S01]  /*11e80*/  @P0 IMAD.MOV.U32 R9, RZ, RZ, R11 ;  /* 0x000000ffff090224 */ /* 0x000fe200078e000b */
[----:B------:R-:W-:-:S05]  /*11e90*/  LOP3.LUT R12, R0, 0x80000000, RZ, 0x3c, !PT ;  /* 0x80000000000c7812 */ /* 0x000fca00078e3cff */
        /* <DEDUP_REMOVED lines=159> */
.L_x_8590:
[----:B------:R-:W-:Y:S01]  /*12890*/  IMAD.MOV.U32 R10, RZ, RZ, 0x0 ;  /* 0x00000000ff0a7424 */ /* 0x000fe200078e00ff */
[----:B------:R-:W-:Y:S02]  /*128a0*/  MOV R11, 0x7ff00000 ;  /* 0x7ff00000000b7802 */ /* 0x000fe40000000f00 */
[----:B------:R-:W-:-:S04]  /*128b0*/  LOP3.LUT P0, RZ, R9, 0x7fffffff, RZ, 0xc0, !PT ;  /* 0x7fffffff09ff7812 */ /* 0x000fc8000780c0ff */
[----:B------:R-:W0:Y:S02]  /*128c0*/  DFMA R8, R8, R10, +INF ;  /* 0x7ff000000808742b */ /* 0x000e24000000000a */
[----:B0-----:R-:W-:Y:S02]  /*128d0*/  FSEL R40, R8, RZ, P0 ;  /* 0x000000ff08287208 */ /* 0x001fe40000000000 */
[----:B------:R-:W-:Y:S01]  /*128e0*/  FSEL R41, R9, -QNAN , P0 ;  /* 0xfff0000009297808 */ /* 0x000fe20000000000 */
[----:B------:R-:W-:Y:S06]  /*128f0*/  BRA `(.L_x_8576) ;  /* 0x0000002c00a07947 */ /* 0x000fec0003800000 */
.L_x_8577:
[----:B------:R-:W0:Y:S02]  /*12900*/  DSETP.GEU.AND P0, PT, R22, 1, PT ;  /* 0x3ff000001600742a */ /* 0x000e240003f0e000 */
[----:B0-----:R-:W-:Y:S05]  /*12910*/  @P0 BRA `(.L_x_8591) ;  /* 0x0000000400b80947 */ /* 0x001fea0003800000 */
[----:B------:R-:W0:Y:S01]  /*12920*/  DADD R12, -R22, 1 ;  /* 0x3ff00000160c7429 */ /* 0x000e220000000100 */
[----:B------:R-:W-:-:S15]  /*12930*/  BSSY.RECONVERGENT B3, `(.L_x_8592) ;  /* 0x0000039000037945 */ /* 0x000fde0003800200 */
[----:B------:R-:W-:-:S15]  /*12940*/  NOP ;  /* 0x0000000000007918 */ /* 0x000fde0000000000 */
[----:B------:R-:W-:-:S15]  /*12950*/  NOP ;  /* 0x0000000000007918 */ /* 0x000fde0000000000 */
[----:B------:R-:W-:-:S15]  /*12960*/  NOP ;  /* 0x0000000000007918 */ /* 0x000fde0000000000 */
[----:B------:R-:W-:-:S03]  /*12970*/  NOP ;  /* 0x0000000000007918 */ /* 0x000fc60000000000 */
[----:B0-----:R-:W0:Y:S02]  /*12980*/  DMUL R12, R32, R12 ;  /* 0x0000000c200c7228 */ /* 0x001e240000000000 */
[----:B0-----:R-:W0:Y:S01]  /*12990*/  MUFU.RSQ64H R19, R13 ;  /* 0x0000000d00137308 */ /* 0x001e220000001c00 */
[----:B------:R-:W-:-:S05]  /*129a0*/  VIADD R18, R13, 0xfcb00000 ;  /* 0xfcb000000d127836 */ /* 0x000fca0000000000 */
        /* <DEDUP_REMOVED lines=25> */
[----:B0-----:R-:W-:Y:S02]  /*12b40*/  VIADD R15, R11, 0xfff00000 ;  /* 0xfff000000b0f7836 */ /* 0x001fe40000000000 */
[----:B------:R-:W-:-:S15]  /*12b50*/  IMAD.MOV.U32 R14, RZ, RZ, R10 ;  /* 0x000000ffff0e7224 */ /* 0x000fde00078e000a */
[----:B------:R-:W-:-:S15]  /*12b60*/  NOP ;  /* 0x0000000000007918 */ /* 0x000fde0000000000 */
[----:B------:R-:W-:-:S15]  /*12b70*/  NOP ;  /* 0x0000000000007918 */ /* 0x000fde0000000000 */
[----:B------:R-:W-:-:S15]  /*12b80*/  NOP ;  /* 0x0000000000007918 */ /* 0x000fde0000000000 */
        /* <DEDUP_REMOVED lines=13> */
[----:B------:R-:W-:Y:S01]  /*12c60*/  MOV R11, R35 ;  /* 0x00000023000b7202 */ /* 0x000fe20000000f00 */
[----:B------:R-:W-:Y:S01]  /*12c70*/  IMAD.MOV.U32 R10, RZ, RZ, R34 ;  /* 0x000000ffff0a7224 */ /* 0x000fe200078e0022 */
[----:B------:R-:W-:Y:S01]  /*12c80*/  MOV R14, 0x12cc0 ;  /* 0x00012cc0000e7802 */ /* 0x000fe20000000f00 */
[----:B------:R-:W-:Y:S02]  /*12c90*/  IMAD.MOV.U32 R8, RZ, RZ, R20 ;  /* 0x000000ffff087224 */ /* 0x000fe400078e0014 */
[----:B------:R-:W-:-:S07]  /*12ca0*/  IMAD.MOV.U32 R9, RZ, RZ, R21 ;  /* 0x000000ffff097224 */ /* 0x000fce00078e0015 */
[----:B------:R-:W-:Y:S05]  /*12cb0*/  CALL.REL.NOINC `($__internal_19_$__cuda_sm20_dsqrt_rn_f64_mediumpath_v1) ;  /* 0x000005a400a07944 */ /* 0x000fea0003c00000 */
.L_x_8593:
[----:B------:R-:W-:Y:S05]  /*12cc0*/  BSYNC.RECONVERGENT B3 ;  /* 0x0000000000037941 */ /* 0x000fea0003800200 */
.L_x_8592:
[----:B------:R-:W0:Y:S01]  /*12cd0*/  MUFU.RCP64H R11, R9 ;  /* 0x00000009000b7308 */ /* 0x000e220000001800 */
        /* <DEDUP_REMOVED lines=46> */
.L_x_8595:
[----:B------:R-:W-:Y:S05]  /*12fc0*/  BSYNC.RECONVERGENT B3 ;  /* 0x0000000000037941 */ /* 0x000fea0003800200 */
.L_x_8594:
[----:B------:R-:W-:Y:S01]  /*12fd0*/  MOV R40, R20 ;  /* 0x0000001400287202 */ /* 0x000fe20000000f00 */
[----:B------:R-:W-:Y:S01]  /*12fe0*/  IMAD.MOV.U32 R41, RZ, RZ, R21 ;  /* 0x000000ffff297224 */ /* 0x000fe200078e0015 */
[----:B------:R-:W-:Y:S06]  /*12ff0*/  BRA `(.L_x_8576) ;  /* 0x0000002400e07947 */ /* 0x000fec0003800000 */
.L_x_8591:
[----:B------:R-:W0:Y:S01]  /*13000*/  DMUL R12, R32, R30 ;  /* 0x0000001e200c7228 */ /* 0x000e220000000000 */
[----:B------:R-:W-:Y:S01]  /*13010*/  BSSY.RECONVERGENT B3, `(.L_x_8596) ;  /* 0x0000034000037945 */ /* 0x000fe20003800200 */
        /* <DEDUP_REMOVED lines=47> */
[----:B------:R-:W-:-:S07]  /*13310*/  MOV R14, 0x13330 ;  /* 0x00013330000e7802 */ /* 0x000fce0000000f00 */
[----:B------:R-:W-:Y:S05]  /*13320*/  CALL.REL.NOINC `($__internal_19_$__cuda_sm20_dsqrt_rn_f64_mediumpath_v1) ;  /* 0x000005a000047944 */ /* 0x000fea0003c00000 */
[----:B------:R-:W-:Y:S02]  /*13330*/  IMAD.MOV.U32 R40, RZ, RZ, R8 ;  /* 0x000000ffff287224 */ /* 0x000fe400078e0008 */
[----:B------:R-:W-:-:S07]  /*13340*/  IMAD.MOV.U32 R41, RZ, RZ, R9 ;  /* 0x000000ffff297224 */ /* 0x000fce00078e0009 */
.L_x_8597:
[----:B------:R-:W-:Y:S05]  /*13350*/  BSYNC.RECONVERGENT B3 ;  /* 0x0000000000037941 */ /* 0x000fea0003800200 */
.L_x_8596:
        /* <DEDUP_REMOVED lines=58> */
.L_x_8600:
[----:B------:R-:W-:Y:S05]  /*13700*/  BSYNC.RECONVERGENT B3 ;  /* 0x0000000000037941 */ /* 0x000fea0003800200 */
.L_x_8599:
        /* <DEDUP_REMOVED lines=78> */
.L_x_8598:
        /* <DEDUP_REMOVED lines=16> */
[----:B------:R-:W-:Y:S01]  /*13cf0*/  IMAD.MOV.U32 R13, RZ, RZ, 0x43300000 ;  /* 0x43300000ff0d7424 */ /* 0x000fe200078e00ff */
[----:B------:R-:W-:Y:S01]  /*13d00*/  LEA.HI R0, R41, R0, RZ, 0xc ;  /* 0x0000000029007211 */ /* 0x000fe200078f60ff */
[----:B------:R-:W-:Y:S01]  /*13d10*/  UMOV UR4, 0x80000000 ;  /* 0x8000000000047882 */ /* 0x000fe20000000000 */
[----:B------:R-:W-:Y:S01]  /*13d20*/  LOP3.LUT R9, R8, 0x3ff00000, RZ, 0xfc, !PT ;  /* 0x3ff0000008097812 */ /* 0x000fe200078efcff */
[----:B------:R-:W-:Y:S01]  /*13d30*/  UMOV UR5, 0x43300000 ;  /* 0x4330000000057882 */ /* 0x000fe20000000000 */
[----:B------:R-:W-:Y:S02]  /*13d40*/  MOV R8, R40 ;  /* 0x0000002800087202 */ /* 0x000fe40000000f00 */
[----:B------:R-:W-:-:S13]  /*13d50*/  ISETP.GE.U32.AND P0, PT, R9, 0x3ff6a09f, PT ;  /* 0x3ff6a09f0900780c */ /* 0x000fda0003f06070 */
[----:B------:R-:W-:Y:S02]  /*13d60*/  @P0 VIADD R11, R9, 0xfff00000 ;  /* 0xfff00000090b0836 */ /* 0x000fe40000000000 */
[----:B------:R-:W-:Y:S02]  /*13d70*/  @P0 VIADD R0, R0, 0x1 ;  /* 0x0000000100000836 */ /* 0x000fe40000000000 */
[----:B------:R-:W-:-:S03]  /*13d80*/  @P0 IMAD.MOV.U32 R9, RZ, RZ, R11 ;  /* 0x000000ffff090224 */ /* 0x000fc600078e000b */
[----:B------:R-:W-:-:S03]  /*13d90*/  LOP3.LUT R12, R0, 0x80000000, RZ, 0x3c, !PT ;  /* 0x80000000000c7812 */ /* 0x000fc600078e3cff */
        /* <DEDUP_REMOVED lines=160> */
.L_x_8601:
[----:B------:R-:W-:Y:S01]  /*147a0*/  IMAD.MOV.U32 R10, RZ, RZ, 0x0 ;  /* 0x00000000ff0a7424 */ /* 0x000fe200078e00ff */
[----:B------:R-:W-:Y:S01]  /*147b0*/  LOP3.LUT P0, RZ, R9, 0x7fffffff, RZ, 0xc0, !PT ;  /* 0x7fffffff09ff7812 */ /* 0x000fe2000780c0ff */
[----:B------:R-:W-:-:S06]  /*147c0*/  IMAD.MOV.U32 R11, RZ, RZ, 0x7ff00000 ;  /* 0x7ff00000ff0b7424 */ /* 0x000fcc00078e00ff */
[----:B------:R-:W0:Y:S02]  /*147d0*/  DFMA R8, R8, R10, +INF ;  /* 0x7ff000000808742b */ /* 0x000e24000000000a */
[----:B0-----:R-:W-:Y:S02]  /*147e0*/  FSEL R40, R8, RZ, P0 ;  /* 0x000000ff08287208 */ /* 0x001fe40000000000 */
[----:B------:R-:W-:Y:S01]  /*147f0*/  FSEL R41, R9, -QNAN , P0 ;  /* 0xfff0000009297808 */ /* 0x000fe20000000000 */
[----:B------:R-:W-:Y:S06]  /*14800*/  BRA `(.L_x_8576) ;  /* 0x0000000c00dc7947 */ /* 0x000fec0003800000 */
.L_x_8572:
[----:B------:R-:W0:Y:S01]  /*14810*/  DFMA R12, R2, R2, -1 ;  /* 0xbff00000020c742b */ /* 0x000e220000000002 */
        /* <DEDUP_REMOVED lines=49> */
[----:B------:R-:W-:Y:S02]  /*14b30*/  IMAD.MOV.U32 R11, RZ, RZ, R35 ;  /* 0x000000ffff0b7224 */ /* 0x000fe400078e0023 */
[----:B------:R-:W-:Y:S02]  /*14b40*/  IMAD.MOV.U32 R8, RZ, RZ, R20 ;  /* 0x000000ffff087224 */ /* 0x000fe400078e0014 */
[----:B------:R-:W-:-:S07]  /*14b50*/  IMAD.MOV.U32 R9, RZ, RZ, R21 ;  /* 0x000000ffff097224 */ /* 0x000fce00078e0015 */
[----:B------:R-:W-:Y:S05]  /*14b60*/  CALL.REL.NOINC `($__internal_19_$__cuda_sm20_dsqrt_rn_f64_mediumpath_v1) ;  /* 0x0000058400f47944 */ /* 0x000fea0003c00000 */
.L_x_8603:
[----:B------:R-:W-:Y:S05]  /*14b70*/  BSYNC.RECONVERGENT B3 ;  /* 0x0000000000037941 */ /* 0x000fea0003800200 */
.L_x_8602:
[----:B------:R-:W0:Y:S01]  /*14b80*/  DADD R8, R2, R8 ;  /* 0x0000000002087229 */ /* 0x000e220000000008 */
[----:B------:R-:W-:Y:S01]  /*14b90*/  IMAD.MOV.U32 R13, RZ, RZ, -0x3ff ;  /* 0xfffffc01ff0d7424 */ /* 0x000fe200078e00ff */
[----:B0-----:R-:W-:Y:S01]  /*14ba0*/  ISETP.GT.AND P0, PT, R9, 0xfffff, PT ;  /* 0x000fffff0900780c */ /* 0x001fe20003f04270 */
[--C-:B------:R-:W-:Y:S01]  /*14bb0*/  IMAD.MOV.U32 R11, RZ, RZ, R9.reuse ;  /* 0x000000ffff0b7224 */ /* 0x100fe200078e0009 */
[----:B------:R-:W-:Y:S01]  /*14bc0*/  MOV R10, R8 ;  /* 0x00000008000a7202 */ /* 0x000fe20000000f00 */
[----:B------:R-:W-:-:S10]  /*14bd0*/  IMAD.MOV.U32 R0, RZ, RZ, R9 ;  /* 0x000000ffff007224 */ /* 0x000fd400078e0009 */
[----:B------:R-:W-:-:S15]  /*14be0*/  @!P0 MOV R13, 0xfffffbcb ;  /* 0xfffffbcb000d8802 */ /* 0x000fde0000000f00 */
[----:B------:R-:W-:-:S15]  /*14bf0*/  NOP ;  /* 0x0000000000007918 */ /* 0x000fde0000000000 */
[----:B------:R-:W-:-:S15]  /*14c00*/  NOP ;  /* 0x0000000000007918 */ /* 0x000fde0000000000 */
[----:B------:R-:W-:-:S04]  /*14c10*/  NOP ;  /* 0x0000000000007918 */ /* 0x000fc80000000000 */
        /* <DEDUP_REMOVED lines=30> */
[----:B------:R-:W-:Y:S01]  /*14e00*/  MOV R12, RZ ;  /* 0x000000ff000c7202 */ /* 0x000fe20000000f00 */
        /* <DEDUP_REMOVED lines=145> */
.L_x_8604:
[----:B------:R-:W-:Y:S01]  /*15720*/  IMAD.MOV.U32 R8, RZ, RZ, 0x0 ;  /* 0x00000000ff087424 */ /* 0x000fe200078e00ff */
[----:B------:R-:W-:Y:S01]  /*15730*/  LOP3.LUT P0, RZ, R11, 0x7fffffff, RZ, 0xc0, !PT ;  /* 0x7fffffff0bff7812 */ /* 0x000fe2000780c0ff */
[----:B------:R-:W-:-:S06]  /*15740*/  IMAD.MOV.U32 R9, RZ, RZ, 0x7ff00000 ;  /* 0x7ff00000ff097424 */ /* 0x000fcc00078e00ff */
[----:B------:R-:W0:Y:S02]  /*15750*/  DFMA R10, R10, R8, +INF ;  /* 0x7ff000000a0a742b */ /* 0x000e240000000008 */
[----:B0-----:R-:W-:Y:S02]  /*15760*/  FSEL R40, R10, RZ, P0 ;  /* 0x000000ff0a287208 */ /* 0x001fe40000000000 */
[----:B------:R-:W-:-:S07]  /*15770*/  FSEL R41, R11, -QNAN , P0 ;  /* 0xfff000000b297808 */ /* 0x000fce0000000000 */
.L_x_8576:
[----:B------:R-:W-:Y:S05]  /*15780*/  BSYNC.RECONVERGENT B2 ;  /* 0x0000000000027941 */ /* 0x000fea0003800200 */
.L_x_8571:
[----:B------:R-:W0:Y:S01]  /*15790*/  DSETP.GEU.AND P0, PT, R22, 5.9666725849601653946e-154, PT ;  /* 0x202000001600742a */ /* 0x000e220003f0e000 */
[----:B------:R-:W-:Y:S04]  /*157a0*/  BSSY.RECONVERGENT B3, `(.L_x_8605) ;  /* 0x0000465000037945 */ /* 0x000fe80003800200 */
[----:B------:R-:W-:-:S15]  /*157b0*/  BSSY.RELIABLE B2, `(.L_x_8606) ;  /* 0x0000252000027945 */ /* 0x000fde0003800100 */
[----:B------:R-:W-:-:S15]  /*157c0*/  NOP ;  /* 0x0000000000007918 */ /* 0x000fde0000000000 */
[----:B------:R-:W-:-:S15]  /*157d0*/  NOP ;  /* 0x0000000000007918 */ /* 0x000fde0000000000 */
[----:B------:R-:W-:-:S14]  /*157e0*/  NOP ;  /* 0x0000000000007918 */ /* 0x000fdc0000000000 */
[----:B0-----:R-:W0:-:S15]  /*157f0*/  @!P0 DMUL R22, R22, 9.00719925474099200000e+15 ;  /* 0x4340000016168828 */ /* 0x001e1e0000000000 */
[----:B------:R-:W-:-:S15]  /*15800*/  NOP ;  /* 0x0000000000007918 */ /* 0x000fde0000000000 */
[----:B------:R-:W-:-:S15]  /*15810*/  NOP ;  /* 0x0000000000007918 */ /* 0x000fde0000000000 */
[----:B------:R-:W-:-:S15]  /*15820*/  NOP ;  /* 0x0000000000007918 */ /* 0x000fde0000000000 */
[----:B------:R-:W-:-:S04]  /*15830*/  NOP ;  /* 0x0000000000007918 */ /* 0x000fc80000000000 */
[----:B------:R1:W2:Y:S02]  /*15840*/  @!P0 DMUL R42, R2, 9.00719925474099200000e+15 ;  /* 0x43400000022a8828 */ /* 0x0002a40000000000 */
[----:B012---:R-:W-:Y:S05]  /*15850*/  @!P0 BRA `(.L_x_8607) ;  /* 0x00000024001c8947 */ /* 0x007fea0003800000 */
        /* <DEDUP_REMOVED lines=45> */
[----:B------:R-:W-:Y:S01]  /*15b30*/  MOV R0, 0x15b70 ;  /* 0x00015b7000007802 */ /* 0x000fe20000000f00 */
[----:B------:R-:W-:Y:S02]  /*15b40*/  IMAD.MOV.U32 R14, RZ, RZ, R22 ;  /* 0x000000ffff0e7224 */ /* 0x000fe400078e0016 */
[----:B------:R-:W-:-:S07]  /*15b50*/  IMAD.MOV.U32 R15, RZ, RZ, R23 ;  /* 0x000000ffff0f7224 */ /* 0x000fce00078e0017 */
[----:B------:R-:W-:Y:S05]  /*15b60*/  CALL.REL.NOINC `($__internal_18_$__cuda_sm20_div_rn_f64_full) ;  /* 0x0000056c00d87944 */ /* 0x000fea0003c00000 */
.L_x_8609:
[----:B------:R-:W-:Y:S05]  /*15b70*/  BSYNC.RECONVERGENT B4 ;  /* 0x0000000000047941 */ /* 0x000fea0003800200 */
.L_x_8608:
[----:B------:R-:W-:Y:S01]  /*15b80*/  UMOV UR4, 0x703afb7f ;  /* 0x703afb7f00047882 */ /* 0x000fe20000000000 */
[----:B------:R-:W-:Y:S02]  /*15b90*/  UMOV UR5, 0x3fe488ce ;  /* 0x3fe488ce00057882 */ /* 0x000fe40000000000 */
[----:B------:R-:W0:Y:S02]  /*15ba0*/  DSETP.GT.AND P0, PT, R20, UR4, PT ;  /* 0x0000000414007e2a */ /* 0x000e24000bf04000 */
[----:B0-----:R-:W-:Y:S05]  /*15bb0*/  @!P0 BREAK.RELIABLE B2 ;  /* 0x0000000000028942 */ /* 0x001fea0003800100 */
[----:B------:R-:W-:Y:S05]  /*15bc0*/  @!P0 BRA `(.L_x_8610) ;  /* 0x0000003000508947 */ /* 0x000fea0003800000 */
[----:B------:R-:W0:Y:S01]  /*15bd0*/  DSETP.GEU.AND P0, PT, R24, 1.7347234759768070944e-18, PT ;  /* 0x3c4000001800742a */ /* 0x000e220003f0e000 */
[----:B------:R-:W-:-:S15]  /*15be0*/  BSSY.RECONVERGENT B4, `(.L_x_8607) ;  /* 0x000020e000047945 */ /* 0x000fde0003800200 */
[----:B------:R-:W-:-:S15]  /*15bf0*/  NOP ;  /* 0x0000000000007918 */ /* 0x000fde0000000000 */
[----:B------:R-:W-:-:S15]  /*15c00*/  NOP ;  /* 0x0000000000007918 */ /* 0x000fde0000000000 */
[----:B------:R-:W-:-:S15]  /*15c10*/  NOP ;  /* 0x0000000000007918 */ /* 0x000fde0000000000 */
[----:B------:R-:W-:-:S03]  /*15c20*/  NOP ;  /* 0x0000000000007918 */ /* 0x000fc60000000000 */
[----:B0-----:R-:W0:Y:S02]  /*15c30*/  DSETP.NEU.OR P0, PT, R22, 1, P0 ;  /* 0x3ff000001600742a */ /* 0x001e24000070d400 */
[----:B0-----:R-:W-:Y:S05]  /*15c40*/  @P0 BRA `(.L_x_8611) ;  /* 0x0000000400dc0947 */ /* 0x001fea0003800000 */
[----:B------:R-:W0:Y:S01]  /*15c50*/  MUFU.RSQ64H R19, R25 ;  /* 0x0000001900137308 */ /* 0x000e220000001c00 */
[----:B------:R-:W-:Y:S01]  /*15c60*/  VIADD R18, R25, 0xfcb00000 ;  /* 0xfcb0000019127836 */ /* 0x000fe20000000000 */
[----:B------:R-:W-:Y:S01]  /*15c70*/  MOV R11, 0x3fd80000 ;  /* 0x3fd80000000b7802 */ /* 0x000fe20000000f00 */
[----:B------:R-:W-:Y:S01]  /*15c80*/  IMAD.MOV.U32 R10, RZ, RZ, 0x0 ;  /* 0x00000000ff0a7424 */ /* 0x000fe200078e00ff */
[----:B------:R-:W-:Y:S02]  /*15c90*/  BSSY.RECONVERGENT B5, `(.L_x_8612) ;  /* 0x0000031000057945 */ /* 0x000fe40003800200 */
        /* <DEDUP_REMOVED lines=42> */
[----:B------:R-:W-:Y:S01]  /*15f40*/  IMAD.MOV.U32 R9, RZ, RZ, R13 ;  /* 0x000000ffff097224 */ /* 0x000fe200078e000d */
[----:B------:R-:W-:Y:S01]  /*15f50*/  MOV R13, R25 ;  /* 0x00000019000d7202 */ /* 0x000fe20000000f00 */
[----:B------:R-:W-:-:S07]  /*15f60*/  IMAD.MOV.U32 R12, RZ, RZ, R24 ;  /* 0x000000ffff0c7224 */ /* 0x000fce00078e0018 */
[----:B------:R-:W-:Y:S05]  /*15f70*/  CALL.REL.NOINC `($__internal_19_$__cuda_sm20_dsqrt_rn_f64_mediumpath_v1) ;  /* 0x0000057000f07944 */ /* 0x000fea0003c00000 */
[----:B------:R-:W-:Y:S02]  /*15f80*/  IMAD.MOV.U32 R42, RZ, RZ, R8 ;  /* 0x000000ffff2a7224 */ /* 0x000fe400078e0008 */
[----:B------:R-:W-:-:S07]  /*15f90*/  IMAD.MOV.U32 R43, RZ, RZ, R9 ;  /* 0x000000ffff2b7224 */ /* 0x000fce00078e0009 */
.L_x_8613:
[----:B------:R-:W-:Y:S05]  /*15fa0*/  BSYNC.RECONVERGENT B5 ;  /* 0x0000000000057941 */ /* 0x000fea0003800200 */
.L_x_8612:
[----:B------:R-:W0:Y:S01]  /*15fb0*/  DADD R12, R2, 1 ;  /* 0x3ff00000020c7429 */ /* 0x000e220000000000 */
[----:B------:R-:W-:Y:S01]  /*15fc0*/  IMAD.MOV.U32 R8, RZ, RZ, 0x0 ;  /* 0x00000000ff087424 */ /* 0x000fe200078e00ff */
[----:B------:R-:W-:Y:S01]  /*15fd0*/  MOV R9, 0x3fd80000 ;  /* 0x3fd8000000097802 */ /* 0x000fe20000000f00 */
[----:B------:R-:W-:-:S15]  /*15fe0*/  BSSY.RECONVERGENT B5, `(.L_x_8614) ;  /* 0x0000039000057945 */ /* 0x000fde0003800200 */
[----:B------:R-:W-:-:S15]  /*15ff0*/  NOP ;  /* 0x0000000000007918 */ /* 0x000fde0000000000 */
[----:B------:R-:W-:-:S15]  /*16000*/  NOP ;  /* 0x0000000000007918 */ /* 0x000fde0000000000 */
[----:B------:R-:W-:-:S15]  /*16010*/  NOP ;  /* 0x0000000000007918 */ /* 0x000fde0000000000 */
[----:B------:R-:W-:-:S01]  /*16020*/  NOP ;  /* 0x0000000000007918 */ /* 0x000fc20000000000 */
[----:B0-----:R-:W0:Y:S02]  /*16030*/  DMUL R12, R12, 0.5 ;  /* 0x3fe000000c0c7828 */ /* 0x001e240000000000 */
        /* <DEDUP_REMOVED lines=49> */
[----:B------:R-:W-:Y:S01]  /*16350*/  MOV R2, R8 ;  /* 0x0000000800027202 */ /* 0x000fe20000000f00 */
[----:B------:R-:W-:-:S07]  /*16360*/  IMAD.MOV.U32 R3, RZ, RZ, R9 ;  /* 0x000000ffff037224 */ /* 0x000fce00078e0009 */
.L_x_8615:
[----:B------:R-:W-:Y:S05]  /*16370*/  BSYNC.RECONVERGENT B5 ;  /* 0x0000000000057941 */ /* 0x000fea0003800200 */
.L_x_8614:
[----:B------:R0:W1:Y:S01]  /*16380*/  DMUL R42, R2, R42 ;  /* 0x0000002a022a7228 */ /* 0x0000620000000000 */
[----:B------:R-:W-:Y:S02]  /*16390*/  IMAD.MOV.U32 R22, RZ, RZ, 0x0 ;  /* 0x00000000ff167424 */ /* 0x000fe400078e00ff */
[----:B------:R-:W-:Y:S01]  /*163a0*/  IMAD.MOV.U32 R23, RZ, RZ, 0x3ff00000 ;  /* 0x3ff00000ff177424 */ /* 0x000fe200078e00ff */
[----:B01----:R-:W-:Y:S06]  /*163b0*/  BRA `(.L_x_8616) ;  /* 0x0000001800407947 */ /* 0x003fec0003800000 */
.L_x_8611:
        /* <DEDUP_REMOVED lines=13> */
[----:B------:R-:W-:Y:S01]  /*16490*/  MOV R8, 0x1 ;  /* 0x0000000100087802 */ /* 0x000fe20000000f00 */
        /* <DEDUP_REMOVED lines=55> */
.L_x_8621:
[----:B------:R-:W-:Y:S05]  /*16810*/  BSYNC.RECONVERGENT B7 ;  /* 0x0000000000077941 */ /* 0x000fea0003800200 */
.L_x_8620:
[----:B------:R-:W-:Y:S02]  /*16820*/  IMAD.MOV.U32 R42, RZ, RZ, R20 ;  /* 0x000000ffff2a7224 */ /* 0x000fe400078e0014 */
[----:B------:R-:W-:-:S07]  /*16830*/  IMAD.MOV.U32 R43, RZ, RZ, R21 ;  /* 0x000000ffff2b7224 */ /* 0x000fce00078e0015 */
.L_x_8619:
[----:B------:R-:W-:Y:S05]  /*16840*/  BSYNC.RECONVERGENT B5 ;  /* 0x0000000000057941 */ /* 0x000fea0003800200 */
.L_x_8618:
[----:B------:R-:W0:Y:S01]  /*16850*/  DSETP.GEU.AND P0, PT, R30, RZ, PT ;  /* 0x000000ff1e00722a */ /* 0x000e220003f0e000 */
[----:B------:R-:W-:-:S15]  /*16860*/  BSSY.RECONVERGENT B5, `(.L_x_8622) ;  /* 0x0000045000057945 */ /* 0x000fde0003800200 */
[----:B------:R-:W-:-:S15]  /*16870*/  NOP ;  /* 0x0000000000007918 */ /* 0x000fde0000000000 */
[----:B------:R-:W-:-:S15]  /*16880*/  NOP ;  /* 0x0000000000007918 */ /* 0x000fde0000000000 */
[----:B------:R-:W-:-:S15]  /*16890*/  NOP ;  /* 0x0000000000007918 */ /* 0x000fde0000000000 */
[----:B------:R-:W-:-:S03]  /*168a0*/  NOP ;  /* 0x0000000000007918 */ /* 0x000fc60000000000 */
[----:B0-----:R0:W1:Y:S02]  /*168b0*/  @!P0 DADD R24, -R30, R26 ;  /* 0x000000001e188229 */ /* 0x001064000000011a */
[----:B01----:R-:W-:Y:S05]  /*168c0*/  @!P0 BRA `(.L_x_8623) ;  /* 0x0000000000f88947 */ /* 0x003fea0003800000 */
[----:B------:R-:W0:Y:S02]  /*168d0*/  DSETP.NEU.AND P0, PT, R30, RZ, PT ;  /* 0x000000ff1e00722a */ /* 0x000e240003f0d000 */
[----:B0-----:R-:W-:Y:S05]  /*168e0*/  @!P0 BRA `(.L_x_8623) ;  /* 0x0000000000f08947 */ /* 0x001fea0003800000 */
        /* <DEDUP_REMOVED lines=57> */
.L_x_8625:
[----:B------:R-:W-:Y:S05]  /*16c80*/  BSYNC.RECONVERGENT B7 ;  /* 0x0000000000077941 */ /* 0x000fea0003800200 */
.L_x_8624:
[----:B------:R-:W-:Y:S02]  /*16c90*/  IMAD.MOV.U32 R24, RZ, RZ, R20 ;  /* 0x000000ffff187224 */ /* 0x000fe400078e0014 */
[----:B------:R-:W-:-:S07]  /*16ca0*/  IMAD.MOV.U32 R25, RZ, RZ, R21 ;  /* 0x000000ffff197224 */ /* 0x000fce00078e0015 */
.L_x_8623:
[----:B------:R-:W-:Y:S05]  /*16cb0*/  BSYNC.RECONVERGENT B5 ;  /* 0x0000000000057941 */ /* 0x000fea0003800200 */
.L_x_8622:
[----:B------:R-:W0:Y:S01]  /*16cc0*/  DMUL R8, R24, 0.5 ;  /* 0x3fe0000018087828 */ /* 0x000e220000000000 */
[----:B------:R-:W-:-:S15]  /*16cd0*/  BSSY.RECONVERGENT B5, `(.L_x_8626) ;  /* 0x0000046000057945 */ /* 0x000fde0003800200 */
[----:B------:R-:W-:-:S15]  /*16ce0*/  NOP ;  /* 0x0000000000007918 */ /* 0x000fde0000000000 */
[----:B------:R-:W-:-:S15]  /*16cf0*/  NOP ;  /* 0x0000000000007918 */ /* 0x000fde0000000000 */
[----:B------:R-:W-:-:S15]  /*16d00*/  NOP ;  /* 0x0000000000007918 */ /* 0x000fde0000000000 */
[----:B------:R-:W-:-:S03]  /*16d10*/  NOP ;  /* 0x0000000000007918 */ /* 0x000fc60000000000 */
[----:B------:R-:W-:-:S15]  /*16d20*/  DADD R2, R22, R2 ;  /* 0x0000000016027229 */ /* 0x000fde0000000002 */
        /* <DEDUP_REMOVED lines=11> */
[----:B------:R-:W-:Y:S01]  /*16de0*/  VIADD R18, R13, 0xfcb00000 ;  /* 0xfcb000000d127836 */ /* 0x000fe20000000000 */
[----:B------:R-:W-:Y:S01]  /*16df0*/  MOV R9, 0x3fd80000 ;  /* 0x3fd8000000097802 */ /* 0x000fe20000000f00 */
[----:B------:R-:W-:-:S03]  /*16e00*/  IMAD.MOV.U32 R8, RZ, RZ, 0x0 ;  /* 0x00000000ff087424 */ /* 0x000fc600078e00ff */
        /* <DEDUP_REMOVED lines=43> */
[----:B------:R-:W-:Y:S01]  /*170c0*/  IMAD.MOV.U32 R8, RZ, RZ, R14 ;  /* 0x000000ffff087224 */ /* 0x000fe200078e000e */
[----:B------:R-:W-:Y:S01]  /*170d0*/  MOV R14, 0x17110 ;  /* 0x00017110000e7802 */ /* 0x000fe20000000f00 */
[----:B------:R-:W-:Y:S01]  /*170e0*/  IMAD.MOV.U32 R9, RZ, RZ, R15 ;  /* 0x000000ffff097224 */ /* 0x000fe200078e000f */
[----:B------:R-:W-:-:S07]  /*170f0*/  MOV R15, R3 ;  /* 0x00000003000f7202 */ /* 0x000fce0000000f00 */
[----:B------:R-:W-:Y:S05]  /*17100*/  CALL.REL.NOINC `($__internal_19_$__cuda_sm20_dsqrt_rn_f64_mediumpath_v1) ;  /* 0x00000560008c7944 */ /* 0x000fea0003c00000 */
[----:B------:R-:W-:Y:S02]  /*17110*/  IMAD.MOV.U32 R42, RZ, RZ, R8 ;  /* 0x000000ffff2a7224 */ /* 0x000fe400078e0008 */
[----:B------:R-:W-:-:S07]  /*17120*/  IMAD.MOV.U32 R43, RZ, RZ, R9 ;  /* 0x000000ffff2b7224 */ /* 0x000fce00078e0009 */
.L_x_8627:
[----:B------:R-:W-:Y:S05]  /*17130*/  BSYNC.RECONVERGENT B5 ;  /* 0x0000000000057941 */ /* 0x000fea0003800200 */
.L_x_8626:
[----:B------:R-:W-:Y:S05]  /*17140*/  BRA `(.L_x_8616) ;  /* 0x0000000800dc7947 */ /* 0x000fea0003800000 */
.L_x_8617:
[----:B------:R-:W0:Y:S02]  /*17150*/  DSETP.GT.AND P0, PT, R22, 1, PT ;  /* 0x3ff000001600742a */ /* 0x000e240003f04000 */
[----:B0-----:R-:W-:Y:S05]  /*17160*/  @!P0 BRA `(.L_x_8628) ;  /* 0x0000000400dc8947 */ /* 0x001fea0003800000 */
[----:B------:R-:W0:Y:S01]  /*17170*/  DMUL R12, R32, R30 ;  /* 0x0000001e200c7228 */ /* 0x000e220000000000 */
[----:B------:R-:W-:Y:S01]  /*17180*/  IMAD.MOV.U32 R10, RZ, RZ, 0x0 ;  /* 0x00000000ff0a7424 */ /* 0x000fe200078e00ff */
[----:B0-----:R-:W0:Y:S01]  /*17190*/  MUFU.RSQ64H R19, R13 ;  /* 0x0000000d00137308 */ /* 0x001e220000001c00 */
[----:B------:R-:W-:Y:S01]  /*171a0*/  VIADD R18, R13, 0xfcb00000 ;  /* 0xfcb000000d127836 */ /* 0x000fe20000000000 */
[----:B------:R-:W-:Y:S01]  /*171b0*/  BSSY.RECONVERGENT B5, `(.L_x_8629) ;  /* 0x000003e000057945 */ /* 0x000fe20003800200 */
        /* <DEDUP_REMOVED lines=32> */
[----:B------:R-:W-:-:S15]  /*173c0*/  DMUL R2, R24, 8.11296384146066816958e+31 ;  /* 0x4690000018027828 */ /* 0x000fde0000000000 */
        /* <DEDUP_REMOVED lines=14> */
[----:B------:R1:W2:-:S15]  /*174b0*/  DMUL R2, R22, R2 ;  /* 0x0000000216027228 */ /* 0x00029e0000000000 */
[----:B------:R-:W-:-:S15]  /*174c0*/  NOP ;  /* 0x0000000000007918 */ /* 0x000fde0000000000 */
[----:B------:R-:W-:-:S15]  /*174d0*/  NOP ;  /* 0x0000000000007918 */ /* 0x000fde0000000000 */
[----:B------:R-:W-:-:S15]  /*174e0*/  NOP ;  /* 0x0000000000007918 */ /* 0x000fde0000000000 */
[----:B------:R-:W-:-:S04]  /*174f0*/  NOP ;  /* 0x0000000000007918 */ /* 0x000fc80000000000 */
[----:B0-----:R1:W0:Y:S02]  /*17500*/  DFMA R8, R24, R14, R20 ;  /* 0x0000000e1808722b */ /* 0x0012240000000014 */
[----:B012---:R-:W-:Y:S05]  /*17510*/  @!P0 BRA `(.L_x_8630) ;  /* 0x00000000001c8947 */ /* 0x007fea0003800000 */
[----:B------:R-:W-:Y:S01]  /*17520*/  IMAD.MOV.U32 R0, RZ, RZ, R10 ;  /* 0x000000ffff007224 */ /* 0x000fe200078e000a */
[----:B------:R-:W-:Y:S01]  /*17530*/  MOV R9, R21 ;  /* 0x0000001500097202 */ /* 0x000fe20000000f00 */
[----:B------:R-:W-:Y:S01]  /*17540*/  IMAD.MOV.U32 R10, RZ, RZ, R24 ;  /* 0x000000ffff0a7224 */ /* 0x000fe200078e0018 */
[----:B------:R-:W-:Y:S01]  /*17550*/  MOV R14, 0x17590 ;  /* 0x00017590000e7802 */ /* 0x000fe20000000f00 */
[----:B------:R-:W-:Y:S02]  /*17560*/  IMAD.MOV.U32 R11, RZ, RZ, R25 ;  /* 0x000000ffff0b7224 */ /* 0x000fe400078e0019 */
[----:B------:R-:W-:-:S07]  /*17570*/  IMAD.MOV.U32 R8, RZ, RZ, R20 ;  /* 0x000000ffff087224 */ /* 0x000fce00078e0014 */
[----:B------:R-:W-:Y:S05]  /*17580*/  CALL.REL.NOINC `($__internal_19_$__cuda_sm20_dsqrt_rn_f64_mediumpath_v1) ;  /* 0x0000055c006c7944 */ /* 0x000fea0003c00000 */
.L_x_8630:
[----:B------:R-:W-:Y:S05]  /*17590*/  BSYNC.RECONVERGENT B5 ;  /* 0x0000000000057941 */ /* 0x000fea0003800200 */
.L_x_8629:
        /* <DEDUP_REMOVED lines=47> */
.L_x_8632:
[----:B------:R-:W-:Y:S05]  /*17890*/  BSYNC.RECONVERGENT B5 ;  /* 0x0000000000057941 */ /* 0x000fea0003800200 */
.L_x_8631:
[----:B------:R-:W0:Y:S01]  /*178a0*/  DMUL R22, R22, 8.11296384146066816958e+31 ;  /* 0x4690000016167828 */ /* 0x000e220000000000 */
[----:B------:R-:W-:Y:S02]  /*178b0*/  IMAD.MOV.U32 R42, RZ, RZ, R20 ;  /* 0x000000ffff2a7224 */ /* 0x000fe400078e0014 */
[----:B------:R-:W-:Y:S01]  /*178c0*/  IMAD.MOV.U32 R43, RZ, RZ, R21 ;  /* 0x000000ffff2b7224 */ /* 0x000fe200078e0015 */
[----:B0-----:R-:W-:Y:S06]  /*178d0*/  BRA `(.L_x_8616) ;  /* 0x0000000000f87947 */ /* 0x001fec0003800000 */
.L_x_8628:
[----:B------:R-:W0:Y:S01]  /*178e0*/  DADD R2, -R22, 1 ;  /* 0x3ff0000016027429 */ /* 0x000e220000000100 */
[----:B------:R-:W-:Y:S01]  /*178f0*/  IMAD.MOV.U32 R8, RZ, RZ, 0x0 ;  /* 0x00000000ff087424 */ /* 0x000fe200078e00ff */
[----:B------:R-:W-:Y:S01]  /*17900*/  BSSY.RECONVERGENT B5, `(.L_x_8616) ;  /* 0x000003b000057945 */ /* 0x000fe20003800200 */
[----:B------:R-:W-:-:S15]  /*17910*/  IMAD.MOV.U32 R9, RZ, RZ, 0x3fd80000 ;  /* 0x3fd80000ff097424 */ /* 0x000fde00078e00ff */
[----:B------:R-:W-:-:S15]  /*17920*/  NOP ;  /* 0x0000000000007918 */ /* 0x000fde0000000000 */
[----:B------:R-:W-:-:S15]  /*17930*/  NOP ;  /* 0x0000000000007918 */ /* 0x000fde0000000000 */
[----:B------:R-:W-:-:S15]  /*17940*/  NOP ;  /* 0x0000000000007918 */ /* 0x000fde0000000000 */
[----:B------:R-:W-:-:S01]  /*17950*/  NOP ;  /* 0x0000000000007918 */ /* 0x000fc20000000000 */
[----:B0-----:R-:W0:Y:S02]  /*17960*/  DMUL R12, R32, R2 ;  /* 0x00000002200c7228 */ /* 0x001e240000000000 */
[----:B0-----:R-:W0:Y:S01]  /*17970*/  MUFU.RSQ64H R19, R13 ;  /* 0x0000000d00137308 */ /* 0x001e220000001c00 */
[----:B------:R-:W-:-:S04]  /*17980*/  IADD3 R18, PT, PT, R13, -0x3500000, RZ ;  /* 0xfcb000000d127810 */ /* 0x000fc80007ffe0ff */
[----:B------:R-:W-:-:S15]  /*17990*/  ISETP.GE.U32.AND P0, PT, R18, 0x7ca00000, PT ;  /* 0x7ca000001200780c */ /* 0x000fde0003f06070 */
[----:B------:R-:W-:-:S15]  /*179a0*/  NOP ;  /* 0x0000000000007918 */ /* 0x000fde0000000000 */
[----:B------:R-:W-:-:S15]  /*179b0*/  NOP ;  /* 0x0000000000007918 */ /* 0x000fde0000000000 */
[----:B------:R-:W-:-:S12]  /*179c0*/  NOP ;  /* 0x0000000000007918 */ /* 0x000fd80000000000 */
        /* <DEDUP_REMOVED lines=42> */
[----:B------:R-:W-:-:S07]  /*17c70*/  IMAD.MOV.U32 R15, RZ, RZ, R3 ;  /* 0x000000ffff0f7224 */ /* 0x000fce00078e0003 */
[----:B------:R-:W-:Y:S05]  /*17c80*/  CALL.REL.NOINC `($__internal_19_$__cuda_sm20_dsqrt_rn_f64_mediumpath_v1) ;  /* 0x0000055400ac7944 */ /* 0x000fea0003c00000 */
[----:B------:R-:W-:Y:S02]  /*17c90*/  IMAD.MOV.U32 R42, RZ, RZ, R8 ;  /* 0x000000ffff2a7224 */ /* 0x000fe400078e0008 */
[----:B------:R-:W-:-:S07]  /*17ca0*/  IMAD.MOV.U32 R43, RZ, RZ, R9 ;  /* 0x000000ffff2b7224 */ /* 0x000fce00078e0009 */
.L_x_8633:
[----:B------:R-:W-:Y:S05]  /*17cb0*/  BSYNC.RECONVERGENT B5 ;  /* 0x0000000000057941 */ /* 0x000fea0003800200 */
.L_x_8616:
[----:B------:R-:W-:Y:S05]  /*17cc0*/  BSYNC.RECONVERGENT B4 ;  /* 0x0000000000047941 */ /* 0x000fea0003800200 */
.L_x_8607:
[----:B------:R-:W-:Y:S05]  /*17cd0*/  BSYNC.RELIABLE B2 ;  /* 0x0000000000027941 */ /* 0x000fea0003800100 */
.L_x_8606:
[----:B------:R-:W-:Y:S01]  /*17ce0*/  DSETP.GT.AND P1, PT, R22, |R42|, PT ;  /* 0x4000002a1600722a */ /* 0x000fe20003f24000 */
[----:B------:R-:W-:Y:S01]  /*17cf0*/  IMAD.MOV.U32 R8, RZ, RZ, 0x1 ;  /* 0x00000001ff087424 */ /* 0x000fe200078e00ff */
[----:B------:R-:W-:-:S15]  /*17d00*/  BSSY.RECONVERGENT B2, `(.L_x_8634) ;  /* 0x000003a000027945 */ /* 0x000fde0003800200 */
[----:B------:R-:W-:-:S15]  /*17d10*/  NOP ;  /* 0x0000000000007918 */ /* 0x000fde0000000000 */
[----:B------:R-:W-:-:S15]  /*17d20*/  NOP ;  /* 0x0000000000007918 */ /* 0x000fde0000000000 */
[----:B------:R-:W-:-:S15]  /*17d30*/  NOP ;  /* 0x0000000000007918 */ /* 0x000fde0000000000 */
[----:B------:R-:W-:-:S02]  /*17d40*/  NOP ;  /* 0x0000000000007918 */ /* 0x000fc40000000000 */
[----:B------:R-:W0:Y:S02]  /*17d50*/  DADD R12, -RZ, |R42| ;  /* 0x00000000ff0c7229 */ /* 0x000e24000000052a */
[----:B0-----:R-:W-:Y:S02]  /*17d60*/  FSEL R3, R23, R13, P1 ;  /* 0x0000000d17037208 */ /* 0x001fe40000800000 */
[----:B------:R-:W-:Y:S02]  /*17d70*/  FSEL R2, R22, R12, P1 ;  /* 0x0000000c16027208 */ /* 0x000fe40000800000 */
[----:B------:R-:W0:Y:S01]  /*17d80*/  MUFU.RCP64H R9, R3 ;  /* 0x0000000300097308 */ /* 0x000e220000001800 */
[----:B------:R-:W-:Y:S02]  /*17d90*/  FSEL R14, R12, R22, P1 ;  /* 0x000000160c0e7208 */ /* 0x000fe40000800000 */
[----:B------:R-:W-:-:S04]  /*17da0*/  FSEL R15, R13, R23, P1 ;  /* 0x000000170d0f7208 */ /* 0x000fc80000800000 */
[----:B------:R-:W-:-:S15]  /*17db0*/  FSETP.GEU.AND P2, PT, |R15|, 6.5827683646048100446e-37, PT ;  /* 0x036000000f00780b */ /* 0x000fde0003f4e200 */
[----:B------:R-:W-:-:S15]  /*17dc0*/  NOP ;  /* 0x0000000000007918 */ /* 0x000fde0000000000 */
[----:B------:R-:W-:-:S15]  /*17dd0*/  NOP ;  /* 0x0000000000007918 */ /* 0x000fde0000000000 */
[----:B------:R-:W-:-:S06]  /*17de0*/  NOP ;  /* 0x0000000000007918 */ /* 0x000fcc0000000000 */
        /* <DEDUP_REMOVED lines=43> */
.L_x_8635:
[----:B------:R-:W-:Y:S05]  /*180a0*/  BSYNC.RECONVERGENT B2 ;  /* 0x0000000000027941 */ /* 0x000fea0003800200 */
.L_x_8634:
[----:B------:R-:W-:Y:S01]  /*180b0*/  IMAD.MOV.U32 R8, RZ, RZ, -0x2449a4b7 ;  /* 0xdbb65b49ff087424 */ /* 0x000fe200078e00ff */
[----:B------:R-:W0:Y:S01]  /*180c0*/  DSETP.NEU.AND P4, PT, R2, RZ, PT ;  /* 0x000000ff0200722a */ /* 0x000e220003f8d000 */
[----:B------:R-:W-:Y:S01]  /*180d0*/  IMAD.MOV.U32 R9, RZ, RZ, 0x3f2d3b63 ;  /* 0x3f2d3b63ff097424 */ /* 0x000fe200078e00ff */
[----:B------:R-:W-:Y:S01]  /*180e0*/  UMOV UR4, 0x2a25ff7e ;  /* 0x2a25ff7e00047882 */ /* 0x000fe20000000000 */
[----:B------:R-:W-:Y:S01]  /*180f0*/  UMOV UR5, 0x3ef53e1d ;  /* 0x3ef53e1d00057882 */ /* 0x000fe20000000000 */
[----:B------:R-:W-:Y:S01]  /*18100*/  ISETP.GE.AND P2, PT, R43, RZ, PT ;  /* 0x000000ff2b00720c */ /* 0x000fe20003f46270 */
[----:B0-----:R-:W-:Y:S02]  /*18110*/  @P4 IMAD.MOV.U32 R13, RZ, RZ, 0x7f3321d2 ;  /* 0x7f3321d2ff0d4424 */ /* 0x001fe400078e00ff */
[----:B------:R-:W-:Y:S01]  /*18120*/  @P4 IMAD.MOV.U32 R15, RZ, RZ, 0x4002d97c ;  /* 0x4002d97cff0f4424 */ /* 0x000fe200078e00ff */
[----:B------:R-:W-:-:S15]  /*18130*/  @P1 PLOP3.LUT P0, PT, P2, PT, PT, 0x80, 0x8 ;  /* 0x000000000008181c */ /* 0x000fde000170f070 */
[----:B------:R-:W-:-:S15]  /*18140*/  NOP ;  /* 0x0000000000007918 */ /* 0x000fde0000000000 */
[----:B------:R-:W-:-:S15]  /*18150*/  NOP ;  /* 0x0000000000007918 */ /* 0x000fde0000000000 */
[----:B------:R-:W-:-:S11]  /*18160*/  NOP ;  /* 0x0000000000007918 */ /* 0x000fd60000000000 */
        /* <DEDUP_REMOVED lines=135> */
[----:B0-----:R-:W-:Y:S02]  /*189e0*/  @P1 IMAD.MOV.U32 R8, RZ, RZ, 0x54442d18 ;  /* 0x54442d18ff081424 */ /* 0x001fe400078e00ff */
[----:B------:R-:W-:-:S15]  /*189f0*/  @P1 IMAD.MOV.U32 R9, RZ, RZ, 0x3ff921fb ;  /* 0x3ff921fbff091424 */ /* 0x000fde00078e00ff */
[----:B------:R-:W-:-:S15]  /*18a00*/  NOP ;  /* 0x0000000000007918 */ /* 0x000fde0000000000 */
[----:B------:R-:W-:-:S15]  /*18a10*/  NOP ;  /* 0x0000000000007918 */ /* 0x000fde0000000000 */
[----:B------:R-:W-:-:S15]  /*18a20*/  NOP ;  /* 0x0000000000007918 */ /* 0x000fde0000000000 */
[----:B-1----:R-:W0:Y:S02]  /*18a30*/  @P1 DADD R2, -RZ, -R20 ;  /* 0x00000000ff021229 */ /* 0x002e240000000914 */
[----:B0-----:R-:W-:Y:S02]  /*18a40*/  @P1 FSEL R2, R20, R2, !P0 ;  /* 0x0000000214021208 */ /* 0x001fe40004000000 */
[----:B------:R-:W-:Y:S02]  /*18a50*/  @P1 FSEL R3, R21, R3, !P0 ;  /* 0x0000000315031208 */ /* 0x000fe40004000000 */
[----:B------:R-:W-:-:S04]  /*18a60*/  @!P1 PLOP3.LUT P0, PT, P2, PT, PT, 0x80, 0x8 ;  /* 0x000000000008981c */ /* 0x000fc8000170f070 */
[----:B------:R-:W-:Y:S02]  /*18a70*/  @P4 FSEL R13, R13, 3.37028055040000000000e+12, !P0 ;  /* 0x54442d180d0d4808 */ /* 0x000fe40004000000 */
[----:B------:R-:W-:-:S15]  /*18a80*/  @P4 FSEL R15, R15, 1.8213495016098022461, !P0 ;  /* 0x3fe921fb0f0f4808 */ /* 0x000fde0004000000 */
[----:B------:R-:W-:-:S15]  /*18a90*/  NOP ;  /* 0x0000000000007918 */ /* 0x000fde0000000000 */
[----:B------:R-:W-:-:S15]  /*18aa0*/  NOP ;  /* 0x0000000000007918 */ /* 0x000fde0000000000 */
[----:B------:R-:W-:-:S07]  /*18ab0*/  NOP ;  /* 0x0000000000007918 */ /* 0x000fce0000000000 */
[----:B------:R-:W-:Y:S01]  /*18ac0*/  @P1 DADD R2, R2, R8 ;  /* 0x0000000002021229 */ /* 0x000fe20000000008 */
[----:B------:R-:W-:Y:S01]  /*18ad0*/  @!P1 MOV R8, 0x54442d18 ;  /* 0x54442d1800089802 */ /* 0x000fe20000000f00 */
[----:B------:R-:W-:-:S15]  /*18ae0*/  @!P1 IMAD.MOV.U32 R9, RZ, RZ, 0x400921fb ;  /* 0x400921fbff099424 */ /* 0x000fde00078e00ff */
[----:B------:R-:W-:-:S15]  /*18af0*/  NOP ;  /* 0x0000000000007918 */ /* 0x000fde0000000000 */
[----:B------:R-:W-:-:S15]  /*18b00*/  NOP ;  /* 0x0000000000007918 */ /* 0x000fde0000000000 */
[----:B------:R-:W-:-:S15]  /*18b10*/  NOP ;  /* 0x0000000000007918 */ /* 0x000fde0000000000 */
[----:B------:R-:W-:-:S02]  /*18b20*/  NOP ;  /* 0x0000000000007918 */ /* 0x000fc40000000000 */
[----:B------:R-:W0:Y:S02]  /*18b30*/  @!P1 DADD R8, -R20, R8 ;  /* 0x0000000014089229 */ /* 0x000e240000000108 */
[----:B0-----:R-:W-:Y:S02]  /*18b40*/  @!P1 FSEL R2, R8, R20, !P0 ;  /* 0x0000001408029208 */ /* 0x001fe40004000000 */
[----:B------:R-:W-:Y:S02]  /*18b50*/  @!P1 FSEL R3, R9, R21, !P0 ;  /* 0x0000001509039208 */ /* 0x000fe40004000000 */
[----:B------:R-:W-:Y:S02]  /*18b60*/  @!P4 FSEL R8, RZ, 3.37028055040000000000e+12, P0 ;  /* 0x54442d18ff08c808 */ /* 0x000fe40000000000 */
[----:B------:R-:W-:-:S15]  /*18b70*/  @!P4 FSEL R9, RZ, 2.1426990032196044922, P0 ;  /* 0x400921fbff09c808 */ /* 0x000fde0000000000 */
[----:B------:R-:W-:-:S15]  /*18b80*/  NOP ;  /* 0x0000000000007918 */ /* 0x000fde0000000000 */
[----:B------:R-:W-:-:S15]  /*18b90*/  NOP ;  /* 0x0000000000007918 */ /* 0x000fde0000000000 */
[----:B------:R-:W-:-:S11]  /*18ba0*/  NOP ;  /* 0x0000000000007918 */ /* 0x000fd60000000000 */
[----:B------:R-:W0:Y:S02]  /*18bb0*/  @P4 DSETP.NEU.AND P5, PT, |R42|, R22, PT ;  /* 0x000000162a00422a */ /* 0x000e240003fad200 */
[----:B0-----:R-:W-:Y:S02]  /*18bc0*/  @P4 FSEL R0, R13, R2, !P5 ;  /* 0x000000020d004208 */ /* 0x001fe40006800000 */
[----:B------:R-:W-:-:S03]  /*18bd0*/  @P4 FSEL R3, R15, R3, !P5 ;  /* 0x000000030f034208 */ /* 0x000fc60006800000 */
[----:B------:R-:W-:Y:S02]  /*18be0*/  @P4 IMAD.MOV.U32 R8, RZ, RZ, R0 ;  /* 0x000000ffff084224 */ /* 0x000fe400078e0000 */
[----:B------:R-:W-:-:S15]  /*18bf0*/  @P4 IMAD.MOV.U32 R9, RZ, RZ, R3 ;  /* 0x000000ffff094224 */ /* 0x000fde00078e0003 */
[----:B------:R-:W-:-:S15]  /*18c00*/  NOP ;  /* 0x0000000000007918 */ /* 0x000fde0000000000 */
[----:B------:R-:W-:-:S15]  /*18c10*/  NOP ;  /* 0x0000000000007918 */ /* 0x000fde0000000000 */
[----:B------:R-:W-:-:S10]  /*18c20*/  NOP ;  /* 0x0000000000007918 */ /* 0x000fd40000000000 */
[----:B------:R-:W0:-:S15]  /*18c30*/  DADD R10, |R42|, R22 ;  /* 0x000000002a0a7229 */ /* 0x000e1e0000000216 */
[----:B------:R-:W-:-:S15]  /*18c40*/  NOP ;  /* 0x0000000000007918 */ /* 0x000fde0000000000 */
[----:B------:R-:W-:-:S15]  /*18c50*/  NOP ;  /* 0x0000000000007918 */ /* 0x000fde0000000000 */
[----:B------:R-:W-:-:S15]  /*18c60*/  NOP ;  /* 0x0000000000007918 */ /* 0x000fde0000000000 */
[----:B------:R-:W-:-:S04]  /*18c70*/  NOP ;  /* 0x0000000000007918 */ /* 0x000fc80000000000 */
[----:B0-----:R-:W-:-:S15]  /*18c80*/  DSETP.NAN.AND P3, PT, R10, R10, PT ;  /* 0x0000000a0a00722a */ /* 0x001fde0003f68000 */
[----:B------:R-:W-:-:S15]  /*18c90*/  NOP ;  /* 0x0000000000007918 */ /* 0x000fde0000000000 */
[----:B------:R-:W-:-:S15]  /*18ca0*/  NOP ;  /* 0x0000000000007918 */ /* 0x000fde0000000000 */
[----:B------:R-:W-:-:S15]  /*18cb0*/  NOP ;  /* 0x0000000000007918 */ /* 0x000fde0000000000 */
[----:B------:R-:W-:-:S04]  /*18cc0*/  NOP ;  /* 0x0000000000007918 */ /* 0x000fc80000000000 */
[----:B------:R-:W0:Y:S02]  /*18cd0*/  DADD R8, -RZ, |R8| ;  /* 0x00000000ff087229 */ /* 0x000e240000000508 */
[----:B0-----:R-:W-:Y:S02]  /*18ce0*/  FSEL R20, R10, R8, P3 ;  /* 0x000000080a147208 */ /* 0x001fe40001800000 */
[----:B------:R-:W-:Y:S01]  /*18cf0*/  FSEL R21, R11, R9, P3 ;  /* 0x000000090b157208 */ /* 0x000fe20001800000 */
[----:B------:R-:W-:Y:S06]  /*18d00*/  BRA `(.L_x_8636) ;  /* 0x0000001000387947 */ /* 0x000fec0003800000 */
.L_x_8610:
[----:B------:R-:W-:-:S13]  /*18d10*/  FSETP.GEU.FTZ.AND P0, PT, |R21|, 1.7687499523162841797, PT ;  /* 0x3fe266661500780b */ /* 0x000fda0003f1e200 */
[----:B------:R-:W-:Y:S05]  /*18d20*/  @P0 BRA `(.L_x_8637) ;  /* 0x0000000400880947 */ /* 0x000fea0003800000 */
[----:B------:R-:W-:Y:S01]  /*18d30*/  MOV R8, 0x180754af ;  /* 0x180754af00087802 */ /* 0x000fe20000000f00 */
[----:B------:R-:W-:Y:S01]  /*18d40*/  IMAD.MOV.U32 R9, RZ, RZ, 0x3fb3823b ;  /* 0x3fb3823bff097424 */ /* 0x000fe200078e00ff */
[----:B------:R-:W-:Y:S01]  /*18d50*/  UMOV UR4, 0xdc1895e9 ;  /* 0xdc1895e900047882 */ /* 0x000fe20000000000 */
[----:B------:R-:W-:Y:S01]  /*18d60*/  UMOV UR5, 0x3fb0066b ;  /* 0x3fb0066b00057882 */ /* 0x000fe20000000000 */
[----:B------:R-:W0:-:S15]  /*18d70*/  DMUL R2, R20, R20 ;  /* 0x0000001414027228 */ /* 0x000e1e0000000000 */
[----:B------:R-:W-:-:S15]  /*18d80*/  NOP ;  /* 0x0000000000007918 */ /* 0x000fde0000000000 */
[----:B------:R-:W-:-:S15]  /*18d90*/  NOP ;  /* 0x0000000000007918 */ /* 0x000fde0000000000 */
[----:B------:R-:W-:-:S15]  /*18da0*/  NOP ;  /* 0x0000000000007918 */ /* 0x000fde0000000000 */
[----:B------:R-:W-:-:S04]  /*18db0*/  NOP ;  /* 0x0000000000007918 */ /* 0x000fc80000000000 */
[----:B0-----:R-:W0:Y:S01]  /*18dc0*/  DFMA R8, R2, UR4, -R8 ;  /* 0x0000000402087c2b */ /* 0x001e220008000808 */
        /* <DEDUP_REMOVED lines=87> */
[----:B01----:R-:W-:Y:S05]  /*19340*/  BRA `(.L_x_8636) ;  /* 0x0000000800a87947 */ /* 0x003fea0003800000 */
.L_x_8637:
[----:B------:R-:W-:Y:S01]  /*19350*/  IMAD.MOV.U32 R2, RZ, RZ, 0x0 ;  /* 0x00000000ff027424 */ /* 0x000fe200078e00ff */
[----:B------:R-:W-:Y:S01]  /*19360*/  UMOV UR4, 0xdc1895e9 ;  /* 0xdc1895e900047882 */ /* 0x000fe20000000000 */
[----:B------:R-:W-:Y:S01]  /*19370*/  IMAD.MOV.U32 R3, RZ, RZ, 0x3fe00000 ;  /* 0x3fe00000ff037424 */ /* 0x000fe200078e00ff */
[----:B------:R-:W-:Y:S01]  /*19380*/  UMOV UR5, 0x3fb0066b ;  /* 0x3fb0066b00057882 */ /* 0x000fe20000000000 */
[----:B------:R-:W-:Y:S01]  /*19390*/  IMAD.MOV.U32 R8, RZ, RZ, 0x180754af ;  /* 0x180754afff087424 */ /* 0x000fe200078e00ff */
[----:B------:R-:W-:Y:S01]  /*193a0*/  UMOV UR6, 0x54442d18 ;  /* 0x54442d1800067882 */ /* 0x000fe20000000000 */
[----:B------:R-:W-:Y:S01]  /*193b0*/  IMAD.MOV.U32 R9, RZ, RZ, 0x3fb3823b ;  /* 0x3fb3823bff097424 */ /* 0x000fe200078e00ff */
[----:B------:R-:W-:Y:S01]  /*193c0*/  UMOV UR7, 0x3fe921fb ;  /* 0x3fe921fb00077882 */ /* 0x000fe20000000000 */
[----:B------:R-:W0:Y:S02]  /*193d0*/  DFMA R2, |R20|, -R2, 0.5 ;  /* 0x3fe000001402742b */ /* 0x000e240000000a02 */
[----:B0-----:R-:W-:-:S15]  /*193e0*/  ISETP.GE.AND P1, PT, R3, RZ, PT ;  /* 0x000000ff0300720c */ /* 0x001fde0003f26270 */
[----:B------:R-:W-:-:S15]  /*193f0*/  NOP ;  /* 0x0000000000007918 */ /* 0x000fde0000000000 */
[----:B------:R-:W-:-:S15]  /*19400*/  NOP ;  /* 0x0000000000007918 */ /* 0x000fde0000000000 */
[----:B------:R-:W-:-:S15]  /*19410*/  NOP ;  /* 0x0000000000007918 */ /* 0x000fde0000000000 */
[----:B------:R-:W-:-:S02]  /*19420*/  NOP ;  /* 0x0000000000007918 */ /* 0x000fc40000000000 */
[----:B------:R-:W0:Y:S01]  /*19430*/  DFMA R8, R2, UR4, -R8 ;  /* 0x0000000402087c2b */ /* 0x000e220008000808 */
        /* <DEDUP_REMOVED lines=13> */
[----:B0-----:R0:W1:Y:S01]  /*19510*/  DFMA R10, R2, R8, -UR4 ;  /* 0x80000004020a7e2b */ /* 0x0010620008000008 */
[----:B------:R-:W-:Y:S01]  /*19520*/  UMOV UR4, 0xa31e6cb7 ;  /* 0xa31e6cb700047882 */ /* 0x000fe20000000000 */
[----:B0-----:R-:W0:Y:S01]  /*19530*/  MUFU.RSQ64H R9, R3 ;  /* 0x0000000300097308 */ /* 0x001e220000001c00 */
[----:B------:R-:W-:Y:S01]  /*19540*/  UMOV UR5, 0x3f91df02 ;  /* 0x3f91df0200057882 */ /* 0x000fe20000000000 */
[----:B------:R-:W-:-:S15]  /*19550*/  MOV R8, RZ ;  /* 0x000000ff00087202 */ /* 0x000fde0000000f00 */
[----:B------:R-:W-:-:S15]  /*19560*/  NOP ;  /* 0x0000000000007918 */ /* 0x000fde0000000000 */
[----:B------:R-:W-:-:S15]  /*19570*/  NOP ;  /* 0x0000000000007918 */ /* 0x000fde0000000000 */
[----:B------:R-:W-:-:S15]  /*19580*/  NOP ;  /* 0x0000000000007918 */ /* 0x000fde0000000000 */
[----:B-1----:R0:W1:Y:S01]  /*19590*/  DFMA R18, R2, R10, UR4 ;  /* 0x0000000402127e2b */ /* 0x002062000800000a */
[----:B------:R-:W-:Y:S01]  /*195a0*/  UMOV UR4, 0xb0eec6cc ;  /* 0xb0eec6cc00047882 */ /* 0x000fe20000000000 */
[----:B------:R-:W-:Y:S01]  /*195b0*/  UMOV UR5, 0x3f847d18 ;  /* 0x3f847d1800057882 */ /* 0x000fe20000000000 */
[----:B0-----:R-:W-:Y:S02]  /*195c0*/  VIADD R11, R9, 0xfff00000 ;  /* 0xfff00000090b7836 */ /* 0x001fe40000000000 */
[----:B------:R-:W-:-:S15]  /*195d0*/  IMAD.MOV.U32 R10, RZ, RZ, RZ ;  /* 0x000000ffff0a7224 */ /* 0x000fde00078e00ff */
[----:B------:R-:W-:-:S15]  /*195e0*/  NOP ;  /* 0x0000000000007918 */ /* 0x000fde0000000000 */
[----:B------:R-:W-:-:S15]  /*195f0*/  NOP ;  /* 0x0000000000007918 */ /* 0x000fde0000000000 */
[----:B------:R-:W-:-:S14]  /*19600*/  NOP ;  /* 0x0000000000007918 */ /* 0x000fdc0000000000 */
[----:B-1----:R-:W0:Y:S01]  /*19610*/  DFMA R18, R2, R18, UR4 ;  /* 0x0000000402127e2b */ /* 0x002e220008000012 */
        /* <DEDUP_REMOVED lines=23> */
[----:B------:R-:W-:Y:S01]  /*19790*/  DFMA R18, R2, R18, UR4 ;  /* 0x0000000402127e2b */ /* 0x000fe20008000012 */
        /* <DEDUP_REMOVED lines=16> */
[----:B0-----:R-:W-:-:S15]  /*198a0*/  DFMA R8, R10, R8, R10 ;  /* 0x000000080a08722b */ /* 0x001fde000000000a */
        /* <DEDUP_REMOVED lines=11> */
[----:B------:R-:W0:-:S15]  /*19960*/  DFMA R10, R14, -R14, R2 ;  /* 0x8000000e0e0a722b */ /* 0x000e1e0000000002 */
[----:B------:R-:W-:-:S15]  /*19970*/  NOP ;  /* 0x0000000000007918 */ /* 0x000fde0000000000 */
[----:B------:R-:W-:-:S15]  /*19980*/  NOP ;  /* 0x0000000000007918 */ /* 0x000fde0000000000 */
[----:B------:R-:W-:-:S15]  /*19990*/  NOP ;  /* 0x0000000000007918 */ /* 0x000fde0000000000 */
[----:B------:R-:W-:-:S04]  /*199a0*/  NOP ;  /* 0x0000000000007918 */ /* 0x000fc80000000000 */
[----:B0-----:R-:W0:Y:S02]  /*199b0*/  DFMA R8, R8, R10, R14 ;  /* 0x0000000a0808722b */ /* 0x001e24000000000e */
[----:B0-----:R-:W-:Y:S02]  /*199c0*/  FSEL R11, R8, RZ, P1 ;  /* 0x000000ff080b7208 */ /* 0x001fe40000800000 */
[----:B------:R-:W-:-:S15]  /*199d0*/  FSEL R9, R9, -QNAN , P1 ;  /* 0xfff8000009097808 */ /* 0x000fde0000800000 */
[----:B------:R-:W-:-:S15]  /*199e0*/  NOP ;  /* 0x0000000000007918 */ /* 0x000fde0000000000 */
[----:B------:R-:W-:-:S15]  /*199f0*/  NOP ;  /* 0x0000000000007918 */ /* 0x000fde0000000000 */
[----:B------:R-:W-:-:S15]  /*19a00*/  NOP ;  /* 0x0000000000007918 */ /* 0x000fde0000000000 */
[----:B------:R-:W-:Y:S01]  /*19a10*/  DFMA R18, R2, R18, UR4 ;  /* 0x0000000402127e2b */ /* 0x000fe20008000012 */
[----:B------:R-:W-:Y:S01]  /*19a20*/  UMOV UR4, 0xc27fa92b ;  /* 0xc27fa92b00047882 */ /* 0x000fe20000000000 */
[----:B------:R-:W-:-:S15]  /*19a30*/  UMOV UR5, 0x3fa6db6d ;  /* 0x3fa6db6d00057882 */ /* 0x000fde0000000000 */
[----:B------:R-:W-:-:S15]  /*19a40*/  NOP ;  /* 0x0000000000007918 */ /* 0x000fde0000000000 */
[----:B------:R-:W-:-:S15]  /*19a50*/  NOP ;  /* 0x0000000000007918 */ /* 0x000fde0000000000 */
[----:B------:R-:W-:-:S15]  /*19a60*/  NOP ;  /* 0x0000000000007918 */ /* 0x000fde0000000000 */
[----:B------:R-:W-:-:S02]  /*19a70*/  NOP ;  /* 0x0000000000007918 */ /* 0x000fc40000000000 */
[----:B------:R-:W0:Y:S02]  /*19a80*/  DSETP.NE.AND P0, PT, R2, RZ, PT ;  /* 0x000000ff0200722a */ /* 0x000e240003f05000 */
[----:B0-----:R-:W-:Y:S02]  /*19a90*/  FSEL R8, R11, R2, P0 ;  /* 0x000000020b087208 */ /* 0x001fe40000000000 */
[----:B------:R-:W-:-:S15]  /*19aa0*/  FSEL R9, R9, R3, P0 ;  /* 0x0000000309097208 */ /* 0x000fde0000000000 */
[----:B------:R-:W-:-:S15]  /*19ab0*/  NOP ;  /* 0x0000000000007918 */ /* 0x000fde0000000000 */
[----:B------:R-:W-:-:S15]  /*19ac0*/  NOP ;  /* 0x0000000000007918 */ /* 0x000fde0000000000 */
[----:B------:R-:W-:-:S15]  /*19ad0*/  NOP ;  /* 0x0000000000007918 */ /* 0x000fde0000000000 */
        /* <DEDUP_REMOVED lines=21> */
[----:B------:R-:W1:-:S15]  /*19c30*/  DMUL R8, R8, -2 ;  /* 0xc000000008087828 */ /* 0x000e5e0000000000 */
        /* <DEDUP_REMOVED lines=9> */
[----:B-1----:R-:W-:-:S15]  /*19cd0*/  DADD R2, R8, UR6 ;  /* 0x0000000608027e29 */ /* 0x002fde0008000000 */
[----:B------:R-:W-:-:S15]  /*19ce0*/  NOP ;  /* 0x0000000000007918 */ /* 0x000fde0000000000 */
[----:B------:R-:W-:-:S15]  /*19cf0*/  NOP ;  /* 0x0000000000007918 */ /* 0x000fde0000000000 */
[----:B------:R-:W-:-:S15]  /*19d00*/  NOP ;  /* 0x0000000000007918 */ /* 0x000fde0000000000 */
[----:B------:R-:W-:-:S04]  /*19d10*/  NOP ;  /* 0x0000000000007918 */ /* 0x000fc80000000000 */
[----:B0-----:R-:W0:-:S15]  /*19d20*/  DFMA R18, R18, R8, UR4 ;  /* 0x0000000412127e2b */ /* 0x001e1e0008000008 */
        /* <DEDUP_REMOVED lines=9> */
[----:B0-----:R-:W0:Y:S02]  /*19dc0*/  DADD R2, R2, UR6 ;  /* 0x0000000602027e29 */ /* 0x001e240008000000 */
[----:B0-----:R-:W-:Y:S01]  /*19dd0*/  LOP3.LUT R21, R3, 0x80000000, R21, 0xb8, !PT ;  /* 0x8000000003157812 */ /* 0x001fe200078eb815 */
[----:B------:R-:W-:-:S07]  /*19de0*/  IMAD.MOV.U32 R20, RZ, RZ, R2 ;  /* 0x000000ffff147224 */ /* 0x000fce00078e0002 */
.L_x_8636:
[----:B------:R-:W-:Y:S05]  /*19df0*/  BSYNC.RECONVERGENT B3 ;  /* 0x0000000000037941 */ /* 0x000fea0003800200 */
.L_x_8605:
[----:B------:R-:W-:Y:S01]  /*19e00*/  LOP3.LUT R5, R41, 0x80000000, R5, 0xb8, !PT ;  /* 0x8000000029057812 */ /* 0x000fe200078eb805 */
[----:B------:R-:W-:Y:S01]  /*19e10*/  IMAD.MOV.U32 R4, RZ, RZ, R40 ;  /* 0x000000ffff047224 */ /* 0x000fe200078e0028 */
[----:B------:R-:W-:Y:S01]  /*19e20*/  LOP3.LUT R7, R21, 0x80000000, R7, 0xb8, !PT ;  /* 0x8000000015077812 */ /* 0x000fe200078eb807 */
[----:B------:R-:W-:-:S07]  /*19e30*/  IMAD.MOV.U32 R6, RZ, RZ, R20 ;  /* 0x000000ffff067224 */ /* 0x000fce00078e0014 */
.L_x_8524:
[----:B------:R-:W-:Y:S05]  /*19e40*/  BSYNC.RECONVERGENT B1 ;  /* 0x0000000000017941 */ /* 0x000fea0003800200 */
.L_x_8522:
        /* <DEDUP_REMOVED lines=17> */
.L_x_8641:
[----:B------:R-:W0:Y:S02]  /*19f60*/  F2I.S64.F64.TRUNC R4, R4 ;  /* 0x0000000400047311 */ /* 0x000e24000030d900 */
[----:B0-----:R-:W-:-:S05]  /*19f70*/  IMAD.MOV.U32 R7, RZ, RZ, R4 ;  /* 0x000000ffff077224 */ /* 0x001fca00078e0004 */
[----:B------:R0:W-:Y:S01]  /*19f80*/  STG.E.U8 desc[UR36][R2.64], R7 ;  /* 0x0000000702007986 */ /* 0x0001e2000c101124 */
[----:B------:R-:W-:Y:S05]  /*19f90*/  BRA `(.L_x_8643) ;  /* 0x0000001000e47947 */ /* 0x000fea0003800000 */
.L_x_8640:
        /* <DEDUP_REMOVED lines=9> */
.L_x_8645:
[----:B------:R-:W0:Y:S02]  /*1a030*/  F2I.F64.TRUNC R5, R4 ;  /* 0x0000000400057311 */ /* 0x000e24000030d100 */
[----:B0-----:R0:W-:Y:S01]  /*1a040*/  STG.E desc[UR36][R2.64], R5 ;  /* 0x0000000502007986 */ /* 0x0011e2000c101924 */
[----:B------:R-:W-:Y:S05]  /*1a050*/  BRA `(.L_x_8643) ;  /* 0x0000001000b47947 */ /* 0x000fea0003800000 */
.L_x_8644:
[----:B------:R-:W0:Y:S02]  /*1a060*/  F2I.F64.TRUNC R5, R4 ;  /* 0x0000000400057311 */ /* 0x000e24000030d100 */
[----:B0-----:R0:W-:Y:S01]  /*1a070*/  STG.E.U16 desc[UR36][R2.64], R5 ;  /* 0x0000000502007986 */ /* 0x0011e2000c101524 */
[----:B------:R-:W-:Y:S05]  /*1a080*/  BRA `(.L_x_8643) ;  /* 0x0000001000a87947 */ /* 0x000fea0003800000 */
.L_x_8639:
        /* <DEDUP_REMOVED lines=17> */
.L_x_8647:
        /* <DEDUP_REMOVED lines=12> */
.L_x_8646:
        /* <DEDUP_REMOVED lines=14> */
[----:B0-----:R-:W-:-:S15]  /*1a340*/  @!P1 FMUL R8, R8, 1.175494350822287508e-38 ;  /* 0x0080000008089820 */ /* 0x001fde0000400000 */
[----:B------:R-:W-:-:S15]  /*1a350*/  NOP ;  /* 0x0000000000007918 */ /* 0x000fde0000000000 */
[----:B------:R-:W-:-:S15]  /*1a360*/  NOP ;  /* 0x0000000000007918 */ /* 0x000fde0000000000 */
[----:B------:R-:W-:-:S15]  /*1a370*/  NOP ;  /* 0x0000000000007918 */ /* 0x000fde0000000000 */
[----:B------:R-:W-:-:S02]  /*1a380*/  NOP ;  /* 0x0000000000007918 */ /* 0x000fc40000000000 */
[----:B------:R-:W0:-:S15]  /*1a390*/  F2F.F32.F64 R9, R6 ;  /* 0x0000000600097310 */ /* 0x000e1e0000301000 */
[----:B------:R-:W-:-:S15]  /*1a3a0*/  NOP ;  /* 0x0000000000007918 */ /* 0x000fde0000000000 */
[----:B------:R-:W-:-:S15]  /*1a3b0*/  NOP ;  /* 0x0000000000007918 */ /* 0x000fde0000000000 */
[----:B------:R-:W-:-:S15]  /*1a3c0*/  NOP ;  /* 0x0000000000007918 */ /* 0x000fde0000000000 */
[----:B------:R-:W-:-:S04]  /*1a3d0*/  NOP ;  /* 0x0000000000007918 */ /* 0x000fc80000000000 */
[----:B------:R-:W0:Y:S02]  /*1a3e0*/  DSETP.GEU.AND P0, PT, |R6|, UR4, PT ;  /* 0x0000000406007e2a */ /* 0x000e24000bf0e200 */
[----:B0-----:R-:W-:-:S05]  /*1a3f0*/  @!P0 FMUL R9, R9, 1.175494350822287508e-38 ;  /* 0x0080000009098820 */ /* 0x001fca0000400000 */
[----:B------:R0:W-:Y:S01]  /*1a400*/  STG.E.64 desc[UR36][R2.64], R8 ;  /* 0x0000000802007986 */ /* 0x0001e2000c101b24 */
[----:B------:R-:W-:Y:S05]  /*1a410*/  BRA `(.L_x_8643) ;  /* 0x0000000c00c47947 */ /* 0x000fea0003800000 */
.L_x_8649:
        /* <DEDUP_REMOVED lines=20> */
[----:B------:R-:W-:-:S05]  /*1a560*/  F2FP.F16.F32.PACK_AB R9, R0, R9 ;  /* 0x000000090009723e */ /* 0x000fca00000000ff */
[----:B------:R0:W-:Y:S01]  /*1a570*/  STG.E desc[UR36][R2.64], R9 ;  /* 0x0000000902007986 */ /* 0x0001e2000c101924 */
[----:B------:R-:W-:Y:S05]  /*1a580*/  BRA `(.L_x_8643) ;  /* 0x0000000c00687947 */ /* 0x000fea0003800000 */
.L_x_8648:
[----:B------:R0:W-:Y:S01]  /*1a590*/  STG.E.64 desc[UR36][R2.64], R4 ;  /* 0x0000000402007986 */ /* 0x0001e2000c101b24 */
[----:B------:R-:W-:Y:S05]  /*1a5a0*/  BRA `(.L_x_8643) ;  /* 0x0000000c00607947 */ /* 0x000fea0003800000 */
.L_x_8638:
        /* <DEDUP_REMOVED lines=8> */
[----:B------:R-:W0:-:S15]  /*1a630*/  DSETP.NEU.AND P0, PT, R6, RZ, PT ;  /* 0x000000ff0600722a */ /* 0x000e1e0003f0d000 */
[----:B------:R-:W-:-:S15]  /*1a640*/  NOP ;  /* 0x0000000000007918 */ /* 0x000fde0000000000 */
[----:B------:R-:W-:-:S15]  /*1a650*/  NOP ;  /* 0x0000000000007918 */ /* 0x000fde0000000000 */
[----:B------:R-:W-:-:S15]  /*1a660*/  NOP ;  /* 0x0000000000007918 */ /* 0x000fde0000000000 */
[----:B------:R-:W-:-:S04]  /*1a670*/  NOP ;  /* 0x0000000000007918 */ /* 0x000fc80000000000 */
[----:B0-----:R-:W0:Y:S02]  /*1a680*/  DSETP.NEU.OR P0, PT, R4, RZ, P0 ;  /* 0x000000ff0400722a */ /* 0x001e24000070d400 */
[----:B0-----:R-:W-:-:S05]  /*1a690*/  SEL R5, RZ, 0x1, !P0 ;  /* 0x00000001ff057807 */ /* 0x001fca0004000000 */
[----:B------:R0:W-:Y:S01]  /*1a6a0*/  STG.E.U8 desc[UR36][R2.64], R5 ;  /* 0x0000000502007986 */ /* 0x0001e2000c101124 */
[----:B------:R-:W-:Y:S05]  /*1a6b0*/  BRA `(.L_x_8643) ;  /* 0x0000000c001c7947 */ /* 0x000fea0003800000 */
.L_x_8652:
[----:B------:R0:W-:Y:S01]  /*1a6c0*/  STG.E.128 desc[UR36][R2.64], R4 ;  /* 0x0000000402007986 */ /* 0x0001e2000c101d24 */
[----:B------:R-:W-:Y:S05]  /*1a6d0*/  BRA `(.L_x_8643) ;  /* 0x0000000c00147947 */ /* 0x000fea0003800000 */
.L_x_8651:
        /* <DEDUP_REMOVED lines=27> */
.L_x_8656:
[----:B------:R-:W-:Y:S05]  /*1a890*/  BSYNC.RECONVERGENT B0 ;  /* 0x0000000000007941 */ /* 0x000fea0003800200 */
.L_x_8655:
[----:B------:R-:W-:-:S05]  /*1a8a0*/  LOP3.LUT R7, R0, 0x80, R7, 0xf8, !PT ;  /* 0x0000008000077812 */ /* 0x000fca00078ef807 */
[----:B------:R0:W-:Y:S01]  /*1a8b0*/  STG.E.U8 desc[UR36][R2.64], R7 ;  /* 0x0000000702007986 */ /* 0x0001e2000c101124 */
[----:B------:R-:W-:Y:S05]  /*1a8c0*/  BRA `(.L_x_8643) ;  /* 0x0000000800987947 */ /* 0x000fea0003800000 */
.L_x_8654:
        /* <DEDUP_REMOVED lines=23> */
.L_x_8658:
[----:B------:R-:W-:Y:S05]  /*1aa40*/  BSYNC.RECONVERGENT B0 ;  /* 0x0000000000007941 */ /* 0x000fea0003800200 */
.L_x_8657:
[----:B------:R-:W-:-:S05]  /*1aa50*/  LOP3.LUT R7, R0, 0x80, R7, 0xf8, !PT ;  /* 0x0000008000077812 */ /* 0x000fca00078ef807 */
[----:B------:R0:W-:Y:S01]  /*1aa60*/  STG.E.U8 desc[UR36][R2.64], R7 ;  /* 0x0000000702007986 */ /* 0x0001e2000c101124 */
[----:B------:R-:W-:Y:S05]  /*1aa70*/  BRA `(.L_x_8643) ;  /* 0x00000008002c7947 */ /* 0x000fea0003800000 */
.L_x_8653:
        /* <DEDUP_REMOVED lines=12> */
.L_x_8650:
        /* <DEDUP_REMOVED lines=11> */
.L_x_8661:
        /* <DEDUP_REMOVED lines=21> */
.L_x_8664:
[----:B------:R-:W-:-:S04]  /*1ad40*/  SHF.R.U32.HI R0, RZ, 0x14, R7 ;  /* 0x00000014ff007819 */ /* 0x000fc80000011607 */
[----:B------:R-:W-:-:S04]  /*1ad50*/  LOP3.LUT R0, R0, 0x1, RZ, 0xc0, !PT ;  /* 0x0000000100007812 */ /* 0x000fc800078ec0ff */
[----:B------:R-:W-:-:S04]  /*1ad60*/  IADD3 R0, PT, PT, R7, 0x487ffff, R0 ;  /* 0x0487ffff07007810 */ /* 0x000fc80007ffe000 */
[----:B------:R-:W-:-:S04]  /*1ad70*/  SHF.R.U32.HI R0, RZ, 0x14, R0 ;  /* 0x00000014ff007819 */ /* 0x000fc80000011600 */
[----:B------:R-:W-:-:S07]  /*1ad80*/  LOP3.LUT R4, R0, 0xff, RZ, 0xc0, !PT ;  /* 0x000000ff00047812 */ /* 0x000fce00078ec0ff */
.L_x_8665:
[----:B------:R-:W-:-:S04]  /*1ad90*/  SHF.R.U32.HI R5, RZ, 0x18, R7 ;  /* 0x00000018ff057819 */ /* 0x000fc80000011607 */
[----:B------:R-:W-:-:S04]  /*1ada0*/  LOP3.LUT R4, R4, 0x80, R5, 0xf8, !PT ;  /* 0x0000008004047812 */ /* 0x000fc800078ef805 */
[----:B------:R-:W-:-:S07]  /*1adb0*/  PRMT R0, R4, 0x7610, R0 ;  /* 0x0000761004007816 */ /* 0x000fce0000000000 */
.L_x_8663:
[----:B------:R-:W-:Y:S05]  /*1adc0*/  BSYNC.RECONVERGENT B0 ;  /* 0x0000000000007941 */ /* 0x000fea0003800200 */
.L_x_8662:
[----:B------:R4:W-:Y:S01]  /*1add0*/  STG.E.U8 desc[UR36][R2.64], R0 ;  /* 0x0000000002007986 */ /* 0x0009e2000c101124 */
[----:B------:R-:W-:Y:S05]  /*1ade0*/  BRA `(.L_x_8643) ;  /* 0x0000000400507947 */ /* 0x000fea0003800000 */
.L_x_8660:
        /* <DEDUP_REMOVED lines=21> */
.L_x_8668:
[----:B------:R-:W-:-:S04]  /*1af40*/  SHF.R.U32.HI R0, RZ, 0x15, R7 ;  /* 0x00000015ff007819 */ /* 0x000fc80000011607 */
[----:B------:R-:W-:-:S04]  /*1af50*/  LOP3.LUT R0, R0, 0x1, RZ, 0xc0, !PT ;  /* 0x0000000100007812 */ /* 0x000fc800078ec0ff */
[----:B------:R-:W-:-:S04]  /*1af60*/  IADD3 R0, PT, PT, R7, 0x88fffff, R0 ;  /* 0x088fffff07007810 */ /* 0x000fc80007ffe000 */
[----:B------:R-:W-:-:S04]  /*1af70*/  SHF.R.U32.HI R0, RZ, 0x15, R0 ;  /* 0x00000015ff007819 */ /* 0x000fc80000011600 */
[----:B------:R-:W-:-:S07]  /*1af80*/  LOP3.LUT R4, R0, 0xff, RZ, 0xc0, !PT ;  /* 0x000000ff00047812 */ /* 0x000fce00078ec0ff */
.L_x_8669:
[----:B------:R-:W-:-:S04]  /*1af90*/  SHF.R.U32.HI R5, RZ, 0x18, R7 ;  /* 0x00000018ff057819 */ /* 0x000fc80000011607 */
[----:B------:R-:W-:-:S04]  /*1afa0*/  LOP3.LUT R4, R4, 0x80, R5, 0xf8, !PT ;  /* 0x0000008004047812 */ /* 0x000fc800078ef805 */
[----:B------:R-:W-:-:S07]  /*1afb0*/  PRMT R0, R4, 0x7610, R0 ;  /* 0x0000761004007816 */ /* 0x000fce0000000000 */
.L_x_8667:
[----:B------:R-:W-:Y:S05]  /*1afc0*/  BSYNC.RECONVERGENT B0 ;  /* 0x0000000000007941 */ /* 0x000fea0003800200 */
.L_x_8666:
[----:B------:R3:W-:Y:S01]  /*1afd0*/  STG.E.U8 desc[UR36][R2.64], R0 ;  /* 0x0000000002007986 */ /* 0x0007e2000c101124 */
[----:B------:R-:W-:Y:S05]  /*1afe0*/  BRA `(.L_x_8643) ;  /* 0x0000000000d07947 */ /* 0x000fea0003800000 */
.L_x_8659:
[----:B------:R-:W-:-:S09]  /*1aff0*/  UISETP.NE.AND UP0, UPT, UR4, 0x1c, UPT ;  /* 0x0000001c0400788c */ /* 0x000fd2000bf05270 */
[----:B------:R-:W-:Y:S05]  /*1b000*/  BRA.U !UP0, `(.L_x_8670) ;  /* 0x0000000108c07547 */ /* 0x000fea000b800000 */
[----:B------:R-:W-:-:S09]  /*1b010*/  UISETP.NE.AND UP0, UPT, UR4, 0x1d, UPT ;  /* 0x0000001d0400788c */ /* 0x000fd2000bf05270 */
[----:B------:R-:W-:Y:S05]  /*1b020*/  BRA.U !UP0, `(.L_x_8671) ;  /* 0x0000000108ac7547 */ /* 0x000fea000b800000 */
[----:B------:R-:W-:-:S09]  /*1b030*/  UISETP.NE.AND UP0, UPT, UR4, 0x2c, UPT ;  /* 0x0000002c0400788c */ /* 0x000fd2000bf05270 */
[----:B------:R-:W-:Y:S05]  /*1b040*/  BRA.U !UP0, `(.L_x_8672) ;  /* 0x0000000108447547 */ /* 0x000fea000b800000 */
.L_x_8642:
        /* <DEDUP_REMOVED lines=10> */
[----:B---3--:R-:W-:Y:S02]  /*1b0f0*/  IMAD.U32 R6, RZ, RZ, UR8 ;  /* 0x00000008ff067e24 */ /* 0x008fe4000f8e00ff */
[----:B------:R-:W-:Y:S02]  /*1b100*/  IMAD.U32 R7, RZ, RZ, UR9 ;  /* 0x00000009ff077e24 */ /* 0x000fe4000f8e00ff */
[----:B----4-:R-:W-:Y:S02]  /*1b110*/  IMAD.U32 R10, RZ, RZ, UR4 ;  /* 0x00000004ff0a7e24 */ /* 0x010fe4000f8e00ff */
[----:B-1----:R-:W-:-:S07]  /*1b120*/  IMAD.U32 R11, RZ, RZ, UR5 ;  /* 0x00000005ff0b7e24 */ /* 0x002fce000f8e00ff */
[----:B------:R-:W-:-:S07]  /*1b130*/  LEPC R20, `(.L_x_8673) ;  /* 0x000000001014794e */ /* 0x000fce0000000000 */
[----:B--2---:R-:W-:Y:S05]  /*1b140*/  CALL.ABS.NOINC R2 ;  /* 0x0000000002007343 */ /* 0x004fea0003c00000 */
.L_x_8673:
[----:B------:R-:W-:Y:S05]  /*1b150*/  BRA `(.L_x_8643) ;  /* 0x0000000000747947 */ /* 0x000fea0003800000 */
.L_x_8672:
        /* <DEDUP_REMOVED lines=24> */
.L_x_8671:
[----:B------:R-:W0:Y:S02]  /*1b2e0*/  F2I.U64.F64.TRUNC R4, R4 ;  /* 0x0000000400047311 */ /* 0x000e24000030d800 */
[----:B0-----:R1:W-:Y:S01]  /*1b2f0*/  STG.E.64 desc[UR36][R2.64], R4 ;  /* 0x0000000402007986 */ /* 0x0013e2000c101b24 */
[----:B------:R-:W-:Y:S05]  /*1b300*/  BRA `(.L_x_8643) ;  /* 0x0000000000087947 */ /* 0x000fea0003800000 */
.L_x_8670:
[----:B------:R-:W0:Y:S02]  /*1b310*/  F2I.U32.F64.TRUNC R5, R4 ;  /* 0x0000000400057311 */ /* 0x000e24000030d000 */
[----:B0-----:R0:W-:Y:S02]  /*1b320*/  STG.E desc[UR36][R2.64], R5 ;  /* 0x0000000502007986 */ /* 0x0011e4000c101924 */
.L_x_8643:
[----:B------:R-:W-:-:S07]  /*1b330*/  VIADD R16, R16, 0x80 ;  /* 0x0000008010107836 */ /* 0x000fce0000000000 */
.L_x_8491:
[----:B------:R-:W-:Y:S05]  /*1b340*/  BSYNC.RECONVERGENT B6 ;  /* 0x0000000000067941 */ /* 0x000fea0003800200 */
.L_x_8490:
[----:B------:R-:W5:Y:S01]  /*1b350*/  LDCU UR4, c[0x0][0x380] ;  /* 0x00007000ff0477ac */ /* 0x000f620008000800 */
[----:B------:R-:W-:Y:S01]  /*1b360*/  BSSY.RECONVERGENT B6, `(.L_x_8674) ;  /* 0x0001b25000067945 */ /* 0x000fe20003800200 */
[----:B-----5:R-:W-:-:S13]  /*1b370*/  ISETP.GE.AND P0, PT, R16, UR4, PT ;  /* 0x0000000410007c0c */ /* 0x020fda000bf06270 */
[----:B------:R-:W-:Y:S05]  /*1b380*/  @P0 BRA `(.L_x_8675) ;  /* 0x000001b000880947 */ /* 0x000fea0003800000 */
[----:B------:R-:W5:Y:S01]  /*1b390*/  LDCU UR4, c[0x0][0x388] ;  /* 0x00007100ff0477ac */ /* 0x000f620008000800 */
[----:B0--34-:R-:W-:Y:S02]  /*1b3a0*/  IMAD.MOV.U32 R0, RZ, RZ, RZ ;  /* 0x000000ffff007224 */ /* 0x019fe400078e00ff */
[----:B------:R-:W-:Y:S01]  /*1b3b0*/  IMAD.MOV.U32 R17, RZ, RZ, RZ ;  /* 0x000000ffff117224 */ /* 0x000fe200078e00ff */
[----:B-----5:R-:W-:-:S09]  /*1b3c0*/  UISETP.NE.AND UP0, UPT, UR4, URZ, UPT ;  /* 0x000000ff0400728c */ /* 0x020fd2000bf05270 */
[----:B------:R-:W-:Y:S05]  /*1b3d0*/  BRA.U !UP0, `(.L_x_8676) ;  /* 0x0000001108ac7547 */ /* 0x000fea000b800000 */
[----:B------:R-:W0:Y:S01]  /*1b3e0*/  LDCU.64 UR4, c[0x0][0x390] ;  /* 0x00007200ff0477ac */ /* 0x000e220008000a00 */
[----:B-12---:R-:W-:Y:S02]  /*1b3f0*/  IMAD.MOV.U32 R2, RZ, RZ, RZ ;  /* 0x000000ffff027224 */ /* 0x006fe400078e00ff */
[----:B------:R-:W-:Y:S01]  /*1b400*/  IMAD.MOV.U32 R3, RZ, RZ, R16 ;  /* 0x000000ffff037224 */ /* 0x000fe200078e0010 */
        /* <DEDUP_REMOVED lines=296> */
.L_x_8676:
        /* <DEDUP_REMOVED lines=17> */
[----:B--2---:R0:W1:Y:S02]  /*1c7a0*/  I2F.F64.S16 R4, R2 ;  /* 0x0000000200047312 */ /* 0x0040640000101c00 */
[----:B01----:R-:W-:Y:S05]  /*1c7b0*/  BRA `(.L_x_8683) ;  /* 0x0000000c00e87947 */ /* 0x003fea0003800000 */
.L_x_8681:
[----:B------:R-:W2:Y:S01]  /*1c7c0*/  LDG.E.U8 R2, desc[UR36][R2.64] ;  /* 0x0000002402027981 */ /* 0x000ea2000c1e1100 */
[----:B------:R-:W-:Y:S01]  /*1c7d0*/  CS2R R6, SRZ ;  /* 0x0000000000067805 */ /* 0x000fe2000001ff00 */
[----:B--2---:R0:W1:Y:S02]  /*1c7e0*/  I2F.F64.U16 R4, R2 ;  /* 0x0000000200047312 */ /* 0x0040640000101800 */
[----:B01----:R-:W-:Y:S05]  /*1c7f0*/  BRA `(.L_x_8683) ;  /* 0x0000000c00d87947 */ /* 0x003fea0003800000 */
.L_x_8680:
        /* <DEDUP_REMOVED lines=8> */
[----:B--2---:R-:W0:Y:S02]  /*1c880*/  I2F.F64.S64 R4, R4 ;  /* 0x0000000400047312 */ /* 0x004e240000301c00 */
[----:B0-----:R-:W-:Y:S05]  /*1c890*/  BRA `(.L_x_8683) ;  /* 0x0000000c00b07947 */ /* 0x001fea0003800000 */
.L_x_8685:
[----:B------:R-:W2:Y:S01]  /*1c8a0*/  LDG.E R2, desc[UR36][R2.64] ;  /* 0x0000002402027981 */ /* 0x000ea2000c1e1900 */
[----:B------:R-:W-:Y:S01]  /*1c8b0*/  CS2R R6, SRZ ;  /* 0x0000000000067805 */ /* 0x000fe2000001ff00 */
[----:B--2---:R0:W1:Y:S02]  /*1c8c0*/  I2F.F64 R4, R2 ;  /* 0x0000000200047312 */ /* 0x0040640000201c00 */
[----:B01----:R-:W-:Y:S05]  /*1c8d0*/  BRA `(.L_x_8683) ;  /* 0x0000000c00a07947 */ /* 0x003fea0003800000 */
.L_x_8684:
[----:B------:R-:W2:Y:S01]  /*1c8e0*/  LDG.E.U16 R2, desc[UR36][R2.64] ;  /* 0x0000002402027981 */ /* 0x000ea2000c1e1500 */
[----:B------:R-:W-:Y:S01]  /*1c8f0*/  CS2R R6, SRZ ;  /* 0x0000000000067805 */ /* 0x000fe2000001ff00 */
[----:B--2---:R0:W1:Y:S02]  /*1c900*/  I2F.F64.S16 R4, R2 ;  /* 0x0000000200047312 */ /* 0x0040640000101c00 */
[----:B01----:R-:W-:Y:S05]  /*1c910*/  BRA `(.L_x_8683) ;  /* 0x0000000c00907947 */ /* 0x003fea0003800000 */
.L_x_8679:
        /* <DEDUP_REMOVED lines=9> */
[----:B------:R-:W1:Y:S02]  /*1c9b0*/  F2F.F64.F32 R4, R4 ;  /* 0x0000000400047310 */ /* 0x000e640000201800 */
[----:B-1----:R-:W-:Y:S05]  /*1c9c0*/  BRA `(.L_x_8683) ;  /* 0x0000000c00647947 */ /* 0x002fea0003800000 */
.L_x_8687:
[----:B------:R-:W2:Y:S01]  /*1c9d0*/  LDG.E.U16 R0, desc[UR36][R2.64] ;  /* 0x0000002402007981 */ /* 0x000ea2000c1e1500 */
[----:B------:R-:W-:Y:S01]  /*1c9e0*/  CS2R R6, SRZ ;  /* 0x0000000000067805 */ /* 0x000fe2000001ff00 */
[----:B--2---:R-:W-:-:S05]  /*1c9f0*/  HADD2.F32 R0, -RZ, R0.H0_H0 ;  /* 0x20000000ff007230 */ /* 0x004fca0000004100 */
[----:B------:R-:W-:-:S04]  /*1ca00*/  FMUL.FTZ R0, R0, 1 ;  /* 0x3f80000000007820 */ /* 0x000fc80000410000 */
[----:B------:R1:W2:Y:S02]  /*1ca10*/  F2F.F64.F32 R4, R0 ;  /* 0x0000000000047310 */ /* 0x0002a40000201800 */
[----:B-12---:R-:W-:Y:S05]  /*1ca20*/  BRA `(.L_x_8683) ;  /* 0x0000000c004c7947 */ /* 0x006fea0003800000 */
.L_x_8686:
        /* <DEDUP_REMOVED lines=9> */
[----:B------:R-:W1:-:S15]  /*1cac0*/  F2F.F64.F32 R4, R4 ;  /* 0x0000000400047310 */ /* 0x000e5e0000201800 */
[----:B------:R-:W-:-:S15]  /*1cad0*/  NOP ;  /* 0x0000000000007918 */ /* 0x000fde0000000000 */
[----:B------:R-:W-:-:S15]  /*1cae0*/  NOP ;  /* 0x0000000000007918 */ /* 0x000fde0000000000 */
[----:B------:R-:W-:-:S15]  /*1caf0*/  NOP ;  /* 0x0000000000007918 */ /* 0x000fde0000000000 */
[----:B------:R-:W-:-:S04]  /*1cb00*/  NOP ;  /* 0x0000000000007918 */ /* 0x000fc80000000000 */
[----:B------:R-:W2:Y:S02]  /*1cb10*/  F2F.F64.F32 R6, R6 ;  /* 0x0000000600067310 */ /* 0x000ea40000201800 */
[----:B-12---:R-:W-:Y:S05]  /*1cb20*/  BRA `(.L_x_8683) ;  /* 0x0000000c000c7947 */ /* 0x006fea0003800000 */
.L_x_8689:
[----:B------:R-:W2:Y:S02]  /*1cb30*/  LDG.E R2, desc[UR36][R2.64] ;  /* 0x0000002402027981 */ /* 0x000ea4000c1e1900 */
[----:B--2---:R-:W-:-:S05]  /*1cb40*/  HADD2.F32 R0, -RZ, R2.H0_H0 ;  /* 0x20000002ff007230 */ /* 0x004fca0000004100 */
[----:B------:R-:W-:Y:S01]  /*1cb50*/  FMUL.FTZ R4, R0, 1 ;  /* 0x3f80000000047820 */ /* 0x000fe20000410000 */
[----:B------:R-:W-:-:S05]  /*1cb60*/  HADD2.F32 R0, -RZ, R2.H1_H1 ;  /* 0x30000002ff007230 */ /* 0x000fca0000004100 */
[----:B------:R-:W-:Y:S01]  /*1cb70*/  FMUL.FTZ R0, R0, 1 ;  /* 0x3f80000000007820 */ /* 0x000fe20000410000 */
[----:B------:R-:W1:-:S15]  /*1cb80*/  F2F.F64.F32 R4, R4 ;  /* 0x0000000400047310 */ /* 0x000e5e0000201800 */
[----:B------:R-:W-:-:S15]  /*1cb90*/  NOP ;  /* 0x0000000000007918 */ /* 0x000fde0000000000 */
[----:B------:R-:W-:-:S15]  /*1cba0*/  NOP ;  /* 0x0000000000007918 */ /* 0x000fde0000000000 */
[----:B------:R-:W-:-:S15]  /*1cbb0*/  NOP ;  /* 0x0000000000007918 */ /* 0x000fde0000000000 */
[----:B------:R-:W-:-:S04]  /*1cbc0*/  NOP ;  /* 0x0000000000007918 */ /* 0x000fc80000000000 */
[----:B------:R2:W3:Y:S02]  /*1cbd0*/  F2F.F64.F32 R6, R0 ;  /* 0x0000000000067310 */ /* 0x0004e40000201800 */
[----:B-123--:R-:W-:Y:S05]  /*1cbe0*/  BRA `(.L_x_8683) ;  /* 0x0000000800dc7947 */ /* 0x00efea0003800000 */
.L_x_8688:
[----:B------:R0:W5:Y:S01]  /*1cbf0*/  LDG.E.64 R4, desc[UR36][R2.64] ;  /* 0x0000002402047981 */ /* 0x000162000c1e1b00 */
[----:B------:R-:W-:Y:S01]  /*1cc00*/  CS2R R6, SRZ ;  /* 0x0000000000067805 */ /* 0x000fe2000001ff00 */
[----:B------:R-:W-:Y:S06]  /*1cc10*/  BRA `(.L_x_8683) ;  /* 0x0000000800d07947 */ /* 0x000fec0003800000 */
.L_x_8678:
        /* <DEDUP_REMOVED lines=14> */
.L_x_8692:
[----:B------:R1:W5:Y:S01]  /*1cd00*/  LDG.E.128 R4, desc[UR36][R2.64] ;  /* 0x0000002402047981 */ /* 0x000362000c1e1d00 */
[----:B------:R-:W-:Y:S05]  /*1cd10*/  BRA `(.L_x_8683) ;  /* 0x0000000800907947 */ /* 0x000fea0003800000 */
.L_x_8691:
        /* <DEDUP_REMOVED lines=28> */
.L_x_8694:
[----:B------:R-:W2:Y:S01]  /*1cee0*/  LDG.E.U8 R2, desc[UR36][R2.64] ;  /* 0x0000002402027981 */ /* 0x000ea2000c1e1100 */
[----:B------:R-:W-:Y:S01]  /*1cef0*/  CS2R R6, SRZ ;  /* 0x0000000000067805 */ /* 0x000fe2000001ff00 */
        /* <DEDUP_REMOVED lines=11> */
[----:B------:R2:W3:Y:S02]  /*1cfb0*/  F2F.F64.F32 R4, R0 ;  /* 0x0000000000047310 */ /* 0x0004e40000201800 */
[----:B--23--:R-:W-:Y:S05]  /*1cfc0*/  BRA `(.L_x_8683) ;  /* 0x0000000400e47947 */ /* 0x00cfea0003800000 */
.L_x_8693:
[----:B------:R-:W2:Y:S01]  /*1cfd0*/  LDG.E.U16 R0, desc[UR36][R2.64] ;  /* 0x0000002402007981 */ /* 0x000ea2000c1e1500 */
[----:B------:R-:W-:Y:S02]  /*1cfe0*/  CS2R R6, SRZ ;  /* 0x0000000000067805 */ /* 0x000fe4000001ff00 */
[----:B--2---:R-:W-:-:S05]  /*1cff0*/  SHF.L.U32 R0, R0, 0x10, RZ ;  /* 0x0000001000007819 */ /* 0x004fca00000006ff */
[----:B------:R-:W-:-:S04]  /*1d000*/  FMUL.FTZ R0, R0, 1 ;  /* 0x3f80000000007820 */ /* 0x000fc80000410000 */
[----:B------:R2:W3:Y:S02]  /*1d010*/  F2F.F64.F32 R4, R0 ;  /* 0x0000000000047310 */ /* 0x0004e40000201800 */
[----:B--23--:R-:W-:Y:S05]  /*1d020*/  BRA `(.L_x_8683) ;  /* 0x0000000400cc7947 */ /* 0x00cfea0003800000 */
.L_x_8690:
        /* <DEDUP_REMOVED lines=10> */
[----:B--2---:R4:W0:Y:S02]  /*1d0d0*/  I2F.F64.U16 R4, R2 ;  /* 0x0000000200047312 */ /* 0x0048240000101800 */
[----:B0---4-:R-:W-:Y:S05]  /*1d0e0*/  BRA `(.L_x_8683) ;  /* 0x00000004009c7947 */ /* 0x011fea0003800000 */
.L_x_8697:
[----:B------:R-:W2:Y:S01]  /*1d0f0*/  LDG.E.U8 R3, desc[UR36][R2.64] ;  /* 0x0000002402037981 */ /* 0x000ea2000c1e1100 */
[----:B------:R-:W-:Y:S02]  /*1d100*/  CS2R R6, SRZ ;  /* 0x0000000000067805 */ /* 0x000fe4000001ff00 */
        /* <DEDUP_REMOVED lines=20> */
.L_x_8699:
[----:B------:R-:W-:Y:S05]  /*1d250*/  BSYNC.RECONVERGENT B0 ;  /* 0x0000000000007941 */ /* 0x000fea0003800200 */
.L_x_8698:
[----:B------:R-:W-:Y:S01]  /*1d260*/  IMAD.SHL.U32 R0, R0, 0x100000, RZ ;  /* 0x0010000000007824 */ /* 0x000fe200078e00ff */
[----:B------:R-:W-:-:S04]  /*1d270*/  LEA R2, R2, 0x3b800000, 0x17 ;  /* 0x3b80000002027811 */ /* 0x000fc800078eb8ff */
[----:B------:R-:W-:-:S05]  /*1d280*/  LOP3.LUT R0, R2, R0, R9, 0xfe, !PT ;  /* 0x0000000002007212 */ /* 0x000fca00078efe09 */
[----:B------:R-:W-:-:S04]  /*1d290*/  FMUL.FTZ R0, R0, 1 ;  /* 0x3f80000000007820 */ /* 0x000fc80000410000 */
[----:B------:R4:W0:Y:S02]  /*1d2a0*/  F2F.F64.F32 R4, R0 ;  /* 0x0000000000047310 */ /* 0x0008240000201800 */
[----:B0---4-:R-:W-:Y:S05]  /*1d2b0*/  BRA `(.L_x_8683) ;  /* 0x0000000400287947 */ /* 0x011fea0003800000 */
.L_x_8696:
        /* <DEDUP_REMOVED lines=22> */
.L_x_8701:
[----:B------:R-:W-:Y:S05]  /*1d420*/  BSYNC.RECONVERGENT B0 ;  /* 0x0000000000007941 */ /* 0x000fea0003800200 */
.L_x_8700:
[----:B------:R-:W-:Y:S01]  /*1d430*/  IMAD.SHL.U32 R0, R0, 0x200000, RZ ;  /* 0x0020000000007824 */ /* 0x000fe200078e00ff */
[----:B------:R-:W-:-:S04]  /*1d440*/  LEA R2, R2, 0x37800000, 0x17 ;  /* 0x3780000002027811 */ /* 0x000fc800078eb8ff */
[----:B------:R-:W-:-:S05]  /*1d450*/  LOP3.LUT R0, R2, R0, R9, 0xfe, !PT ;  /* 0x0000000002007212 */ /* 0x000fca00078efe09 */
[----:B------:R-:W-:-:S04]  /*1d460*/  FMUL.FTZ R0, R0, 1 ;  /* 0x3f80000000007820 */ /* 0x000fc80000410000 */
[----:B------:R4:W0:Y:S02]  /*1d470*/  F2F.F64.F32 R4, R0 ;  /* 0x0000000000047310 */ /* 0x0008240000201800 */
[----:B0---4-:R-:W-:Y:S05]  /*1d480*/  BRA `(.L_x_8683) ;  /* 0x0000000000b47947 */ /* 0x011fea0003800000 */
.L_x_8695:
        /* <DEDUP_REMOVED lines=9> */
[----:B------:R-:W-:Y:S02]  /*1d520*/  CS2R R6, SRZ ;  /* 0x0000000000067805 */ /* 0x000fe4000001ff00 */
        /* <DEDUP_REMOVED lines=9> */
.L_x_8682:
        /* <DEDUP_REMOVED lines=16> */
.L_x_8704:
[----:B------:R-:W-:Y:S02]  /*1d6c0*/  CS2R R6, SRZ ;  /* 0x0000000000067805 */ /* 0x000fe4000001ff00 */
[----:B------:R-:W-:Y:S01]  /*1d6d0*/  CS2R R4, SRZ ;  /* 0x0000000000047805 */ /* 0x000fe2000001ff00 */
[----:B------:R-:W-:Y:S06]  /*1d6e0*/  BRA `(.L_x_8683) ;  /* 0x00000000001c7947 */ /* 0x000fec0003800000 */
.L_x_8703:
[----:B------:R-:W2:Y:S01]  /*1d6f0*/  LDG.E.64 R4, desc[UR36][R2.64] ;  /* 0x0000002402047981 */ /* 0x000ea2000c1e1b00 */
[----:B------:R-:W-:Y:S01]  /*1d700*/  CS2R R6, SRZ ;  /* 0x0000000000067805 */ /* 0x000fe2000001ff00 */
[----:B--2---:R-:W4:Y:S02]  /*1d710*/  I2F.F64.U64 R4, R4 ;  /* 0x0000000400047312 */ /* 0x004f240000301800 */
[----:B----4-:R-:W-:Y:S05]  /*1d720*/  BRA `(.L_x_8683) ;  /* 0x00000000000c7947 */ /* 0x010fea0003800000 */
.L_x_8702:
[----:B------:R-:W2:Y:S01]  /*1d730*/  LDG.E R2, desc[UR36][R2.64] ;  /* 0x0000002402027981 */ /* 0x000ea2000c1e1900 */
[----:B------:R-:W-:Y:S01]  /*1d740*/  CS2R R6, SRZ ;  /* 0x0000000000067805 */ /* 0x000fe2000001ff00 */
[----:B--2---:R2:W3:Y:S06]  /*1d750*/  I2F.F64.U32 R4, R2 ;  /* 0x0000000200047312 */ /* 0x0044ec0000201800 */
.L_x_8683:
[----:B------:R-:W-:Y:S05]  /*1d760*/  BSYNC.RECONVERGENT B7 ;  /* 0x0000000000077941 */ /* 0x000fea0003800200 */
.L_x_8677:
[----:B-----5:R-:W-:Y:S01]  /*1d770*/  DSETP.NAN.AND P0, PT, R6, R6, PT ;  /* 0x000000060600722a */ /* 0x020fe20003f08000 */
[----:B------:R-:W-:-:S15]  /*1d780*/  BSSY.RECONVERGENT B1, `(.L_x_8705) ;  /* 0x0001794000017945 */ /* 0x000fde0003800200 */
[----:B------:R-:W-:-:S15]  /*1d790*/  NOP ;  /* 0x0000000000007918 */ /* 0x000fde0000000000 */
[----:B------:R-:W-:-:S15]  /*1d7a0*/  NOP ;  /* 0x0000000000007918 */ /* 0x000fde0000000000 */
[----:B------:R-:W-:-:S15]  /*1d7b0*/  NOP ;  /* 0x0000000000007918 */ /* 0x000fde0000000000 */
[----:B------:R-:W-:-:S03]  /*1d7c0*/  NOP ;  /* 0x0000000000007918 */ /* 0x000fc60000000000 */
[----:B---3--:R-:W3:-:S15]  /*1d7d0*/  DSETP.NUM.AND P1, PT, R4, R4, PT ;  /* 0x000000040400722a */ /* 0x008ede0003f27000 */
[----:B------:R-:W-:-:S15]  /*1d7e0*/  NOP ;  /* 0x0000000000007918 */ /* 0x000fde0000000000 */
[----:B------:R-:W-:-:S15]  /*1d7f0*/  NOP ;  /* 0x0000000000007918 */ /* 0x000fde0000000000 */
[----:B------:R-:W-:-:S15]  /*1d800*/  NOP ;  /* 0x0000000000007918 */ /* 0x000fde0000000000 */
[----:B------:R-:W-:-:S04]  /*1d810*/  NOP ;  /* 0x0000000000007918 */ /* 0x000fc80000000000 */
[----:B012---:R0:W1:-:S15]  /*1d820*/  DADD R2, -RZ, |R4| ;  /* 0x00000000ff027229 */ /* 0x00705e0000000504 */
[----:B------:R-:W-:-:S15]  /*1d830*/  NOP ;  /* 0x0000000000007918 */ /* 0x000fde0000000000 */
[----:B------:R-:W-:-:S15]  /*1d840*/  NOP ;  /* 0x0000000000007918 */ /* 0x000fde0000000000 */
[----:B------:R-:W-:-:S15]  /*1d850*/  NOP ;  /* 0x0000000000007918 */ /* 0x000fde0000000000 */
[----:B------:R-:W-:-:S04]  /*1d860*/  NOP ;  /* 0x0000000000007918 */ /* 0x000fc80000000000 */
[----:B------:R0:W2:Y:S02]  /*1d870*/  DADD R22, -RZ, |R6| ;  /* 0x00000000ff167229 */ /* 0x0000a40000000506 */
[----:B0123--:R-:W-:Y:S05]  /*1d880*/  @!P0 BRA P1, `(.L_x_8706) ;  /* 0x0000000000a88947 */ /* 0x00ffea0000800000 */
[----:B------:R-:W0:-:S15]  /*1d890*/  DSETP.NEU.AND P0, PT, R2, +INF , PT ;  /* 0x7ff000000200742a */ /* 0x000e1e0003f0d000 */
[----:B------:R-:W-:-:S15]  /*1d8a0*/  NOP ;  /* 0x0000000000007918 */ /* 0x000fde0000000000 */
[----:B------:R-:W-:-:S15]  /*1d8b0*/  NOP ;  /* 0x0000000000007918 */ /* 0x000fde0000000000 */
[----:B------:R-:W-:-:S15]  /*1d8c0*/  NOP ;  /* 0x0000000000007918 */ /* 0x000fde0000000000 */
[----:B------:R-:W-:-:S04]  /*1d8d0*/  NOP ;  /* 0x0000000000007918 */ /* 0x000fc80000000000 */
[----:B0-----:R-:W0:Y:S02]  /*1d8e0*/  @!P0 DADD R6, R6, R6 ;  /* 0x0000000006068229 */ /* 0x001e240000000006 */
[----:B0-----:R-:W-:Y:S05]  /*1d8f0*/  @!P0 BRA `(.L_x_8707) ;  /* 0x0000017400f08947 */ /* 0x001fea0003800000 */
[----:B------:R-:W0:-:S15]  /*1d900*/  DSETP.NEU.AND P0, PT, R22, +INF , PT ;  /* 0x7ff000001600742a */ /* 0x000e1e0003f0d000 */
[----:B------:R-:W-:-:S15]  /*1d910*/  NOP ;  /* 0x0000000000007918 */ /* 0x000fde0000000000 */
[----:B------:R-:W-:-:S15]  /*1d920*/  NOP ;  /* 0x0000000000007918 */ /* 0x000fde0000000000 */
[----:B------:R-:W-:-:S15]  /*1d930*/  NOP ;  /* 0x0000000000007918 */ /* 0x000fde0000000000 */
[----:B------:R-:W-:-:S04]  /*1d940*/  NOP ;  /* 0x0000000000007918 */ /* 0x000fc80000000000 */
[----:B0-----:R0:W1:Y:S02]  /*1d950*/  @!P0 DADD R2, R4, R4 ;  /* 0x0000000004028229 */ /* 0x0010640000000004 */
[----:B0-----:R-:W-:Y:S02]  /*1d960*/  @!P0 IMAD.MOV.U32 R4, RZ, RZ, R6 ;  /* 0x000000ffff048224 */ /* 0x001fe400078e0006 */
        /* <DEDUP_REMOVED lines=9> */
[----:B0-----:R-:W-:-:S15]  /*1da00*/  @P0 DADD R2, RZ, R4 ;  /* 0x00000000ff020229 */ /* 0x001fde0000000004 */
        /* <DEDUP_REMOVED lines=10> */
[----:B0-----:R-:W-:Y:S01]  /*1dab0*/  @P0 IMAD.MOV.U32 R4, RZ, RZ, R6 ;  /* 0x000000ffff040224 */ /* 0x001fe200078e0006 */
[----:B------:R-:W-:-:S15]  /*1dac0*/  @P0 MOV R5, R7 ;  /* 0x0000000700050202 */ /* 0x000fde0000000f00 */
[----:B------:R-:W-:-:S15]  /*1dad0*/  NOP ;  /* 0x0000000000007918 */ /* 0x000fde0000000000 */
[----:B------:R-:W-:-:S15]  /*1dae0*/  NOP ;  /* 0x0000000000007918 */ /* 0x000fde0000000000 */
[----:B------:R-:W-:-:S15]  /*1daf0*/  NOP ;  /* 0x0000000000007918 */ /* 0x000fde0000000000 */
[----:B------:R-:W-:-:S01]  /*1db00*/  NOP ;  /* 0x0000000000007918 */ /* 0x000fc20000000000 */
[----:B------:R-:W0:Y:S02]  /*1db10*/  @!P0 DADD R4, R4, R4 ;  /* 0x0000000004048229 */ /* 0x000e240000000004 */
[----:B0-----:R-:W-:Y:S05]  /*1db20*/  BRA `(.L_x_8707) ;  /* 0x0000017400647947 */ /* 0x001fea0003800000 */
.L_x_8706:
[----:B------:R-:W-:Y:S01]  /*1db30*/  IMAD.MOV.U32 R0, RZ, RZ, R3 ;  /* 0x000000ffff007224 */ /* 0x000fe200078e0003 */
[----:B------:R-:W0:Y:S01]  /*1db40*/  DSETP.MAX.AND P0, P1, R2, R22, PT ;  /* 0x000000160200722a */ /* 0x000e22000390f000 */
[----:B------:R-:W-:Y:S02]  /*1db50*/  IMAD.MOV.U32 R11, RZ, RZ, R23 ;  /* 0x000000ffff0b7224 */ /* 0x000fe400078e0017 */
[----:B------:R-:W-:-:S03]  /*1db60*/  IMAD.MOV.U32 R9, RZ, RZ, R22 ;  /* 0x000000ffff097224 */ /* 0x000fc600078e0016 */
[----:B0-----:R-:W-:Y:S01]  /*1db70*/  FSEL R13, R0, R11, P0 ;  /* 0x0000000b000d7208 */ /* 0x001fe20000000000 */
[----:B------:R-:W-:Y:S01]  /*1db80*/  IMAD.MOV.U32 R0, RZ, RZ, R2 ;  /* 0x000000ffff007224 */ /* 0x000fe200078e0002 */
[----:B------:R-:W-:-:S04]  /*1db90*/  @P1 LOP3.LUT R13, R11, 0x80000, RZ, 0xfc, !PT ;  /* 0x000800000b0d1812 */ /* 0x000fc800078efcff */
[----:B------:R-:W-:Y:S01]  /*1dba0*/  SEL R8, R0, R9, P0 ;  /* 0x0000000900087207 */ /* 0x000fe20000000000 */
[----:B------:R-:W-:-:S15]  /*1dbb0*/  IMAD.MOV.U32 R9, RZ, RZ, R13 ;  /* 0x000000ffff097224 */ /* 0x000fde00078e000d */
[----:B------:R-:W-:-:S15]  /*1dbc0*/  NOP ;  /* 0x0000000000007918 */ /* 0x000fde0000000000 */
[----:B------:R-:W-:-:S15]  /*1dbd0*/  NOP ;  /* 0x0000000000007918 */ /* 0x000fde0000000000 */
[----:B------:R-:W-:-:S06]  /*1dbe0*/  NOP ;  /* 0x0000000000007918 */ /* 0x000fcc0000000000 */
[----:B------:R-:W0:Y:S02]  /*1dbf0*/  DSETP.GT.AND P0, PT, R8, 4.50359962737049600000e+15, PT ;  /* 0x433000000800742a */ /* 0x000e240003f04000 */
[----:B0-----:R-:W-:Y:S05]  /*1dc00*/  @P0 BRA `(.L_x_8708) ;  /* 0x000000a8007c0947 */ /* 0x001fea0003800000 */
        /* <DEDUP_REMOVED lines=33> */
[----:B------:R-:W-:Y:S02]  /*1de20*/  ISETP.GT.U32.AND P0, PT, R2, R24, PT ;  /* 0x000000180200720c */ /* 0x000fe40003f04070 */
[----:B------:R-:W-:Y:S01]  /*1de30*/  MOV R12, R41 ;  /* 0x00000029000c7202 */ /* 0x000fe20000000f00 */
        /* <DEDUP_REMOVED lines=75> */
[----:B0-----:R0:W-:Y:S02]  /*1e2f0*/  DFMA R18, R14, R14, R12 ;  /* 0x0000000e0e12722b */ /* 0x0011e4000000000c */
        /* <DEDUP_REMOVED lines=24> */
[----:B0-----:R-:W-:-:S15]  /*1e480*/  IMAD.MOV.U32 R10, RZ, RZ, R19 ;  /* 0x000000ffff0a7224 */ /* 0x001fde00078e0013 */
[----:B------:R-:W-:-:S15]  /*1e490*/  NOP ;  /* 0x0000000000007918 */ /* 0x000fde0000000000 */
[----:B------:R-:W-:-:S15]  /*1e4a0*/  NOP ;  /* 0x0000000000007918 */ /* 0x000fde0000000000 */
[----:B------:R-:W-:-:S15]  /*1e4b0*/  NOP ;  /* 0x0000000000007918 */ /* 0x000fde0000000000 */
[----:B------:R-:W-:-:S02]  /*1e4c0*/  NOP ;  /* 0x0000000000007918 */ /* 0x000fc40000000000 */
[----:B------:R-:W0:Y:S02]  /*1e4d0*/  DSETP.MIN.AND P0, P3, R18, UR4, PT ;  /* 0x0000000412007e2a */ /* 0x000e24000bb00000 */
[----:B0-----:R-:W-:Y:S02]  /*1e4e0*/  FSEL R21, R10, UR6, P0 ;  /* 0x000000060a157c08 */ /* 0x001fe40008000000 */
[----:B------:R-:W-:Y:S02]  /*1e4f0*/  @P3 LOP3.LUT R21, R20, 0x80000, RZ, 0xfc, !PT ;  /* 0x0008000014153812 */ /* 0x000fe400078efcff */
[----:B------:R-:W-:Y:S02]  /*1e500*/  MOV R10, R18 ;  /* 0x00000012000a7202 */ /* 0x000fe40000000f00 */
[----:B------:R-:W0:Y:S01]  /*1e510*/  MUFU.RSQ64H R29, R21 ;  /* 0x00000015001d7308 */ /* 0x000e220000001c00 */
[----:B------:R-:W-:Y:S02]  /*1e520*/  ISETP.GE.U32.AND P3, PT, R40, 0x7ff00000, PT ;  /* 0x7ff000002800780c */ /* 0x000fe40003f66070 */
[----:B------:R-:W-:-:S02]  /*1e530*/  SEL R20, R10, UR4, P0 ;  /* 0x000000040a147c07 */ /* 0x000fc40008000000 */
[----:B------:R-:W-:-:S15]  /*1e540*/  ISETP.GE.U32.AND P0, PT, R42, 0x7ff00000, PT ;  /* 0x7ff000002a00780c */ /* 0x000fde0003f06070 */
[----:B------:R-:W-:-:S15]  /*1e550*/  NOP ;  /* 0x0000000000007918 */ /* 0x000fde0000000000 */
[----:B------:R-:W-:-:S15]  /*1e560*/  NOP ;  /* 0x0000000000007918 */ /* 0x000fde0000000000 */
[----:B------:R-:W-:-:S06]  /*1e570*/  NOP ;  /* 0x0000000000007918 */ /* 0x000fcc0000000000 */
        /* <DEDUP_REMOVED lines=35> */
[----:B------:R-:W-:-:S15]  /*1e7b0*/  @!P0 FSEL R42, R33, R11, !P1 ;  /* 0x0000000b212a8208 */ /* 0x000fde0004800000 */
[----:B------:R-:W-:-:S15]  /*1e7c0*/  NOP ;  /* 0x0000000000007918 */ /* 0x000fde0000000000 */
[----:B------:R-:W-:-:S15]  /*1e7d0*/  NOP ;  /* 0x0000000000007918 */ /* 0x000fde0000000000 */
[----:B------:R-:W-:-:S13]  /*1e7e0*/  NOP ;  /* 0x0000000000007918 */ /* 0x000fda0000000000 */
        /* <DEDUP_REMOVED lines=11> */
[----:B0-----:R-:W-:Y:S01]  /*1e8a0*/  IMAD.MOV.U32 R28, RZ, RZ, R41 ;  /* 0x000000ffff1c7224 */ /* 0x001fe200078e0029 */
[----:B------:R-:W-:-:S15]  /*1e8b0*/  MOV R29, R42 ;  /* 0x0000002a001d7202 */ /* 0x000fde0000000f00 */
[----:B------:R-:W-:-:S15]  /*1e8c0*/  NOP ;  /* 0x0000000000007918 */ /* 0x000fde0000000000 */
[----:B------:R-:W-:-:S15]  /*1e8d0*/  NOP ;  /* 0x0000000000007918 */ /* 0x000fde0000000000 */
[----:B------:R-:W-:-:S15]  /*1e8e0*/  NOP ;  /* 0x0000000000007918 */ /* 0x000fde0000000000 */
[----:B------:R-:W-:-:S01]  /*1e8f0*/  NOP ;  /* 0x0000000000007918 */ /* 0x000fc20000000000 */
[----:B-1----:R-:W0:-:S15]  /*1e900*/  DMUL R12, R18, R12 ;  /* 0x0000000c120c7228 */ /* 0x002e1e0000000000 */
        /* <DEDUP_REMOVED lines=29> */
[----:B0-----:R-:W-:Y:S05]  /*1eae0*/  @!P0 BRA `(.L_x_8710) ;  /* 0x0000000c00e88947 */ /* 0x001fea0003800000 */
        /* <DEDUP_REMOVED lines=46> */
[----:B------:R-:W-:Y:S01]  /*1edd0*/  MOV R0, R10 ;  /* 0x0000000a00007202 */ /* 0x000fe20000000f00 */
[----:B------:R-:W-:Y:S01]  /*1ede0*/  IMAD.MOV.U32 R10, RZ, RZ, R34 ;  /* 0x000000ffff0a7224 */ /* 0x000fe200078e0022 */
[----:B------:R-:W-:Y:S01]  /*1edf0*/  MOV R14, 0x1ee40 ;  /* 0x0001ee40000e7802 */ /* 0x000fe20000000f00 */
[----:B------:R-:W-:Y:S02]  /*1ee00*/  IMAD.MOV.U32 R11, RZ, RZ, R35 ;  /* 0x000000ffff0b7224 */ /* 0x000fe400078e0023 */
[----:B------:R-:W-:Y:S02]  /*1ee10*/  IMAD.MOV.U32 R8, RZ, RZ, R20 ;  /* 0x000000ffff087224 */ /* 0x000fe400078e0014 */
[----:B------:R-:W-:-:S07]  /*1ee20*/  IMAD.MOV.U32 R9, RZ, RZ, R21 ;  /* 0x000000ffff097224 */ /* 0x000fce00078e0015 */
[----:B------:R-:W-:Y:S05]  /*1ee30*/  CALL.REL.NOINC `($__internal_19_$__cuda_sm20_dsqrt_rn_f64_mediumpath_v1) ;  /* 0x000004e400407944 */ /* 0x000fea0003c00000 */
.L_x_8712:
[----:B------:R-:W-:Y:S05]  /*1ee40*/  BSYNC.RECONVERGENT B3 ;  /* 0x0000000000037941 */ /* 0x000fea0003800200 */
.L_x_8711:
[----:B------:R-:W0:Y:S02]  /*1ee50*/  DADD R8, R32, R8 ;  /* 0x0000000020087229 */ /* 0x000e240000000008 */
[----:B0-----:R-:W-:Y:S01]  /*1ee60*/  ISETP.GT.AND P0, PT, R9, 0xfffff, PT ;  /* 0x000fffff0900780c */ /* 0x001fe20003f04270 */
[----:B------:R-:W-:Y:S01]  /*1ee70*/  IMAD.MOV.U32 R10, RZ, RZ, R8 ;  /* 0x000000ffff0a7224 */ /* 0x000fe200078e0008 */
[----:B------:R-:W-:Y:S01]  /*1ee80*/  MOV R11, R9 ;  /* 0x00000009000b7202 */ /* 0x000fe20000000f00 */
[----:B------:R-:W-:Y:S01]  /*1ee90*/  IMAD.MOV.U32 R0, RZ, RZ, R9 ;  /* 0x000000ffff007224 */ /* 0x000fe200078e0009 */
[----:B------:R-:W-:-:S15]  /*1eea0*/  MOV R14, R8 ;  /* 0x00000008000e7202 */ /* 0x000fde0000000f00 */
[----:B------:R-:W-:-:S15]  /*1eeb0*/  NOP ;  /* 0x0000000000007918 */ /* 0x000fde0000000000 */
[----:B------:R-:W-:-:S15]  /*1eec0*/  NOP ;  /* 0x0000000000007918 */ /* 0x000fde0000000000 */
[----:B------:R-:W-:-:S13]  /*1eed0*/  NOP ;  /* 0x0000000000007918 */ /* 0x000fda0000000000 */
        /* <DEDUP_REMOVED lines=10> */
[----:B------:R0:W1:Y:S02]  /*1ef80*/  @P1 DFMA R8, R10, R12, +INF ;  /* 0x7ff000000a08142b */ /* 0x000064000000000c */
[----:B0-----:R-:W-:Y:S01]  /*1ef90*/  IMAD.MOV.U32 R13, RZ, RZ, -0x3ff ;  /* 0xfffffc01ff0d7424 */ /* 0x001fe200078e00ff */
[----:B-1----:R-:W-:Y:S01]  /*1efa0*/  @P1 FSEL R40, R8, RZ, P2 ;  /* 0x000000ff08281208 */ /* 0x002fe20001000000 */
[----:B------:R-:W-:Y:S01]  /*1efb0*/  @!P0 IMAD.MOV.U32 R13, RZ, RZ, -0x435 ;  /* 0xfffffbcbff0d8424 */ /* 0x000fe200078e00ff */
[----:B------:R-:W-:Y:S01]  /*1efc0*/  @P1 FSEL R41, R9, -QNAN , P2 ;  /* 0xfff0000009291808 */ /* 0x000fe20001000000 */
[----:B------:R-:W-:Y:S06]  /*1efd0*/  @P1 BRA `(.L_x_8713) ;  /* 0x0000005000001947 */ /* 0x000fec0003800000 */
        /* <DEDUP_REMOVED lines=171> */
.L_x_8710:
[----:B------:R-:W-:-:S15]  /*1fa90*/  DSETP.GEU.AND P0, PT, R2, 3.8518598887744717061e-34, PT ;  /* 0x390000000200742a */ /* 0x000fde0003f0e000 */
[----:B------:R-:W-:-:S15]  /*1faa0*/  NOP ;  /* 0x0000000000007918 */ /* 0x000fde0000000000 */
[----:B------:R-:W-:-:S15]  /*1fab0*/  NOP ;  /* 0x0000000000007918 */ /* 0x000fde0000000000 */
[----:B------:R-:W-:-:S15]  /*1fac0*/  NOP ;  /* 0x0000000000007918 */ /* 0x000fde0000000000 */
[----:B------:R-:W-:-:S04]  /*1fad0*/  NOP ;  /* 0x0000000000007918 */ /* 0x000fc80000000000 */
[----:B------:R-:W0:Y:S02]  /*1fae0*/  DSETP.EQ.AND P1, PT, R22, 1, PT ;  /* 0x3ff000001600742a */ /* 0x000e240003f22000 */
[----:B0-----:R-:W-:Y:S05]  /*1faf0*/  @!P0 BRA P1, `(.L_x_8714) ;  /* 0x0000004000608947 */ /* 0x001fea0000800000 */
        /* <DEDUP_REMOVED lines=9> */
[----:B------:R-:W-:Y:S01]  /*1fb90*/  MOV R40, R2 ;  /* 0x0000000200287202 */ /* 0x000fe20000000f00 */
[----:B------:R-:W-:Y:S02]  /*1fba0*/  IMAD.MOV.U32 R41, RZ, RZ, R3 ;  /* 0x000000ffff297224 */ /* 0x000fe400078e0003 */
        /* <DEDUP_REMOVED lines=58> */
.L_x_8719:
[----:B------:R-:W-:Y:S05]  /*1ff50*/  BSYNC.RECONVERGENT B4 ;  /* 0x0000000000047941 */ /* 0x000fea0003800200 */
.L_x_8718:
[----:B------:R-:W-:Y:S01]  /*1ff60*/  IMAD.MOV.U32 R40, RZ, RZ, R20 ;  /* 0x000000ffff287224 */ /* 0x000fe200078e0014 */
[----:B------:R-:W-:-:S07]  /*1ff70*/  MOV R41, R21 ;  /* 0x0000001500297202 */ /* 0x000fce0000000f00 */
.L_x_8717:
[----:B------:R-:W-:Y:S05]  /*1ff80*/  BSYNC.RECONVERGENT B3 ;  /* 0x0000000000037941 */ /* 0x000fea0003800200 */
.L_x_8716:
[----:B------:R-:W0:Y:S01]  /*1ff90*/  DADD R8, -R22, 1 ;  /* 0x3ff0000016087429 */ /* 0x000e220000000100 */
[----:B------:R-:W-:-:S15]  /*1ffa0*/  BSSY.RECONVERGENT B3, `(.L_x_8720) ;  /* 0x0000047000037945 */ /* 0x000fde0003800200 */
[----:B------:R-:W-:-:S15]  /*1ffb0*/  NOP ;  /* 0x0000000000007918 */ /* 0x000fde0000000000 */
[----:B------:R-:W-:-:S15]  /*1ffc0*/  NOP ;  /* 0x0000000000007918 */ /* 0x000fde0000000000 */
[----:B------:R-:W-:-:S15]  /*1ffd0*/  NOP ;  /* 0x0000000000007918 */ /* 0x000fde0000000000 */
[----:B------:R-:W-:-:S03]  /*1ffe0*/  NOP ;  /* 0x0000000000007918 */ /* 0x000fc60000000000 */
[----:B0-----:R-:W0:Y:S02]  /*1fff0*/  DSETP.GEU.AND P0, PT, R8, RZ, PT ;  /* 0x000000ff0800722a */ /* 0x001e240003f0e000 */
[----:B0-----:R-:W-:Y:S05]  /*20000*/  @!P0 BRA `(.L_x_8721) ;  /* 0x0000000000fc8947 */ /* 0x001fea0003800000 */
[----:B------:R-:W0:Y:S01]  /*20010*/  DSETP.NEU.AND P0, PT, R8, RZ, PT ;  /* 0x000000ff0800722a */ /* 0x000e220003f0d000 */
[----:B------:R-:W-:Y:S02]  /*20020*/  IMAD.MOV.U32 R20, RZ, RZ, R2 ;  /* 0x000000ffff147224 */ /* 0x000fe400078e0002 */
[----:B------:R-:W-:Y:S01]  /*20030*/  IMAD.MOV.U32 R21, RZ, RZ, R3 ;  /* 0x000000ffff157224 */ /* 0x000fe200078e0003 */
[----:B0-----:R-:W-:Y:S06]  /*20040*/  @!P0 BRA `(.L_x_8722) ;  /* 0x0000000000f08947 */ /* 0x001fec0003800000 */
[----:B------:R-:W0:Y:S01]  /*20050*/  DADD R12, R30, R8 ;  /* 0x000000001e0c7229 */ /* 0x000e220000000008 */
[----:B------:R-:W-:Y:S01]  /*20060*/  BSSY.RECONVERGENT B4, `(.L_x_8723) ;  /* 0x0000038000047945 */ /* 0x000fe20003800200 */
[----:B0-----:R-:W0:Y:S01]  /*20070*/  MUFU.RCP64H R9, R13 ;  /* 0x0000000d00097308 */ /* 0x001e220000001800 */
        /* <DEDUP_REMOVED lines=54> */
.L_x_8724:
[----:B------:R-:W-:Y:S05]  /*203e0*/  BSYNC.RECONVERGENT B4 ;  /* 0x0000000000047941 */ /* 0x000fea0003800200 */
.L_x_8723:
[----:B------:R-:W-:Y:S05]  /*203f0*/  BRA `(.L_x_8722) ;  /* 0x0000000000047947 */ /* 0x000fea0003800000 */
.L_x_8721:
[----:B------:R0:W1:Y:S02]  /*20400*/  DADD R20, R30, -R8 ;  /* 0x000000001e147229 */ /* 0x0000640000000808 */
.L_x_8722:
[----:B------:R-:W-:Y:S05]  /*20410*/  BSYNC.RECONVERGENT B3 ;  /* 0x0000000000037941 */ /* 0x000fea0003800200 */
.L_x_8720:
[----:B01----:R-:W0:Y:S01]  /*20420*/  DMUL R8, R20, 0.5 ;  /* 0x3fe0000014087828 */ /* 0x003e220000000000 */
        /* <DEDUP_REMOVED lines=17> */
[----:B------:R-:W-:Y:S01]  /*20540*/  IADD3 R18, PT, PT, R13, -0x3500000, RZ ;  /* 0xfcb000000d127810 */ /* 0x000fe20007ffe0ff */
[----:B------:R-:W-:Y:S02]  /*20550*/  IMAD.MOV.U32 R10, RZ, RZ, 0x0 ;  /* 0x00000000ff0a7424 */ /* 0x000fe400078e00ff */
[----:B------:R-:W-:Y:S01]  /*20560*/  IMAD.MOV.U32 R11, RZ, RZ, 0x3fd80000 ;  /* 0x3fd80000ff0b7424 */ /* 0x000fe200078e00ff */
        /* <DEDUP_REMOVED lines=49> */
.L_x_8726:
[----:B------:R-:W-:Y:S05]  /*20880*/  BSYNC.RECONVERGENT B3 ;  /* 0x0000000000037941 */ /* 0x000fea0003800200 */
.L_x_8725:
[----:B------:R-:W0:Y:S02]  /*20890*/  DADD R40, R20, R40 ;  /* 0x0000000014287229 */ /* 0x000e240000000028 */
[C---:B0-----:R-:W-:Y:S02]  /*208a0*/  FSETP.GEU.FTZ.AND P1, PT, R41.reuse, 1.7916666269302368164, PT ;  /* 0x3fe555552900780b */ /* 0x041fe40003f3e000 */
[----:B------:R-:W-:-:S13]  /*208b0*/  FSETP.GT.FTZ.AND P0, PT, R41, -1.6999999284744262695, PT ;  /* 0xbfd999992900780b */ /* 0x000fda0003f14000 */
[----:B------:R-:W-:Y:S05]  /*208c0*/  @P0 BRA !P1, `(.L_x_8727) ;  /* 0x0000000c00100947 */ /* 0x000fea0004800000 */
[----:B------:R-:W0:Y:S01]  /*208d0*/  DADD R40, R40, 1 ;  /* 0x3ff0000028287429 */ /* 0x000e220000000000 */
[----:B------:R-:W-:Y:S01]  /*208e0*/  MOV R13, 0xfffffc01 ;  /* 0xfffffc01000d7802 */ /* 0x000fe20000000f00 */
[--C-:B0-----:R-:W-:Y:S01]  /*208f0*/  IMAD.MOV.U32 R8, RZ, RZ, R40.reuse ;  /* 0x000000ffff087224 */ /* 0x101fe200078e0028 */
[----:B------:R-:W-:Y:S01]  /*20900*/  ISETP.GT.AND P0, PT, R41, 0xfffff, PT ;  /* 0x000fffff2900780c */ /* 0x000fe20003f04270 */
[----:B------:R-:W-:Y:S01]  /*20910*/  IMAD.MOV.U32 R9, RZ, RZ, R41 ;  /* 0x000000ffff097224 */ /* 0x000fe200078e0029 */
[----:B------:R-:W-:Y:S01]  /*20920*/  MOV R0, R41 ;  /* 0x0000002900007202 */ /* 0x000fe20000000f00 */
[----:B------:R-:W-:-:S10]  /*20930*/  IMAD.MOV.U32 R12, RZ, RZ, R40 ;  /* 0x000000ffff0c7224 */ /* 0x000fd400078e0028 */
[----:B------:R-:W-:-:S15]  /*20940*/  @!P0 IMAD.MOV.U32 R13, RZ, RZ, -0x435 ;  /* 0xfffffbcbff0d8424 */ /* 0x000fde00078e00ff */
[----:B------:R-:W-:-:S15]  /*20950*/  NOP ;  /* 0x0000000000007918 */ /* 0x000fde0000000000 */
[----:B------:R-:W-:-:S15]  /*20960*/  NOP ;  /* 0x0000000000007918 */ /* 0x000fde0000000000 */
[----:B------:R-:W-:-:S03]  /*20970*/  NOP ;  /* 0x0000000000007918 */ /* 0x000fc60000000000 */
        /* <DEDUP_REMOVED lines=21> */
[----:B------:R-:W-:Y:S01]  /*20ad0*/  @P0 VIADD R11, R9, 0xfff00000 ;  /* 0xfff00000090b0836 */ /* 0x000fe20000000000 */
[----:B------:R-:W-:-:S03]  /*20ae0*/  @P0 IADD3 R13, PT, PT, R13, 0x1, RZ ;  /* 0x000000010d0d0810 */ /* 0x000fc60007ffe0ff */
[----:B------:R-:W-:Y:S01]  /*20af0*/  @P0 IMAD.MOV.U32 R9, RZ, RZ, R11 ;  /* 0x000000ffff090224 */ /* 0x000fe200078e000b */
[----:B------:R-:W-:Y:S01]  /*20b00*/  LOP3.LUT R12, R13, 0x80000000, RZ, 0x3c, !PT ;  /* 0x800000000d0c7812 */ /* 0x000fe200078e3cff */
[----:B------:R-:W-:-:S04]  /*20b10*/  IMAD.MOV.U32 R13, RZ, RZ, 0x43300000 ;  /* 0x43300000ff0d7424 */ /* 0x000fc800078e00ff */
        /* <DEDUP_REMOVED lines=159> */
.L_x_8727:
        /* <DEDUP_REMOVED lines=53> */
.L_x_8729:
[----:B------:R-:W-:Y:S05]  /*21860*/  BSYNC.RECONVERGENT B3 ;  /* 0x0000000000037941 */ /* 0x000fea0003800200 */
.L_x_8728:
        /* <DEDUP_REMOVED lines=78> */
.L_x_8715:
[----:B------:R-:W0:Y:S02]  /*21d50*/  DSETP.GEU.AND P0, PT, R22, 1, PT ;  /* 0x3ff000001600742a */ /* 0x000e240003f0e000 */
[----:B0-----:R-:W-:Y:S05]  /*21d60*/  @!P0 BRA `(.L_x_8730) ;  /* 0x0000001800088947 */ /* 0x001fea0003800000 */
[----:B------:R-:W0:Y:S01]  /*21d70*/  DMUL R12, R24, R26 ;  /* 0x0000001a180c7228 */ /* 0x000e220000000000 */
[----:B------:R-:W-:Y:S01]  /*21d80*/  BSSY.RECONVERGENT B3, `(.L_x_8731) ;  /* 0x0000034000037945 */ /* 0x000fe20003800200 */
        /* <DEDUP_REMOVED lines=51> */
.L_x_8732:
[----:B------:R-:W-:Y:S05]  /*220c0*/  BSYNC.RECONVERGENT B3 ;  /* 0x0000000000037941 */ /* 0x000fea0003800200 */
.L_x_8731:
[----:B------:R-:W0:Y:S02]  /*220d0*/  DADD R40, R26, R40 ;  /* 0x000000001a287229 */ /* 0x000e240000000028 */
[C---:B0-----:R-:W-:Y:S02]  /*220e0*/  FSETP.GEU.FTZ.AND P1, PT, R41.reuse, 1.7916666269302368164, PT ;  /* 0x3fe555552900780b */ /* 0x041fe40003f3e000 */
[----:B------:R-:W-:-:S13]  /*220f0*/  FSETP.GT.FTZ.AND P0, PT, R41, -1.6999999284744262695, PT ;  /* 0xbfd999992900780b */ /* 0x000fda0003f14000 */
[----:B------:R-:W-:Y:S05]  /*22100*/  @P0 BRA !P1, `(.L_x_8733) ;  /* 0x0000000c00100947 */ /* 0x000fea0004800000 */
[----:B------:R-:W0:Y:S01]  /*22110*/  DADD R40, R40, 1 ;  /* 0x3ff0000028287429 */ /* 0x000e220000000000 */
[----:B------:R-:W-:Y:S01]  /*22120*/  IMAD.MOV.U32 R13, RZ, RZ, -0x3ff ;  /* 0xfffffc01ff0d7424 */ /* 0x000fe200078e00ff */
[----:B0-----:R-:W-:Y:S01]  /*22130*/  ISETP.GT.AND P0, PT, R41, 0xfffff, PT ;  /* 0x000fffff2900780c */ /* 0x001fe20003f04270 */
[--C-:B------:R-:W-:Y:S02]  /*22140*/  IMAD.MOV.U32 R8, RZ, RZ, R40.reuse ;  /* 0x000000ffff087224 */ /* 0x100fe400078e0028 */
[--C-:B------:R-:W-:Y:S02]  /*22150*/  IMAD.MOV.U32 R9, RZ, RZ, R41.reuse ;  /* 0x000000ffff097224 */ /* 0x100fe400078e0029 */
[----:B------:R-:W-:Y:S02]  /*22160*/  IMAD.MOV.U32 R0, RZ, RZ, R41 ;  /* 0x000000ffff007224 */ /* 0x000fe400078e0029 */
[----:B------:R-:W-:-:S06]  /*22170*/  IMAD.MOV.U32 R12, RZ, RZ, R40 ;  /* 0x000000ffff0c7224 */ /* 0x000fcc00078e0028 */
[----:B------:R-:W-:-:S15]  /*22180*/  @!P0 MOV R13, 0xfffffbcb ;  /* 0xfffffbcb000d8802 */ /* 0x000fde0000000f00 */
[----:B------:R-:W-:-:S15]  /*22190*/  NOP ;  /* 0x0000000000007918 */ /* 0x000fde0000000000 */
[----:B------:R-:W-:-:S15]  /*221a0*/  NOP ;  /* 0x0000000000007918 */ /* 0x000fde0000000000 */
[----:B------:R-:W-:-:S04]  /*221b0*/  NOP ;  /* 0x0000000000007918 */ /* 0x000fc80000000000 */
[----:B------:R-:W0:Y:S02]  /*221c0*/  @!P0 DMUL R8, R8, 1.80143985094819840000e+16 ;  /* 0x4350000008088828 */ /* 0x000e240000000000 */
[----:B0-----:R-:W-:Y:S02]  /*221d0*/  @!P0 IMAD.MOV.U32 R0, RZ, RZ, R9 ;  /* 0x000000ffff008224 */ /* 0x001fe400078e0009 */
[----:B------:R-:W-:-:S03]  /*221e0*/  @!P0 IMAD.MOV.U32 R12, RZ, RZ, R8 ;  /* 0x000000ffff0c8224 */ /* 0x000fc600078e0008 */
[----:B------:R-:W-:-:S04]  /*221f0*/  IADD3 R10, PT, PT, R0, -0x1, RZ ;  /* 0xffffffff000a7810 */ /* 0x000fc80007ffe0ff */
        /* <DEDUP_REMOVED lines=181> */
.L_x_8733:
        /* <DEDUP_REMOVED lines=53> */
.L_x_8735:
[----:B------:R-:W-:Y:S05]  /*230a0*/  BSYNC.RECONVERGENT B3 ;  /* 0x0000000000037941 */ /* 0x000fea0003800200 */
.L_x_8734:
        /* <DEDUP_REMOVED lines=78> */
.L_x_8730:
        /* <DEDUP_REMOVED lines=59> */
.L_x_8737:
[----:B------:R-:W-:Y:S05]  /*23940*/  BSYNC.RECONVERGENT B3 ;  /* 0x0000000000037941 */ /* 0x000fea0003800200 */
.L_x_8736:
[----:B------:R-:W0:Y:S01]  /*23950*/  MUFU.RCP64H R11, R9 ;  /* 0x00000009000b7308 */ /* 0x000e220000001800 */
[----:B------:R-:W-:Y:S01]  /*23960*/  MOV R10, 0x1 ;  /* 0x00000001000a7802 */ /* 0x000fe20000000f00 */
[----:B------:R-:W-:Y:S01]  /*23970*/  BSSY.RECONVERGENT B3, `(.L_x_8738) ;  /* 0x000002d000037945 */ /* 0x000fe20003800200 */
[----:B------:R-:W-:-:S04]  /*23980*/  FSETP.GEU.AND P1, PT, |R3|, 6.5827683646048100446e-37, PT ;  /* 0x036000000300780b */ /* 0x000fc80003f2e200 */
        /* <DEDUP_REMOVED lines=43> */
.L_x_8739:
[----:B------:R-:W-:Y:S05]  /*23c40*/  BSYNC.RECONVERGENT B3 ;  /* 0x0000000000037941 */ /* 0x000fea0003800200 */
.L_x_8738:
[----:B------:R-:W-:Y:S02]  /*23c50*/  IMAD.MOV.U32 R40, RZ, RZ, R20 ;  /* 0x000000ffff287224 */ /* 0x000fe400078e0014 */
[----:B------:R-:W-:Y:S01]  /*23c60*/  IMAD.MOV.U32 R41, RZ, RZ, R21 ;  /* 0x000000ffff297224 */ /* 0x000fe200078e0015 */
[----:B------:R-:W-:Y:S06]  /*23c70*/  BRA `(.L_x_8713) ;  /* 0x0000000000d87947 */ /* 0x000fec0003800000 */
.L_x_8714:
        /* <DEDUP_REMOVED lines=45> */
[----:B------:R-:W-:Y:S02]  /*23f50*/  IMAD.MOV.U32 R9, RZ, RZ, R15 ;  /* 0x000000ffff097224 */ /* 0x000fe400078e000f */
[----:B------:R-:W-:Y:S01]  /*23f60*/  IMAD.MOV.U32 R8, RZ, RZ, R14 ;  /* 0x000000ffff087224 */ /* 0x000fe200078e000e */
[----:B------:R-:W-:Y:S01]  /*23f70*/  MOV R14, 0x23fb0 ;  /* 0x00023fb0000e7802 */ /* 0x000fe20000000f00 */
[----:B------:R-:W-:Y:S02]  /*23f80*/  IMAD.MOV.U32 R15, RZ, RZ, R13 ;  /* 0x000000ffff0f7224 */ /* 0x000fe400078e000d */
[----:B------:R-:W-:-:S07]  /*23f90*/  IMAD.MOV.U32 R13, RZ, RZ, R3 ;  /* 0x000000ffff0d7224 */ /* 0x000fce00078e0003 */
[----:B------:R-:W-:Y:S05]  /*23fa0*/  CALL.REL.NOINC `($__internal_19_$__cuda_sm20_dsqrt_rn_f64_mediumpath_v1) ;  /* 0x0000049000e47944 */ /* 0x000fea0003c00000 */
[----:B------:R-:W-:Y:S02]  /*23fb0*/  IMAD.MOV.U32 R40, RZ, RZ, R8 ;  /* 0x000000ffff287224 */ /* 0x000fe400078e0008 */
[----:B------:R-:W-:-:S07]  /*23fc0*/  IMAD.MOV.U32 R41, RZ, RZ, R9 ;  /* 0x000000ffff297224 */ /* 0x000fce00078e0009 */
.L_x_8740:
[----:B------:R-:W-:Y:S05]  /*23fd0*/  BSYNC.RECONVERGENT B3 ;  /* 0x0000000000037941 */ /* 0x000fea0003800200 */
.L_x_8713:
[----:B------:R-:W-:Y:S05]  /*23fe0*/  BSYNC.RECONVERGENT B2 ;  /* 0x0000000000027941 */ /* 0x000fea0003800200 */
.L_x_8709:
[----:B------:R-:W0:Y:S01]  /*23ff0*/  DSETP.GEU.AND P0, PT, R22, 5.9666725849601653946e-154, PT ;  /* 0x202000001600742a */ /* 0x000e220003f0e000 */
[----:B------:R-:W-:Y:S04]  /*24000*/  BSSY.RECONVERGENT B3, `(.L_x_8741) ;  /* 0x000045a000037945 */ /* 0x000fe80003800200 */
[----:B------:R-:W-:Y:S04]  /*24010*/  BSSY.RELIABLE B2, `(.L_x_8742) ;  /* 0x000035b000027945 */ /* 0x000fe80003800100 */
[----:B0-----:R-:W-:Y:S05]  /*24020*/  @!P0 BRA `(.L_x_8743) ;  /* 0x00000034004c8947 */ /* 0x001fea0003800000 */
        /* <DEDUP_REMOVED lines=49> */
.L_x_8745:
[----:B------:R-:W-:Y:S05]  /*24340*/  BSYNC.RECONVERGENT B4 ;  /* 0x0000000000047941 */ /* 0x000fea0003800200 */
.L_x_8744:
[----:B------:R-:W-:Y:S01]  /*24350*/  UMOV UR4, 0x703afb7f ;  /* 0x703afb7f00047882 */ /* 0x000fe20000000000 */
[----:B------:R-:W-:Y:S02]  /*24360*/  UMOV UR5, 0x3fe488ce ;  /* 0x3fe488ce00057882 */ /* 0x000fe40000000000 */
[----:B------:R-:W0:Y:S02]  /*24370*/  DSETP.GT.AND P0, PT, R20, UR4, PT ;  /* 0x0000000414007e2a */ /* 0x000e24000bf04000 */
[----:B0-----:R-:W-:Y:S05]  /*24380*/  @!P0 BREAK.RELIABLE B2 ;  /* 0x0000000000028942 */ /* 0x001fea0003800100 */
[----:B------:R-:W-:Y:S05]  /*24390*/  @P0 BRA `(.L_x_8746) ;  /* 0x0000001000380947 */ /* 0x000fea0003800000 */
[----:B------:R-:W-:-:S13]  /*243a0*/  FSETP.GEU.FTZ.AND P0, PT, |R21|, 1.7687499523162841797, PT ;  /* 0x3fe266661500780b */ /* 0x000fda0003f1e200 */
[----:B------:R-:W-:Y:S05]  /*243b0*/  @!P0 BRA `(.L_x_8747) ;  /* 0x0000000800a88947 */ /* 0x000fea0003800000 */
[----:B------:R-:W-:Y:S01]  /*243c0*/  IMAD.MOV.U32 R2, RZ, RZ, 0x0 ;  /* 0x00000000ff027424 */ /* 0x000fe200078e00ff */
[----:B------:R-:W-:Y:S01]  /*243d0*/  MOV R9, 0x3fb3823b ;  /* 0x3fb3823b00097802 */ /* 0x000fe20000000f00 */
[----:B------:R-:W-:Y:S01]  /*243e0*/  IMAD.MOV.U32 R3, RZ, RZ, 0x3fe00000 ;  /* 0x3fe00000ff037424 */ /* 0x000fe200078e00ff */
[----:B------:R-:W-:Y:S01]  /*243f0*/  UMOV UR4, 0xdc1895e9 ;  /* 0xdc1895e900047882 */ /* 0x000fe20000000000 */
[----:B------:R-:W-:Y:S01]  /*24400*/  IMAD.MOV.U32 R8, RZ, RZ, 0x180754af ;  /* 0x180754afff087424 */ /* 0x000fe200078e00ff */
[----:B------:R-:W-:Y:S01]  /*24410*/  UMOV UR5, 0x3fb0066b ;  /* 0x3fb0066b00057882 */ /* 0x000fe20000000000 */
[----:B------:R-:W-:Y:S01]  /*24420*/  UMOV UR6, 0x54442d18 ;  /* 0x54442d1800067882 */ /* 0x000fe20000000000 */
        /* <DEDUP_REMOVED lines=25> */
[----:B------:R-:W-:-:S15]  /*245c0*/  IMAD.MOV.U32 R8, RZ, RZ, RZ ;  /* 0x000000ffff087224 */ /* 0x000fde00078e00ff */
        /* <DEDUP_REMOVED lines=136> */
[----:B------:R-:W-:Y:S06]  /*24e50*/  BRA `(.L_x_8748) ;  /* 0x0000003400d07947 */ /* 0x000fec0003800000 */
.L_x_8747:
[----:B------:R-:W-:Y:S01]  /*24e60*/  IMAD.MOV.U32 R8, RZ, RZ, 0x180754af ;  /* 0x180754afff087424 */ /* 0x000fe200078e00ff */
        /* <DEDUP_REMOVED lines=97> */
.L_x_8746:
[----:B------:R-:W-:Y:S01]  /*25480*/  DSETP.GEU.AND P0, PT, R2, 1.7347234759768070944e-18, PT ;  /* 0x3c4000000200742a */ /* 0x000fe20003f0e000 */
[----:B------:R-:W-:-:S15]  /*25490*/  BSSY.RECONVERGENT B4, `(.L_x_8749) ;  /* 0x000020b000047945 */ /* 0x000fde0003800200 */
[----:B------:R-:W-:-:S15]  /*254a0*/  NOP ;  /* 0x0000000000007918 */ /* 0x000fde0000000000 */
[----:B------:R-:W-:-:S15]  /*254b0*/  NOP ;  /* 0x0000000000007918 */ /* 0x000fde0000000000 */
[----:B------:R-:W-:-:S15]  /*254c0*/  NOP ;  /* 0x0000000000007918 */ /* 0x000fde0000000000 */
[----:B------:R-:W-:-:S03]  /*254d0*/  NOP ;  /* 0x0000000000007918 */ /* 0x000fc60000000000 */
        /* <DEDUP_REMOVED lines=71> */
.L_x_8755:
[----:B------:R-:W-:Y:S05]  /*25950*/  BSYNC.RECONVERGENT B7 ;  /* 0x0000000000077941 */ /* 0x000fea0003800200 */
.L_x_8754:
[----:B------:R-:W-:Y:S01]  /*25960*/  IMAD.MOV.U32 R42, RZ, RZ, R20 ;  /* 0x000000ffff2a7224 */ /* 0x000fe200078e0014 */
[----:B------:R-:W-:-:S07]  /*25970*/  MOV R43, R21 ;  /* 0x00000015002b7202 */ /* 0x000fce0000000f00 */
.L_x_8753:
[----:B------:R-:W-:Y:S05]  /*25980*/  BSYNC.RECONVERGENT B5 ;  /* 0x0000000000057941 */ /* 0x000fea0003800200 */
.L_x_8752:
[----:B------:R-:W0:Y:S01]  /*25990*/  DSETP.GEU.AND P0, PT, R26, RZ, PT ;  /* 0x000000ff1a00722a */ /* 0x000e220003f0e000 */
[----:B------:R-:W-:Y:S04]  /*259a0*/  BSSY.RECONVERGENT B5, `(.L_x_8756) ;  /* 0x0000042000057945 */ /* 0x000fe80003800200 */
[----:B0-----:R-:W-:Y:S05]  /*259b0*/  @!P0 BRA `(.L_x_8757) ;  /* 0x0000000000fc8947 */ /* 0x001fea0003800000 */
        /* <DEDUP_REMOVED lines=59> */
.L_x_8760:
[----:B------:R-:W-:Y:S05]  /*25d70*/  BSYNC.RECONVERGENT B7 ;  /* 0x0000000000077941 */ /* 0x000fea0003800200 */
.L_x_8759:
[----:B------:R-:W-:Y:S02]  /*25d80*/  IMAD.MOV.U32 R2, RZ, RZ, R20 ;  /* 0x000000ffff027224 */ /* 0x000fe400078e0014 */
[----:B------:R-:W-:Y:S01]  /*25d90*/  IMAD.MOV.U32 R3, RZ, RZ, R21 ;  /* 0x000000ffff037224 */ /* 0x000fe200078e0015 */
[----:B------:R-:W-:Y:S06]  /*25da0*/  BRA `(.L_x_8758) ;  /* 0x0000000000047947 */ /* 0x000fec0003800000 */
.L_x_8757:
[----:B------:R0:W1:Y:S02]  /*25db0*/  DADD R2, -R26, R30 ;  /* 0x000000001a027229 */ /* 0x000064000000011e */
.L_x_8758:
[----:B------:R-:W-:Y:S05]  /*25dc0*/  BSYNC.RECONVERGENT B5 ;  /* 0x0000000000057941 */ /* 0x000fea0003800200 */
.L_x_8756:
[----:B-1----:R-:W1:Y:S01]  /*25dd0*/  DMUL R2, R2, 0.5 ;  /* 0x3fe0000002027828 */ /* 0x002e620000000000 */
[----:B------:R-:W-:Y:S01]  /*25de0*/  IMAD.MOV.U32 R8, RZ, RZ, 0x0 ;  /* 0x00000000ff087424 */ /* 0x000fe200078e00ff */
[----:B------:R-:W-:Y:S01]  /*25df0*/  BSSY.RECONVERGENT B5, `(.L_x_8761) ;  /* 0x0000045000057945 */ /* 0x000fe20003800200 */
[----:B------:R-:W-:-:S15]  /*25e00*/  IMAD.MOV.U32 R9, RZ, RZ, 0x3fd80000 ;  /* 0x3fd80000ff097424 */ /* 0x000fde00078e00ff */
[----:B------:R-:W-:-:S15]  /*25e10*/  NOP ;  /* 0x0000000000007918 */ /* 0x000fde0000000000 */
[----:B------:R-:W-:-:S15]  /*25e20*/  NOP ;  /* 0x0000000000007918 */ /* 0x000fde0000000000 */
[----:B------:R-:W-:-:S15]  /*25e30*/  NOP ;  /* 0x0000000000007918 */ /* 0x000fde0000000000 */
[----:B------:R-:W-:-:S01]  /*25e40*/  NOP ;  /* 0x0000000000007918 */ /* 0x000fc20000000000 */
[----:B------:R-:W-:-:S15]  /*25e50*/  DADD R32, R22, R32 ;  /* 0x0000000016207229 */ /* 0x000fde0000000020 */
[----:B------:R-:W-:-:S15]  /*25e60*/  NOP ;  /* 0x0000000000007918 */ /* 0x000fde0000000000 */
[----:B------:R-:W-:-:S15]  /*25e70*/  NOP ;  /* 0x0000000000007918 */ /* 0x000fde0000000000 */
[----:B------:R-:W-:-:S15]  /*25e80*/  NOP ;  /* 0x0000000000007918 */ /* 0x000fde0000000000 */
[----:B------:R-:W-:-:S04]  /*25e90*/  NOP ;  /* 0x0000000000007918 */ /* 0x000fc80000000000 */
[----:B-1----:R-:W1:-:S15]  /*25ea0*/  DFMA R2, R42, 0.5, R2 ;  /* 0x3fe000002a02782b */ /* 0x002e5e0000000002 */
[----:B------:R-:W-:-:S15]  /*25eb0*/  NOP ;  /* 0x0000000000007918 */ /* 0x000fde0000000000 */
[----:B------:R-:W-:-:S15]  /*25ec0*/  NOP ;  /* 0x0000000000007918 */ /* 0x000fde0000000000 */
[----:B------:R-:W-:-:S15]  /*25ed0*/  NOP ;  /* 0x0000000000007918 */ /* 0x000fde0000000000 */
[----:B------:R-:W-:-:S04]  /*25ee0*/  NOP ;  /* 0x0000000000007918 */ /* 0x000fc80000000000 */
[----:B-1----:R-:W1:Y:S02]  /*25ef0*/  DMUL R12, R2, R32 ;  /* 0x00000020020c7228 */ /* 0x002e640000000000 */
[----:B-1----:R-:W1:Y:S01]  /*25f00*/  MUFU.RSQ64H R19, R13 ;  /* 0x0000000d00137308 */ /* 0x002e620000001c00 */
[----:B------:R-:W-:-:S04]  /*25f10*/  IADD3 R18, PT, PT, R13, -0x3500000, RZ ;  /* 0xfcb000000d127810 */ /* 0x000fc80007ffe0ff */
[----:B------:R-:W-:-:S15]  /*25f20*/  ISETP.GE.U32.AND P0, PT, R18, 0x7ca00000, PT ;  /* 0x7ca000001200780c */ /* 0x000fde0003f06070 */
[----:B------:R-:W-:-:S15]  /*25f30*/  NOP ;  /* 0x0000000000007918 */ /* 0x000fde0000000000 */
[----:B------:R-:W-:-:S15]  /*25f40*/  NOP ;  /* 0x0000000000007918 */ /* 0x000fde0000000000 */
[----:B------:R-:W-:-:S12]  /*25f50*/  NOP ;  /* 0x0000000000007918 */ /* 0x000fd80000000000 */
        /* <DEDUP_REMOVED lines=20> */
[----:B-1----:R-:W1:Y:S02]  /*260a0*/  DFMA R8, R8, R2, R18 ;  /* 0x000000020808722b */ /* 0x002e640000000012 */
[----:B-1----:R-:W-:Y:S02]  /*260b0*/  VIADD R3, R9, 0xfff00000 ;  /* 0xfff0000009037836 */ /* 0x002fe40000000000 */
[----:B------:R-:W-:-:S15]  /*260c0*/  IMAD.MOV.U32 R2, RZ, RZ, R8 ;  /* 0x000000ffff027224 */ /* 0x000fde00078e0008 */
[----:B------:R-:W-:-:S15]  /*260d0*/  NOP ;  /* 0x0000000000007918 */ /* 0x000fde0000000000 */
[----:B------:R-:W-:-:S15]  /*260e0*/  NOP ;  /* 0x0000000000007918 */ /* 0x000fde0000000000 */
[----:B------:R-:W-:-:S15]  /*260f0*/  NOP ;  /* 0x0000000000007918 */ /* 0x000fde0000000000 */
[----:B------:R-:W1:-:S15]  /*26100*/  DMUL R14, R12, R8 ;  /* 0x000000080c0e7228 */ /* 0x000e5e0000000000 */
        /* <DEDUP_REMOVED lines=9> */
[----:B-1----:R1:W2:Y:S02]  /*261a0*/  DFMA R32, R10, R2, R14 ;  /* 0x000000020a20722b */ /* 0x0022a4000000000e */
[----:B-12---:R-:W-:Y:S05]  /*261b0*/  @!P0 BRA `(.L_x_8762) ;  /* 0x0000000000208947 */ /* 0x006fea0003800000 */
[----:B------:R-:W-:Y:S01]  /*261c0*/  IMAD.MOV.U32 R0, RZ, RZ, R8 ;  /* 0x000000ffff007224 */ /* 0x000fe200078e0008 */
[----:B------:R-:W-:Y:S01]  /*261d0*/  MOV R8, R14 ;  /* 0x0000000e00087202 */ /* 0x000fe20000000f00 */
[----:B------:R-:W-:Y:S01]  /*261e0*/  IMAD.MOV.U32 R9, RZ, RZ, R15 ;  /* 0x000000ffff097224 */ /* 0x000fe200078e000f */
[----:B------:R-:W-:Y:S01]  /*261f0*/  MOV R14, 0x26220 ;  /* 0x00026220000e7802 */ /* 0x000fe20000000f00 */
[----:B------:R-:W-:-:S07]  /*26200*/  IMAD.MOV.U32 R15, RZ, RZ, R3 ;  /* 0x000000ffff0f7224 */ /* 0x000fce00078e0003 */
[----:B0-----:R-:W-:Y:S05]  /*26210*/  CALL.REL.NOINC `($__internal_19_$__cuda_sm20_dsqrt_rn_f64_mediumpath_v1) ;  /* 0x0000047000487944 */ /* 0x001fea0003c00000 */
[----:B------:R-:W-:Y:S02]  /*26220*/  IMAD.MOV.U32 R32, RZ, RZ, R8 ;  /* 0x000000ffff207224 */ /* 0x000fe400078e0008 */
[----:B------:R-:W-:-:S07]  /*26230*/  IMAD.MOV.U32 R33, RZ, RZ, R9 ;  /* 0x000000ffff217224 */ /* 0x000fce00078e0009 */
.L_x_8762:
[----:B------:R-:W-:Y:S05]  /*26240*/  BSYNC.RECONVERGENT B5 ;  /* 0x0000000000057941 */ /* 0x000fea0003800200 */
.L_x_8761:
[----:B------:R-:W-:Y:S05]  /*26250*/  BRA `(.L_x_8763) ;  /* 0x0000001000b87947 */ /* 0x000fea0003800000 */
.L_x_8751:
[----:B------:R-:W0:Y:S02]  /*26260*/  DSETP.GT.AND P0, PT, R22, 1, PT ;  /* 0x3ff000001600742a */ /* 0x000e240003f04000 */
[----:B0-----:R-:W-:Y:S05]  /*26270*/  @P0 BRA `(.L_x_8764) ;  /* 0x0000000000fc0947 */ /* 0x001fea0003800000 */
[----:B------:R-:W0:Y:S01]  /*26280*/  DADD R2, -R22, 1 ;  /* 0x3ff0000016027429 */ /* 0x000e220000000100 */
[----:B------:R-:W-:Y:S01]  /*26290*/  MOV R8, 0x0 ;  /* 0x0000000000087802 */ /* 0x000fe20000000f00 */
[----:B------:R-:W-:Y:S01]  /*262a0*/  IMAD.MOV.U32 R9, RZ, RZ, 0x3fd80000 ;  /* 0x3fd80000ff097424 */ /* 0x000fe200078e00ff */
[----:B------:R-:W-:-:S15]  /*262b0*/  BSSY.RECONVERGENT B5, `(.L_x_8765) ;  /* 0x000003a000057945 */ /* 0x000fde0003800200 */
[----:B------:R-:W-:-:S15]  /*262c0*/  NOP ;  /* 0x0000000000007918 */ /* 0x000fde0000000000 */
[----:B------:R-:W-:-:S15]  /*262d0*/  NOP ;  /* 0x0000000000007918 */ /* 0x000fde0000000000 */
[----:B------:R-:W-:-:S15]  /*262e0*/  NOP ;  /* 0x0000000000007918 */ /* 0x000fde0000000000 */
[----:B------:R-:W-:-:S01]  /*262f0*/  NOP ;  /* 0x0000000000007918 */ /* 0x000fc20000000000 */
        /* <DEDUP_REMOVED lines=53> */
.L_x_8766:
[----:B------:R-:W-:Y:S05]  /*26650*/  BSYNC.RECONVERGENT B5 ;  /* 0x0000000000057941 */ /* 0x000fea0003800200 */
.L_x_8765:
[----:B------:R-:W-:Y:S05]  /*26660*/  BRA `(.L_x_8763) ;  /* 0x0000000c00b47947 */ /* 0x000fea0003800000 */
.L_x_8764:
[----:B------:R-:W0:Y:S01]  /*26670*/  DMUL R12, R24, R26 ;  /* 0x0000001a180c7228 */ /* 0x000e220000000000 */
[----:B------:R-:W-:Y:S01]  /*26680*/  IMAD.MOV.U32 R10, RZ, RZ, 0x0 ;  /* 0x00000000ff0a7424 */ /* 0x000fe200078e00ff */
[----:B0-----:R-:W0:Y:S01]  /*26690*/  MUFU.RSQ64H R19, R13 ;  /* 0x0000000d00137308 */ /* 0x001e220000001c00 */
[----:B------:R-:W-:Y:S01]  /*266a0*/  VIADD R18, R13, 0xfcb00000 ;  /* 0xfcb000000d127836 */ /* 0x000fe20000000000 */
[----:B------:R-:W-:Y:S01]  /*266b0*/  MOV R11, 0x3fd80000 ;  /* 0x3fd80000000b7802 */ /* 0x000fe20000000f00 */
[----:B------:R-:W-:Y:S03]  /*266c0*/  BSSY.RECONVERGENT B5, `(.L_x_8767) ;  /* 0x000003c000057945 */ /* 0x000fe60003800200 */
        /* <DEDUP_REMOVED lines=35> */
[----:B------:R-:W1:-:S15]  /*26900*/  DMUL R2, R2, 8.11296384146066816958e+31 ;  /* 0x4690000002027828 */ /* 0x000e5e0000000000 */
        /* <DEDUP_REMOVED lines=9> */
[----:B-1----:R1:W2:-:S15]  /*269a0*/  DMUL R2, R22, R2 ;  /* 0x0000000216027228 */ /* 0x00229e0000000000 */
        /* <DEDUP_REMOVED lines=13> */
.L_x_8768:
[----:B------:R-:W-:Y:S05]  /*26a80*/  BSYNC.RECONVERGENT B5 ;  /* 0x0000000000057941 */ /* 0x000fea0003800200 */
.L_x_8767:
        /* <DEDUP_REMOVED lines=47> */
.L_x_8770:
[----:B------:R-:W-:Y:S05]  /*26d80*/  BSYNC.RECONVERGENT B5 ;  /* 0x0000000000057941 */ /* 0x000fea0003800200 */
.L_x_8769:
[----:B------:R-:W1:Y:S01]  /*26d90*/  DMUL R22, R22, 8.11296384146066816958e+31 ;  /* 0x4690000016167828 */ /* 0x000e620000000000 */
[----:B------:R-:W-:Y:S01]  /*26da0*/  IMAD.MOV.U32 R32, RZ, RZ, R20 ;  /* 0x000000ffff207224 */ /* 0x000fe200078e0014 */
[----:B------:R-:W-:Y:S01]  /*26db0*/  MOV R33, R21 ;  /* 0x0000001500217202 */ /* 0x000fe20000000f00 */
[----:B-1----:R-:W-:Y:S06]  /*26dc0*/  BRA `(.L_x_8763) ;  /* 0x0000000400dc7947 */ /* 0x002fec0003800000 */
.L_x_8750:
[----:B------:R-:W0:Y:S01]  /*26dd0*/  MUFU.RSQ64H R19, R3 ;  /* 0x0000000300137308 */ /* 0x000e220000001c00 */
[----:B------:R-:W-:Y:S01]  /*26de0*/  VIADD R18, R3, 0xfcb00000 ;  /* 0xfcb0000003127836 */ /* 0x000fe20000000000 */
[----:B------:R-:W-:Y:S01]  /*26df0*/  BSSY.RECONVERGENT B5, `(.L_x_8771) ;  /* 0x0000033000057945 */ /* 0x000fe20003800200 */
[----:B------:R-:W-:Y:S02]  /*26e00*/  IMAD.MOV.U32 R10, RZ, RZ, 0x0 ;  /* 0x00000000ff0a7424 */ /* 0x000fe400078e00ff */
[----:B------:R-:W-:Y:S01]  /*26e10*/  IMAD.MOV.U32 R11, RZ, RZ, 0x3fd80000 ;  /* 0x3fd80000ff0b7424 */ /* 0x000fe200078e00ff */
        /* <DEDUP_REMOVED lines=46> */
[----:B------:R-:W-:Y:S01]  /*27100*/  IMAD.MOV.U32 R20, RZ, RZ, R8 ;  /* 0x000000ffff147224 */ /* 0x000fe200078e0008 */
[----:B------:R-:W-:-:S07]  /*27110*/  MOV R21, R9 ;  /* 0x0000000900157202 */ /* 0x000fce0000000f00 */
.L_x_8772:
[----:B------:R-:W-:Y:S05]  /*27120*/  BSYNC.RECONVERGENT B5 ;  /* 0x0000000000057941 */ /* 0x000fea0003800200 */
.L_x_8771:
[----:B------:R-:W0:Y:S01]  /*27130*/  DADD R12, R32, 1 ;  /* 0x3ff00000200c7429 */ /* 0x000e220000000000 */
[----:B------:R-:W-:Y:S01]  /*27140*/  IMAD.MOV.U32 R8, RZ, RZ, 0x0 ;  /* 0x00000000ff087424 */ /* 0x000fe200078e00ff */
[----:B------:R-:W-:Y:S01]  /*27150*/  BSSY.RECONVERGENT B5, `(.L_x_8773) ;  /* 0x000003b000057945 */ /* 0x000fe20003800200 */
[----:B------:R-:W-:-:S15]  /*27160*/  IMAD.MOV.U32 R9, RZ, RZ, 0x3fd80000 ;  /* 0x3fd80000ff097424 */ /* 0x000fde00078e00ff */
        /* <DEDUP_REMOVED lines=53> */
[----:B------:R-:W-:-:S07]  /*274c0*/  IMAD.MOV.U32 R15, RZ, RZ, R3 ;  /* 0x000000ffff0f7224 */ /* 0x000fce00078e0003 */
[----:B------:R-:W-:Y:S05]  /*274d0*/  CALL.REL.NOINC `($__internal_19_$__cuda_sm20_dsqrt_rn_f64_mediumpath_v1) ;  /* 0x0000045c00987944 */ /* 0x000fea0003c00000 */
[----:B------:R-:W-:Y:S02]  /*274e0*/  IMAD.MOV.U32 R32, RZ, RZ, R8 ;  /* 0x000000ffff207224 */ /* 0x000fe400078e0008 */
[----:B------:R-:W-:-:S07]  /*274f0*/  IMAD.MOV.U32 R33, RZ, RZ, R9 ;  /* 0x000000ffff217224 */ /* 0x000fce00078e0009 */
.L_x_8774:
[----:B------:R-:W-:Y:S05]  /*27500*/  BSYNC.RECONVERGENT B5 ;  /* 0x0000000000057941 */ /* 0x000fea0003800200 */
.L_x_8773:
[----:B------:R1:W2:Y:S01]  /*27510*/  DMUL R32, R32, R20 ;  /* 0x0000001420207228 */ /* 0x0002a20000000000 */
[----:B------:R-:W-:Y:S01]  /*27520*/  MOV R22, 0x0 ;  /* 0x0000000000167802 */ /* 0x000fe20000000f00 */
[----:B-12---:R-:W-:-:S07]  /*27530*/  IMAD.MOV.U32 R23, RZ, RZ, 0x3ff00000 ;  /* 0x3ff00000ff177424 */ /* 0x006fce00078e00ff */
.L_x_8763:
[----:B------:R-:W-:Y:S05]  /*27540*/  BSYNC.RECONVERGENT B4 ;  /* 0x0000000000047941 */ /* 0x000fea0003800200 */
.L_x_8749:
[----:B------:R-:W-:Y:S05]  /*27550*/  BRA `(.L_x_8775) ;  /* 0x0000000000187947 */ /* 0x000fea0003800000 */
.L_x_8743:
[----:B------:R-:W0:-:S15]  /*27560*/  DMUL R32, R32, 9.00719925474099200000e+15 ;  /* 0x4340000020207828 */ /* 0x000e1e0000000000 */
[----:B------:R-:W-:-:S15]  /*27570*/  NOP ;  /* 0x0000000000007918 */ /* 0x000fde0000000000 */
[----:B------:R-:W-:-:S15]  /*27580*/  NOP ;  /* 0x0000000000007918 */ /* 0x000fde0000000000 */
[----:B------:R-:W-:-:S15]  /*27590*/  NOP ;  /* 0x0000000000007918 */ /* 0x000fde0000000000 */
[----:B------:R-:W-:-:S04]  /*275a0*/  NOP ;  /* 0x0000000000007918 */ /* 0x000fc80000000000 */
[----:B0-----:R-:W1:Y:S02]  /*275b0*/  DMUL R22, R22, 9.00719925474099200000e+15 ;  /* 0x4340000016167828 */ /* 0x001e640000000000 */
.L_x_8775:
[----:B------:R-:W-:Y:S05]  /*275c0*/  BSYNC.RELIABLE B2 ;  /* 0x0000000000027941 */ /* 0x000fea0003800100 */
.L_x_8742:
[----:B-1----:R-:W-:Y:S01]  /*275d0*/  DSETP.GT.AND P1, PT, R22, |R32|, PT ;  /* 0x400000201600722a */ /* 0x002fe20003f24000 */
[----:B------:R-:W-:Y:S01]  /*275e0*/  IMAD.MOV.U32 R8, RZ, RZ, 0x1 ;  /* 0x00000001ff087424 */ /* 0x000fe200078e00ff */
[----:B------:R-:W-:-:S15]  /*275f0*/  BSSY.RECONVERGENT B2, `(.L_x_8776) ;  /* 0x000003a000027945 */ /* 0x000fde0003800200 */
[----:B------:R-:W-:-:S15]  /*27600*/  NOP ;  /* 0x0000000000007918 */ /* 0x000fde0000000000 */
[----:B------:R-:W-:-:S15]  /*27610*/  NOP ;  /* 0x0000000000007918 */ /* 0x000fde0000000000 */
[----:B------:R-:W-:-:S15]  /*27620*/  NOP ;  /* 0x0000000000007918 */ /* 0x000fde0000000000 */
[----:B------:R-:W-:-:S02]  /*27630*/  NOP ;  /* 0x0000000000007918 */ /* 0x000fc40000000000 */
[----:B------:R-:W1:Y:S02]  /*27640*/  DADD R12, -RZ, |R32| ;  /* 0x00000000ff0c7229 */ /* 0x000e640000000520 */
[----:B-1----:R-:W-:Y:S02]  /*27650*/  FSEL R3, R23, R13, P1 ;  /* 0x0000000d17037208 */ /* 0x002fe40000800000 */
[----:B------:R-:W-:Y:S02]  /*27660*/  FSEL R2, R22, R12, P1 ;  /* 0x0000000c16027208 */ /* 0x000fe40000800000 */
[----:B------:R-:W1:Y:S01]  /*27670*/  MUFU.RCP64H R9, R3 ;  /* 0x0000000300097308 */ /* 0x000e620000001800 */
[----:B------:R-:W-:Y:S02]  /*27680*/  FSEL R14, R12, R22, P1 ;  /* 0x000000160c0e7208 */ /* 0x000fe40000800000 */
[----:B------:R-:W-:-:S04]  /*27690*/  FSEL R15, R13, R23, P1 ;  /* 0x000000170d0f7208 */ /* 0x000fc80000800000 */
[----:B------:R-:W-:-:S15]  /*276a0*/  FSETP.GEU.AND P2, PT, |R15|, 6.5827683646048100446e-37, PT ;  /* 0x036000000f00780b */ /* 0x000fde0003f4e200 */
[----:B------:R-:W-:-:S15]  /*276b0*/  NOP ;  /* 0x0000000000007918 */ /* 0x000fde0000000000 */
[----:B------:R-:W-:-:S15]  /*276c0*/  NOP ;  /* 0x0000000000007918 */ /* 0x000fde0000000000 */
[----:B------:R-:W-:-:S06]  /*276d0*/  NOP ;  /* 0x0000000000007918 */ /* 0x000fcc0000000000 */
        /* <DEDUP_REMOVED lines=41> */
[----:B------:R-:W-:-:S07]  /*27970*/  IMAD.MOV.U32 R9, RZ, RZ, R3 ;  /* 0x000000ffff097224 */ /* 0x000fce00078e0003 */
[----:B0-----:R-:W-:Y:S05]  /*27980*/  CALL.REL.NOINC `($__internal_18_$__cuda_sm20_div_rn_f64_full) ;  /* 0x0000045000507944 */ /* 0x001fea0003c00000 */
.L_x_8777:
[----:B------:R-:W-:Y:S05]  /*27990*/  BSYNC.RECONVERGENT B2 ;  /* 0x0000000000027941 */ /* 0x000fea0003800200 */
.L_x_8776:
[----:B------:R-:W-:Y:S01]  /*279a0*/  IMAD.MOV.U32 R8, RZ, RZ, -0x2449a4b7 ;  /* 0xdbb65b49ff087424 */ /* 0x000fe200078e00ff */
[----:B------:R-:W-:Y:S01]  /*279b0*/  MOV R9, 0x3f2d3b63 ;  /* 0x3f2d3b6300097802 */ /* 0x000fe20000000f00 */
[----:B------:R-:W-:Y:S01]  /*279c0*/  DSETP.NEU.AND P3, PT, R2, RZ, PT ;  /* 0x000000ff0200722a */ /* 0x000fe20003f6d000 */
[----:B------:R-:W-:Y:S01]  /*279d0*/  UMOV UR4, 0x2a25ff7e ;  /* 0x2a25ff7e00047882 */ /* 0x000fe20000000000 */
[----:B------:R-:W-:Y:S01]  /*279e0*/  UMOV UR5, 0x3ef53e1d ;  /* 0x3ef53e1d00057882 */ /* 0x000fe20000000000 */
[----:B------:R-:W-:Y:S01]  /*279f0*/  ISETP.GE.AND P2, PT, R33, RZ, PT ;  /* 0x000000ff2100720c */ /* 0x000fe20003f46270 */
[----:B------:R-:W-:Y:S01]  /*27a00*/  @P1 IMAD.MOV.U32 R10, RZ, RZ, 0x54442d18 ;  /* 0x54442d18ff0a1424 */ /* 0x000fe200078e00ff */
[----:B------:R-:W-:Y:S01]  /*27a10*/  BSSY.RECONVERGENT B0, `(.L_x_8778) ;  /* 0x00000ab000007945 */ /* 0x000fe20003800200 */
[----:B------:R-:W-:Y:S01]  /*27a20*/  @P1 IMAD.MOV.U32 R11, RZ, RZ, 0x3ff921fb ;  /* 0x3ff921fbff0b1424 */ /* 0x000fe200078e00ff */
[----:B------:R-:W-:-:S15]  /*27a30*/  @!P1 PLOP3.LUT P0, PT, P2, PT, PT, 0x80, 0x8 ;  /* 0x000000000008981c */ /* 0x000fde000170f070 */
[----:B------:R-:W-:-:S15]  /*27a40*/  NOP ;  /* 0x0000000000007918 */ /* 0x000fde0000000000 */
[----:B------:R-:W-:-:S15]  /*27a50*/  NOP ;  /* 0x0000000000007918 */ /* 0x000fde0000000000 */
[----:B------:R-:W-:-:S12]  /*27a60*/  NOP ;  /* 0x0000000000007918 */ /* 0x000fd80000000000 */
[----:B------:R-:W1:-:S15]  /*27a70*/  DMUL R2, R20, R20 ;  /* 0x0000001414027228 */ /* 0x000e5e0000000000 */
[----:B------:R-:W-:-:S15]  /*27a80*/  NOP ;  /* 0x0000000000007918 */ /* 0x000fde0000000000 */
[----:B------:R-:W-:-:S15]  /*27a90*/  NOP ;  /* 0x0000000000007918 */ /* 0x000fde0000000000 */
[----:B------:R-:W-:-:S15]  /*27aa0*/  NOP ;  /* 0x0000000000007918 */ /* 0x000fde0000000000 */
[----:B------:R-:W-:-:S04]  /*27ab0*/  NOP ;  /* 0x0000000000007918 */ /* 0x000fc80000000000 */
[----:B-1----:R-:W1:Y:S01]  /*27ac0*/  DFMA R8, R2, -UR4, R8 ;  /* 0x8000000402087c2b */ /* 0x002e620008000008 */
[----:B------:R-:W-:Y:S01]  /*27ad0*/  UMOV UR4, 0x8dde082e ;  /* 0x8dde082e00047882 */ /* 0x000fe20000000000 */
[----:B------:R-:W-:-:S15]  /*27ae0*/  UMOV UR5, 0x3f531278 ;  /* 0x3f53127800057882 */ /* 0x000fde0000000000 */
[----:B------:R-:W-:-:S15]  /*27af0*/  NOP ;  /* 0x0000000000007918 */ /* 0x000fde0000000000 */
[----:B------:R-:W-:-:S15]  /*27b00*/  NOP ;  /* 0x0000000000007918 */ /* 0x000fde0000000000 */
[----:B------:R-:W-:-:S15]  /*27b10*/  NOP ;  /* 0x0000000000007918 */ /* 0x000fde0000000000 */
[----:B------:R-:W-:-:S02]  /*27b20*/  NOP ;  /* 0x0000000000007918 */ /* 0x000fc40000000000 */
[----:B-1----:R-:W1:Y:S01]  /*27b30*/  DFMA R8, R2, R8, -UR4 ;  /* 0x8000000402087e2b */ /* 0x002e620008000008 */
        /* <DEDUP_REMOVED lines=111> */
[----:B-1----:R-:W1:-:S15]  /*28230*/  DFMA R8, R2, R8, -UR4 ;  /* 0x8000000402087e2b */ /* 0x002e5e0008000008 */
[----:B------:R-:W-:-:S15]  /*28240*/  NOP ;  /* 0x0000000000007918 */ /* 0x000fde0000000000 */
[----:B------:R-:W-:-:S15]  /*28250*/  NOP ;  /* 0x0000000000007918 */ /* 0x000fde0000000000 */
[----:B------:R-:W-:-:S15]  /*28260*/  NOP ;  /* 0x0000000000007918 */ /* 0x000fde0000000000 */
[----:B------:R-:W-:-:S04]  /*28270*/  NOP ;  /* 0x0000000000007918 */ /* 0x000fc80000000000 */
[----:B-1----:R1:W2:Y:S02]  /*28280*/  DMUL R8, R2, R8 ;  /* 0x0000000802087228 */ /* 0x0022a40000000000 */
[----:B-1----:R-:W-:Y:S02]  /*28290*/  @!P1 IMAD.MOV.U32 R2, RZ, RZ, 0x54442d18 ;  /* 0x54442d18ff029424 */ /* 0x002fe400078e00ff */
[----:B------:R-:W-:-:S15]  /*282a0*/  @!P1 IMAD.MOV.U32 R3, RZ, RZ, 0x400921fb ;  /* 0x400921fbff039424 */ /* 0x000fde00078e00ff */
[----:B------:R-:W-:-:S15]  /*282b0*/  NOP ;  /* 0x0000000000007918 */ /* 0x000fde0000000000 */
[----:B------:R-:W-:-:S15]  /*282c0*/  NOP ;  /* 0x0000000000007918 */ /* 0x000fde0000000000 */
[----:B------:R-:W-:-:S15]  /*282d0*/  NOP ;  /* 0x0000000000007918 */ /* 0x000fde0000000000 */
[----:B--2---:R-:W1:-:S15]  /*282e0*/  DFMA R20, R8, R20, R20 ;  /* 0x000000140814722b */ /* 0x004e5e0000000014 */
[----:B------:R-:W-:-:S15]  /*282f0*/  NOP ;  /* 0x0000000000007918 */ /* 0x000fde0000000000 */
[----:B------:R-:W-:-:S15]  /*28300*/  NOP ;  /* 0x0000000000007918 */ /* 0x000fde0000000000 */
[----:B------:R-:W-:-:S15]  /*28310*/  NOP ;  /* 0x0000000000007918 */ /* 0x000fde0000000000 */
[----:B------:R-:W-:-:S04]  /*28320*/  NOP ;  /* 0x0000000000007918 */ /* 0x000fc80000000000 */
[----:B-1----:R-:W1:Y:S02]  /*28330*/  @!P1 DADD R2, -R20, R2 ;  /* 0x0000000014029229 */ /* 0x002e640000000102 */
[----:B-1----:R-:W-:Y:S02]  /*28340*/  @!P1 FSEL R2, R2, R20, !P0 ;  /* 0x0000001402029208 */ /* 0x002fe40004000000 */
[----:B------:R-:W-:Y:S02]  /*28350*/  @!P1 FSEL R3, R3, R21, !P0 ;  /* 0x0000001503039208 */ /* 0x000fe40004000000 */
[----:B------:R-:W-:-:S15]  /*28360*/  @P1 PLOP3.LUT P0, PT, P2, PT, PT, 0x80, 0x8 ;  /* 0x000000000008181c */ /* 0x000fde000170f070 */
[----:B------:R-:W-:-:S15]  /*28370*/  NOP ;  /* 0x0000000000007918 */ /* 0x000fde0000000000 */
[----:B------:R-:W-:-:S15]  /*28380*/  NOP ;  /* 0x0000000000007918 */ /* 0x000fde0000000000 */
[----:B------:R-:W-:-:S13]  /*28390*/  NOP ;  /* 0x0000000000007918 */ /* 0x000fda0000000000 */
[----:B------:R-:W1:Y:S02]  /*283a0*/  @P1 DADD R8, -RZ, -R20 ;  /* 0x00000000ff081229 */ /* 0x000e640000000914 */
[----:B-1----:R-:W-:Y:S02]  /*283b0*/  @P1 FSEL R8, R20, R8, !P0 ;  /* 0x0000000814081208 */ /* 0x002fe40004000000 */
[----:B------:R-:W-:-:S15]  /*283c0*/  @P1 FSEL R9, R21, R9, !P0 ;  /* 0x0000000915091208 */ /* 0x000fde0004000000 */
[----:B------:R-:W-:-:S15]  /*283d0*/  NOP ;  /* 0x0000000000007918 */ /* 0x000fde0000000000 */
[----:B------:R-:W-:-:S15]  /*283e0*/  NOP ;  /* 0x0000000000007918 */ /* 0x000fde0000000000 */
[----:B------:R-:W-:-:S15]  /*283f0*/  NOP ;  /* 0x0000000000007918 */ /* 0x000fde0000000000 */
[----:B------:R1:W2:Y:S02]  /*28400*/  @P1 DADD R2, R8, R10 ;  /* 0x0000000008021229 */ /* 0x0002a4000000000a */
[----:B-12---:R-:W-:Y:S05]  /*28410*/  @!P3 BRA `(.L_x_8779) ;  /* 0x000000000020b947 */ /* 0x006fea0003800000 */
[----:B------:R-:W-:Y:S01]  /*28420*/  IMAD.MOV.U32 R9, RZ, RZ, 0x7f3321d2 ;  /* 0x7f3321d2ff097424 */ /* 0x000fe200078e00ff */
[----:B------:R-:W-:-:S04]  /*28430*/  MOV R11, 0x4002d97c ;  /* 0x4002d97c000b7802 */ /* 0x000fc80000000f00 */
[----:B------:R-:W-:Y:S02]  /*28440*/  FSEL R9, R9, 3.37028055040000000000e+12, !P0 ;  /* 0x54442d1809097808 */ /* 0x000fe40004000000 */
[----:B------:R-:W-:Y:S01]  /*28450*/  FSEL R11, R11, 1.8213495016098022461, !P0 ;  /* 0x3fe921fb0b0b7808 */ /* 0x000fe20004000000 */
[----:B------:R-:W1:Y:S02]  /*28460*/  DSETP.NEU.AND P0, PT, |R32|, R22, PT ;  /* 0x000000162000722a */ /* 0x000e640003f0d200 */
[----:B-1----:R-:W-:Y:S02]  /*28470*/  FSEL R2, R9, R2, !P0 ;  /* 0x0000000209027208 */ /* 0x002fe40004000000 */
[----:B------:R-:W-:Y:S01]  /*28480*/  FSEL R3, R11, R3, !P0 ;  /* 0x000000030b037208 */ /* 0x000fe20004000000 */
[----:B------:R-:W-:Y:S06]  /*28490*/  BRA `(.L_x_8780) ;  /* 0x0000000000087947 */ /* 0x000fec0003800000 */
.L_x_8779:
[----:B------:R-:W-:Y:S02]  /*284a0*/  FSEL R2, RZ, 3.37028055040000000000e+12, P0 ;  /* 0x54442d18ff027808 */ /* 0x000fe40000000000 */
[----:B------:R-:W-:-:S07]  /*284b0*/  FSEL R3, RZ, 2.1426990032196044922, P0 ;  /* 0x400921fbff037808 */ /* 0x000fce0000000000 */
.L_x_8780:
[----:B------:R-:W-:Y:S05]  /*284c0*/  BSYNC.RECONVERGENT B0 ;  /* 0x0000000000007941 */ /* 0x000fea0003800200 */
.L_x_8778:
[----:B------:R-:W1:-:S15]  /*284d0*/  DADD R22, |R32|, R22 ;  /* 0x0000000020167229 */ /* 0x000e5e0000000216 */
[----:B------:R-:W-:-:S15]  /*284e0*/  NOP ;  /* 0x0000000000007918 */ /* 0x000fde0000000000 */
[----:B------:R-:W-:-:S15]  /*284f0*/  NOP ;  /* 0x0000000000007918 */ /* 0x000fde0000000000 */
[----:B------:R-:W-:-:S15]  /*28500*/  NOP ;  /* 0x0000000000007918 */ /* 0x000fde0000000000 */
[----:B------:R-:W-:-:S04]  /*28510*/  NOP ;  /* 0x0000000000007918 */ /* 0x000fc80000000000 */
[----:B------:R-:W-:-:S15]  /*28520*/  DADD R2, -RZ, |R2| ;  /* 0x00000000ff027229 */ /* 0x000fde0000000502 */
[----:B------:R-:W-:-:S15]  /*28530*/  NOP ;  /* 0x0000000000007918 */ /* 0x000fde0000000000 */
[----:B------:R-:W-:-:S15]  /*28540*/  NOP ;  /* 0x0000000000007918 */ /* 0x000fde0000000000 */
[----:B------:R-:W-:-:S15]  /*28550*/  NOP ;  /* 0x0000000000007918 */ /* 0x000fde0000000000 */
[----:B------:R-:W-:-:S04]  /*28560*/  NOP ;  /* 0x0000000000007918 */ /* 0x000fc80000000000 */
[----:B-1----:R-:W1:Y:S02]  /*28570*/  DSETP.NAN.AND P0, PT, R22, R22, PT ;  /* 0x000000161600722a */ /* 0x002e640003f08000 */
[----:B-1----:R-:W-:Y:S02]  /*28580*/  FSEL R2, R22, R2, P0 ;  /* 0x0000000216027208 */ /* 0x002fe40000000000 */
[----:B------:R-:W-:-:S07]  /*28590*/  FSEL R3, R23, R3, P0 ;  /* 0x0000000317037208 */ /* 0x000fce0000000000 */
.L_x_8748:
[----:B------:R-:W-:Y:S05]  /*285a0*/  BSYNC.RECONVERGENT B3 ;  /* 0x0000000000037941 */ /* 0x000fea0003800200 */
.L_x_8741:
[----:B------:R-:W-:Y:S01]  /*285b0*/  LOP3.LUT R5, R41, 0x80000000, R5, 0xb8, !PT ;  /* 0x8000000029057812 */ /* 0x000fe200078eb805 */
[----:B------:R-:W-:Y:S01]  /*285c0*/  IMAD.MOV.U32 R4, RZ, RZ, R40 ;  /* 0x000000ffff047224 */ /* 0x000fe200078e0028 */
[----:B------:R-:W-:Y:S01]  /*285d0*/  LOP3.LUT R7, R3, 0x80000000, R7, 0xb8, !PT ;  /* 0x8000000003077812 */ /* 0x000fe200078eb807 */
[----:B------:R-:W-:Y:S01]  /*285e0*/  IMAD.MOV.U32 R6, RZ, RZ, R2 ;  /* 0x000000ffff067224 */ /* 0x000fe200078e0002 */
[----:B------:R-:W-:Y:S06]  /*285f0*/  BRA `(.L_x_8707) ;  /* 0x000000c800b07947 */ /* 0x000fec0003800000 */
.L_x_8708:
[----:B------:R-:W-:Y:S01]  /*28600*/  ISETP.GT.AND P0, PT, R5, -0x1, PT ;  /* 0xffffffff0500780c */ /* 0x000fe20003f04270 */
[----:B------:R-:W-:-:S12]  /*28610*/  BSSY.RECONVERGENT B2, `(.L_x_8781) ;  /* 0x0000ca3000027945 */ /* 0x000fd80003800200 */
[----:B------:R-:W-:Y:S05]  /*28620*/  @P0 BRA `(.L_x_8782) ;  /* 0x0000006400c00947 */ /* 0x000fea0003800000 */
        /* <DEDUP_REMOVED lines=21> */
[----:B0123--:R-:W-:Y:S05]  /*28780*/  @P0 BRA `(.L_x_8783) ;  /* 0x0000003c00500947 */ /* 0x00ffea0003800000 */
[----:B------:R-:W0:-:S15]  /*28790*/  DSETP.GEU.AND P0, PT, R26, 1.4916681462400413487e-154, PT ;  /* 0x200000001a00742a */ /* 0x000e1e0003f0e000 */
[----:B------:R-:W-:-:S15]  /*287a0*/  NOP ;  /* 0x0000000000007918 */ /* 0x000fde0000000000 */
[----:B------:R-:W-:-:S15]  /*287b0*/  NOP ;  /* 0x0000000000007918 */ /* 0x000fde0000000000 */
[----:B------:R-:W-:-:S15]  /*287c0*/  NOP ;  /* 0x0000000000007918 */ /* 0x000fde0000000000 */
[----:B------:R-:W-:-:S04]  /*287d0*/  NOP ;  /* 0x0000000000007918 */ /* 0x000fc80000000000 */
[----:B0-----:R-:W0:Y:S02]  /*287e0*/  DSETP.GT.OR P0, PT, R28, 5.9666725849601653946e-154, !P0 ;  /* 0x202000001c00742a */ /* 0x001e240004704400 */
[----:B0-----:R-:W-:Y:S05]  /*287f0*/  @P0 BRA `(.L_x_8784) ;  /* 0x0000001c00000947 */ /* 0x001fea0003800000 */
[----:B------:R-:W0:Y:S01]  /*28800*/  DMUL R8, R26, R26 ;  /* 0x0000001a1a087228 */ /* 0x000e220000000000 */
[----:B------:R-:W1:Y:S01]  /*28810*/  MUFU.RCP64H R13, R29 ;  /* 0x0000001d000d7308 */ /* 0x000e620000001800 */
[----:B------:R-:W-:Y:S01]  /*28820*/  IMAD.MOV.U32 R12, RZ, RZ, 0x1 ;  /* 0x00000001ff0c7424 */ /* 0x000fe200078e00ff */
[----:B------:R-:W-:Y:S01]  /*28830*/  BSSY.RECONVERGENT B0, `(.L_x_8785) ;  /* 0x00000f1000007945 */ /* 0x000fe20003800200 */
[----:B------:R-:W-:-:S15]  /*28840*/  FSETP.GEU.AND P5, PT, |R27|, 6.5827683646048100446e-37, PT ;  /* 0x036000001b00780b */ /* 0x000fde0003fae200 */
[----:B------:R-:W-:-:S15]  /*28850*/  NOP ;  /* 0x0000000000007918 */ /* 0x000fde0000000000 */
[----:B------:R-:W-:-:S15]  /*28860*/  NOP ;  /* 0x0000000000007918 */ /* 0x000fde0000000000 */
[----:B------:R-:W-:-:S15]  /*28870*/  NOP ;  /* 0x0000000000007918 */ /* 0x000fde0000000000 */
[----:B0-----:R-:W0:Y:S02]  /*28880*/  DFMA R8, R28, R28, R8 ;  /* 0x0000001c1c08722b */ /* 0x001e240000000008 */
[----:B0-----:R-:W-:Y:S01]  /*28890*/  ISETP.GT.AND P0, PT, R9, 0xfffff, PT ;  /* 0x000fffff0900780c */ /* 0x001fe20003f04270 */
[----:B------:R-:W-:Y:S01]  /*288a0*/  IMAD.MOV.U32 R10, RZ, RZ, R8 ;  /* 0x000000ffff0a7224 */ /* 0x000fe200078e0008 */
[----:B------:R-:W-:Y:S01]  /*288b0*/  MOV R0, R9 ;  /* 0x0000000900007202 */ /* 0x000fe20000000f00 */
[----:B------:R-:W-:-:S15]  /*288c0*/  IMAD.MOV.U32 R11, RZ, RZ, R9 ;  /* 0x000000ffff0b7224 */ /* 0x000fde00078e0009 */
[----:B------:R-:W-:-:S15]  /*288d0*/  NOP ;  /* 0x0000000000007918 */ /* 0x000fde0000000000 */
[----:B------:R-:W-:-:S15]  /*288e0*/  NOP ;  /* 0x0000000000007918 */ /* 0x000fde0000000000 */
[----:B------:R-:W-:-:S14]  /*288f0*/  NOP ;  /* 0x0000000000007918 */ /* 0x000fdc0000000000 */
[----:B------:R-:W0:Y:S02]  /*28900*/  @!P0 DMUL R10, R10, 1.80143985094819840000e+16 ;  /* 0x435000000a0a8828 */ /* 0x000e240000000000 */
[----:B0-----:R-:W-:-:S04]  /*28910*/  @!P0 IMAD.MOV.U32 R0, RZ, RZ, R11 ;  /* 0x000000ffff008224 */ /* 0x001fc800078e000b */
[----:B------:R-:W-:-:S05]  /*28920*/  VIADD R9, R0, 0xffffffff ;  /* 0xffffffff00097836 */ /* 0x000fca0000000000 */
[----:B------:R-:W-:-:S13]  /*28930*/  ISETP.GE.U32.AND P2, PT, R9, 0x7fefffff, PT ;  /* 0x7fefffff0900780c */ /* 0x000fda0003f46070 */
[----:B------:R-:W-:-:S15]  /*28940*/  @P2 LOP3.LUT P3, RZ, R11, 0x7fffffff, RZ, 0xc0, !PT ;  /* 0x7fffffff0bff2812 */ /* 0x000fde000786c0ff */
[----:B------:R-:W-:-:S15]  /*28950*/  NOP ;  /* 0x0000000000007918 */ /* 0x000fde0000000000 */
[----:B------:R-:W-:-:S10]  /*28960*/  NOP ;  /* 0x0000000000007918 */ /* 0x000fd40000000000 */
[----:B-1----:R-:W0:-:S15]  /*28970*/  DFMA R14, -R28, R12, 1 ;  /* 0x3ff000001c0e742b */ /* 0x002e1e000000010c */
        /* <DEDUP_REMOVED lines=34> */
[----:B0-----:R0:W1:Y:S02]  /*28ba0*/  DFMA R20, R12, R14, R20 ;  /* 0x0000000e0c14722b */ /* 0x0010640000000014 */
[----:B0-----:R-:W-:Y:S02]  /*28bb0*/  @P2 IMAD.MOV.U32 R12, RZ, RZ, 0x0 ;  /* 0x00000000ff0c2424 */ /* 0x001fe400078e00ff */
[----:B-1----:R-:W-:Y:S01]  /*28bc0*/  FFMA R9, RZ, R29, R21 ;  /* 0x0000001dff097223 */ /* 0x002fe20000000015 */
[----:B------:R-:W-:Y:S02]  /*28bd0*/  @P2 IMAD.MOV.U32 R13, RZ, RZ, 0x7ff00000 ;  /* 0x7ff00000ff0d2424 */ /* 0x000fe400078e00ff */
[----:B------:R-:W-:Y:S02]  /*28be0*/  IMAD.MOV.U32 R14, RZ, RZ, R8 ;  /* 0x000000ffff0e7224 */ /* 0x000fe400078e0008 */
[----:B------:R-:W-:Y:S01]  /*28bf0*/  FSETP.GT.AND P4, PT, |R9|, 1.469367938527859385e-39, PT ;  /* 0x001000000900780b */ /* 0x000fe20003f84200 */
[----:B------:R-:W-:-:S15]  /*28c00*/  @!P0 IMAD.MOV.U32 R14, RZ, RZ, R10 ;  /* 0x000000ffff0e8224 */ /* 0x000fde00078e000a */
[----:B------:R-:W-:-:S15]  /*28c10*/  NOP ;  /* 0x0000000000007918 */ /* 0x000fde0000000000 */
[----:B------:R-:W-:-:S15]  /*28c20*/  NOP ;  /* 0x0000000000007918 */ /* 0x000fde0000000000 */
[----:B------:R-:W-:-:S09]  /*28c30*/  NOP ;  /* 0x0000000000007918 */ /* 0x000fd20000000000 */
[----:B------:R0:W1:Y:S02]  /*28c40*/  @P2 DFMA R8, R10, R12, +INF ;  /* 0x7ff000000a08242b */ /* 0x000064000000000c */
[----:B0-----:R-:W-:Y:S01]  /*28c50*/  MOV R13, 0xfffffc01 ;  /* 0xfffffc01000d7802 */ /* 0x001fe20000000f00 */
[----:B------:R-:W-:Y:S01]  /*28c60*/  @!P0 IMAD.MOV.U32 R13, RZ, RZ, -0x435 ;  /* 0xfffffbcbff0d8424 */ /* 0x000fe200078e00ff */
[----:B-1----:R-:W-:Y:S02]  /*28c70*/  @P2 FSEL R24, R8, RZ, P3 ;  /* 0x000000ff08182208 */ /* 0x002fe40001800000 */
        /* <DEDUP_REMOVED lines=172> */
.L_x_8786:
[----:B------:R-:W-:Y:S05]  /*29740*/  BSYNC.RECONVERGENT B0 ;  /* 0x0000000000007941 */ /* 0x000fea0003800200 */
.L_x_8785:
[----:B------:R-:W-:Y:S04]  /*29750*/  BSSY.RECONVERGENT B3, `(.L_x_8787) ;  /* 0x0000008000037945 */ /* 0x000fe80003800200 */
[----:B------:R-:W-:Y:S05]  /*29760*/  @P4 BRA P5, `(.L_x_8788) ;  /* 0x0000000000184947 */ /* 0x000fea0002800000 */
[----:B------:R-:W-:Y:S01]  /*29770*/  IMAD.MOV.U32 R14, RZ, RZ, R26 ;  /* 0x000000ffff0e7224 */ /* 0x000fe200078e001a */
[----:B------:R-:W-:Y:S01]  /*29780*/  MOV R15, R27 ;  /* 0x0000001b000f7202 */ /* 0x000fe20000000f00 */
[----:B0-----:R-:W-:Y:S01]  /*29790*/  IMAD.MOV.U32 R8, RZ, RZ, R28 ;  /* 0x000000ffff087224 */ /* 0x001fe200078e001c */
[----:B------:R-:W-:Y:S01]  /*297a0*/  MOV R0, 0x297d0 ;  /* 0x000297d000007802 */ /* 0x000fe20000000f00 */
[----:B------:R-:W-:-:S07]  /*297b0*/  IMAD.MOV.U32 R9, RZ, RZ, R29 ;  /* 0x000000ffff097224 */ /* 0x000fce00078e001d */
[----:B-1----:R-:W-:Y:S05]  /*297c0*/  CALL.REL.NOINC `($__internal_18_$__cuda_sm20_div_rn_f64_full) ;  /* 0x0000043000c07944 */ /* 0x002fea0003c00000 */
.L_x_8788:
[----:B------:R-:W-:Y:S05]  /*297d0*/  BSYNC.RECONVERGENT B3 ;  /* 0x0000000000037941 */ /* 0x000fea0003800200 */
.L_x_8787:
[----:B------:R-:W-:Y:S01]  /*297e0*/  IMAD.MOV.U32 R10, RZ, RZ, -0x2449a4b7 ;  /* 0xdbb65b49ff0a7424 */ /* 0x000fe200078e00ff */
[----:B------:R-:W-:Y:S01]  /*297f0*/  UMOV UR4, 0x2a25ff7e ;  /* 0x2a25ff7e00047882 */ /* 0x000fe20000000000 */
[----:B------:R-:W-:Y:S01]  /*29800*/  IMAD.MOV.U32 R11, RZ, RZ, 0x3f2d3b63 ;  /* 0x3f2d3b63ff0b7424 */ /* 0x000fe200078e00ff */
[----:B------:R-:W-:Y:S01]  /*29810*/  UMOV UR5, 0x3ef53e1d ;  /* 0x3ef53e1d00057882 */ /* 0x000fe20000000000 */
[----:B0-----:R-:W0:Y:S01]  /*29820*/  DMUL R8, R20, R20 ;  /* 0x0000001414087228 */ /* 0x001e220000000000 */
[----:B------:R-:W-:Y:S01]  /*29830*/  ISETP.GE.AND P2, PT, R31, RZ, PT ;  /* 0x000000ff1f00720c */ /* 0x000fe20003f46270 */
[----:B------:R-:W-:Y:S01]  /*29840*/  @!P1 IMAD.MOV.U32 R12, RZ, RZ, 0x54442d18 ;  /* 0x54442d18ff0c9424 */ /* 0x000fe200078e00ff */
[----:B------:R-:W-:Y:S01]  /*29850*/  BSSY.RECONVERGENT B0, `(.L_x_8789) ;  /* 0x00000ac000007945 */ /* 0x000fe20003800200 */
[----:B------:R-:W-:Y:S01]  /*29860*/  @!P1 IMAD.MOV.U32 R13, RZ, RZ, 0x3ff921fb ;  /* 0x3ff921fbff0d9424 */ /* 0x000fe200078e00ff */
[----:B------:R-:W-:-:S15]  /*29870*/  @P1 PLOP3.LUT P0, PT, P2, PT, PT, 0x80, 0x8 ;  /* 0x000000000008181c */ /* 0x000fde000170f070 */
        /* <DEDUP_REMOVED lines=127> */
[----:B0-----:R0:W2:Y:S02]  /*2a070*/  DMUL R10, R8, R10 ;  /* 0x0000000a080a7228 */ /* 0x0010a40000000000 */
[----:B0-----:R-:W-:Y:S01]  /*2a080*/  @P1 IMAD.MOV.U32 R8, RZ, RZ, 0x54442d18 ;  /* 0x54442d18ff081424 */ /* 0x001fe200078e00ff */
[----:B------:R-:W-:-:S15]  /*2a090*/  @P1 MOV R9, 0x400921fb ;  /* 0x400921fb00091802 */ /* 0x000fde0000000f00 */
[----:B------:R-:W-:-:S15]  /*2a0a0*/  NOP ;  /* 0x0000000000007918 */ /* 0x000fde0000000000 */
[----:B------:R-:W-:-:S15]  /*2a0b0*/  NOP ;  /* 0x0000000000007918 */ /* 0x000fde0000000000 */
[----:B------:R-:W-:-:S15]  /*2a0c0*/  NOP ;  /* 0x0000000000007918 */ /* 0x000fde0000000000 */
[----:B------:R-:W-:-:S01]  /*2a0d0*/  NOP ;  /* 0x0000000000007918 */ /* 0x000fc20000000000 */
[----:B--2---:R-:W0:-:S15]  /*2a0e0*/  DFMA R20, R10, R20, R20 ;  /* 0x000000140a14722b */ /* 0x004e1e0000000014 */
[----:B------:R-:W-:-:S15]  /*2a0f0*/  NOP ;  /* 0x0000000000007918 */ /* 0x000fde0000000000 */
[----:B------:R-:W-:-:S15]  /*2a100*/  NOP ;  /* 0x0000000000007918 */ /* 0x000fde0000000000 */
[----:B------:R-:W-:-:S15]  /*2a110*/  NOP ;  /* 0x0000000000007918 */ /* 0x000fde0000000000 */
[----:B------:R-:W-:-:S04]  /*2a120*/  NOP ;  /* 0x0000000000007918 */ /* 0x000fc80000000000 */
[----:B0-----:R-:W0:Y:S02]  /*2a130*/  @P1 DADD R8, -R20, R8 ;  /* 0x0000000014081229 */ /* 0x001e240000000108 */
[----:B0-----:R-:W-:Y:S02]  /*2a140*/  @P1 FSEL R8, R8, R20, !P0 ;  /* 0x0000001408081208 */ /* 0x001fe40004000000 */
[----:B------:R-:W-:Y:S02]  /*2a150*/  @P1 FSEL R9, R9, R21, !P0 ;  /* 0x0000001509091208 */ /* 0x000fe40004000000 */
[----:B------:R-:W-:-:S15]  /*2a160*/  @!P1 PLOP3.LUT P0, PT, P2, PT, PT, 0x80, 0x8 ;  /* 0x000000000008981c */ /* 0x000fde000170f070 */
[----:B------:R-:W-:-:S15]  /*2a170*/  NOP ;  /* 0x0000000000007918 */ /* 0x000fde0000000000 */
[----:B------:R-:W-:-:S15]  /*2a180*/  NOP ;  /* 0x0000000000007918 */ /* 0x000fde0000000000 */
[----:B------:R-:W-:-:S13]  /*2a190*/  NOP ;  /* 0x0000000000007918 */ /* 0x000fda0000000000 */
[----:B------:R-:W0:Y:S02]  /*2a1a0*/  @!P1 DADD R10, -RZ, -R20 ;  /* 0x00000000ff0a9229 */ /* 0x000e240000000914 */
[----:B0-----:R-:W-:Y:S02]  /*2a1b0*/  @!P1 FSEL R10, R20, R10, !P0 ;  /* 0x0000000a140a9208 */ /* 0x001fe40004000000 */
[----:B------:R-:W-:-:S15]  /*2a1c0*/  @!P1 FSEL R11, R21, R11, !P0 ;  /* 0x0000000b150b9208 */ /* 0x000fde0004000000 */
[----:B------:R-:W-:-:S15]  /*2a1d0*/  NOP ;  /* 0x0000000000007918 */ /* 0x000fde0000000000 */
[----:B------:R-:W-:-:S15]  /*2a1e0*/  NOP ;  /* 0x0000000000007918 */ /* 0x000fde0000000000 */
[----:B------:R-:W-:-:S15]  /*2a1f0*/  NOP ;  /* 0x0000000000007918 */ /* 0x000fde0000000000 */
[----:B------:R-:W0:-:S15]  /*2a200*/  DSETP.NEU.AND P3, PT, R28, RZ, PT ;  /* 0x000000ff1c00722a */ /* 0x000e1e0003f6d000 */
[----:B------:R-:W-:-:S15]  /*2a210*/  NOP ;  /* 0x0000000000007918 */ /* 0x000fde0000000000 */
[----:B------:R-:W-:-:S15]  /*2a220*/  NOP ;  /* 0x0000000000007918 */ /* 0x000fde0000000000 */
[----:B------:R-:W-:-:S15]  /*2a230*/  NOP ;  /* 0x0000000000007918 */ /* 0x000fde0000000000 */
[----:B------:R-:W-:-:S04]  /*2a240*/  NOP ;  /* 0x0000000000007918 */ /* 0x000fc80000000000 */
[----:B------:R2:W3:Y:S02]  /*2a250*/  @!P1 DADD R8, R10, R12 ;  /* 0x000000000a089229 */ /* 0x0004e4000000000c */
[----:B0-23--:R-:W-:Y:S05]  /*2a260*/  @!P3 BRA `(.L_x_8790) ;  /* 0x000000000020b947 */ /* 0x00dfea0003800000 */
[----:B------:R-:W-:Y:S02]  /*2a270*/  IMAD.MOV.U32 R11, RZ, RZ, 0x7f3321d2 ;  /* 0x7f3321d2ff0b7424 */ /* 0x000fe400078e00ff */
[----:B------:R-:W-:-:S03]  /*2a280*/  IMAD.MOV.U32 R13, RZ, RZ, 0x4002d97c ;  /* 0x4002d97cff0d7424 */ /* 0x000fc600078e00ff */
[----:B------:R-:W-:Y:S02]  /*2a290*/  FSEL R11, R11, 3.37028055040000000000e+12, !P0 ;  /* 0x54442d180b0b7808 */ /* 0x000fe40004000000 */
[----:B------:R-:W-:Y:S01]  /*2a2a0*/  FSEL R13, R13, 1.8213495016098022461, !P0 ;  /* 0x3fe921fb0d0d7808 */ /* 0x000fe20004000000 */
[----:B------:R-:W0:Y:S02]  /*2a2b0*/  DSETP.NEU.AND P0, PT, R2, R22, PT ;  /* 0x000000160200722a */ /* 0x000e240003f0d000 */
[----:B0-----:R-:W-:Y:S02]  /*2a2c0*/  FSEL R8, R11, R8, !P0 ;  /* 0x000000080b087208 */ /* 0x001fe40004000000 */
[----:B------:R-:W-:Y:S01]  /*2a2d0*/  FSEL R9, R13, R9, !P0 ;  /* 0x000000090d097208 */ /* 0x000fe20004000000 */
[----:B------:R-:W-:Y:S06]  /*2a2e0*/  BRA `(.L_x_8791) ;  /* 0x0000000000087947 */ /* 0x000fec0003800000 */
.L_x_8790:
[----:B------:R-:W-:Y:S02]  /*2a2f0*/  FSEL R8, RZ, 3.37028055040000000000e+12, P0 ;  /* 0x54442d18ff087808 */ /* 0x000fe40000000000 */
[----:B------:R-:W-:-:S07]  /*2a300*/  FSEL R9, RZ, 2.1426990032196044922, P0 ;  /* 0x400921fbff097808 */ /* 0x000fce0000000000 */
.L_x_8791:
[----:B------:R-:W-:Y:S05]  /*2a310*/  BSYNC.RECONVERGENT B0 ;  /* 0x0000000000007941 */ /* 0x000fea0003800200 */
.L_x_8789:
[----:B------:R-:W-:Y:S01]  /*2a320*/  LOP3.LUT R33, R9, 0x80000000, R33, 0xb8, !PT ;  /* 0x8000000009217812 */ /* 0x000fe200078eb821 */
        /* <DEDUP_REMOVED lines=11> */
[----:B-1----:R-:W0:Y:S02]  /*2a3e0*/  DMUL R24, R24, 0.5 ;  /* 0x3fe0000018187828 */ /* 0x002e240000000000 */
[----:B0-----:R-:W-:Y:S05]  /*2a3f0*/  BRA `(.L_x_8792) ;  /* 0x000000ac00107947 */ /* 0x001fea0003800000 */
.L_x_8784:
[CC--:B------:R-:W-:Y:S01]  /*2a400*/  ISETP.LT.U32.AND P0, PT, R22.reuse, R2.reuse, PT ;  /* 0x000000021600720c */ /* 0x0c0fe20003f01070 */
[----:B------:R-:W0:Y:S01]  /*2a410*/  MUFU.RCP64H R9, R29 ;  /* 0x0000001d00097308 */ /* 0x000e220000001800 */
[----:B------:R-:W-:Y:S01]  /*2a420*/  IMAD.MOV.U32 R8, RZ, RZ, 0x1 ;  /* 0x00000001ff087424 */ /* 0x000fe200078e00ff */
[----:B------:R-:W-:Y:S01]  /*2a430*/  UMOV UR5, 0x7fefffff ;  /* 0x7fefffff00057882 */ /* 0x000fe20000000000 */
[CC--:B------:R-:W-:Y:S01]  /*2a440*/  ISETP.LT.U32.AND.EX P0, PT, R23.reuse, R3.reuse, PT, P0 ;  /* 0x000000031700720c */ /* 0x0c0fe20003f01100 */
[----:B------:R-:W-:Y:S01]  /*2a450*/  UMOV UR6, UR5 ;  /* 0x0000000500067c82 */ /* 0x000fe20008000000 */
[----:B------:R-:W-:Y:S01]  /*2a460*/  UMOV UR4, 0xffffffff ;  /* 0xffffffff00047882 */ /* 0x000fe20000000000 */
[----:B------:R-:W-:Y:S01]  /*2a470*/  IMAD.MOV.U32 R18, RZ, RZ, 0x0 ;  /* 0x00000000ff127424 */ /* 0x000fe200078e00ff */
[----:B------:R-:W-:Y:S01]  /*2a480*/  SEL R35, R22, R2, P0 ;  /* 0x0000000216237207 */ /* 0x000fe20000000000 */
[----:B------:R-:W-:Y:S01]  /*2a490*/  IMAD.MOV.U32 R19, RZ, RZ, 0x3fd80000 ;  /* 0x3fd80000ff137424 */ /* 0x000fe200078e00ff */
[----:B------:R-:W-:Y:S01]  /*2a4a0*/  SEL R30, R23, R3, P0 ;  /* 0x00000003171e7207 */ /* 0x000fe20000000000 */
[----:B------:R-:W-:Y:S01]  /*2a4b0*/  BSSY.RECONVERGENT B0, `(.L_x_8793) ;  /* 0x000013b000007945 */ /* 0x000fe20003800200 */
[----:B------:R-:W-:-:S02]  /*2a4c0*/  ISETP.GT.U32.AND P0, PT, R2, R22, PT ;  /* 0x000000160200720c */ /* 0x000fc40003f04070 */
[----:B------:R-:W-:Y:S01]  /*2a4d0*/  MOV R12, R35 ;  /* 0x00000023000c7202 */ /* 0x000fe20000000f00 */
[----:B------:R-:W-:Y:S01]  /*2a4e0*/  IMAD.MOV.U32 R13, RZ, RZ, R30 ;  /* 0x000000ffff0d7224 */ /* 0x000fe200078e001e */
[-C--:B------:R-:W-:Y:S02]  /*2a4f0*/  ISETP.GT.U32.AND.EX P0, PT, R3, R23.reuse, PT, P0 ;  /* 0x000000170300720c */ /* 0x080fe40003f04100 */
[----:B------:R-:W-:Y:S01]  /*2a500*/  FSETP.GEU.AND P5, PT, |R27|, 6.5827683646048100446e-37, PT ;  /* 0x036000001b00780b */ /* 0x000fe20003fae200 */
[----:B0-----:R-:W0:Y:S01]  /*2a510*/  DFMA R10, -R28, R8, 1 ;  /* 0x3ff000001c0a742b */ /* 0x001e220000000108 */
[----:B------:R-:W-:Y:S02]  /*2a520*/  SEL R25, R3, R23, P0 ;  /* 0x0000001703197207 */ /* 0x000fe40000000000 */
[----:B------:R-:W-:Y:S02]  /*2a530*/  SEL R24, R2, R22, P0 ;  /* 0x0000001602187207 */ /* 0x000fe40000000000 */
[----:B------:R-:W-:-:S15]  /*2a540*/  LOP3.LUT R0, R25, 0xffc00000, RZ, 0xc0, !PT ;  /* 0xffc0000019007812 */ /* 0x000fde00078ec0ff */
[----:B------:R-:W-:-:S15]  /*2a550*/  NOP ;  /* 0x0000000000007918 */ /* 0x000fde0000000000 */
[----:B------:R-:W-:-:S15]  /*2a560*/  NOP ;  /* 0x0000000000007918 */ /* 0x000fde0000000000 */
[----:B------:R-:W-:-:S14]  /*2a570*/  NOP ;  /* 0x0000000000007918 */ /* 0x000fdc0000000000 */
[----:B0-----:R-:W0:-:S15]  /*2a580*/  DFMA R10, R10, R10, R10 ;  /* 0x0000000a0a0a722b */ /* 0x001e1e000000000a */
[----:B------:R-:W-:-:S15]  /*2a590*/  NOP ;  /* 0x0000000000007918 */ /* 0x000fde0000000000 */
[----:B------:R-:W-:-:S15]  /*2a5a0*/  NOP ;  /* 0x0000000000007918 */ /* 0x000fde0000000000 */
[----:B------:R-:W-:-:S15]  /*2a5b0*/  NOP ;  /* 0x0000000000007918 */ /* 0x000fde0000000000 */
[----:B------:R-:W-:-:S04]  /*2a5c0*/  NOP ;  /* 0x0000000000007918 */ /* 0x000fc80000000000 */
[----:B0-----:R0:W1:Y:S02]  /*2a5d0*/  DFMA R14, R8, R10, R8 ;  /* 0x0000000a080e722b */ /* 0x0010640000000008 */
[----:B0-----:R-:W-:Y:S01]  /*2a5e0*/  LOP3.LUT R9, R0, 0x7fd00000, RZ, 0x3c, !PT ;  /* 0x7fd0000000097812 */ /* 0x001fe200078e3cff */
[----:B------:R-:W-:-:S15]  /*2a5f0*/  IMAD.MOV.U32 R8, RZ, RZ, RZ ;  /* 0x000000ffff087224 */ /* 0x000fde00078e00ff */
[----:B------:R-:W-:-:S15]  /*2a600*/  NOP ;  /* 0x0000000000007918 */ /* 0x000fde0000000000 */
[----:B------:R-:W-:-:S15]  /*2a610*/  NOP ;  /* 0x0000000000007918 */ /* 0x000fde0000000000 */
[----:B------:R-:W-:-:S15]  /*2a620*/  NOP ;  /* 0x0000000000007918 */ /* 0x000fde0000000000 */
[----:B------:R-:W-:-:S01]  /*2a630*/  NOP ;  /* 0x0000000000007918 */ /* 0x000fc20000000000 */
        /* <DEDUP_REMOVED lines=35> */
[----:B-1----:R-:W-:-:S15]  /*2a870*/  DFMA R8, R10, R10, R8 ;  /* 0x0000000a0a08722b */ /* 0x002fde0000000008 */
        /* <DEDUP_REMOVED lines=9> */
[----:B0-----:R0:W-:Y:S02]  /*2a910*/  DFMA R20, R12, R10, R20 ;  /* 0x0000000a0c14722b */ /* 0x0011e40000000014 */
[----:B0-----:R-:W-:Y:S02]  /*2a920*/  IMAD.MOV.U32 R10, RZ, RZ, R9 ;  /* 0x000000ffff0a7224 */ /* 0x001fe400078e0009 */
[----:B------:R-:W-:-:S15]  /*2a930*/  IMAD.U32 R12, RZ, RZ, UR6 ;  /* 0x00000006ff0c7e24 */ /* 0x000fde000f8e00ff */
[----:B------:R-:W-:-:S15]  /*2a940*/  NOP ;  /* 0x0000000000007918 */ /* 0x000fde0000000000 */
[----:B------:R-:W-:-:S15]  /*2a950*/  NOP ;  /* 0x0000000000007918 */ /* 0x000fde0000000000 */
[----:B------:R-:W-:-:S15]  /*2a960*/  NOP ;  /* 0x0000000000007918 */ /* 0x000fde0000000000 */
[----:B------:R-:W0:Y:S02]  /*2a970*/  DSETP.MIN.AND P0, P3, R8, UR4, PT ;  /* 0x0000000408007e2a */ /* 0x000e24000bb00000 */
[----:B0-----:R-:W-:Y:S01]  /*2a980*/  FSEL R11, R10, UR6, P0 ;  /* 0x000000060a0b7c08 */ /* 0x001fe20008000000 */
[----:B------:R-:W-:Y:S01]  /*2a990*/  IMAD.MOV.U32 R10, RZ, RZ, R8 ;  /* 0x000000ffff0a7224 */ /* 0x000fe200078e0008 */
[----:B------:R-:W-:Y:S02]  /*2a9a0*/  @P3 LOP3.LUT R11, R12, 0x80000, RZ, 0xfc, !PT ;  /* 0x000800000c0b3812 */ /* 0x000fe400078efcff */
[----:B------:R-:W-:Y:S02]  /*2a9b0*/  MOV R12, RZ ;  /* 0x000000ff000c7202 */ /* 0x000fe40000000f00 */
        /* <DEDUP_REMOVED lines=49> */
[----:B0-----:R-:W-:Y:S01]  /*2acd0*/  @!P0 MOV R30, R9 ;  /* 0x00000009001e8202 */ /* 0x001fe20000000f00 */
[----:B------:R-:W-:-:S04]  /*2ace0*/  @!P0 IMAD.MOV.U32 R35, RZ, RZ, R8 ;  /* 0x000000ffff238224 */ /* 0x000fc800078e0008 */
[----:B------:R-:W-:-:S05]  /*2acf0*/  VIADD R0, R30, 0xffffffff ;  /* 0xffffffff1e007836 */ /* 0x000fca0000000000 */
[----:B------:R-:W-:Y:S01]  /*2ad00*/  ISETP.GE.U32.AND P2, PT, R0, 0x7fefffff, PT ;  /* 0x7fefffff0000780c */ /* 0x000fe20003f46070 */
[----:B------:R-:W-:-:S05]  /*2ad10*/  FFMA R0, RZ, R29, R21 ;  /* 0x0000001dff007223 */ /* 0x000fca0000000015 */
[----:B------:R-:W-:-:S07]  /*2ad20*/  FSETP.GT.AND P4, PT, |R0|, 1.469367938527859385e-39, PT ;  /* 0x001000000000780b */ /* 0x000fce0003f84200 */
[----:B------:R-:W-:Y:S01]  /*2ad30*/  @P2 IMAD.MOV.U32 R10, RZ, RZ, 0x0 ;  /* 0x00000000ff0a2424 */ /* 0x000fe200078e00ff */
[----:B------:R-:W-:Y:S01]  /*2ad40*/  @P2 LOP3.LUT P3, RZ, R9, 0x7fffffff, RZ, 0xc0, !PT ;  /* 0x7fffffff09ff2812 */ /* 0x000fe2000786c0ff */
[----:B------:R-:W-:-:S15]  /*2ad50*/  @P2 IMAD.MOV.U32 R11, RZ, RZ, 0x7ff00000 ;  /* 0x7ff00000ff0b2424 */ /* 0x000fde00078e00ff */
[----:B------:R-:W-:-:S15]  /*2ad60*/  NOP ;  /* 0x0000000000007918 */ /* 0x000fde0000000000 */
[----:B------:R-:W-:-:S07]  /*2ad70*/  NOP ;  /* 0x0000000000007918 */ /* 0x000fce0000000000 */
        /* <DEDUP_REMOVED lines=174> */
.L_x_8794:
[----:B------:R-:W-:Y:S05]  /*2b860*/  BSYNC.RECONVERGENT B0 ;  /* 0x0000000000007941 */ /* 0x000fea0003800200 */
.L_x_8793:
[----:B------:R-:W-:Y:S04]  /*2b870*/  BSSY.RECONVERGENT B3, `(.L_x_8795) ;  /* 0x0000008000037945 */ /* 0x000fe80003800200 */
[----:B------:R-:W-:Y:S05]  /*2b880*/  @P4 BRA P5, `(.L_x_8796) ;  /* 0x0000000000184947 */ /* 0x000fea0002800000 */
[----:B------:R-:W-:Y:S01]  /*2b890*/  IMAD.MOV.U32 R14, RZ, RZ, R26 ;  /* 0x000000ffff0e7224 */ /* 0x000fe200078e001a */
[----:B0-----:R-:W-:Y:S01]  /*2b8a0*/  MOV R9, R29 ;  /* 0x0000001d00097202 */ /* 0x001fe20000000f00 */
[----:B------:R-:W-:Y:S01]  /*2b8b0*/  IMAD.MOV.U32 R15, RZ, RZ, R27 ;  /* 0x000000ffff0f7224 */ /* 0x000fe200078e001b */
[----:B------:R-:W-:Y:S01]  /*2b8c0*/  MOV R0, 0x2b8f0 ;  /* 0x0002b8f000007802 */ /* 0x000fe20000000f00 */
[----:B------:R-:W-:-:S07]  /*2b8d0*/  IMAD.MOV.U32 R8, RZ, RZ, R28 ;  /* 0x000000ffff087224 */ /* 0x000fce00078e001c */
[----:B-1----:R-:W-:Y:S05]  /*2b8e0*/  CALL.REL.NOINC `($__internal_18_$__cuda_sm20_div_rn_f64_full) ;  /* 0x0000041000787944 */ /* 0x002fea0003c00000 */
.L_x_8796:
[----:B------:R-:W-:Y:S05]  /*2b8f0*/  BSYNC.RECONVERGENT B3 ;  /* 0x0000000000037941 */ /* 0x000fea0003800200 */
.L_x_8795:
[----:B------:R-:W-:Y:S01]  /*2b900*/  IMAD.MOV.U32 R10, RZ, RZ, -0x2449a4b7 ;  /* 0xdbb65b49ff0a7424 */ /* 0x000fe200078e00ff */
[----:B------:R-:W-:Y:S01]  /*2b910*/  UMOV UR4, 0x2a25ff7e ;  /* 0x2a25ff7e00047882 */ /* 0x000fe20000000000 */
[----:B------:R-:W-:Y:S01]  /*2b920*/  IMAD.MOV.U32 R11, RZ, RZ, 0x3f2d3b63 ;  /* 0x3f2d3b63ff0b7424 */ /* 0x000fe200078e00ff */
[----:B------:R-:W-:Y:S01]  /*2b930*/  UMOV UR5, 0x3ef53e1d ;  /* 0x3ef53e1d00057882 */ /* 0x000fe20000000000 */
[----:B0-----:R-:W0:Y:S01]  /*2b940*/  DMUL R8, R20, R20 ;  /* 0x0000001414087228 */ /* 0x001e220000000000 */
[----:B------:R-:W-:Y:S01]  /*2b950*/  ISETP.GE.AND P2, PT, R31, RZ, PT ;  /* 0x000000ff1f00720c */ /* 0x000fe20003f46270 */
[----:B------:R-:W-:Y:S01]  /*2b960*/  @!P1 IMAD.MOV.U32 R12, RZ, RZ, 0x54442d18 ;  /* 0x54442d18ff0c9424 */ /* 0x000fe200078e00ff */
[----:B------:R-:W-:Y:S01]  /*2b970*/  @!P1 MOV R13, 0x3ff921fb ;  /* 0x3ff921fb000d9802 */ /* 0x000fe20000000f00 */
[----:B------:R-:W-:Y:S01]  /*2b980*/  BSSY.RECONVERGENT B0, `(.L_x_8797) ;  /* 0x00000aa000007945 */ /* 0x000fe20003800200 */
        /* <DEDUP_REMOVED lines=129> */
[----:B0-----:R-:W-:Y:S02]  /*2c1a0*/  @P1 IMAD.MOV.U32 R8, RZ, RZ, 0x54442d18 ;  /* 0x54442d18ff081424 */ /* 0x001fe400078e00ff */
[----:B------:R-:W-:-:S15]  /*2c1b0*/  @P1 IMAD.MOV.U32 R9, RZ, RZ, 0x400921fb ;  /* 0x400921fbff091424 */ /* 0x000fde00078e00ff */
[----:B------:R-:W-:-:S15]  /*2c1c0*/  NOP ;  /* 0x0000000000007918 */ /* 0x000fde0000000000 */
[----:B------:R-:W-:-:S15]  /*2c1d0*/  NOP ;  /* 0x0000000000007918 */ /* 0x000fde0000000000 */
[----:B------:R-:W-:-:S15]  /*2c1e0*/  NOP ;  /* 0x0000000000007918 */ /* 0x000fde0000000000 */
        /* <DEDUP_REMOVED lines=33> */
.L_x_8798:
[----:B------:R-:W-:Y:S02]  /*2c400*/  FSEL R8, RZ, 3.37028055040000000000e+12, P0 ;  /* 0x54442d18ff087808 */ /* 0x000fe40000000000 */
[----:B------:R-:W-:-:S07]  /*2c410*/  FSEL R9, RZ, 2.1426990032196044922, P0 ;  /* 0x400921fbff097808 */ /* 0x000fce0000000000 */
.L_x_8799:
[----:B------:R-:W-:Y:S05]  /*2c420*/  BSYNC.RECONVERGENT B0 ;  /* 0x0000000000007941 */ /* 0x000fea0003800200 */
.L_x_8797:
        /* <DEDUP_REMOVED lines=10> */
.L_x_8783:
        /* <DEDUP_REMOVED lines=45> */
[----:B------:R-:W-:Y:S01]  /*2c7a0*/  MOV R14, R4 ;  /* 0x00000004000e7202 */ /* 0x000fe20000000f00 */
[----:B------:R-:W-:Y:S01]  /*2c7b0*/  IMAD.MOV.U32 R15, RZ, RZ, R5 ;  /* 0x000000ffff0f7224 */ /* 0x000fe200078e0005 */
[----:B------:R-:W-:Y:S01]  /*2c7c0*/  MOV R0, 0x2c800 ;  /* 0x0002c80000007802 */ /* 0x000fe20000000f00 */
[----:B------:R-:W-:Y:S02]  /*2c7d0*/  IMAD.MOV.U32 R8, RZ, RZ, -0x74eba897 ;  /* 0x8b145769ff087424 */ /* 0x000fe400078e00ff */
[----:B------:R-:W-:-:S07]  /*2c7e0*/  IMAD.MOV.U32 R9, RZ, RZ, -0x3ffa40f6 ;  /* 0xc005bf0aff097424 */ /* 0x000fce00078e00ff */
[----:B------:R-:W-:Y:S05]  /*2c7f0*/  CALL.REL.NOINC `($__internal_18_$__cuda_sm20_div_rn_f64_full) ;  /* 0x0000040000b47944 */ /* 0x000fea0003c00000 */
[----:B------:R-:W-:Y:S02]  /*2c800*/  IMAD.MOV.U32 R24, RZ, RZ, R20 ;  /* 0x000000ffff187224 */ /* 0x000fe400078e0014 */
[----:B------:R-:W-:-:S07]  /*2c810*/  IMAD.MOV.U32 R25, RZ, RZ, R21 ;  /* 0x000000ffff197224 */ /* 0x000fce00078e0015 */
.L_x_8801:
[----:B------:R-:W-:Y:S05]  /*2c820*/  BSYNC.RECONVERGENT B3 ;  /* 0x0000000000037941 */ /* 0x000fea0003800200 */
.L_x_8800:
[----:B------:R-:W0:Y:S01]  /*2c830*/  MUFU.RCP64H R9, -2.718280792236328125 ;  /* 0xc005bf0a00097908 */ /* 0x000e220000001800 */
[----:B------:R-:W-:Y:S01]  /*2c840*/  MOV R10, 0x8b145769 ;  /* 0x8b145769000a7802 */ /* 0x000fe20000000f00 */
[----:B------:R-:W-:Y:S01]  /*2c850*/  IMAD.MOV.U32 R11, RZ, RZ, 0x4005bf0a ;  /* 0x4005bf0aff0b7424 */ /* 0x000fe200078e00ff */
[----:B------:R-:W-:Y:S01]  /*2c860*/  FSETP.GEU.AND P1, PT, |R7|, 6.5827683646048100446e-37, PT ;  /* 0x036000000700780b */ /* 0x000fe20003f2e200 */
[----:B------:R-:W-:Y:S01]  /*2c870*/  IMAD.MOV.U32 R8, RZ, RZ, 0x1 ;  /* 0x00000001ff087424 */ /* 0x000fe200078e00ff */
[----:B------:R-:W-:Y:S05]  /*2c880*/  BSSY.RECONVERGENT B3, `(.L_x_8802) ;  /* 0x000002e000037945 */ /* 0x000fea0003800200 */
        /* <DEDUP_REMOVED lines=41> */
[----:B------:R-:W-:Y:S01]  /*2cb20*/  IMAD.MOV.U32 R15, RZ, RZ, R7 ;  /* 0x000000ffff0f7224 */ /* 0x000fe200078e0007 */
[----:B------:R-:W-:Y:S01]  /*2cb30*/  MOV R0, 0x2cb60 ;  /* 0x0002cb6000007802 */ /* 0x000fe20000000f00 */
[----:B------:R-:W-:-:S07]  /*2cb40*/  IMAD.MOV.U32 R8, RZ, RZ, -0x74eba897 ;  /* 0x8b145769ff087424 */ /* 0x000fce00078e00ff */
[----:B------:R-:W-:Y:S05]  /*2cb50*/  CALL.REL.NOINC `($__internal_18_$__cuda_sm20_div_rn_f64_full) ;  /* 0x000003fc00dc7944 */ /* 0x000fea0003c00000 */
.L_x_8803:
[----:B------:R-:W-:Y:S05]  /*2cb60*/  BSYNC.RECONVERGENT B3 ;  /* 0x0000000000037941 */ /* 0x000fea0003800200 */
.L_x_8802:
[----:B------:R-:W-:Y:S01]  /*2cb70*/  DADD R24, -RZ, |R24| ;  /* 0x00000000ff187229 */ /* 0x000fe20000000518 */
[----:B------:R-:W0:Y:S01]  /*2cb80*/  MUFU.RCP64H R9, R29 ;  /* 0x0000001d00097308 */ /* 0x000e220000001800 */
[----:B------:R-:W-:Y:S01]  /*2cb90*/  IMAD.MOV.U32 R8, RZ, RZ, 0x1 ;  /* 0x00000001ff087424 */ /* 0x000fe200078e00ff */
[----:B------:R-:W-:Y:S01]  /*2cba0*/  UMOV UR5, 0x7fefffff ;  /* 0x7fefffff00057882 */ /* 0x000fe20000000000 */
[----:B------:R-:W-:Y:S01]  /*2cbb0*/  UMOV UR4, 0xffffffff ;  /* 0xffffffff00047882 */ /* 0x000fe20000000000 */
[----:B------:R-:W-:Y:S01]  /*2cbc0*/  UMOV UR6, UR5 ;  /* 0x0000000500067c82 */ /* 0x000fe20008000000 */
[----:B------:R-:W-:Y:S01]  /*2cbd0*/  IMAD.MOV.U32 R18, RZ, RZ, 0x0 ;  /* 0x00000000ff127424 */ /* 0x000fe200078e00ff */
[----:B------:R-:W-:Y:S01]  /*2cbe0*/  BSSY.RECONVERGENT B0, `(.L_x_8804) ;  /* 0x0000148000007945 */ /* 0x000fe20003800200 */
[----:B------:R-:W-:Y:S01]  /*2cbf0*/  IMAD.MOV.U32 R19, RZ, RZ, 0x3fd80000 ;  /* 0x3fd80000ff137424 */ /* 0x000fe200078e00ff */
[----:B------:R-:W-:-:S15]  /*2cc00*/  FSETP.GEU.AND P4, PT, |R27|, 6.5827683646048100446e-37, PT ;  /* 0x036000001b00780b */ /* 0x000fde0003f8e200 */
[----:B------:R-:W-:-:S15]  /*2cc10*/  NOP ;  /* 0x0000000000007918 */ /* 0x000fde0000000000 */
[----:B------:R-:W-:-:S15]  /*2cc20*/  NOP ;  /* 0x0000000000007918 */ /* 0x000fde0000000000 */
[----:B------:R-:W-:-:S10]  /*2cc30*/  NOP ;  /* 0x0000000000007918 */ /* 0x000fd40000000000 */
[----:B------:R-:W1:Y:S02]  /*2cc40*/  DADD R20, -RZ, |R20| ;  /* 0x00000000ff147229 */ /* 0x000e640000000514 */
[----:B-1----:R-:W-:-:S04]  /*2cc50*/  ISETP.LT.U32.AND P0, PT, R20, R24, PT ;  /* 0x000000181400720c */ /* 0x002fc80003f01070 */
        /* <DEDUP_REMOVED lines=9> */
[----:B------:R-:W-:-:S15]  /*2ccf0*/  LOP3.LUT R0, R25, 0xffc00000, RZ, 0xc0, !PT ;  /* 0xffc0000019007812 */ /* 0x000fde00078ec0ff */
[----:B------:R-:W-:-:S15]  /*2cd00*/  NOP ;  /* 0x0000000000007918 */ /* 0x000fde0000000000 */
[----:B------:R-:W-:-:S08]  /*2cd10*/  NOP ;  /* 0x0000000000007918 */ /* 0x000fd00000000000 */
        /* <DEDUP_REMOVED lines=52> */
[----:B-1----:R-:W-:-:S15]  /*2d060*/  DFMA R12, -R28, R20, R26 ;  /* 0x000000141c0c722b */ /* 0x002fde000000011a */
[----:B------:R-:W-:-:S15]  /*2d070*/  NOP ;  /* 0x0000000000007918 */ /* 0x000fde0000000000 */
[----:B------:R-:W-:-:S15]  /*2d080*/  NOP ;  /* 0x0000000000007918 */ /* 0x000fde0000000000 */
[----:B------:R-:W-:-:S15]  /*2d090*/  NOP ;  /* 0x0000000000007918 */ /* 0x000fde0000000000 */
[----:B------:R-:W-:-:S04]  /*2d0a0*/  NOP ;  /* 0x0000000000007918 */ /* 0x000fc80000000000 */
[----:B0-----:R-:W0:Y:S02]  /*2d0b0*/  DFMA R8, R10, R10, R8 ;  /* 0x0000000a0a08722b */ /* 0x001e240000000008 */
[----:B0-----:R-:W-:-:S15]  /*2d0c0*/  MOV R10, R9 ;  /* 0x00000009000a7202 */ /* 0x001fde0000000f00 */
[----:B------:R-:W-:-:S15]  /*2d0d0*/  NOP ;  /* 0x0000000000007918 */ /* 0x000fde0000000000 */
[----:B------:R-:W-:-:S15]  /*2d0e0*/  NOP ;  /* 0x0000000000007918 */ /* 0x000fde0000000000 */
[----:B------:R-:W-:-:S15]  /*2d0f0*/  NOP ;  /* 0x0000000000007918 */ /* 0x000fde0000000000 */
[----:B------:R-:W-:-:S02]  /*2d100*/  NOP ;  /* 0x0000000000007918 */ /* 0x000fc40000000000 */
[----:B------:R0:W-:Y:S02]  /*2d110*/  DFMA R20, R14, R12, R20 ;  /* 0x0000000c0e14722b */ /* 0x0001e40000000014 */
        /* <DEDUP_REMOVED lines=37> */
[----:B0-----:R-:W-:-:S15]  /*2d370*/  MOV R13, 0xfffffc01 ;  /* 0xfffffc01000d7802 */ /* 0x001fde0000000f00 */
        /* <DEDUP_REMOVED lines=15> */
[----:B------:R-:W-:Y:S01]  /*2d470*/  IMAD.MOV.U32 R9, RZ, RZ, R30 ;  /* 0x000000ffff097224 */ /* 0x000fe200078e001e */
[----:B------:R-:W-:-:S11]  /*2d480*/  MOV R8, R35 ;  /* 0x0000002300087202 */ /* 0x000fd60000000f00 */
[----:B------:R-:W-:-:S15]  /*2d490*/  @!P2 IMAD.MOV.U32 R13, RZ, RZ, -0x435 ;  /* 0xfffffbcbff0da424 */ /* 0x000fde00078e00ff */
[----:B------:R-:W-:-:S15]  /*2d4a0*/  NOP ;  /* 0x0000000000007918 */ /* 0x000fde0000000000 */
[----:B------:R-:W-:-:S15]  /*2d4b0*/  NOP ;  /* 0x0000000000007918 */ /* 0x000fde0000000000 */
[----:B------:R-:W0:Y:S02]  /*2d4c0*/  @!P2 DMUL R8, R8, 1.80143985094819840000e+16 ;  /* 0x435000000808a828 */ /* 0x000e240000000000 */
[----:B0-----:R-:W-:Y:S02]  /*2d4d0*/  @!P2 IMAD.MOV.U32 R30, RZ, RZ, R9 ;  /* 0x000000ffff1ea224 */ /* 0x001fe400078e0009 */
[----:B------:R-:W-:Y:S02]  /*2d4e0*/  @!P2 IMAD.MOV.U32 R35, RZ, RZ, R8 ;  /* 0x000000ffff23a224 */ /* 0x000fe400078e0008 */
        /* <DEDUP_REMOVED lines=183> */
.L_x_8805:
[----:B------:R-:W-:Y:S05]  /*2e060*/  BSYNC.RECONVERGENT B0 ;  /* 0x0000000000007941 */ /* 0x000fea0003800200 */
.L_x_8804:
[----:B------:R-:W-:Y:S01]  /*2e070*/  BSSY.RECONVERGENT B3, `(.L_x_8806) ;  /* 0x0000009000037945 */ /* 0x000fe20003800200 */
[----:B------:R2:W3:Y:S03]  /*2e080*/  DSETP.GEU.AND P1, PT, R2, R22, PT ;  /* 0x000000160200722a */ /* 0x0004e60003f2e000 */
[----:B---3--:R-:W-:Y:S05]  /*2e090*/  @P3 BRA P4, `(.L_x_8807) ;  /* 0x0000000000183947 */ /* 0x008fea0002000000 */
[----:B------:R-:W-:Y:S01]  /*2e0a0*/  IMAD.MOV.U32 R14, RZ, RZ, R26 ;  /* 0x000000ffff0e7224 */ /* 0x000fe200078e001a */
[----:B------:R-:W-:Y:S01]  /*2e0b0*/  MOV R15, R27 ;  /* 0x0000001b000f7202 */ /* 0x000fe20000000f00 */
[----:B0-----:R-:W-:Y:S01]  /*2e0c0*/  IMAD.MOV.U32 R8, RZ, RZ, R28 ;  /* 0x000000ffff087224 */ /* 0x001fe200078e001c */
[----:B------:R-:W-:Y:S01]  /*2e0d0*/  MOV R0, 0x2e100 ;  /* 0x0002e10000007802 */ /* 0x000fe20000000f00 */
[----:B------:R-:W-:-:S07]  /*2e0e0*/  IMAD.MOV.U32 R9, RZ, RZ, R29 ;  /* 0x000000ffff097224 */ /* 0x000fce00078e001d */
[----:B-12---:R-:W-:Y:S05]  /*2e0f0*/  CALL.REL.NOINC `($__internal_18_$__cuda_sm20_div_rn_f64_full) ;  /* 0x000003e800747944 */ /* 0x006fea0003c00000 */
.L_x_8807:
[----:B------:R-:W-:Y:S05]  /*2e100*/  BSYNC.RECONVERGENT B3 ;  /* 0x0000000000037941 */ /* 0x000fea0003800200 */
.L_x_8806:
        /* <DEDUP_REMOVED lines=137> */
[----:B0-----:R0:W3:Y:S02]  /*2e9a0*/  DMUL R10, R8, R10 ;  /* 0x0000000a080a7228 */ /* 0x0010e40000000000 */
[----:B0-----:R-:W-:Y:S01]  /*2e9b0*/  @P1 IMAD.MOV.U32 R8, RZ, RZ, 0x54442d18 ;  /* 0x54442d18ff081424 */ /* 0x001fe200078e00ff */
[----:B------:R-:W-:-:S15]  /*2e9c0*/  @P1 MOV R9, 0x400921fb ;  /* 0x400921fb00091802 */ /* 0x000fde0000000f00 */
[----:B------:R-:W-:-:S15]  /*2e9d0*/  NOP ;  /* 0x0000000000007918 */ /* 0x000fde0000000000 */
[----:B------:R-:W-:-:S15]  /*2e9e0*/  NOP ;  /* 0x0000000000007918 */ /* 0x000fde0000000000 */
[----:B------:R-:W-:-:S15]  /*2e9f0*/  NOP ;  /* 0x0000000000007918 */ /* 0x000fde0000000000 */
[----:B------:R-:W-:-:S01]  /*2ea00*/  NOP ;  /* 0x0000000000007918 */ /* 0x000fc20000000000 */
[----:B---3--:R-:W0:-:S15]  /*2ea10*/  DFMA R20, R10, R20, R20 ;  /* 0x000000140a14722b */ /* 0x008e1e0000000014 */
        /* <DEDUP_REMOVED lines=22> */
[----:B------:R3:W4:Y:S02]  /*2eb80*/  @!P1 DADD R8, R10, R12 ;  /* 0x000000000a089229 */ /* 0x000724000000000c */
[----:B0--34-:R-:W-:Y:S05]  /*2eb90*/  @!P3 BRA `(.L_x_8809) ;  /* 0x000000000020b947 */ /* 0x019fea0003800000 */
        /* <DEDUP_REMOVED lines=8> */
.L_x_8809:
[----:B------:R-:W-:Y:S02]  /*2ec20*/  FSEL R8, RZ, 3.37028055040000000000e+12, P0 ;  /* 0x54442d18ff087808 */ /* 0x000fe40000000000 */
[----:B------:R-:W-:-:S07]  /*2ec30*/  FSEL R9, RZ, 2.1426990032196044922, P0 ;  /* 0x400921fbff097808 */ /* 0x000fce0000000000 */
.L_x_8810:
[----:B------:R-:W-:Y:S05]  /*2ec40*/  BSYNC.RECONVERGENT B0 ;  /* 0x0000000000007941 */ /* 0x000fea0003800200 */
.L_x_8808:
[----:B------:R-:W-:Y:S01]  /*2ec50*/  LOP3.LUT R33, R9, 0x80000000, R33, 0xb8, !PT ;  /* 0x8000000009217812 */ /* 0x000fe200078eb821 */
[----:B--2---:R-:W0:-:S15]  /*2ec60*/  DADD R2, R2, R22 ;  /* 0x0000000002027229 */ /* 0x004e1e0000000016 */
        /* <DEDUP_REMOVED lines=10> */
[----:B-1----:R-:W0:Y:S02]  /*2ed10*/  DADD R24, R24, 1 ;  /* 0x3ff0000018187429 */ /* 0x002e240000000000 */
[----:B0-----:R-:W-:Y:S05]  /*2ed20*/  BRA `(.L_x_8792) ;  /* 0x0000006000c47947 */ /* 0x001fea0003800000 */
.L_x_8782:
        /* <DEDUP_REMOVED lines=11> */
[----:B0-----:R-:W-:Y:S05]  /*2ede0*/  @P0 BRA `(.L_x_8811) ;  /* 0x0000003800bc0947 */ /* 0x001fea0003800000 */
        /* <DEDUP_REMOVED lines=17> */
[--C-:B------:R-:W-:Y:S01]  /*2ef00*/  IMAD.MOV.U32 R11, RZ, RZ, R9.reuse ;  /* 0x000000ffff0b7224 */ /* 0x100fe200078e0009 */
[----:B------:R-:W-:Y:S01]  /*2ef10*/  MOV R10, R8 ;  /* 0x00000008000a7202 */ /* 0x000fe20000000f00 */
        /* <DEDUP_REMOVED lines=33> */
[----:B0-----:R-:W-:Y:S01]  /*2f130*/  @P2 IMAD.MOV.U32 R12, RZ, RZ, 0x0 ;  /* 0x00000000ff0c2424 */ /* 0x001fe200078e00ff */
[----:B------:R-:W-:-:S15]  /*2f140*/  @P2 MOV R13, 0x7ff00000 ;  /* 0x7ff00000000d2802 */ /* 0x000fde0000000f00 */
        /* <DEDUP_REMOVED lines=20> */
[----:B------:R-:W0:Y:S02]  /*2f290*/  @P2 DFMA R12, R10, R12, +INF ;  /* 0x7ff000000a0c242b */ /* 0x000e24000000000c */
[----:B0-----:R-:W-:Y:S01]  /*2f2a0*/  @P2 FSEL R25, R13, -QNAN , P3 ;  /* 0xfff000000d192808 */ /* 0x001fe20001800000 */
[----:B------:R-:W-:Y:S01]  /*2f2b0*/  IMAD.MOV.U32 R13, RZ, RZ, -0x3ff ;  /* 0xfffffc01ff0d7424 */ /* 0x000fe200078e00ff */
[----:B------:R-:W-:Y:S01]  /*2f2c0*/  @P2 FSEL R24, R12, RZ, P3 ;  /* 0x000000ff0c182208 */ /* 0x000fe20001800000 */
[----:B------:R-:W-:Y:S01]  /*2f2d0*/  @!P0 IMAD.MOV.U32 R13, RZ, RZ, -0x435 ;  /* 0xfffffbcbff0d8424 */ /* 0x000fe200078e00ff */
[----:B------:R-:W-:Y:S06]  /*2f2e0*/  @P2 BRA `(.L_x_8814) ;  /* 0x0000000800a42947 */ /* 0x000fec0003800000 */
[C---:B------:R-:W-:Y:S01]  /*2f2f0*/  LOP3.LUT R9, R0.reuse, 0xfffff, RZ, 0xc0, !PT ;  /* 0x000fffff00097812 */ /* 0x040fe200078ec0ff */
[----:B------:R-:W-:Y:S01]  /*2f300*/  UMOV UR4, 0x80000000 ;  /* 0x8000000000047882 */ /* 0x000fe20000000000 */
[----:B------:R-:W-:Y:S01]  /*2f310*/  LEA.HI R13, R0, R13, RZ, 0xc ;  /* 0x0000000d000d7211 */ /* 0x000fe200078f60ff */
[----:B------:R-:W-:Y:S01]  /*2f320*/  UMOV UR5, 0x43300000 ;  /* 0x4330000000057882 */ /* 0x000fe20000000000 */
[----:B------:R-:W-:-:S04]  /*2f330*/  LOP3.LUT R9, R9, 0x3ff00000, RZ, 0xfc, !PT ;  /* 0x3ff0000009097812 */ /* 0x000fc800078efcff */
        /* <DEDUP_REMOVED lines=164> */
.L_x_8814:
[----:B------:R-:W-:Y:S05]  /*2fd80*/  BSYNC.RECONVERGENT B0 ;  /* 0x0000000000007941 */ /* 0x000fea0003800200 */
.L_x_8813:
[----:B------:R-:W-:Y:S01]  /*2fd90*/  BSSY.RECONVERGENT B3, `(.L_x_8815) ;  /* 0x0000009000037945 */ /* 0x000fe20003800200 */
[----:B-1----:R-:W1:Y:S03]  /*2fda0*/  DMUL R24, R24, 0.5 ;  /* 0x3fe0000018187828 */ /* 0x002e660000000000 */
[----:B-1----:R-:W-:Y:S05]  /*2fdb0*/  @P4 BRA P5, `(.L_x_8816) ;  /* 0x0000000000184947 */ /* 0x002fea0002800000 */
[----:B------:R-:W-:Y:S01]  /*2fdc0*/  IMAD.MOV.U32 R14, RZ, RZ, R26 ;  /* 0x000000ffff0e7224 */ /* 0x000fe200078e001a */
[----:B------:R-:W-:Y:S01]  /*2fdd0*/  MOV R15, R27 ;  /* 0x0000001b000f7202 */ /* 0x000fe20000000f00 */
[----:B0-----:R-:W-:Y:S01]  /*2fde0*/  IMAD.MOV.U32 R8, RZ, RZ, R28 ;  /* 0x000000ffff087224 */ /* 0x001fe200078e001c */
[----:B------:R-:W-:Y:S01]  /*2fdf0*/  MOV R0, 0x2fe20 ;  /* 0x0002fe2000007802 */ /* 0x000fe20000000f00 */
[----:B------:R-:W-:-:S07]  /*2fe00*/  IMAD.MOV.U32 R9, RZ, RZ, R29 ;  /* 0x000000ffff097224 */ /* 0x000fce00078e001d */
[----:B------:R-:W-:Y:S05]  /*2fe10*/  CALL.REL.NOINC `($__internal_18_$__cuda_sm20_div_rn_f64_full) ;  /* 0x000003cc002c7944 */ /* 0x000fea0003c00000 */
.L_x_8816:
[----:B------:R-:W-:Y:S05]  /*2fe20*/  BSYNC.RECONVERGENT B3 ;  /* 0x0000000000037941 */ /* 0x000fea0003800200 */
.L_x_8815:
[----:B0-----:R-:W-:Y:S01]  /*2fe30*/  IMAD.MOV.U32 R8, RZ, RZ, -0x2449a4b7 ;  /* 0xdbb65b49ff087424 */ /* 0x001fe200078e00ff */
[----:B------:R-:W-:Y:S01]  /*2fe40*/  DSETP.NEU.AND P2, PT, R2, R22, PT ;  /* 0x000000160200722a */ /* 0x000fe20003f4d000 */
[----:B------:R-:W-:Y:S01]  /*2fe50*/  IMAD.MOV.U32 R9, RZ, RZ, 0x3f2d3b63 ;  /* 0x3f2d3b63ff097424 */ /* 0x000fe200078e00ff */
[----:B------:R-:W-:Y:S01]  /*2fe60*/  UMOV UR4, 0x2a25ff7e ;  /* 0x2a25ff7e00047882 */ /* 0x000fe20000000000 */
[----:B------:R-:W-:-:S15]  /*2fe70*/  UMOV UR5, 0x3ef53e1d ;  /* 0x3ef53e1d00057882 */ /* 0x000fde0000000000 */
        /* <DEDUP_REMOVED lines=152> */
[----:B------:R-:W-:Y:S02]  /*30800*/  FSEL R9, R2, R8, !P1 ;  /* 0x0000000802097208 */ /* 0x000fe40004800000 */
[----:B------:R-:W-:Y:S02]  /*30810*/  FSEL R3, R3, 1.8213495016098022461, P2 ;  /* 0x3fe921fb03037808 */ /* 0x000fe40001000000 */
[----:B------:R-:W-:-:S15]  /*30820*/  FSEL R9, R9, 3.37028055040000000000e+12, P2 ;  /* 0x54442d1809097808 */ /* 0x000fde0001000000 */
[----:B------:R-:W-:-:S15]  /*30830*/  NOP ;  /* 0x0000000000007918 */ /* 0x000fde0000000000 */
[----:B------:R-:W-:-:S15]  /*30840*/  NOP ;  /* 0x0000000000007918 */ /* 0x000fde0000000000 */
[----:B------:R-:W-:-:S11]  /*30850*/  NOP ;  /* 0x0000000000007918 */ /* 0x000fd60000000000 */
[----:B------:R-:W0:Y:S02]  /*30860*/  DSETP.NEU.AND P0, PT, R28, RZ, PT ;  /* 0x000000ff1c00722a */ /* 0x000e240003f0d000 */
[----:B0-----:R-:W-:Y:S02]  /*30870*/  FSEL R3, R3, RZ, P0 ;  /* 0x000000ff03037208 */ /* 0x001fe40000000000 */
[----:B------:R-:W-:Y:S02]  /*30880*/  FSEL R9, R9, RZ, P0 ;  /* 0x000000ff09097208 */ /* 0x000fe40000000000 */
[----:B------:R-:W-:-:S15]  /*30890*/  LOP3.LUT R3, R3, 0x80000000, R7, 0xb8, !PT ;  /* 0x8000000003037812 */ /* 0x000fde00078eb807 */
[----:B------:R-:W-:-:S15]  /*308a0*/  NOP ;  /* 0x0000000000007918 */ /* 0x000fde0000000000 */
[----:B------:R-:W-:-:S15]  /*308b0*/  NOP ;  /* 0x0000000000007918 */ /* 0x000fde0000000000 */
[----:B------:R-:W-:-:S13]  /*308c0*/  NOP ;  /* 0x0000000000007918 */ /* 0x000fda0000000000 */
[----:B------:R-:W0:Y:S02]  /*308d0*/  DSETP.NAN.AND P0, PT, R22, R22, PT ;  /* 0x000000161600722a */ /* 0x000e240003f08000 */
[----:B0-----:R-:W-:Y:S02]  /*308e0*/  FSEL R8, R22, R9, P0 ;  /* 0x0000000916087208 */ /* 0x001fe40000000000 */
[----:B------:R-:W-:Y:S01]  /*308f0*/  FSEL R9, R23, R3, P0 ;  /* 0x0000000317097208 */ /* 0x000fe20000000000 */
[----:B------:R-:W-:Y:S06]  /*30900*/  BRA `(.L_x_8792) ;  /* 0x0000004400cc7947 */ /* 0x000fec0003800000 */
.L_x_8812:
        /* <DEDUP_REMOVED lines=13> */
[----:B------:R-:W-:Y:S02]  /*309e0*/  FSETP.GEU.AND P5, PT, |R27|, 6.5827683646048100446e-37, PT ;  /* 0x036000001b00780b */ /* 0x000fe40003fae200 */
[CC--:B------:R-:W-:Y:S01]  /*309f0*/  ISETP.GT.U32.AND.EX P0, PT, R3.reuse, R23.reuse, PT, P0 ;  /* 0x000000170300720c */ /* 0x0c0fe20003f04100 */
[----:B0-----:R-:W0:Y:S03]  /*30a00*/  DFMA R10, -R28, R8, 1 ;  /* 0x3ff000001c0a742b */ /* 0x001e260000000108 */
[----:B------:R-:W-:Y:S02]  /*30a10*/  SEL R13, R3, R23, P0 ;  /* 0x00000017030d7207 */ /* 0x000fe40000000000 */
[----:B------:R-:W-:Y:S02]  /*30a20*/  SEL R12, R2, R22, P0 ;  /* 0x00000016020c7207 */ /* 0x000fe40000000000 */
[----:B------:R-:W-:-:S15]  /*30a30*/  LOP3.LUT R30, R13, 0xffc00000, RZ, 0xc0, !PT ;  /* 0xffc000000d1e7812 */ /* 0x000fde00078ec0ff */
[----:B------:R-:W-:-:S15]  /*30a40*/  NOP ;  /* 0x0000000000007918 */ /* 0x000fde0000000000 */
[----:B------:R-:W-:-:S15]  /*30a50*/  NOP ;  /* 0x0000000000007918 */ /* 0x000fde0000000000 */
[----:B------:R-:W-:-:S12]  /*30a60*/  NOP ;  /* 0x0000000000007918 */ /* 0x000fd80000000000 */
[----:B0-----:R-:W0:-:S15]  /*30a70*/  DFMA R10, R10, R10, R10 ;  /* 0x0000000a0a0a722b */ /* 0x001e1e000000000a */
[----:B------:R-:W-:-:S15]  /*30a80*/  NOP ;  /* 0x0000000000007918 */ /* 0x000fde0000000000 */
[----:B------:R-:W-:-:S15]  /*30a90*/  NOP ;  /* 0x0000000000007918 */ /* 0x000fde0000000000 */
[----:B------:R-:W-:-:S15]  /*30aa0*/  NOP ;  /* 0x0000000000007918 */ /* 0x000fde0000000000 */
[----:B------:R-:W-:-:S04]  /*30ab0*/  NOP ;  /* 0x0000000000007918 */ /* 0x000fc80000000000 */
[----:B0-----:R0:W1:Y:S02]  /*30ac0*/  DFMA R18, R8, R10, R8 ;  /* 0x0000000a0812722b */ /* 0x0010640000000008 */
[----:B0-----:R-:W-:Y:S01]  /*30ad0*/  LOP3.LUT R9, R30, 0x7fd00000, RZ, 0x3c, !PT ;  /* 0x7fd000001e097812 */ /* 0x001fe200078e3cff */
[----:B------:R-:W-:Y:S01]  /*30ae0*/  IMAD.MOV.U32 R8, RZ, RZ, RZ ;  /* 0x000000ffff087224 */ /* 0x000fe200078e00ff */
[----:B------:R-:W-:Y:S01]  /*30af0*/  MOV R10, R31 ;  /* 0x0000001f000a7202 */ /* 0x000fe20000000f00 */
[----:B------:R-:W-:-:S15]  /*30b00*/  IMAD.MOV.U32 R11, RZ, RZ, R0 ;  /* 0x000000ffff0b7224 */ /* 0x000fde00078e0000 */
[----:B------:R-:W-:-:S15]  /*30b10*/  NOP ;  /* 0x0000000000007918 */ /* 0x000fde0000000000 */
[----:B------:R-:W-:-:S15]  /*30b20*/  NOP ;  /* 0x0000000000007918 */ /* 0x000fde0000000000 */
[----:B------:R-:W-:-:S14]  /*30b30*/  NOP ;  /* 0x0000000000007918 */ /* 0x000fdc0000000000 */
        /* <DEDUP_REMOVED lines=94> */
[----:B-1----:R-:W0:Y:S02]  /*31120*/  DMUL R18, R18, R8 ;  /* 0x0000000812127228 */ /* 0x002e240000000000 */
[----:B0-----:R-:W-:Y:S01]  /*31130*/  @!P3 FSEL R0, R13, R19, !P2 ;  /* 0x000000130d00b208 */ /* 0x001fe20005000000 */
[----:B------:R-:W-:Y:S01]  /*31140*/  IMAD.MOV.U32 R13, RZ, RZ, -0x3ff ;  /* 0xfffffc01ff0d7424 */ /* 0x000fe200078e00ff */
[----:B------:R-:W-:Y:S01]  /*31150*/  @!P3 FSEL R31, R12, R18, !P2 ;  /* 0x000000120c1fb208 */ /* 0x000fe20005000000 */
[----:B------:R-:W-:Y:S01]  /*31160*/  FFMA R12, RZ, R29, R21 ;  /* 0x0000001dff0c7223 */ /* 0x000fe20000000015 */
[----:B------:R-:W-:Y:S01]  /*31170*/  ISETP.GT.AND P0, PT, R0, 0xfffff, PT ;  /* 0x000fffff0000780c */ /* 0x000fe20003f04270 */
[----:B------:R-:W-:Y:S02]  /*31180*/  IMAD.MOV.U32 R9, RZ, RZ, R0 ;  /* 0x000000ffff097224 */ /* 0x000fe400078e0000 */
[----:B------:R-:W-:Y:S01]  /*31190*/  IMAD.MOV.U32 R8, RZ, RZ, R31 ;  /* 0x000000ffff087224 */ /* 0x000fe200078e001f */
[----:B------:R-:W-:-:S09]  /*311a0*/  FSETP.GT.AND P4, PT, |R12|, 1.469367938527859385e-39, PT ;  /* 0x001000000c00780b */ /* 0x000fd20003f84200 */
[----:B------:R-:W-:-:S15]  /*311b0*/  @!P0 MOV R13, 0xfffffbcb ;  /* 0xfffffbcb000d8802 */ /* 0x000fde0000000f00 */
[----:B------:R-:W-:-:S15]  /*311c0*/  NOP ;  /* 0x0000000000007918 */ /* 0x000fde0000000000 */
[----:B------:R-:W-:-:S15]  /*311d0*/  NOP ;  /* 0x0000000000007918 */ /* 0x000fde0000000000 */
[----:B------:R-:W0:Y:S02]  /*311e0*/  @!P0 DMUL R8, R8, 1.80143985094819840000e+16 ;  /* 0x4350000008088828 */ /* 0x000e240000000000 */
[----:B0-----:R-:W-:Y:S01]  /*311f0*/  @!P0 MOV R0, R9 ;  /* 0x0000000900008202 */ /* 0x001fe20000000f00 */
[----:B------:R-:W-:-:S04]  /*31200*/  @!P0 IMAD.MOV.U32 R31, RZ, RZ, R8 ;  /* 0x000000ffff1f8224 */ /* 0x000fc800078e0008 */
[----:B------:R-:W-:-:S05]  /*31210*/  VIADD R10, R0, 0xffffffff ;  /* 0xffffffff000a7836 */ /* 0x000fca0000000000 */
[----:B------:R-:W-:-:S13]  /*31220*/  ISETP.GE.U32.AND P2, PT, R10, 0x7fefffff, PT ;  /* 0x7fefffff0a00780c */ /* 0x000fda0003f46070 */
        /* <DEDUP_REMOVED lines=179> */
.L_x_8818:
[----:B------:R-:W-:Y:S05]  /*31d60*/  BSYNC.RECONVERGENT B0 ;  /* 0x0000000000007941 */ /* 0x000fea0003800200 */
.L_x_8817:
        /* <DEDUP_REMOVED lines=8> */
.L_x_8820:
[----:B------:R-:W-:Y:S05]  /*31df0*/  BSYNC.RECONVERGENT B3 ;  /* 0x0000000000037941 */ /* 0x000fea0003800200 */
.L_x_8819:
        /* <DEDUP_REMOVED lines=174> */
.L_x_8811:
        /* <DEDUP_REMOVED lines=45> */
[----:B------:R-:W-:Y:S01]  /*32bb0*/  MOV R14, R4 ;  /* 0x00000004000e7202 */ /* 0x000fe20000000f00 */
[----:B------:R-:W-:Y:S01]  /*32bc0*/  IMAD.MOV.U32 R15, RZ, RZ, R5 ;  /* 0x000000ffff0f7224 */ /* 0x000fe200078e0005 */
[----:B------:R-:W-:Y:S01]  /*32bd0*/  MOV R0, 0x32c10 ;  /* 0x00032c1000007802 */ /* 0x000fe20000000f00 */
[----:B------:R-:W-:Y:S02]  /*32be0*/  IMAD.MOV.U32 R8, RZ, RZ, -0x74eba897 ;  /* 0x8b145769ff087424 */ /* 0x000fe400078e00ff */
[----:B------:R-:W-:-:S07]  /*32bf0*/  IMAD.MOV.U32 R9, RZ, RZ, 0x4005bf0a ;  /* 0x4005bf0aff097424 */ /* 0x000fce00078e00ff */
[----:B------:R-:W-:Y:S05]  /*32c00*/  CALL.REL.NOINC `($__internal_18_$__cuda_sm20_div_rn_f64_full) ;  /* 0x0000039c00b07944 */ /* 0x000fea0003c00000 */
[----:B------:R-:W-:Y:S02]  /*32c10*/  IMAD.MOV.U32 R24, RZ, RZ, R20 ;  /* 0x000000ffff187224 */ /* 0x000fe400078e0014 */
[----:B------:R-:W-:-:S07]  /*32c20*/  IMAD.MOV.U32 R25, RZ, RZ, R21 ;  /* 0x000000ffff197224 */ /* 0x000fce00078e0015 */
.L_x_8822:
[----:B------:R-:W-:Y:S05]  /*32c30*/  BSYNC.RECONVERGENT B3 ;  /* 0x0000000000037941 */ /* 0x000fea0003800200 */
.L_x_8821:
[----:B------:R-:W0:Y:S01]  /*32c40*/  MUFU.RCP64H R9, 2.718280792236328125 ;  /* 0x4005bf0a00097908 */ /* 0x000e220000001800 */
[----:B------:R-:W-:Y:S01]  /*32c50*/  MOV R10, 0x8b145769 ;  /* 0x8b145769000a7802 */ /* 0x000fe20000000f00 */
[----:B------:R-:W-:Y:S01]  /*32c60*/  IMAD.MOV.U32 R11, RZ, RZ, 0x4005bf0a ;  /* 0x4005bf0aff0b7424 */ /* 0x000fe200078e00ff */
[----:B------:R-:W-:Y:S01]  /*32c70*/  FSETP.GEU.AND P1, PT, |R7|, 6.5827683646048100446e-37, PT ;  /* 0x036000000700780b */ /* 0x000fe20003f2e200 */
[----:B------:R-:W-:Y:S01]  /*32c80*/  IMAD.MOV.U32 R8, RZ, RZ, 0x1 ;  /* 0x00000001ff087424 */ /* 0x000fe200078e00ff */
[----:B------:R-:W-:Y:S05]  /*32c90*/  BSSY.RECONVERGENT B3, `(.L_x_8823) ;  /* 0x000002e000037945 */ /* 0x000fea0003800200 */
        /* <DEDUP_REMOVED lines=45> */
.L_x_8824:
[----:B------:R-:W-:Y:S05]  /*32f70*/  BSYNC.RECONVERGENT B3 ;  /* 0x0000000000037941 */ /* 0x000fea0003800200 */
.L_x_8823:
        /* <DEDUP_REMOVED lines=19> */
[----:B------:R-:W-:Y:S01]  /*330b0*/  IMAD.MOV.U32 R12, RZ, RZ, R31 ;  /* 0x000000ffff0c7224 */ /* 0x000fe200078e001f */
[----:B------:R-:W-:Y:S01]  /*330c0*/  ISETP.GE.U32.AND P3, PT, R30, 0x7ff00000, PT ;  /* 0x7ff000001e00780c */ /* 0x000fe20003f66070 */
        /* <DEDUP_REMOVED lines=82> */
[----:B------:R-:W-:-:S15]  /*335f0*/  SEL R10, R10, UR4, P0 ;  /* 0x000000040a0a7c07 */ /* 0x000fde0008000000 */
        /* <DEDUP_REMOVED lines=57> */
[----:B------:R-:W-:-:S15]  /*33990*/  DSETP.GEU.AND P1, PT, R2, R22, PT ;  /* 0x000000160200722a */ /* 0x000fde0003f2e000 */
[----:B------:R-:W-:-:S15]  /*339a0*/  NOP ;  /* 0x0000000000007918 */ /* 0x000fde0000000000 */
[----:B------:R-:W-:-:S15]  /*339b0*/  NOP ;  /* 0x0000000000007918 */ /* 0x000fde0000000000 */
[----:B------:R-:W-:-:S15]  /*339c0*/  NOP ;  /* 0x0000000000007918 */ /* 0x000fde0000000000 */
[----:B------:R-:W-:-:S04]  /*339d0*/  NOP ;  /* 0x0000000000007918 */ /* 0x000fc80000000000 */
        /* <DEDUP_REMOVED lines=174> */
.L_x_8826:
[----:B------:R-:W-:Y:S05]  /*344c0*/  BSYNC.RECONVERGENT B0 ;  /* 0x0000000000007941 */ /* 0x000fea0003800200 */
.L_x_8825:
[----:B------:R-:W-:Y:S01]  /*344d0*/  BSSY.RECONVERGENT B3, `(.L_x_8827) ;  /* 0x0000009000037945 */ /* 0x000fe20003800200 */
[----:B-1----:R-:W1:Y:S03]  /*344e0*/  DADD R24, R24, 1 ;  /* 0x3ff0000018187429 */ /* 0x002e660000000000 */
[----:B-1----:R-:W-:Y:S05]  /*344f0*/  @P4 BRA P5, `(.L_x_8828) ;  /* 0x0000000000184947 */ /* 0x002fea0002800000 */
[----:B------:R-:W-:Y:S01]  /*34500*/  IMAD.MOV.U32 R14, RZ, RZ, R26 ;  /* 0x000000ffff0e7224 */ /* 0x000fe200078e001a */
[----:B------:R-:W-:Y:S01]  /*34510*/  MOV R15, R27 ;  /* 0x0000001b000f7202 */ /* 0x000fe20000000f00 */
[----:B0-----:R-:W-:Y:S01]  /*34520*/  IMAD.MOV.U32 R8, RZ, RZ, R28 ;  /* 0x000000ffff087224 */ /* 0x001fe200078e001c */
[----:B------:R-:W-:Y:S01]  /*34530*/  MOV R0, 0x34560 ;  /* 0x0003456000007802 */ /* 0x000fe20000000f00 */
[----:B------:R-:W-:-:S07]  /*34540*/  IMAD.MOV.U32 R9, RZ, RZ, R29 ;  /* 0x000000ffff097224 */ /* 0x000fce00078e001d */
[----:B------:R-:W-:Y:S05]  /*34550*/  CALL.REL.NOINC `($__internal_18_$__cuda_sm20_div_rn_f64_full) ;  /* 0x00000384005c7944 */ /* 0x000fea0003c00000 */
.L_x_8828:
[----:B------:R-:W-:Y:S05]  /*34560*/  BSYNC.RECONVERGENT B3 ;  /* 0x0000000000037941 */ /* 0x000fea0003800200 */
.L_x_8827:
        /* <DEDUP_REMOVED lines=172> */
[----:B------:R-:W-:-:S07]  /*35030*/  FSEL R9, R23, R3, P0 ;  /* 0x0000000317097208 */ /* 0x000fce0000000000 */
.L_x_8792:
[----:B------:R-:W-:Y:S05]  /*35040*/  BSYNC.RECONVERGENT B2 ;  /* 0x0000000000027941 */ /* 0x000fea0003800200 */
.L_x_8781:
[----:B------:R-:W-:Y:S01]  /*35050*/  UMOV UR4, 0xfefa39ef ;  /* 0xfefa39ef00047882 */ /* 0x000fe20000000000 */
[----:B------:R-:W-:Y:S01]  /*35060*/  UMOV UR5, 0x3fe62e42 ;  /* 0x3fe62e4200057882 */ /* 0x000fe20000000000 */
[----:B------:R-:W-:Y:S01]  /*35070*/  LOP3.LUT R7, R9, 0x80000000, R7, 0xb8, !PT ;  /* 0x8000000009077812 */ /* 0x000fe200078eb807 */
[----:B-1----:R-:W0:Y:S01]  /*35080*/  DADD R24, R24, UR4 ;  /* 0x0000000418187e29 */ /* 0x002e220008000000 */
[----:B------:R-:W-:Y:S01]  /*35090*/  IMAD.MOV.U32 R6, RZ, RZ, R8 ;  /* 0x000000ffff067224 */ /* 0x000fe200078e0008 */
[----:B0-----:R-:W-:Y:S02]  /*350a0*/  LOP3.LUT R5, R25, 0x80000000, R5, 0xb8, !PT ;  /* 0x8000000019057812 */ /* 0x001fe400078eb805 */
[----:B------:R-:W-:-:S07]  /*350b0*/  MOV R4, R24 ;  /* 0x0000001800047202 */ /* 0x000fce0000000f00 */
.L_x_8707:
[----:B------:R-:W-:Y:S05]  /*350c0*/  BSYNC.RECONVERGENT B1 ;  /* 0x0000000000017941 */ /* 0x000fea0003800200 */
.L_x_8705:
[----:B------:R-:W1:Y:S01]  /*350d0*/  LDCU.64 UR6, c[0x0][0x580] ;  /* 0x0000b000ff0677ac */ /* 0x000e620008000a00 */
[----:B------:R-:W-:-:S04]  /*350e0*/  UPRMT UR4, UR42, 0x9910, URZ ;  /* 0x000099102a047896 */ /* 0x000fc800080000ff */
[----:B------:R-:W-:Y:S01]  /*350f0*/  UISETP.GT.AND UP0, UPT, UR4, 0x9, UPT ;  /* 0x000000090400788c */ /* 0x000fe2000bf04270 */
[----:B-1----:R-:W-:-:S05]  /*35100*/  IADD3 R2, P0, PT, R17, UR6, RZ ;  /* 0x0000000611027c10 */ /* 0x002fca000ff1e0ff */
        /* <DEDUP_REMOVED lines=13> */
.L_x_8832:
[----:B------:R-:W1:Y:S02]  /*351e0*/  F2I.S64.F64.TRUNC R4, R4 ;  /* 0x0000000400047311 */ /* 0x000e64000030d900 */
[----:B-1----:R-:W-:-:S05]  /*351f0*/  IMAD.MOV.U32 R7, RZ, RZ, R4 ;  /* 0x000000ffff077224 */ /* 0x002fca00078e0004 */
[----:B------:R1:W-:Y:S01]  /*35200*/  STG.E.U8 desc[UR36][R2.64], R7 ;  /* 0x0000000702007986 */ /* 0x0003e2000c101124 */
[----:B------:R-:W-:Y:S05]  /*35210*/  BRA `(.L_x_8834) ;  /* 0x0000001000e07947 */ /* 0x000fea0003800000 */
.L_x_8831:
        /* <DEDUP_REMOVED lines=9> */
.L_x_8836:
[----:B------:R-:W1:Y:S02]  /*352b0*/  F2I.F64.TRUNC R5, R4 ;  /* 0x0000000400057311 */ /* 0x000e64000030d100 */
[----:B-1----:R1:W-:Y:S01]  /*352c0*/  STG.E desc[UR36][R2.64], R5 ;  /* 0x0000000502007986 */ /* 0x0023e2000c101924 */
[----:B------:R-:W-:Y:S05]  /*352d0*/  BRA `(.L_x_8834) ;  /* 0x0000001000b07947 */ /* 0x000fea0003800000 */
.L_x_8835:
[----:B------:R-:W1:Y:S02]  /*352e0*/  F2I.F64.TRUNC R5, R4 ;  /* 0x0000000400057311 */ /* 0x000e64000030d100 */
[----:B-1----:R1:W-:Y:S01]  /*352f0*/  STG.E.U16 desc[UR36][R2.64], R5 ;  /* 0x0000000502007986 */ /* 0x0023e2000c101524 */
[----:B------:R-:W-:Y:S05]  /*35300*/  BRA `(.L_x_8834) ;  /* 0x0000001000a47947 */ /* 0x000fea0003800000 */
.L_x_8830:
        /* <DEDUP_REMOVED lines=17> */
.L_x_8838:
        /* <DEDUP_REMOVED lines=12> */
.L_x_8837:
        /* <DEDUP_REMOVED lines=14> */
[----:B-1----:R-:W-:-:S15]  /*355c0*/  @!P1 FMUL R8, R8, 1.175494350822287508e-38 ;  /* 0x0080000008089820 */ /* 0x002fde0000400000 */
[----:B------:R-:W-:-:S15]  /*355d0*/  NOP ;  /* 0x0000000000007918 */ /* 0x000fde0000000000 */
[----:B------:R-:W-:-:S15]  /*355e0*/  NOP ;  /* 0x0000000000007918 */ /* 0x000fde0000000000 */
[----:B------:R-:W-:-:S15]  /*355f0*/  NOP ;  /* 0x0000000000007918 */ /* 0x000fde0000000000 */
[----:B------:R-:W-:-:S02]  /*35600*/  NOP ;  /* 0x0000000000007918 */ /* 0x000fc40000000000 */
[----:B------:R-:W1:-:S15]  /*35610*/  F2F.F32.F64 R9, R6 ;  /* 0x0000000600097310 */ /* 0x000e5e0000301000 */
[----:B------:R-:W-:-:S15]  /*35620*/  NOP ;  /* 0x0000000000007918 */ /* 0x000fde0000000000 */
[----:B------:R-:W-:-:S15]  /*35630*/  NOP ;  /* 0x0000000000007918 */ /* 0x000fde0000000000 */
[----:B------:R-:W-:-:S15]  /*35640*/  NOP ;  /* 0x0000000000007918 */ /* 0x000fde0000000000 */
[----:B------:R-:W-:-:S04]  /*35650*/  NOP ;  /* 0x0000000000007918 */ /* 0x000fc80000000000 */
[----:B------:R-:W1:Y:S02]  /*35660*/  DSETP.GEU.AND P0, PT, |R6|, UR4, PT ;  /* 0x0000000406007e2a */ /* 0x000e64000bf0e200 */
[----:B-1----:R-:W-:-:S05]  /*35670*/  @!P0 FMUL R9, R9, 1.175494350822287508e-38 ;  /* 0x0080000009098820 */ /* 0x002fca0000400000 */
[----:B------:R2:W-:Y:S01]  /*35680*/  STG.E.64 desc[UR36][R2.64], R8 ;  /* 0x0000000802007986 */ /* 0x0005e2000c101b24 */
[----:B------:R-:W-:Y:S05]  /*35690*/  BRA `(.L_x_8834) ;  /* 0x0000000c00c07947 */ /* 0x000fea0003800000 */
.L_x_8840:
        /* <DEDUP_REMOVED lines=20> */
[----:B------:R-:W-:-:S05]  /*357e0*/  F2FP.F16.F32.PACK_AB R9, R0, R9 ;  /* 0x000000090009723e */ /* 0x000fca00000000ff */
[----:B------:R3:W-:Y:S01]  /*357f0*/  STG.E desc[UR36][R2.64], R9 ;  /* 0x0000000902007986 */ /* 0x0007e2000c101924 */
[----:B------:R-:W-:Y:S05]  /*35800*/  BRA `(.L_x_8834) ;  /* 0x0000000c00647947 */ /* 0x000fea0003800000 */
.L_x_8839:
[----:B------:R1:W-:Y:S01]  /*35810*/  STG.E.64 desc[UR36][R2.64], R4 ;  /* 0x0000000402007986 */ /* 0x0003e2000c101b24 */
[----:B------:R-:W-:Y:S05]  /*35820*/  BRA `(.L_x_8834) ;  /* 0x0000000c005c7947 */ /* 0x000fea0003800000 */
.L_x_8829:
        /* <DEDUP_REMOVED lines=13> */
.L_x_8844:
        /* <DEDUP_REMOVED lines=26> */
.L_x_8847:
[----:B------:R-:W-:-:S04]  /*35aa0*/  SHF.R.U32.HI R5, RZ, 0x18, R7 ;  /* 0x00000018ff057819 */ /* 0x000fc80000011607 */
[----:B------:R-:W-:-:S07]  /*35ab0*/  LOP3.LUT R0, R0, 0x80, R5, 0xf8, !PT ;  /* 0x0000008000007812 */ /* 0x000fce00078ef805 */
.L_x_8846:
[----:B------:R-:W-:Y:S05]  /*35ac0*/  BSYNC.RECONVERGENT B0 ;  /* 0x0000000000007941 */ /* 0x000fea0003800200 */
.L_x_8845:
[----:B------:R1:W-:Y:S01]  /*35ad0*/  STG.E.U8 desc[UR36][R2.64], R0 ;  /* 0x0000000002007986 */ /* 0x0003e2000c101124 */
[----:B------:R-:W-:Y:S05]  /*35ae0*/  BRA `(.L_x_8834) ;  /* 0x0000000800ac7947 */ /* 0x000fea0003800000 */
.L_x_8843:
        /* <DEDUP_REMOVED lines=26> */
.L_x_8850:
[----:B------:R-:W-:-:S04]  /*35c90*/  SHF.R.U32.HI R5, RZ, 0x18, R7 ;  /* 0x00000018ff057819 */ /* 0x000fc80000011607 */
[----:B------:R-:W-:-:S07]  /*35ca0*/  LOP3.LUT R0, R0, 0x80, R5, 0xf8, !PT ;  /* 0x0000008000007812 */ /* 0x000fce00078ef805 */
.L_x_8849:
[----:B------:R-:W-:Y:S05]  /*35cb0*/  BSYNC.RECONVERGENT B0 ;  /* 0x0000000000007941 */ /* 0x000fea0003800200 */
.L_x_8848:
[----:B------:R1:W-:Y:S01]  /*35cc0*/  STG.E.U8 desc[UR36][R2.64], R0 ;  /* 0x0000000002007986 */ /* 0x0003e2000c101124 */
[----:B------:R-:W-:Y:S05]  /*35cd0*/  BRA `(.L_x_8834) ;  /* 0x0000000800307947 */ /* 0x000fea0003800000 */
.L_x_8842:
        /* <DEDUP_REMOVED lines=30> */
.L_x_8852:
[----:B------:R-:W1:Y:S02]  /*35ec0*/  F2I.U64.F64.TRUNC R4, R4 ;  /* 0x0000000400047311 */ /* 0x000e64000030d800 */
[----:B-1----:R1:W-:Y:S01]  /*35ed0*/  STG.E.64 desc[UR36][R2.64], R4 ;  /* 0x0000000402007986 */ /* 0x0023e2000c101b24 */
[----:B------:R-:W-:Y:S05]  /*35ee0*/  BRA `(.L_x_8834) ;  /* 0x0000000400ac7947 */ /* 0x000fea0003800000 */
.L_x_8851:
[----:B------:R-:W1:Y:S02]  /*35ef0*/  F2I.U32.F64.TRUNC R5, R4 ;  /* 0x0000000400057311 */ /* 0x000e64000030d000 */
[----:B-1----:R1:W-:Y:S01]  /*35f00*/  STG.E desc[UR36][R2.64], R5 ;  /* 0x0000000502007986 */ /* 0x0023e2000c101924 */
[----:B------:R-:W-:Y:S05]  /*35f10*/  BRA `(.L_x_8834) ;  /* 0x0000000400a07947 */ /* 0x000fea0003800000 */
.L_x_8841:
[----:B------:R-:W-:-:S09]  /*35f20*/  UISETP.GT.AND UP0, UPT, UR4, 0xe, UPT ;  /* 0x0000000e0400788c */ /* 0x000fd2000bf04270 */
[----:B------:R-:W-:Y:S05]  /*35f30*/  BRA.U UP0, `(.L_x_8853) ;  /* 0x00000001003c7547 */ /* 0x000fea000b800000 */
[----:B------:R-:W-:-:S09]  /*35f40*/  UISETP.NE.AND UP0, UPT, UR4, 0xa, UPT ;  /* 0x0000000a0400788c */ /* 0x000fd2000bf05270 */
[----:B------:R-:W-:Y:S05]  /*35f50*/  BRA.U !UP0, `(.L_x_8854) ;  /* 0x00000001082c7547 */ /* 0x000fea000b800000 */
[----:B------:R-:W-:-:S09]  /*35f60*/  UISETP.NE.AND UP0, UPT, UR4, 0xb, UPT ;  /* 0x0000000b0400788c */ /* 0x000fd2000bf05270 */
[----:B------:R-:W-:Y:S05]  /*35f70*/  BRA.U UP0, `(.L_x_8833) ;  /* 0x0000000100447547 */ /* 0x000fea000b800000 */
[----:B------:R-:W1:-:S15]  /*35f80*/  DSETP.NEU.AND P0, PT, R6, RZ, PT ;  /* 0x000000ff0600722a */ /* 0x000e5e0003f0d000 */
[----:B------:R-:W-:-:S15]  /*35f90*/  NOP ;  /* 0x0000000000007918 */ /* 0x000fde0000000000 */
[----:B------:R-:W-:-:S15]  /*35fa0*/  NOP ;  /* 0x0000000000007918 */ /* 0x000fde0000000000 */
[----:B------:R-:W-:-:S15]  /*35fb0*/  NOP ;  /* 0x0000000000007918 */ /* 0x000fde0000000000 */
[----:B------:R-:W-:-:S04]  /*35fc0*/  NOP ;  /* 0x0000000000007918 */ /* 0x000fc80000000000 */
[----:B-1----:R-:W1:Y:S02]  /*35fd0*/  DSETP.NEU.OR P0, PT, R4, RZ, P0 ;  /* 0x000000ff0400722a */ /* 0x002e64000070d400 */
[----:B-1----:R-:W-:-:S05]  /*35fe0*/  SEL R5, RZ, 0x1, !P0 ;  /* 0x00000001ff057807 */ /* 0x002fca0004000000 */
[----:B------:R1:W-:Y:S01]  /*35ff0*/  STG.E.U8 desc[UR36][R2.64], R5 ;  /* 0x0000000502007986 */ /* 0x0003e2000c101124 */
[----:B------:R-:W-:Y:S05]  /*36000*/  BRA `(.L_x_8834) ;  /* 0x0000000400647947 */ /* 0x000fea0003800000 */
.L_x_8854:
[----:B------:R1:W-:Y:S01]  /*36010*/  STG.E.128 desc[UR36][R2.64], R4 ;  /* 0x0000000402007986 */ /* 0x0003e2000c101d24 */
[----:B------:R-:W-:Y:S05]  /*36020*/  BRA `(.L_x_8834) ;  /* 0x00000004005c7947 */ /* 0x000fea0003800000 */
.L_x_8853:
[----:B------:R-:W-:-:S09]  /*36030*/  UISETP.NE.AND UP0, UPT, UR4, 0xf, UPT ;  /* 0x0000000f0400788c */ /* 0x000fd2000bf05270 */
[----:B------:R-:W-:Y:S05]  /*36040*/  BRA.U !UP0, `(.L_x_8855) ;  /* 0x0000000508287547 */ /* 0x000fea000b800000 */
[----:B------:R-:W-:-:S09]  /*36050*/  UISETP.NE.AND UP0, UPT, UR4, 0x17, UPT ;  /* 0x000000170400788c */ /* 0x000fd2000bf05270 */
[----:B------:R-:W-:Y:S05]  /*36060*/  BRA.U !UP0, `(.L_x_8856) ;  /* 0x0000000108b07547 */ /* 0x000fea000b800000 */
[----:B------:R-:W-:-:S09]  /*36070*/  UISETP.NE.AND UP0, UPT, UR4, 0x18, UPT ;  /* 0x000000180400788c */ /* 0x000fd2000bf05270 */
[----:B------:R-:W-:Y:S05]  /*36080*/  BRA.U !UP0, `(.L_x_8857) ;  /* 0x0000000108447547 */ /* 0x000fea000b800000 */
.L_x_8833:
        /* <DEDUP_REMOVED lines=11> */
[----:B------:R-:W-:Y:S02]  /*36140*/  IMAD.U32 R7, RZ, RZ, UR7 ;  /* 0x00000007ff077e24 */ /* 0x000fe4000f8e00ff */
[----:B-----5:R-:W-:Y:S02]  /*36150*/  IMAD.U32 R10, RZ, RZ, UR8 ;  /* 0x00000008ff0a7e24 */ /* 0x020fe4000f8e00ff */
[----:B--2---:R-:W-:-:S07]  /*36160*/  IMAD.U32 R11, RZ, RZ, UR9 ;  /* 0x00000009ff0b7e24 */ /* 0x004fce000f8e00ff */
[----:B------:R-:W-:-:S07]  /*36170*/  LEPC R20, `(.L_x_8858) ;  /* 0x000000001014794e */ /* 0x000fce0000000000 */
[----:B0--3--:R-:W-:Y:S05]  /*36180*/  CALL.ABS.NOINC R2 ;  /* 0x0000000002007343 */ /* 0x009fea0003c00000 */
.L_x_8858:
[----:B------:R-:W-:Y:S05]  /*36190*/  BRA `(.L_x_8834) ;  /* 0x0000000400007947 */ /* 0x000fea0003800000 */
.L_x_8857:
        /* <DEDUP_REMOVED lines=21> */
.L_x_8860:
[----:B------:R-:W-:Y:S05]  /*362f0*/  BSYNC.RECONVERGENT B0 ;  /* 0x0000000000007941 */ /* 0x000fea0003800200 */
.L_x_8859:
[----:B------:R-:W-:-:S05]  /*36300*/  LOP3.LUT R7, R0, 0x80, R7, 0xf8, !PT ;  /* 0x0000008000077812 */ /* 0x000fca00078ef807 */
[----:B------:R1:W-:Y:S01]  /*36310*/  STG.E.U8 desc[UR36][R2.64], R7 ;  /* 0x0000000702007986 */ /* 0x0003e2000c101124 */
[----:B------:R-:W-:Y:S05]  /*36320*/  BRA `(.L_x_8834) ;  /* 0x00000000009c7947 */ /* 0x000fea0003800000 */
.L_x_8856:
        /* <DEDUP_REMOVED lines=20> */
.L_x_8862:
[----:B------:R-:W-:Y:S01]  /*36470*/  IMAD.MOV.U32 R0, RZ, RZ, 0x7f ;  /* 0x0000007fff007424 */ /* 0x000fe200078e00ff */
[----:B------:R-:W-:-:S04]  /*36480*/  ISETP.GT.U32.AND P0, PT, R6, 0x7f800000, PT ;  /* 0x7f8000000600780c */ /* 0x000fc80003f04070 */
[----:B------:R-:W-:-:S09]  /*36490*/  SEL R0, R0, 0x7c, P0 ;  /* 0x0000007c00007807 */ /* 0x000fd20000000000 */
.L_x_8863:
[----:B------:R-:W-:Y:S05]  /*364a0*/  BSYNC.RECONVERGENT B0 ;  /* 0x0000000000007941 */ /* 0x000fea0003800200 */
.L_x_8861:
[----:B------:R-:W-:-:S04]  /*364b0*/  SHF.R.U32.HI R5, RZ, 0x18, R7 ;  /* 0x00000018ff057819 */ /* 0x000fc80000011607 */
[----:B------:R-:W-:-:S05]  /*364c0*/  LOP3.LUT R5, R0, 0x80, R5, 0xf8, !PT ;  /* 0x0000008000057812 */ /* 0x000fca00078ef805 */
[----:B------:R1:W-:Y:S01]  /*364d0*/  STG.E.U8 desc[UR36][R2.64], R5 ;  /* 0x0000000502007986 */ /* 0x0003e2000c101124 */
[----:B------:R-:W-:Y:S05]  /*364e0*/  BRA `(.L_x_8834) ;  /* 0x00000000002c7947 */ /* 0x000fea0003800000 */
.L_x_8855:
        /* <DEDUP_REMOVED lines=11> */
.L_x_8834:
[----:B------:R-:W-:-:S07]  /*365a0*/  VIADD R16, R16, 0x80 ;  /* 0x0000008010107836 */ /* 0x000fce0000000000 */
.L_x_8675:
[----:B------:R-:W-:Y:S05]  /*365b0*/  BSYNC.RECONVERGENT B6 ;  /* 0x0000000000067941 */ /* 0x000fea0003800200 */
.L_x_8674:
[----:B------:R-:W5:Y:S01]  /*365c0*/  LDCU UR4, c[0x0][0x380] ;  /* 0x00007000ff0477ac */ /* 0x000f620008000800 */
[----:B------:R-:W-:Y:S01]  /*365d0*/  BSSY.RECONVERGENT B6, `(.L_x_8864) ;  /* 0x0001b27000067945 */ /* 0x000fe20003800200 */
[----:B-----5:R-:W-:-:S13]  /*365e0*/  ISETP.GE.AND P0, PT, R16, UR4, PT ;  /* 0x0000000410007c0c */ /* 0x020fda000bf06270 */
[----:B------:R-:W-:Y:S05]  /*365f0*/  @P0 BRA `(.L_x_8865) ;  /* 0x000001b000900947 */ /* 0x000fea0003800000 */
[----:B------:R-:W5:Y:S01]  /*36600*/  LDCU UR4, c[0x0][0x388] ;  /* 0x00007100ff0477ac */ /* 0x000f620008000800 */
[----:B01-34-:R-:W-:Y:S01]  /*36610*/  IMAD.MOV.U32 R0, RZ, RZ, RZ ;  /* 0x000000ffff007224 */ /* 0x01bfe200078e00ff */
[----:B------:R-:W-:Y:S01]  /*36620*/  MOV R17, RZ ;  /* 0x000000ff00117202 */ /* 0x000fe20000000f00 */
[----:B-----5:R-:W-:-:S09]  /*36630*/  UISETP.NE.AND UP0, UPT, UR4, URZ, UPT ;  /* 0x000000ff0400728c */ /* 0x020fd2000bf05270 */
[----:B------:R-:W-:Y:S05]  /*36640*/  BRA.U !UP0, `(.L_x_8866) ;  /* 0x0000001108ac7547 */ /* 0x000fea000b800000 */
[----:B------:R-:W0:Y:S01]  /*36650*/  LDCU.64 UR4, c[0x0][0x390] ;  /* 0x00007200ff0477ac */ /* 0x000e220008000a00 */
[----:B--2---:R-:W-:Y:S02]  /*36660*/  IMAD.MOV.U32 R2, RZ, RZ, RZ ;  /* 0x000000ffff027224 */ /* 0x004fe400078e00ff */
        /* <DEDUP_REMOVED lines=297> */
.L_x_8866:
[----:B------:R-:W2:Y:S01]  /*37900*/  LDCU.64 UR6, c[0x0][0x588] ;  /* 0x0000b100ff0677ac */ /* 0x000ea20008000a00 */
[----:B------:R-:W-:Y:S01]  /*37910*/  BSSY.RECONVERGENT B7, `(.L_x_8867) ;  /* 0x000010c000077945 */ /* 0x000fe20003800200 */
[----:B------:R-:W-:-:S04]  /*37920*/  UPRMT UR4, UR41, 0x9910, URZ ;  /* 0x0000991029047896 */ /* 0x000fc800080000ff */
[----:B------:R-:W-:Y:S01]  /*37930*/  UISETP.GT.AND UP0, UPT, UR4, 0x9, UPT ;  /* 0x000000090400788c */ /* 0x000fe2000bf04270 */
[----:B--2---:R-:W-:-:S05]  /*37940*/  IADD3 R2, P0, PT, R0, UR6, RZ ;  /* 0x0000000600027c10 */ /* 0x004fca000ff1e0ff */
        /* <DEDUP_REMOVED lines=14> */
.L_x_8871:
[----:B------:R-:W2:Y:S01]  /*37a30*/  LDG.E.U8 R2, desc[UR36][R2.64] ;  /* 0x0000002402027981 */ /* 0x000ea2000c1e1100 */
[----:B------:R-:W-:Y:S01]  /*37a40*/  CS2R R6, SRZ ;  /* 0x0000000000067805 */ /* 0x000fe2000001ff00 */
[----:B--2---:R0:W1:Y:S02]  /*37a50*/  I2F.F64.U16 R4, R2 ;  /* 0x0000000200047312 */ /* 0x0040640000101800 */
[----:B01----:R-:W-:Y:S05]  /*37a60*/  BRA `(.L_x_8873) ;  /* 0x0000000c00d87947 */ /* 0x003fea0003800000 */
.L_x_8870:
        /* <DEDUP_REMOVED lines=10> */
.L_x_8875:
[----:B------:R-:W2:Y:S01]  /*37b10*/  LDG.E R2, desc[UR36][R2.64] ;  /* 0x0000002402027981 */ /* 0x000ea2000c1e1900 */
[----:B------:R-:W-:Y:S01]  /*37b20*/  CS2R R6, SRZ ;  /* 0x0000000000067805 */ /* 0x000fe2000001ff00 */
[----:B--2---:R0:W1:Y:S02]  /*37b30*/  I2F.F64 R4, R2 ;  /* 0x0000000200047312 */ /* 0x0040640000201c00 */
[----:B01----:R-:W-:Y:S05]  /*37b40*/  BRA `(.L_x_8873) ;  /* 0x0000000c00a07947 */ /* 0x003fea0003800000 */
.L_x_8874:
[----:B------:R-:W2:Y:S01]  /*37b50*/  LDG.E.U16 R2, desc[UR36][R2.64] ;  /* 0x0000002402027981 */ /* 0x000ea2000c1e1500 */
[----:B------:R-:W-:Y:S01]  /*37b60*/  CS2R R6, SRZ ;  /* 0x0000000000067805 */ /* 0x000fe2000001ff00 */
[----:B--2---:R0:W1:Y:S02]  /*37b70*/  I2F.F64.S16 R4, R2 ;  /* 0x0000000200047312 */ /* 0x0040640000101c00 */
[----:B01----:R-:W-:Y:S05]  /*37b80*/  BRA `(.L_x_8873) ;  /* 0x0000000c00907947 */ /* 0x003fea0003800000 */
.L_x_8869:
        /* <DEDUP_REMOVED lines=9> */
[----:B------:R-:W0:Y:S02]  /*37c20*/  F2F.F64.F32 R4, R4 ;  /* 0x0000000400047310 */ /* 0x000e240000201800 */
[----:B0-----:R-:W-:Y:S05]  /*37c30*/  BRA `(.L_x_8873) ;  /* 0x0000000c00647947 */ /* 0x001fea0003800000 */
.L_x_8877:
[----:B------:R-:W2:Y:S01]  /*37c40*/  LDG.E.U16 R0, desc[UR36][R2.64] ;  /* 0x0000002402007981 */ /* 0x000ea2000c1e1500 */
[----:B------:R-:W-:Y:S01]  /*37c50*/  CS2R R6, SRZ ;  /* 0x0000000000067805 */ /* 0x000fe2000001ff00 */
[----:B--2---:R-:W-:-:S05]  /*37c60*/  HADD2.F32 R0, -RZ, R0.H0_H0 ;  /* 0x20000000ff007230 */ /* 0x004fca0000004100 */
[----:B------:R-:W-:-:S04]  /*37c70*/  FMUL.FTZ R0, R0, 1 ;  /* 0x3f80000000007820 */ /* 0x000fc80000410000 */
[----:B------:R0:W1:Y:S02]  /*37c80*/  F2F.F64.F32 R4, R0 ;  /* 0x0000000000047310 */ /* 0x0000640000201800 */
[----:B01----:R-:W-:Y:S05]  /*37c90*/  BRA `(.L_x_8873) ;  /* 0x0000000c004c7947 */ /* 0x003fea0003800000 */
.L_x_8876:
        /* <DEDUP_REMOVED lines=16> */
.L_x_8879:
        /* <DEDUP_REMOVED lines=12> */
.L_x_8878:
[----:B------:R0:W5:Y:S01]  /*37e60*/  LDG.E.64 R4, desc[UR36][R2.64] ;  /* 0x0000002402047981 */ /* 0x000162000c1e1b00 */
[----:B------:R-:W-:Y:S01]  /*37e70*/  CS2R R6, SRZ ;  /* 0x0000000000067805 */ /* 0x000fe2000001ff00 */
[----:B------:R-:W-:Y:S06]  /*37e80*/  BRA `(.L_x_8873) ;  /* 0x0000000800d07947 */ /* 0x000fec0003800000 */
.L_x_8868:
        /* <DEDUP_REMOVED lines=14> */
.L_x_8882:
[----:B------:R1:W5:Y:S01]  /*37f70*/  LDG.E.128 R4, desc[UR36][R2.64] ;  /* 0x0000002402047981 */ /* 0x000362000c1e1d00 */
[----:B------:R-:W-:Y:S05]  /*37f80*/  BRA `(.L_x_8873) ;  /* 0x0000000800907947 */ /* 0x000fea0003800000 */
.L_x_8881:
        /* <DEDUP_REMOVED lines=19> */
[----:B------:R-:W-:Y:S02]  /*380c0*/  SHF.R.S32.HI R5, RZ, 0x8, R5 ;  /* 0x00000008ff057819 */ /* 0x000fe40000011405 */
[----:B------:R-:W-:-:S04]  /*380d0*/  IADD3 R6, PT, PT, R6, 0x3c000000, RZ ;  /* 0x3c00000006067810 */ /* 0x000fc80007ffe0ff */
[----:B------:R-:W-:Y:S02]  /*380e0*/  LOP3.LUT R5, R6, 0x7f800000, R5, 0xf8, !PT ;  /* 0x7f80000006057812 */ /* 0x000fe400078ef805 */
[----:B------:R-:W-:Y:S02]  /*380f0*/  CS2R R6, SRZ ;  /* 0x0000000000067805 */ /* 0x000fe4000001ff00 */
[----:B------:R-:W-:-:S04]  /*38100*/  SEL R5, R5, RZ, P0 ;  /* 0x000000ff05057207 */ /* 0x000fc80000000000 */
[----:B------:R-:W-:-:S05]  /*38110*/  LOP3.LUT R5, R5, 0x80000000, R0, 0xf8, !PT ;  /* 0x8000000005057812 */ /* 0x000fca00078ef800 */
[----:B------:R-:W-:-:S06]  /*38120*/  FMUL.FTZ R5, R5, 1 ;  /* 0x3f80000005057820 */ /* 0x000fcc0000410000 */
[----:B------:R-:W1:Y:S02]  /*38130*/  F2F.F64.F32 R4, R5 ;  /* 0x0000000500047310 */ /* 0x000e640000201800 */
[----:B-1----:R-:W-:Y:S05]  /*38140*/  BRA `(.L_x_8873) ;  /* 0x0000000800207947 */ /* 0x002fea0003800000 */
.L_x_8884:
        /* <DEDUP_REMOVED lines=13> */
[----:B------:R1:W2:Y:S02]  /*38220*/  F2F.F64.F32 R4, R0 ;  /* 0x0000000000047310 */ /* 0x0002a40000201800 */
[----:B-12---:R-:W-:Y:S05]  /*38230*/  BRA `(.L_x_8873) ;  /* 0x0000000400e47947 */ /* 0x006fea0003800000 */
.L_x_8883:
[----:B------:R-:W2:Y:S01]  /*38240*/  LDG.E.U16 R0, desc[UR36][R2.64] ;  /* 0x0000002402007981 */ /* 0x000ea2000c1e1500 */
[----:B------:R-:W-:Y:S01]  /*38250*/  CS2R R6, SRZ ;  /* 0x0000000000067805 */ /* 0x000fe2000001ff00 */
[----:B--2---:R-:W-:-:S04]  /*38260*/  IMAD.U32 R0, R0, 0x10000, RZ ;  /* 0x0001000000007824 */ /* 0x004fc800078e00ff */
[----:B------:R-:W-:-:S04]  /*38270*/  FMUL.FTZ R0, R0, 1 ;  /* 0x3f80000000007820 */ /* 0x000fc80000410000 */
[----:B------:R1:W2:Y:S02]  /*38280*/  F2F.F64.F32 R4, R0 ;  /* 0x0000000000047310 */ /* 0x0002a40000201800 */
[----:B-12---:R-:W-:Y:S05]  /*38290*/  BRA `(.L_x_8873) ;  /* 0x0000000400cc7947 */ /* 0x006fea0003800000 */
.L_x_8880:
        /* <DEDUP_REMOVED lines=12> */
.L_x_8887:
        /* <DEDUP_REMOVED lines=22> */
.L_x_8889:
[----:B------:R-:W-:Y:S05]  /*384c0*/  BSYNC.RECONVERGENT B0 ;  /* 0x0000000000007941 */ /* 0x000fea0003800200 */
.L_x_8888:
[----:B------:R-:W-:Y:S01]  /*384d0*/  IMAD.SHL.U32 R0, R0, 0x100000, RZ ;  /* 0x0010000000007824 */ /* 0x000fe200078e00ff */
[----:B------:R-:W-:-:S04]  /*384e0*/  LEA R2, R2, 0x3b800000, 0x17 ;  /* 0x3b80000002027811 */ /* 0x000fc800078eb8ff */
[----:B------:R-:W-:-:S05]  /*384f0*/  LOP3.LUT R0, R2, R0, R9, 0xfe, !PT ;  /* 0x0000000002007212 */ /* 0x000fca00078efe09 */
[----:B------:R-:W-:-:S04]  /*38500*/  FMUL.FTZ R0, R0, 1 ;  /* 0x3f80000000007820 */ /* 0x000fc80000410000 */
[----:B------:R4:W0:Y:S02]  /*38510*/  F2F.F64.F32 R4, R0 ;  /* 0x0000000000047310 */ /* 0x0008240000201800 */
[----:B0---4-:R-:W-:Y:S05]  /*38520*/  BRA `(.L_x_8873) ;  /* 0x0000000400287947 */ /* 0x011fea0003800000 */
.L_x_8886:
        /* <DEDUP_REMOVED lines=22> */
.L_x_8891:
[----:B------:R-:W-:Y:S05]  /*38690*/  BSYNC.RECONVERGENT B0 ;  /* 0x0000000000007941 */ /* 0x000fea0003800200 */
.L_x_8890:
[----:B------:R-:W-:Y:S01]  /*386a0*/  IMAD.SHL.U32 R0, R0, 0x200000, RZ ;  /* 0x0020000000007824 */ /* 0x000fe200078e00ff */
[----:B------:R-:W-:-:S04]  /*386b0*/  LEA R2, R2, 0x37800000, 0x17 ;  /* 0x3780000002027811 */ /* 0x000fc800078eb8ff */
[----:B------:R-:W-:-:S05]  /*386c0*/  LOP3.LUT R0, R2, R0, R9, 0xfe, !PT ;  /* 0x0000000002007212 */ /* 0x000fca00078efe09 */
[----:B------:R-:W-:-:S04]  /*386d0*/  FMUL.FTZ R0, R0, 1 ;  /* 0x3f80000000007820 */ /* 0x000fc80000410000 */
[----:B------:R4:W0:Y:S02]  /*386e0*/  F2F.F64.F32 R4, R0 ;  /* 0x0000000000047310 */ /* 0x0008240000201800 */
[----:B0---4-:R-:W-:Y:S05]  /*386f0*/  BRA `(.L_x_8873) ;  /* 0x0000000000b47947 */ /* 0x011fea0003800000 */
.L_x_8885:
        /* <DEDUP_REMOVED lines=8> */
[----:B------:R-:W-:Y:S01]  /*38780*/  CS2R R6, SRZ ;  /* 0x0000000000067805 */ /* 0x000fe2000001ff00 */
        /* <DEDUP_REMOVED lines=8> */
[----:B------:R4:W0:Y:S02]  /*38810*/  @P0 F2F.F64.F32 R4, R0 ;  /* 0x0000000000040310 */ /* 0x0008240000201800 */
[----:B0---4-:R-:W-:Y:S05]  /*38820*/  BRA `(.L_x_8873) ;  /* 0x0000000000687947 */ /* 0x011fea0003800000 */
.L_x_8872:
        /* <DEDUP_REMOVED lines=12> */
[----:B----4-:R-:W-:Y:S01]  /*388f0*/  IMAD.U32 R10, RZ, RZ, UR8 ;  /* 0x00000008ff0a7e24 */ /* 0x010fe2000f8e00ff */
[----:B-1----:R-:W-:-:S07]  /*38900*/  MOV R11, UR9 ;  /* 0x00000009000b7c02 */ /* 0x002fce0008000f00 */
[----:B------:R-:W-:-:S07]  /*38910*/  LEPC R20, `(.L_x_8894) ;  /* 0x000000001014794e */ /* 0x000fce0000000000 */
[----:B--2---:R-:W-:Y:S05]  /*38920*/  CALL.ABS.NOINC R2 ;  /* 0x0000000002007343 */ /* 0x004fea0003c00000 */
.L_x_8894:
[----:B------:R-:W-:Y:S02]  /*38930*/  CS2R R6, SRZ ;  /* 0x0000000000067805 */ /* 0x000fe4000001ff00 */
[----:B------:R-:W-:Y:S01]  /*38940*/  CS2R R4, SRZ ;  /* 0x0000000000047805 */ /* 0x000fe2000001ff00 */
[----:B------:R-:W-:Y:S06]  /*38950*/  BRA `(.L_x_8873) ;  /* 0x00000000001c7947 */ /* 0x000fec0003800000 */
.L_x_8893:
[----:B------:R-:W2:Y:S01]  /*38960*/  LDG.E.64 R4, desc[UR36][R2.64] ;  /* 0x0000002402047981 */ /* 0x000ea2000c1e1b00 */
[----:B------:R-:W-:Y:S01]  /*38970*/  CS2R R6, SRZ ;  /* 0x0000000000067805 */ /* 0x000fe2000001ff00 */
[----:B--2---:R-:W4:Y:S02]  /*38980*/  I2F.F64.U64 R4, R4 ;  /* 0x0000000400047312 */ /* 0x004f240000301800 */
[----:B----4-:R-:W-:Y:S05]  /*38990*/  BRA `(.L_x_8873) ;  /* 0x00000000000c7947 */ /* 0x010fea0003800000 */
.L_x_8892:
[----:B------:R-:W2:Y:S01]  /*389a0*/  LDG.E R2, desc[UR36][R2.64] ;  /* 0x0000002402027981 */ /* 0x000ea2000c1e1900 */
[----:B------:R-:W-:Y:S01]  /*389b0*/  CS2R R6, SRZ ;  /* 0x0000000000067805 */ /* 0x000fe2000001ff00 */
[----:B--2---:R2:W3:Y:S06]  /*389c0*/  I2F.F64.U32 R4, R2 ;  /* 0x0000000200047312 */ /* 0x0044ec0000201800 */
.L_x_8873:
[----:B------:R-:W-:Y:S05]  /*389d0*/  BSYNC.RECONVERGENT B7 ;  /* 0x0000000000077941 */ /* 0x000fea0003800200 */
.L_x_8867:
        /* <DEDUP_REMOVED lines=31> */
[----:B0-----:R-:W-:Y:S01]  /*38bd0*/  @!P0 IMAD.MOV.U32 R4, RZ, RZ, R6 ;  /* 0x000000ffff048224 */ /* 0x001fe200078e0006 */
[----:B-1----:R-:W-:Y:S01]  /*38be0*/  @!P0 MOV R6, R2 ;  /* 0x0000000200068202 */ /* 0x002fe20000000f00 */
[----:B------:R-:W-:Y:S02]  /*38bf0*/  @!P0 IMAD.MOV.U32 R5, RZ, RZ, R7 ;  /* 0x000000ffff058224 */ /* 0x000fe400078e0007 */
        /* <DEDUP_REMOVED lines=19> */
[----:B------:R-:W-:-:S15]  /*38d30*/  @P0 IMAD.MOV.U32 R5, RZ, RZ, R7 ;  /* 0x000000ffff050224 */ /* 0x000fde00078e0007 */
[----:B------:R-:W-:-:S15]  /*38d40*/  NOP ;  /* 0x0000000000007918 */ /* 0x000fde0000000000 */
[----:B------:R-:W-:-:S15]  /*38d50*/  NOP ;  /* 0x0000000000007918 */ /* 0x000fde0000000000 */
[----:B------:R-:W-:-:S15]  /*38d60*/  NOP ;  /* 0x0000000000007918 */ /* 0x000fde0000000000 */
[----:B------:R-:W0:Y:S02]  /*38d70*/  @!P0 DADD R4, R4, R4 ;  /* 0x0000000004048229 */ /* 0x000e240000000004 */
[----:B0-----:R-:W-:Y:S05]  /*38d80*/  BRA `(.L_x_8897) ;  /* 0x0000017400707947 */ /* 0x001fea0003800000 */
.L_x_8896:
[----:B------:R-:W-:Y:S01]  /*38d90*/  IMAD.MOV.U32 R0, RZ, RZ, R3 ;  /* 0x000000ffff007224 */ /* 0x000fe200078e0003 */
[----:B------:R-:W0:Y:S01]  /*38da0*/  DSETP.MAX.AND P0, P1, R2, R22, PT ;  /* 0x000000160200722a */ /* 0x000e22000390f000 */
[----:B------:R-:W-:Y:S02]  /*38db0*/  IMAD.MOV.U32 R11, RZ, RZ, R23 ;  /* 0x000000ffff0b7224 */ /* 0x000fe400078e0017 */
[----:B------:R-:W-:-:S03]  /*38dc0*/  IMAD.MOV.U32 R9, RZ, RZ, R22 ;  /* 0x000000ffff097224 */ /* 0x000fc600078e0016 */
[----:B0-----:R-:W-:Y:S02]  /*38dd0*/  FSEL R13, R0, R11, P0 ;  /* 0x0000000b000d7208 */ /* 0x001fe40000000000 */
[----:B------:R-:W-:Y:S02]  /*38de0*/  MOV R0, R2 ;  /* 0x0000000200007202 */ /* 0x000fe40000000f00 */
[----:B------:R-:W-:Y:S02]  /*38df0*/  @P1 LOP3.LUT R13, R11, 0x80000, RZ, 0xfc, !PT ;  /* 0x000800000b0d1812 */ /* 0x000fe400078efcff */
[----:B------:R-:W-:-:S03]  /*38e00*/  SEL R8, R0, R9, P0 ;  /* 0x0000000900087207 */ /* 0x000fc60000000000 */
[----:B------:R-:W-:-:S15]  /*38e10*/  IMAD.MOV.U32 R9, RZ, RZ, R13 ;  /* 0x000000ffff097224 */ /* 0x000fde00078e000d */
[----:B------:R-:W-:-:S15]  /*38e20*/  NOP ;  /* 0x0000000000007918 */ /* 0x000fde0000000000 */
[----:B------:R-:W-:-:S15]  /*38e30*/  NOP ;  /* 0x0000000000007918 */ /* 0x000fde0000000000 */
[----:B------:R-:W-:-:S04]  /*38e40*/  NOP ;  /* 0x0000000000007918 */ /* 0x000fc80000000000 */
        /* <DEDUP_REMOVED lines=30> */
[----:B------:R-:W-:Y:S01]  /*39030*/  MOV R37, 0x3fd80000 ;  /* 0x3fd8000000257802 */ /* 0x000fe20000000f00 */
[----:B------:R-:W-:Y:S01]  /*39040*/  IMAD.MOV.U32 R36, RZ, RZ, 0x0 ;  /* 0x00000000ff247424 */ /* 0x000fe200078e00ff */
[----:B------:R-:W-:Y:S01]  /*39050*/  SEL R41, R24, R2, P0 ;  /* 0x0000000218297207 */ /* 0x000fe20000000000 */
[----:B------:R-:W-:Y:S01]  /*39060*/  BSSY.RECONVERGENT B2, `(.L_x_8899) ;  /* 0x000061d000027945 */ /* 0x000fe20003800200 */
        /* <DEDUP_REMOVED lines=36> */
[----:B------:R-:W-:Y:S02]  /*392b0*/  ISETP.GT.U32.AND P0, PT, R2, R12, PT ;  /* 0x0000000c0200720c */ /* 0x000fe40003f04070 */
[----:B------:R-:W-:Y:S01]  /*392c0*/  MOV R18, R39 ;  /* 0x0000002700127202 */ /* 0x000fe20000000f00 */
        /* <DEDUP_REMOVED lines=51> */
[----:B------:R-:W-:Y:S02]  /*39600*/  MOV R12, RZ ;  /* 0x000000ff000c7202 */ /* 0x000fe40000000f00 */
        /* <DEDUP_REMOVED lines=79> */
[----:B0-----:R-:W-:Y:S02]  /*39b00*/  IMAD.MOV.U32 R28, RZ, RZ, R41 ;  /* 0x000000ffff1c7224 */ /* 0x001fe400078e0029 */
[----:B------:R-:W-:-:S15]  /*39b10*/  IMAD.MOV.U32 R29, RZ, RZ, R42 ;  /* 0x000000ffff1d7224 */ /* 0x000fde00078e002a */
[----:B------:R-:W-:-:S15]  /*39b20*/  NOP ;  /* 0x0000000000007918 */ /* 0x000fde0000000000 */
[----:B------:R-:W-:-:S15]  /*39b30*/  NOP ;  /* 0x0000000000007918 */ /* 0x000fde0000000000 */
[----:B------:R-:W-:-:S15]  /*39b40*/  NOP ;  /* 0x0000000000007918 */ /* 0x000fde0000000000 */
        /* <DEDUP_REMOVED lines=84> */
.L_x_8902:
[----:B------:R-:W-:Y:S05]  /*3a090*/  BSYNC.RECONVERGENT B3 ;  /* 0x0000000000037941 */ /* 0x000fea0003800200 */
.L_x_8901:
[----:B------:R-:W0:Y:S02]  /*3a0a0*/  DADD R8, R32, R8 ;  /* 0x0000000020087229 */ /* 0x000e240000000008 */
[----:B0-----:R-:W-:Y:S01]  /*3a0b0*/  ISETP.GT.AND P0, PT, R9, 0xfffff, PT ;  /* 0x000fffff0900780c */ /* 0x001fe20003f04270 */
[--C-:B------:R-:W-:Y:S02]  /*3a0c0*/  IMAD.MOV.U32 R10, RZ, RZ, R8.reuse ;  /* 0x000000ffff0a7224 */ /* 0x100fe400078e0008 */
[--C-:B------:R-:W-:Y:S02]  /*3a0d0*/  IMAD.MOV.U32 R11, RZ, RZ, R9.reuse ;  /* 0x000000ffff0b7224 */ /* 0x100fe400078e0009 */
[----:B------:R-:W-:Y:S02]  /*3a0e0*/  IMAD.MOV.U32 R0, RZ, RZ, R9 ;  /* 0x000000ffff007224 */ /* 0x000fe400078e0009 */
[----:B------:R-:W-:-:S15]  /*3a0f0*/  IMAD.MOV.U32 R14, RZ, RZ, R8 ;  /* 0x000000ffff0e7224 */ /* 0x000fde00078e0008 */
[----:B------:R-:W-:-:S15]  /*3a100*/  NOP ;  /* 0x0000000000007918 */ /* 0x000fde0000000000 */
[----:B------:R-:W-:-:S15]  /*3a110*/  NOP ;  /* 0x0000000000007918 */ /* 0x000fde0000000000 */
[----:B------:R-:W-:-:S10]  /*3a120*/  NOP ;  /* 0x0000000000007918 */ /* 0x000fd40000000000 */
        /* <DEDUP_REMOVED lines=12> */
[----:B-1----:R-:W-:Y:S02]  /*3a1f0*/  @P1 FSEL R40, R8, RZ, P2 ;  /* 0x000000ff08281208 */ /* 0x002fe40001000000 */
[----:B------:R-:W-:Y:S02]  /*3a200*/  @P1 FSEL R41, R9, -QNAN , P2 ;  /* 0xfff0000009291808 */ /* 0x000fe40001000000 */
[----:B------:R-:W-:Y:S01]  /*3a210*/  @!P0 MOV R13, 0xfffffbcb ;  /* 0xfffffbcb000d8802 */ /* 0x000fe20000000f00 */
        /* <DEDUP_REMOVED lines=172> */
.L_x_8900:
        /* <DEDUP_REMOVED lines=76> */
.L_x_8909:
[----:B------:R-:W-:Y:S05]  /*3b1a0*/  BSYNC.RECONVERGENT B4 ;  /* 0x0000000000047941 */ /* 0x000fea0003800200 */
.L_x_8908:
[----:B------:R-:W-:Y:S02]  /*3b1b0*/  IMAD.MOV.U32 R40, RZ, RZ, R20 ;  /* 0x000000ffff287224 */ /* 0x000fe400078e0014 */
[----:B------:R-:W-:-:S07]  /*3b1c0*/  IMAD.MOV.U32 R41, RZ, RZ, R21 ;  /* 0x000000ffff297224 */ /* 0x000fce00078e0015 */
.L_x_8907:
[----:B------:R-:W-:Y:S05]  /*3b1d0*/  BSYNC.RECONVERGENT B3 ;  /* 0x0000000000037941 */ /* 0x000fea0003800200 */
.L_x_8906:
        /* <DEDUP_REMOVED lines=69> */
.L_x_8914:
[----:B------:R-:W-:Y:S05]  /*3b630*/  BSYNC.RECONVERGENT B4 ;  /* 0x0000000000047941 */ /* 0x000fea0003800200 */
.L_x_8913:
[----:B------:R-:W-:Y:S05]  /*3b640*/  BRA `(.L_x_8912) ;  /* 0x0000000000047947 */ /* 0x000fea0003800000 */
.L_x_8911:
[----:B------:R0:W1:Y:S02]  /*3b650*/  DADD R20, R30, -R8 ;  /* 0x000000001e147229 */ /* 0x0000640000000808 */
.L_x_8912:
[----:B------:R-:W-:Y:S05]  /*3b660*/  BSYNC.RECONVERGENT B3 ;  /* 0x0000000000037941 */ /* 0x000fea0003800200 */
.L_x_8910:
        /* <DEDUP_REMOVED lines=71> */
.L_x_8916:
[----:B------:R-:W-:Y:S05]  /*3bae0*/  BSYNC.RECONVERGENT B3 ;  /* 0x0000000000037941 */ /* 0x000fea0003800200 */
.L_x_8915:
        /* <DEDUP_REMOVED lines=20> */
[----:B------:R-:W-:Y:S01]  /*3bc30*/  @P1 MOV R10, 0x0 ;  /* 0x00000000000a1802 */ /* 0x000fe20000000f00 */
[----:B------:R-:W-:Y:S01]  /*3bc40*/  @P1 IMAD.MOV.U32 R11, RZ, RZ, 0x7ff00000 ;  /* 0x7ff00000ff0b1424 */ /* 0x000fe200078e00ff */
[----:B------:R-:W-:-:S15]  /*3bc50*/  @P1 LOP3.LUT P2, RZ, R9, 0x7fffffff, RZ, 0xc0, !PT ;  /* 0x7fffffff09ff1812 */ /* 0x000fde000784c0ff */
        /* <DEDUP_REMOVED lines=178> */
.L_x_8917:
        /* <DEDUP_REMOVED lines=53> */
.L_x_8919:
[----:B------:R-:W-:Y:S05]  /*3cad0*/  BSYNC.RECONVERGENT B3 ;  /* 0x0000000000037941 */ /* 0x000fea0003800200 */
.L_x_8918:
        /* <DEDUP_REMOVED lines=78> */
.L_x_8905:
[----:B------:R-:W0:Y:S02]  /*3cfc0*/  DSETP.GEU.AND P0, PT, R22, 1, PT ;  /* 0x3ff000001600742a */ /* 0x000e240003f0e000 */
[----:B0-----:R-:W-:Y:S05]  /*3cfd0*/  @!P0 BRA `(.L_x_8920) ;  /* 0x0000001800088947 */ /* 0x001fea0003800000 */
        /* <DEDUP_REMOVED lines=49> */
[----:B------:R-:W-:-:S07]  /*3d2f0*/  IMAD.MOV.U32 R9, RZ, RZ, R21 ;  /* 0x000000ffff097224 */ /* 0x000fce00078e0015 */
[----:B------:R-:W-:Y:S05]  /*3d300*/  CALL.REL.NOINC `($__internal_19_$__cuda_sm20_dsqrt_rn_f64_mediumpath_v1) ;  /* 0x00000300000c7944 */ /* 0x000fea0003c00000 */
[----:B------:R-:W-:Y:S02]  /*3d310*/  IMAD.MOV.U32 R40, RZ, RZ, R8 ;  /* 0x000000ffff287224 */ /* 0x000fe400078e0008 */
[----:B------:R-:W-:-:S07]  /*3d320*/  IMAD.MOV.U32 R41, RZ, RZ, R9 ;  /* 0x000000ffff297224 */ /* 0x000fce00078e0009 */
.L_x_8922:
[----:B------:R-:W-:Y:S05]  /*3d330*/  BSYNC.RECONVERGENT B3 ;  /* 0x0000000000037941 */ /* 0x000fea0003800200 */
.L_x_8921:
[----:B------:R-:W0:Y:S02]  /*3d340*/  DADD R40, R26, R40 ;  /* 0x000000001a287229 */ /* 0x000e240000000028 */
[C---:B0-----:R-:W-:Y:S02]  /*3d350*/  FSETP.GEU.FTZ.AND P1, PT, R41.reuse, 1.7916666269302368164, PT ;  /* 0x3fe555552900780b */ /* 0x041fe40003f3e000 */
[----:B------:R-:W-:-:S13]  /*3d360*/  FSETP.GT.FTZ.AND P0, PT, R41, -1.6999999284744262695, PT ;  /* 0xbfd999992900780b */ /* 0x000fda0003f14000 */
[----:B------:R-:W-:Y:S05]  /*3d370*/  @P0 BRA !P1, `(.L_x_8923) ;  /* 0x0000000c00100947 */ /* 0x000fea0004800000 */
[----:B------:R-:W0:Y:S01]  /*3d380*/  DADD R40, R40, 1 ;  /* 0x3ff0000028287429 */ /* 0x000e220000000000 */
[----:B------:R-:W-:Y:S01]  /*3d390*/  IMAD.MOV.U32 R13, RZ, RZ, -0x3ff ;  /* 0xfffffc01ff0d7424 */ /* 0x000fe200078e00ff */
[----:B0-----:R-:W-:Y:S01]  /*3d3a0*/  ISETP.GT.AND P0, PT, R41, 0xfffff, PT ;  /* 0x000fffff2900780c */ /* 0x001fe20003f04270 */
[----:B------:R-:W-:Y:S01]  /*3d3b0*/  IMAD.MOV.U32 R8, RZ, RZ, R40 ;  /* 0x000000ffff087224 */ /* 0x000fe200078e0028 */
[----:B------:R-:W-:Y:S01]  /*3d3c0*/  MOV R9, R41 ;  /* 0x0000002900097202 */ /* 0x000fe20000000f00 */
[----:B------:R-:W-:Y:S01]  /*3d3d0*/  IMAD.MOV.U32 R0, RZ, RZ, R41 ;  /* 0x000000ffff007224 */ /* 0x000fe200078e0029 */
[----:B------:R-:W-:-:S09]  /*3d3e0*/  MOV R12, R40 ;  /* 0x00000028000c7202 */ /* 0x000fd20000000f00 */
        /* <DEDUP_REMOVED lines=189> */
.L_x_8923:
        /* <DEDUP_REMOVED lines=53> */
.L_x_8925:
[----:B------:R-:W-:Y:S05]  /*3e310*/  BSYNC.RECONVERGENT B3 ;  /* 0x0000000000037941 */ /* 0x000fea0003800200 */
.L_x_8924:
        /* <DEDUP_REMOVED lines=78> */
.L_x_8920:
        /* <DEDUP_REMOVED lines=58> */
.L_x_8927:
[----:B------:R-:W-:Y:S05]  /*3eba0*/  BSYNC.RECONVERGENT B3 ;  /* 0x0000000000037941 */ /* 0x000fea0003800200 */
.L_x_8926:
        /* <DEDUP_REMOVED lines=47> */
.L_x_8929:
[----:B------:R-:W-:Y:S05]  /*3eea0*/  BSYNC.RECONVERGENT B3 ;  /* 0x0000000000037941 */ /* 0x000fea0003800200 */
.L_x_8928:
[----:B------:R-:W-:Y:S01]  /*3eeb0*/  MOV R40, R20 ;  /* 0x0000001400287202 */ /* 0x000fe20000000f00 */
[----:B------:R-:W-:Y:S01]  /*3eec0*/  IMAD.MOV.U32 R41, RZ, RZ, R21 ;  /* 0x000000ffff297224 */ /* 0x000fe200078e0015 */
[----:B------:R-:W-:Y:S06]  /*3eed0*/  BRA `(.L_x_8903) ;  /* 0x0000000000d47947 */ /* 0x000fec0003800000 */
.L_x_8904:
        /* <DEDUP_REMOVED lines=52> */
.L_x_8930:
[----:B------:R-:W-:Y:S05]  /*3f220*/  BSYNC.RECONVERGENT B3 ;  /* 0x0000000000037941 */ /* 0x000fea0003800200 */
.L_x_8903:
[----:B------:R-:W-:Y:S05]  /*3f230*/  BSYNC.RECONVERGENT B2 ;  /* 0x0000000000027941 */ /* 0x000fea0003800200 */
.L_x_8899:
        /* <DEDUP_REMOVED lines=53> */
.L_x_8935:
[----:B------:R-:W-:Y:S05]  /*3f590*/  BSYNC.RECONVERGENT B4 ;  /* 0x0000000000047941 */ /* 0x000fea0003800200 */
.L_x_8934:
[----:B------:R-:W-:Y:S01]  /*3f5a0*/  UMOV UR4, 0x703afb7f ;  /* 0x703afb7f00047882 */ /* 0x000fe20000000000 */
[----:B------:R-:W-:Y:S02]  /*3f5b0*/  UMOV UR5, 0x3fe488ce ;  /* 0x3fe488ce00057882 */ /* 0x000fe40000000000 */
[----:B------:R-:W0:Y:S02]  /*3f5c0*/  DSETP.GT.AND P0, PT, R20, UR4, PT ;  /* 0x0000000414007e2a */ /* 0x000e24000bf04000 */
[----:B0-----:R-:W-:Y:S05]  /*3f5d0*/  @!P0 BREAK.RELIABLE B2 ;  /* 0x0000000000028942 */ /* 0x001fea0003800100 */
[----:B------:R-:W-:Y:S05]  /*3f5e0*/  @P0 BRA `(.L_x_8936) ;  /* 0x0000001000380947 */ /* 0x000fea0003800000 */
[----:B------:R-:W-:-:S13]  /*3f5f0*/  FSETP.GEU.FTZ.AND P0, PT, |R21|, 1.7687499523162841797, PT ;  /* 0x3fe266661500780b */ /* 0x000fda0003f1e200 */
[----:B------:R-:W-:Y:S05]  /*3f600*/  @!P0 BRA `(.L_x_8937) ;  /* 0x0000000800a88947 */ /* 0x000fea0003800000 */
[----:B------:R-:W-:Y:S01]  /*3f610*/  MOV R2, 0x0 ;  /* 0x0000000000027802 */ /* 0x000fe20000000f00 */
[----:B------:R-:W-:Y:S01]  /*3f620*/  IMAD.MOV.U32 R3, RZ, RZ, 0x3fe00000 ;  /* 0x3fe00000ff037424 */ /* 0x000fe200078e00ff */
[----:B------:R-:W-:Y:S01]  /*3f630*/  UMOV UR4, 0xdc1895e9 ;  /* 0xdc1895e900047882 */ /* 0x000fe20000000000 */
[----:B------:R-:W-:Y:S01]  /*3f640*/  IMAD.MOV.U32 R8, RZ, RZ, 0x180754af ;  /* 0x180754afff087424 */ /* 0x000fe200078e00ff */
[----:B------:R-:W-:Y:S01]  /*3f650*/  UMOV UR5, 0x3fb0066b ;  /* 0x3fb0066b00057882 */ /* 0x000fe20000000000 */
[----:B------:R-:W-:Y:S01]  /*3f660*/  IMAD.MOV.U32 R9, RZ, RZ, 0x3fb3823b ;  /* 0x3fb3823bff097424 */ /* 0x000fe200078e00ff */
[----:B------:R-:W-:Y:S01]  /*3f670*/  UMOV UR6, 0x54442d18 ;  /* 0x54442d1800067882 */ /* 0x000fe20000000000 */
[----:B------:R-:W0:Y:S01]  /*3f680*/  DFMA R2, |R20|, -R2, 0.5 ;  /* 0x3fe000001402742b */ /* 0x000e220000000a02 */
[----:B------:R-:W-:Y:S01]  /*3f690*/  UMOV UR7, 0x3fe921fb ;  /* 0x3fe921fb00077882 */ /* 0x000fe20000000000 */
        /* <DEDUP_REMOVED lines=30> */
[----:B0-----:R-:W-:Y:S01]  /*3f880*/  VIADD R11, R9, 0xfff00000 ;  /* 0xfff00000090b7836 */ /* 0x001fe20000000000 */
[----:B------:R-:W-:-:S15]  /*3f890*/  MOV R10, RZ ;  /* 0x000000ff000a7202 */ /* 0x000fde0000000f00 */
[----:B------:R-:W-:-:S15]  /*3f8a0*/  NOP ;  /* 0x0000000000007918 */ /* 0x000fde0000000000 */
[----:B------:R-:W-:-:S15]  /*3f8b0*/  NOP ;  /* 0x0000000000007918 */ /* 0x000fde0000000000 */
[----:B------:R-:W-:-:S15]  /*3f8c0*/  NOP ;  /* 0x0000000000007918 */ /* 0x000fde0000000000 */
        /* <DEDUP_REMOVED lines=126> */
.L_x_8937:
        /* <DEDUP_REMOVED lines=98> */
.L_x_8936:
        /* <DEDUP_REMOVED lines=77> */
.L_x_8945:
[----:B------:R-:W-:Y:S05]  /*40ba0*/  BSYNC.RECONVERGENT B7 ;  /* 0x0000000000077941 */ /* 0x000fea0003800200 */
.L_x_8944:
[----:B------:R-:W-:Y:S02]  /*40bb0*/  IMAD.MOV.U32 R42, RZ, RZ, R20 ;  /* 0x000000ffff2a7224 */ /* 0x000fe400078e0014 */
[----:B------:R-:W-:-:S07]  /*40bc0*/  IMAD.MOV.U32 R43, RZ, RZ, R21 ;  /* 0x000000ffff2b7224 */ /* 0x000fce00078e0015 */
.L_x_8943:
[----:B------:R-:W-:Y:S05]  /*40bd0*/  BSYNC.RECONVERGENT B5 ;  /* 0x0000000000057941 */ /* 0x000fea0003800200 */
.L_x_8942:
        /* <DEDUP_REMOVED lines=61> */
[----:B------:R-:W-:Y:S05]  /*40fb0*/  CALL.REL.NOINC `($__internal_18_$__cuda_sm20_div_rn_f64_full) ;  /* 0x000002b800c47944 */ /* 0x000fea0003c00000 */
.L_x_8950:
[----:B------:R-:W-:Y:S05]  /*40fc0*/  BSYNC.RECONVERGENT B7 ;  /* 0x0000000000077941 */ /* 0x000fea0003800200 */
.L_x_8949:
[----:B------:R-:W-:Y:S02]  /*40fd0*/  IMAD.MOV.U32 R2, RZ, RZ, R20 ;  /* 0x000000ffff027224 */ /* 0x000fe400078e0014 */
[----:B------:R-:W-:Y:S01]  /*40fe0*/  IMAD.MOV.U32 R3, RZ, RZ, R21 ;  /* 0x000000ffff037224 */ /* 0x000fe200078e0015 */
[----:B------:R-:W-:Y:S06]  /*40ff0*/  BRA `(.L_x_8948) ;  /* 0x0000000000047947 */ /* 0x000fec0003800000 */
.L_x_8947:
[----:B------:R0:W1:Y:S02]  /*41000*/  DADD R2, -R26, R30 ;  /* 0x000000001a027229 */ /* 0x000064000000011e */
.L_x_8948:
[----:B------:R-:W-:Y:S05]  /*41010*/  BSYNC.RECONVERGENT B5 ;  /* 0x0000000000057941 */ /* 0x000fea0003800200 */
.L_x_8946:
        /* <DEDUP_REMOVED lines=20> */
[----:B------:R-:W-:-:S05]  /*41160*/  VIADD R18, R13, 0xfcb00000 ;  /* 0xfcb000000d127836 */ /* 0x000fca0000000000 */
[----:B------:R-:W-:-:S15]  /*41170*/  ISETP.GE.U32.AND P0, PT, R18, 0x7ca00000, PT ;  /* 0x7ca000001200780c */ /* 0x000fde0003f06070 */
        /* <DEDUP_REMOVED lines=24> */
[----:B-1----:R-:W-:Y:S01]  /*41300*/  IADD3 R3, PT, PT, R9, -0x100000, RZ ;  /* 0xfff0000009037810 */ /* 0x002fe20007ffe0ff */
[----:B------:R-:W-:-:S15]  /*41310*/  IMAD.MOV.U32 R2, RZ, RZ, R8 ;  /* 0x000000ffff027224 */ /* 0x000fde00078e0008 */
[----:B------:R-:W-:-:S15]  /*41320*/  NOP ;  /* 0x0000000000007918 */ /* 0x000fde0000000000 */
[----:B------:R-:W-:-:S15]  /*41330*/  NOP ;  /* 0x0000000000007918 */ /* 0x000fde0000000000 */
[----:B------:R-:W-:-:S15]  /*41340*/  NOP ;  /* 0x0000000000007918 */ /* 0x000fde0000000000 */
[----:B------:R-:W-:-:S01]  /*41350*/  NOP ;  /* 0x0000000000007918 */ /* 0x000fc20000000000 */
        /* <DEDUP_REMOVED lines=12> */
[----:B------:R-:W-:Y:S02]  /*41420*/  IMAD.MOV.U32 R0, RZ, RZ, R8 ;  /* 0x000000ffff007224 */ /* 0x000fe400078e0008 */
[----:B------:R-:W-:Y:S01]  /*41430*/  IMAD.MOV.U32 R8, RZ, RZ, R14 ;  /* 0x000000ffff087224 */ /* 0x000fe200078e000e */
[----:B------:R-:W-:Y:S01]  /*41440*/  MOV R14, 0x41480 ;  /* 0x00041480000e7802 */ /* 0x000fe20000000f00 */
[----:B------:R-:W-:Y:S02]  /*41450*/  IMAD.MOV.U32 R9, RZ, RZ, R15 ;  /* 0x000000ffff097224 */ /* 0x000fe400078e000f */
[----:B------:R-:W-:-:S07]  /*41460*/  IMAD.MOV.U32 R15, RZ, RZ, R3 ;  /* 0x000000ffff0f7224 */ /* 0x000fce00078e0003 */
[----:B0-----:R-:W-:Y:S05]  /*41470*/  CALL.REL.NOINC `($__internal_19_$__cuda_sm20_dsqrt_rn_f64_mediumpath_v1) ;  /* 0x000002bc00b07944 */ /* 0x001fea0003c00000 */
[----:B------:R-:W-:Y:S01]  /*41480*/  MOV R32, R8 ;  /* 0x0000000800207202 */ /* 0x000fe20000000f00 */
[----:B------:R-:W-:-:S07]  /*41490*/  IMAD.MOV.U32 R33, RZ, RZ, R9 ;  /* 0x000000ffff217224 */ /* 0x000fce00078e0009 */
.L_x_8952:
[----:B------:R-:W-:Y:S05]  /*414a0*/  BSYNC.RECONVERGENT B5 ;  /* 0x0000000000057941 */ /* 0x000fea0003800200 */
.L_x_8951:
[----:B------:R-:W-:Y:S05]  /*414b0*/  BRA `(.L_x_8953) ;  /* 0x0000001000bc7947 */ /* 0x000fea0003800000 */
.L_x_8941:
[----:B------:R-:W0:Y:S02]  /*414c0*/  DSETP.GT.AND P0, PT, R22, 1, PT ;  /* 0x3ff000001600742a */ /* 0x000e240003f04000 */
[----:B0-----:R-:W-:Y:S05]  /*414d0*/  @P0 BRA `(.L_x_8954) ;  /* 0x0000000400000947 */ /* 0x001fea0003800000 */
        /* <DEDUP_REMOVED lines=57> */
[----:B------:R-:W-:Y:S02]  /*41870*/  IMAD.MOV.U32 R9, RZ, RZ, R15 ;  /* 0x000000ffff097224 */ /* 0x000fe400078e000f */
[----:B------:R-:W-:-:S07]  /*41880*/  IMAD.MOV.U32 R15, RZ, RZ, R3 ;  /* 0x000000ffff0f7224 */ /* 0x000fce00078e0003 */
[----:B------:R-:W-:Y:S05]  /*41890*/  CALL.REL.NOINC `($__internal_19_$__cuda_sm20_dsqrt_rn_f64_mediumpath_v1) ;  /* 0x000002b800a87944 */ /* 0x000fea0003c00000 */
[----:B------:R-:W-:Y:S01]  /*418a0*/  IMAD.MOV.U32 R32, RZ, RZ, R8 ;  /* 0x000000ffff207224 */ /* 0x000fe200078e0008 */
[----:B------:R-:W-:-:S07]  /*418b0*/  MOV R33, R9 ;  /* 0x0000000900217202 */ /* 0x000fce0000000f00 */
.L_x_8956:
[----:B------:R-:W-:Y:S05]  /*418c0*/  BSYNC.RECONVERGENT B5 ;  /* 0x0000000000057941 */ /* 0x000fea0003800200 */
.L_x_8955:
[----:B------:R-:W-:Y:S05]  /*418d0*/  BRA `(.L_x_8953) ;  /* 0x0000000c00b47947 */ /* 0x000fea0003800000 */
.L_x_8954:
        /* <DEDUP_REMOVED lines=58> */
[----:B------:R-:W-:Y:S01]  /*41c80*/  MOV R0, R10 ;  /* 0x0000000a00007202 */ /* 0x000fe20000000f00 */
[----:B------:R-:W-:Y:S01]  /*41c90*/  IMAD.MOV.U32 R10, RZ, RZ, R24 ;  /* 0x000000ffff0a7224 */ /* 0x000fe200078e0018 */
[----:B------:R-:W-:Y:S01]  /*41ca0*/  MOV R14, 0x41cf0 ;  /* 0x00041cf0000e7802 */ /* 0x000fe20000000f00 */
[----:B------:R-:W-:Y:S02]  /*41cb0*/  IMAD.MOV.U32 R11, RZ, RZ, R25 ;  /* 0x000000ffff0b7224 */ /* 0x000fe400078e0019 */
[----:B------:R-:W-:Y:S02]  /*41cc0*/  IMAD.MOV.U32 R8, RZ, RZ, R20 ;  /* 0x000000ffff087224 */ /* 0x000fe400078e0014 */
[----:B------:R-:W-:-:S07]  /*41cd0*/  IMAD.MOV.U32 R9, RZ, RZ, R21 ;  /* 0x000000ffff097224 */ /* 0x000fce00078e0015 */
[----:B------:R-:W-:Y:S05]  /*41ce0*/  CALL.REL.NOINC `($__internal_19_$__cuda_sm20_dsqrt_rn_f64_mediumpath_v1) ;  /* 0x000002b400947944 */ /* 0x000fea0003c00000 */
.L_x_8958:
[----:B------:R-:W-:Y:S05]  /*41cf0*/  BSYNC.RECONVERGENT B5 ;  /* 0x0000000000057941 */ /* 0x000fea0003800200 */
.L_x_8957:
        /* <DEDUP_REMOVED lines=47> */
.L_x_8960:
[----:B------:R-:W-:Y:S05]  /*41ff0*/  BSYNC.RECONVERGENT B5 ;  /* 0x0000000000057941 */ /* 0x000fea0003800200 */
.L_x_8959:
[----:B------:R-:W0:Y:S01]  /*42000*/  DMUL R22, R22, 8.11296384146066816958e+31 ;  /* 0x4690000016167828 */ /* 0x000e220000000000 */
[----:B------:R-:W-:Y:S02]  /*42010*/  IMAD.MOV.U32 R32, RZ, RZ, R20 ;  /* 0x000000ffff207224 */ /* 0x000fe400078e0014 */
[----:B------:R-:W-:Y:S01]  /*42020*/  IMAD.MOV.U32 R33, RZ, RZ, R21 ;  /* 0x000000ffff217224 */ /* 0x000fe200078e0015 */
[----:B0-----:R-:W-:Y:S06]  /*42030*/  BRA `(.L_x_8953) ;  /* 0x0000000400dc7947 */ /* 0x001fec0003800000 */
.L_x_8940:
        /* <DEDUP_REMOVED lines=53> */
.L_x_8962:
[----:B------:R-:W-:Y:S05]  /*42390*/  BSYNC.RECONVERGENT B5 ;  /* 0x0000000000057941 */ /* 0x000fea0003800200 */
.L_x_8961:
        /* <DEDUP_REMOVED lines=61> */
.L_x_8964:
[----:B------:R-:W-:Y:S05]  /*42770*/  BSYNC.RECONVERGENT B5 ;  /* 0x0000000000057941 */ /* 0x000fea0003800200 */
.L_x_8963:
[----:B------:R0:W1:Y:S01]  /*42780*/  DMUL R32, R32, R20 ;  /* 0x0000001420207228 */ /* 0x0000620000000000 */
[----:B------:R-:W-:Y:S02]  /*42790*/  IMAD.MOV.U32 R22, RZ, RZ, 0x0 ;  /* 0x00000000ff167424 */ /* 0x000fe400078e00ff */
[----:B01----:R-:W-:-:S07]  /*427a0*/  IMAD.MOV.U32 R23, RZ, RZ, 0x3ff00000 ;  /* 0x3ff00000ff177424 */ /* 0x003fce00078e00ff */
.L_x_8953:
[----:B------:R-:W-:Y:S05]  /*427b0*/  BSYNC.RECONVERGENT B4 ;  /* 0x0000000000047941 */ /* 0x000fea0003800200 */
.L_x_8939:
[----:B------:R-:W-:Y:S05]  /*427c0*/  BRA `(.L_x_8965) ;  /* 0x0000000000187947 */ /* 0x000fea0003800000 */
.L_x_8933:
[----:B------:R-:W0:-:S15]  /*427d0*/  DMUL R32, R32, 9.00719925474099200000e+15 ;  /* 0x4340000020207828 */ /* 0x000e1e0000000000 */
[----:B------:R-:W-:-:S15]  /*427e0*/  NOP ;  /* 0x0000000000007918 */ /* 0x000fde0000000000 */
[----:B------:R-:W-:-:S15]  /*427f0*/  NOP ;  /* 0x0000000000007918 */ /* 0x000fde0000000000 */
[----:B------:R-:W-:-:S15]  /*42800*/  NOP ;  /* 0x0000000000007918 */ /* 0x000fde0000000000 */
[----:B------:R-:W-:-:S04]  /*42810*/  NOP ;  /* 0x0000000000007918 */ /* 0x000fc80000000000 */
[----:B0-----:R-:W1:Y:S02]  /*42820*/  DMUL R22, R22, 9.00719925474099200000e+15 ;  /* 0x4340000016167828 */ /* 0x001e640000000000 */
.L_x_8965:
[----:B------:R-:W-:Y:S05]  /*42830*/  BSYNC.RELIABLE B2 ;  /* 0x0000000000027941 */ /* 0x000fea0003800100 */
.L_x_8932:
        /* <DEDUP_REMOVED lines=56> */
[----:B------:R-:W-:Y:S01]  /*42bc0*/  MOV R8, R2 ;  /* 0x0000000200087202 */ /* 0x000fe20000000f00 */
[----:B------:R-:W-:Y:S01]  /*42bd0*/  IMAD.MOV.U32 R9, RZ, RZ, R3 ;  /* 0x000000ffff097224 */ /* 0x000fe200078e0003 */
[----:B------:R-:W-:-:S07]  /*42be0*/  MOV R0, 0x42c00 ;  /* 0x00042c0000007802 */ /* 0x000fce0000000f00 */
[----:B0-----:R-:W-:Y:S05]  /*42bf0*/  CALL.REL.NOINC `($__internal_18_$__cuda_sm20_div_rn_f64_full) ;  /* 0x0000029c00b47944 */ /* 0x001fea0003c00000 */
.L_x_8967:
[----:B------:R-:W-:Y:S05]  /*42c00*/  BSYNC.RECONVERGENT B2 ;  /* 0x0000000000027941 */ /* 0x000fea0003800200 */
.L_x_8966:
[----:B------:R-:W-:Y:S01]  /*42c10*/  IMAD.MOV.U32 R8, RZ, RZ, -0x2449a4b7 ;  /* 0xdbb65b49ff087424 */ /* 0x000fe200078e00ff */
[----:B------:R-:W-:Y:S01]  /*42c20*/  DSETP.NEU.AND P3, PT, R2, RZ, PT ;  /* 0x000000ff0200722a */ /* 0x000fe20003f6d000 */
[----:B------:R-:W-:Y:S01]  /*42c30*/  IMAD.MOV.U32 R9, RZ, RZ, 0x3f2d3b63 ;  /* 0x3f2d3b63ff097424 */ /* 0x000fe200078e00ff */
[----:B------:R-:W-:Y:S01]  /*42c40*/  UMOV UR4, 0x2a25ff7e ;  /* 0x2a25ff7e00047882 */ /* 0x000fe20000000000 */
[----:B------:R-:W-:Y:S01]  /*42c50*/  UMOV UR5, 0x3ef53e1d ;  /* 0x3ef53e1d00057882 */ /* 0x000fe20000000000 */
[----:B------:R-:W-:Y:S01]  /*42c60*/  ISETP.GE.AND P2, PT, R33, RZ, PT ;  /* 0x000000ff2100720c */ /* 0x000fe20003f46270 */
[----:B------:R-:W-:Y:S01]  /*42c70*/  @P1 IMAD.MOV.U32 R11, RZ, RZ, 0x3ff921fb ;  /* 0x3ff921fbff0b1424 */ /* 0x000fe200078e00ff */
[----:B------:R-:W-:Y:S01]  /*42c80*/  @P1 MOV R10, 0x54442d18 ;  /* 0x54442d18000a1802 */ /* 0x000fe20000000f00 */
[----:B------:R-:W-:Y:S01]  /*42c90*/  BSSY.RECONVERGENT B0, `(.L_x_8968) ;  /* 0x00000aa000007945 */ /* 0x000fe20003800200 */
[----:B------:R-:W-:-:S15]  /*42ca0*/  @!P1 PLOP3.LUT P0, PT, P2, PT, PT, 0x80, 0x8 ;  /* 0x000000000008981c */ /* 0x000fde000170f070 */
[----:B------:R-:W-:-:S15]  /*42cb0*/  NOP ;  /* 0x0000000000007918 */ /* 0x000fde0000000000 */
[----:B------:R-:W-:-:S15]  /*42cc0*/  NOP ;  /* 0x0000000000007918 */ /* 0x000fde0000000000 */
[----:B------:R-:W-:-:S11]  /*42cd0*/  NOP ;  /* 0x0000000000007918 */ /* 0x000fd60000000000 */
        /* <DEDUP_REMOVED lines=155> */
[----:B------:R-:W-:Y:S02]  /*43690*/  IMAD.MOV.U32 R9, RZ, RZ, 0x7f3321d2 ;  /* 0x7f3321d2ff097424 */ /* 0x000fe400078e00ff */
[----:B------:R-:W-:-:S03]  /*436a0*/  IMAD.MOV.U32 R11, RZ, RZ, 0x4002d97c ;  /* 0x4002d97cff0b7424 */ /* 0x000fc600078e00ff */
[----:B------:R-:W-:Y:S02]  /*436b0*/  FSEL R9, R9, 3.37028055040000000000e+12, !P0 ;  /* 0x54442d1809097808 */ /* 0x000fe40004000000 */
[----:B------:R-:W-:Y:S01]  /*436c0*/  FSEL R11, R11, 1.8213495016098022461, !P0 ;  /* 0x3fe921fb0b0b7808 */ /* 0x000fe20004000000 */
[----:B------:R-:W1:Y:S02]  /*436d0*/  DSETP.NEU.AND P0, PT, |R32|, R22, PT ;  /* 0x000000162000722a */ /* 0x000e640003f0d200 */
[----:B-1----:R-:W-:Y:S02]  /*436e0*/  FSEL R2, R9, R2, !P0 ;  /* 0x0000000209027208 */ /* 0x002fe40004000000 */
[----:B------:R-:W-:Y:S01]  /*436f0*/  FSEL R3, R11, R3, !P0 ;  /* 0x000000030b037208 */ /* 0x000fe20004000000 */
[----:B------:R-:W-:Y:S06]  /*43700*/  BRA `(.L_x_8970) ;  /* 0x0000000000087947 */ /* 0x000fec0003800000 */
.L_x_8969:
[----:B------:R-:W-:Y:S02]  /*43710*/  FSEL R2, RZ, 3.37028055040000000000e+12, P0 ;  /* 0x54442d18ff027808 */ /* 0x000fe40000000000 */
[----:B------:R-:W-:-:S07]  /*43720*/  FSEL R3, RZ, 2.1426990032196044922, P0 ;  /* 0x400921fbff037808 */ /* 0x000fce0000000000 */
.L_x_8970:
[----:B------:R-:W-:Y:S05]  /*43730*/  BSYNC.RECONVERGENT B0 ;  /* 0x0000000000007941 */ /* 0x000fea0003800200 */
.L_x_8968:
        /* <DEDUP_REMOVED lines=13> */
.L_x_8938:
[----:B------:R-:W-:Y:S05]  /*43810*/  BSYNC.RECONVERGENT B3 ;  /* 0x0000000000037941 */ /* 0x000fea0003800200 */
.L_x_8931:
[----:B------:R-:W-:Y:S01]  /*43820*/  LOP3.LUT R5, R41, 0x80000000, R5, 0xb8, !PT ;  /* 0x8000000029057812 */ /* 0x000fe200078eb805 */
[----:B------:R-:W-:Y:S01]  /*43830*/  IMAD.MOV.U32 R4, RZ, RZ, R40 ;  /* 0x000000ffff047224 */ /* 0x000fe200078e0028 */
[----:B------:R-:W-:Y:S01]  /*43840*/  LOP3.LUT R7, R3, 0x80000000, R7, 0xb8, !PT ;  /* 0x8000000003077812 */ /* 0x000fe200078eb807 */
[----:B------:R-:W-:Y:S01]  /*43850*/  IMAD.MOV.U32 R6, RZ, RZ, R2 ;  /* 0x000000ffff067224 */ /* 0x000fe200078e0002 */
[----:B------:R-:W-:Y:S06]  /*43860*/  BRA `(.L_x_8897) ;  /* 0x000000c800b87947 */ /* 0x000fec0003800000 */
.L_x_8898:
        /* <DEDUP_REMOVED lines=34> */
[----:B------:R-:W-:Y:S01]  /*43a90*/  MOV R12, 0x1 ;  /* 0x00000001000c7802 */ /* 0x000fe20000000f00 */
[----:B------:R-:W-:Y:S01]  /*43aa0*/  BSSY.RECONVERGENT B0, `(.L_x_8975) ;  /* 0x00000f2000007945 */ /* 0x000fe20003800200 */
[----:B------:R-:W-:-:S15]  /*43ab0*/  FSETP.GEU.AND P5, PT, |R27|, 6.5827683646048100446e-37, PT ;  /* 0x036000001b00780b */ /* 0x000fde0003fae200 */
[----:B------:R-:W-:-:S15]  /*43ac0*/  NOP ;  /* 0x0000000000007918 */ /* 0x000fde0000000000 */
[----:B------:R-:W-:-:S15]  /*43ad0*/  NOP ;  /* 0x0000000000007918 */ /* 0x000fde0000000000 */
[----:B------:R-:W-:-:S15]  /*43ae0*/  NOP ;  /* 0x0000000000007918 */ /* 0x000fde0000000000 */
[----:B0-----:R-:W0:Y:S02]  /*43af0*/  DFMA R8, R28, R28, R8 ;  /* 0x0000001c1c08722b */ /* 0x001e240000000008 */
        /* <DEDUP_REMOVED lines=50> */
[----:B0-----:R-:W-:Y:S01]  /*43e20*/  @P2 MOV R12, 0x0 ;  /* 0x00000000000c2802 */ /* 0x001fe20000000f00 */
[----:B------:R-:W-:Y:S02]  /*43e30*/  @P2 IMAD.MOV.U32 R13, RZ, RZ, 0x7ff00000 ;  /* 0x7ff00000ff0d2424 */ /* 0x000fe400078e00ff */
[----:B-1----:R-:W-:Y:S01]  /*43e40*/  FFMA R9, RZ, R29, R21 ;  /* 0x0000001dff097223 */ /* 0x002fe20000000015 */
[----:B------:R-:W-:Y:S02]  /*43e50*/  IMAD.MOV.U32 R14, RZ, RZ, R8 ;  /* 0x000000ffff0e7224 */ /* 0x000fe400078e0008 */
[----:B------:R-:W-:Y:S02]  /*43e60*/  @!P0 IMAD.MOV.U32 R14, RZ, RZ, R10 ;  /* 0x000000ffff0e8224 */ /* 0x000fe400078e000a */
[----:B------:R-:W-:-:S15]  /*43e70*/  FSETP.GT.AND P4, PT, |R9|, 1.469367938527859385e-39, PT ;  /* 0x001000000900780b */ /* 0x000fde0003f84200 */
[----:B------:R-:W-:-:S15]  /*43e80*/  NOP ;  /* 0x0000000000007918 */ /* 0x000fde0000000000 */
[----:B------:R-:W-:-:S15]  /*43e90*/  NOP ;  /* 0x0000000000007918 */ /* 0x000fde0000000000 */
[----:B------:R-:W-:-:S09]  /*43ea0*/  NOP ;  /* 0x0000000000007918 */ /* 0x000fd20000000000 */
        /* <DEDUP_REMOVED lines=177> */
.L_x_8976:
[----:B------:R-:W-:Y:S05]  /*449c0*/  BSYNC.RECONVERGENT B0 ;  /* 0x0000000000007941 */ /* 0x000fea0003800200 */
.L_x_8975:
[----:B------:R-:W-:Y:S04]  /*449d0*/  BSSY.RECONVERGENT B3, `(.L_x_8977) ;  /* 0x0000008000037945 */ /* 0x000fe80003800200 */
[----:B------:R-:W-:Y:S05]  /*449e0*/  @P4 BRA P5, `(.L_x_8978) ;  /* 0x0000000000184947 */ /* 0x000fea0002800000 */
[----:B------:R-:W-:Y:S01]  /*449f0*/  IMAD.MOV.U32 R14, RZ, RZ, R26 ;  /* 0x000000ffff0e7224 */ /* 0x000fe200078e001a */
[----:B------:R-:W-:Y:S01]  /*44a00*/  MOV R0, 0x44a50 ;  /* 0x00044a5000007802 */ /* 0x000fe20000000f00 */
[----:B------:R-:W-:Y:S02]  /*44a10*/  IMAD.MOV.U32 R15, RZ, RZ, R27 ;  /* 0x000000ffff0f7224 */ /* 0x000fe400078e001b */
[----:B0-----:R-:W-:Y:S02]  /*44a20*/  IMAD.MOV.U32 R8, RZ, RZ, R28 ;  /* 0x000000ffff087224 */ /* 0x001fe400078e001c */
[----:B------:R-:W-:-:S07]  /*44a30*/  IMAD.MOV.U32 R9, RZ, RZ, R29 ;  /* 0x000000ffff097224 */ /* 0x000fce00078e001d */
[----:B-1----:R-:W-:Y:S05]  /*44a40*/  CALL.REL.NOINC `($__internal_18_$__cuda_sm20_div_rn_f64_full) ;  /* 0x0000028000207944 */ /* 0x002fea0003c00000 */
.L_x_8978:
[----:B------:R-:W-:Y:S05]  /*44a50*/  BSYNC.RECONVERGENT B3 ;  /* 0x0000000000037941 */ /* 0x000fea0003800200 */
.L_x_8977:
[----:B------:R-:W-:Y:S01]  /*44a60*/  MOV R10, 0xdbb65b49 ;  /* 0xdbb65b49000a7802 */ /* 0x000fe20000000f00 */
[----:B------:R-:W-:Y:S01]  /*44a70*/  IMAD.MOV.U32 R11, RZ, RZ, 0x3f2d3b63 ;  /* 0x3f2d3b63ff0b7424 */ /* 0x000fe200078e00ff */
[----:B------:R-:W-:Y:S01]  /*44a80*/  UMOV UR4, 0x2a25ff7e ;  /* 0x2a25ff7e00047882 */ /* 0x000fe20000000000 */
        /* <DEDUP_REMOVED lines=165> */
[----:B------:R-:W-:Y:S01]  /*454e0*/  IMAD.MOV.U32 R13, RZ, RZ, 0x4002d97c ;  /* 0x4002d97cff0d7424 */ /* 0x000fe200078e00ff */
[----:B------:R-:W-:-:S04]  /*454f0*/  MOV R11, 0x7f3321d2 ;  /* 0x7f3321d2000b7802 */ /* 0x000fc80000000f00 */
[----:B------:R-:W-:Y:S02]  /*45500*/  FSEL R11, R11, 3.37028055040000000000e+12, !P0 ;  /* 0x54442d180b0b7808 */ /* 0x000fe40004000000 */
[----:B------:R-:W-:Y:S01]  /*45510*/  FSEL R13, R13, 1.8213495016098022461, !P0 ;  /* 0x3fe921fb0d0d7808 */ /* 0x000fe20004000000 */
[----:B------:R-:W0:Y:S02]  /*45520*/  DSETP.NEU.AND P0, PT, R2, R22, PT ;  /* 0x000000160200722a */ /* 0x000e240003f0d000 */
[----:B0-----:R-:W-:Y:S02]  /*45530*/  FSEL R8, R11, R8, !P0 ;  /* 0x000000080b087208 */ /* 0x001fe40004000000 */
[----:B------:R-:W-:Y:S01]  /*45540*/  FSEL R9, R13, R9, !P0 ;  /* 0x000000090d097208 */ /* 0x000fe20004000000 */
[----:B------:R-:W-:Y:S06]  /*45550*/  BRA `(.L_x_8981) ;  /* 0x0000000000087947 */ /* 0x000fec0003800000 */
.L_x_8980:
[----:B------:R-:W-:Y:S02]  /*45560*/  FSEL R8, RZ, 3.37028055040000000000e+12, P0 ;  /* 0x54442d18ff087808 */ /* 0x000fe40000000000 */
[----:B------:R-:W-:-:S07]  /*45570*/  FSEL R9, RZ, 2.1426990032196044922, P0 ;  /* 0x400921fbff097808 */ /* 0x000fce0000000000 */
.L_x_8981:
[----:B------:R-:W-:Y:S05]  /*45580*/  BSYNC.RECONVERGENT B0 ;  /* 0x0000000000007941 */ /* 0x000fea0003800200 */
.L_x_8979:
        /* <DEDUP_REMOVED lines=14> */
.L_x_8974:
        /* <DEDUP_REMOVED lines=12> */
[----:B------:R-:W-:Y:S01]  /*45730*/  ISETP.GT.U32.AND P0, PT, R2, R22, PT ;  /* 0x000000160200720c */ /* 0x000fe20003f04070 */
[----:B------:R-:W-:Y:S01]  /*45740*/  IMAD.MOV.U32 R12, RZ, RZ, R35 ;  /* 0x000000ffff0c7224 */ /* 0x000fe200078e0023 */
[----:B------:R-:W-:Y:S01]  /*45750*/  FSETP.GEU.AND P5, PT, |R27|, 6.5827683646048100446e-37, PT ;  /* 0x036000001b00780b */ /* 0x000fe20003fae200 */
[----:B------:R-:W-:Y:S01]  /*45760*/  IMAD.MOV.U32 R13, RZ, RZ, R30 ;  /* 0x000000ffff0d7224 */ /* 0x000fe200078e001e */
[CC--:B------:R-:W-:Y:S01]  /*45770*/  ISETP.GT.U32.AND.EX P0, PT, R3.reuse, R23.reuse, PT, P0 ;  /* 0x000000170300720c */ /* 0x0c0fe20003f04100 */
[----:B0-----:R-:W0:Y:S03]  /*45780*/  DFMA R10, -R28, R8, 1 ;  /* 0x3ff000001c0a742b */ /* 0x001e260000000108 */
[----:B------:R-:W-:-:S02]  /*45790*/  SEL R25, R3, R23, P0 ;  /* 0x0000001703197207 */ /* 0x000fc40000000000 */
        /* <DEDUP_REMOVED lines=73> */
[----:B------:R-:W-:Y:S01]  /*45c30*/  IMAD.MOV.U32 R12, RZ, RZ, RZ ;  /* 0x000000ffff0c7224 */ /* 0x000fe200078e00ff */
[----:B------:R-:W-:Y:S02]  /*45c40*/  ISETP.GE.U32.AND P3, PT, R30, 0x7ff00000, PT ;  /* 0x7ff000001e00780c */ /* 0x000fe40003f66070 */
        /* <DEDUP_REMOVED lines=232> */
.L_x_8984:
[----:B------:R-:W-:Y:S05]  /*46ad0*/  BSYNC.RECONVERGENT B0 ;  /* 0x0000000000007941 */ /* 0x000fea0003800200 */
.L_x_8983:
[----:B------:R-:W-:Y:S04]  /*46ae0*/  BSSY.RECONVERGENT B3, `(.L_x_8985) ;  /* 0x0000008000037945 */ /* 0x000fe80003800200 */
[----:B------:R-:W-:Y:S05]  /*46af0*/  @P4 BRA P5, `(.L_x_8986) ;  /* 0x0000000000184947 */ /* 0x000fea0002800000 */
[----:B------:R-:W-:Y:S01]  /*46b00*/  MOV R14, R26 ;  /* 0x0000001a000e7202 */ /* 0x000fe20000000f00 */
[----:B------:R-:W-:Y:S01]  /*46b10*/  IMAD.MOV.U32 R15, RZ, RZ, R27 ;  /* 0x000000ffff0f7224 */ /* 0x000fe200078e001b */
[----:B------:R-:W-:Y:S01]  /*46b20*/  MOV R0, 0x46b60 ;  /* 0x00046b6000007802 */ /* 0x000fe20000000f00 */
[----:B0-----:R-:W-:Y:S02]  /*46b30*/  IMAD.MOV.U32 R8, RZ, RZ, R28 ;  /* 0x000000ffff087224 */ /* 0x001fe400078e001c */
[----:B------:R-:W-:-:S07]  /*46b40*/  IMAD.MOV.U32 R9, RZ, RZ, R29 ;  /* 0x000000ffff097224 */ /* 0x000fce00078e001d */
[----:B-1----:R-:W-:Y:S05]  /*46b50*/  CALL.REL.NOINC `($__internal_18_$__cuda_sm20_div_rn_f64_full) ;  /* 0x0000025c00dc7944 */ /* 0x002fea0003c00000 */
.L_x_8986:
[----:B------:R-:W-:Y:S05]  /*46b60*/  BSYNC.RECONVERGENT B3 ;  /* 0x0000000000037941 */ /* 0x000fea0003800200 */
.L_x_8985:
        /* <DEDUP_REMOVED lines=138> */
[----:B0-----:R-:W-:Y:S01]  /*47410*/  @P1 MOV R8, 0x54442d18 ;  /* 0x54442d1800081802 */ /* 0x001fe20000000f00 */
[----:B------:R-:W-:-:S15]  /*47420*/  @P1 IMAD.MOV.U32 R9, RZ, RZ, 0x400921fb ;  /* 0x400921fbff091424 */ /* 0x000fde00078e00ff */
        /* <DEDUP_REMOVED lines=37> */
.L_x_8988:
[----:B------:R-:W-:Y:S02]  /*47680*/  FSEL R8, RZ, 3.37028055040000000000e+12, P0 ;  /* 0x54442d18ff087808 */ /* 0x000fe40000000000 */
[----:B------:R-:W-:-:S07]  /*47690*/  FSEL R9, RZ, 2.1426990032196044922, P0 ;  /* 0x400921fbff097808 */ /* 0x000fce0000000000 */
.L_x_8989:
[----:B------:R-:W-:Y:S05]  /*476a0*/  BSYNC.RECONVERGENT B0 ;  /* 0x0000000000007941 */ /* 0x000fea0003800200 */
.L_x_8987:
        /* <DEDUP_REMOVED lines=10> */
.L_x_8973:
        /* <DEDUP_REMOVED lines=51> */
[----:B------:R-:W-:Y:S02]  /*47a80*/  IMAD.MOV.U32 R24, RZ, RZ, R20 ;  /* 0x000000ffff187224 */ /* 0x000fe400078e0014 */
[----:B------:R-:W-:-:S07]  /*47a90*/  IMAD.MOV.U32 R25, RZ, RZ, R21 ;  /* 0x000000ffff197224 */ /* 0x000fce00078e0015 */
.L_x_8991:
[----:B------:R-:W-:Y:S05]  /*47aa0*/  BSYNC.RECONVERGENT B3 ;  /* 0x0000000000037941 */ /* 0x000fea0003800200 */
.L_x_8990:
        /* <DEDUP_REMOVED lines=51> */
.L_x_8993:
[----:B------:R-:W-:Y:S05]  /*47de0*/  BSYNC.RECONVERGENT B3 ;  /* 0x0000000000037941 */ /* 0x000fea0003800200 */
.L_x_8992:
[----:B------:R-:W-:Y:S01]  /*47df0*/  DADD R24, -RZ, |R24| ;  /* 0x00000000ff187229 */ /* 0x000fe20000000518 */
[----:B------:R-:W0:Y:S01]  /*47e00*/  MUFU.RCP64H R9, R29 ;  /* 0x0000001d00097308 */ /* 0x000e220000001800 */
[----:B------:R-:W-:Y:S01]  /*47e10*/  IMAD.MOV.U32 R8, RZ, RZ, 0x1 ;  /* 0x00000001ff087424 */ /* 0x000fe200078e00ff */
[----:B------:R-:W-:Y:S01]  /*47e20*/  UMOV UR5, 0x7fefffff ;  /* 0x7fefffff00057882 */ /* 0x000fe20000000000 */
[----:B------:R-:W-:Y:S01]  /*47e30*/  UMOV UR4, 0xffffffff ;  /* 0xffffffff00047882 */ /* 0x000fe20000000000 */
[----:B------:R-:W-:Y:S01]  /*47e40*/  UMOV UR6, UR5 ;  /* 0x0000000500067c82 */ /* 0x000fe20008000000 */
[----:B------:R-:W-:Y:S01]  /*47e50*/  MOV R18, 0x0 ;  /* 0x0000000000127802 */ /* 0x000fe20000000f00 */
[----:B------:R-:W-:Y:S01]  /*47e60*/  IMAD.MOV.U32 R19, RZ, RZ, 0x3fd80000 ;  /* 0x3fd80000ff137424 */ /* 0x000fe200078e00ff */
[----:B------:R-:W-:Y:S01]  /*47e70*/  BSSY.RECONVERGENT B0, `(.L_x_8994) ;  /* 0x0000148000007945 */ /* 0x000fe20003800200 */
        /* <DEDUP_REMOVED lines=11> */
[----:B------:R-:W-:Y:S02]  /*47f30*/  MOV R13, R30 ;  /* 0x0000001e000d7202 */ /* 0x000fe40000000f00 */
        /* <DEDUP_REMOVED lines=26> */
[----:B0-----:R0:W-:Y:S02]  /*480e0*/  DFMA R14, R10, R8, R10 ;  /* 0x000000080a0e722b */ /* 0x0011e4000000000a */
        /* <DEDUP_REMOVED lines=37> */
[----:B------:R-:W0:-:S15]  /*48340*/  DFMA R12, -R28, R20, R26 ;  /* 0x000000141c0c722b */ /* 0x000e1e000000011a */
        /* <DEDUP_REMOVED lines=65> */
[----:B------:R-:W-:-:S03]  /*48760*/  @!P2 IMAD.MOV.U32 R35, RZ, RZ, R8 ;  /* 0x000000ffff23a224 */ /* 0x000fc600078e0008 */
[----:B------:R-:W-:-:S04]  /*48770*/  IADD3 R0, PT, PT, R30, -0x1, RZ ;  /* 0xffffffff1e007810 */ /* 0x000fc80007ffe0ff */
        /* <DEDUP_REMOVED lines=183> */
.L_x_8995:
[----:B------:R-:W-:Y:S05]  /*492f0*/  BSYNC.RECONVERGENT B0 ;  /* 0x0000000000007941 */ /* 0x000fea0003800200 */
.L_x_8994:
[----:B------:R-:W-:Y:S01]  /*49300*/  BSSY.RECONVERGENT B3, `(.L_x_8996) ;  /* 0x0000009000037945 */ /* 0x000fe20003800200 */
[----:B------:R2:W3:Y:S03]  /*49310*/  DSETP.GEU.AND P1, PT, R2, R22, PT ;  /* 0x000000160200722a */ /* 0x0004e60003f2e000 */
[----:B---3--:R-:W-:Y:S05]  /*49320*/  @P3 BRA P4, `(.L_x_8997) ;  /* 0x0000000000183947 */ /* 0x008fea0002000000 */
[----:B------:R-:W-:Y:S01]  /*49330*/  IMAD.MOV.U32 R14, RZ, RZ, R26 ;  /* 0x000000ffff0e7224 */ /* 0x000fe200078e001a */
[----:B------:R-:W-:Y:S01]  /*49340*/  MOV R0, 0x49390 ;  /* 0x0004939000007802 */ /* 0x000fe20000000f00 */
[----:B------:R-:W-:Y:S02]  /*49350*/  IMAD.MOV.U32 R15, RZ, RZ, R27 ;  /* 0x000000ffff0f7224 */ /* 0x000fe400078e001b */
[----:B0-----:R-:W-:Y:S02]  /*49360*/  IMAD.MOV.U32 R8, RZ, RZ, R28 ;  /* 0x000000ffff087224 */ /* 0x001fe400078e001c */
[----:B------:R-:W-:-:S07]  /*49370*/  IMAD.MOV.U32 R9, RZ, RZ, R29 ;  /* 0x000000ffff097224 */ /* 0x000fce00078e001d */
[----:B-12---:R-:W-:Y:S05]  /*49380*/  CALL.REL.NOINC `($__internal_18_$__cuda_sm20_div_rn_f64_full) ;  /* 0x0000023400d07944 */ /* 0x006fea0003c00000 */
.L_x_8997:
[----:B------:R-:W-:Y:S05]  /*49390*/  BSYNC.RECONVERGENT B3 ;  /* 0x0000000000037941 */ /* 0x000fea0003800200 */
.L_x_8996:
        /* <DEDUP_REMOVED lines=138> */
[----:B0-----:R-:W-:Y:S02]  /*49c40*/  @P1 IMAD.MOV.U32 R8, RZ, RZ, 0x54442d18 ;  /* 0x54442d18ff081424 */ /* 0x001fe400078e00ff */
[----:B------:R-:W-:-:S15]  /*49c50*/  @P1 IMAD.MOV.U32 R9, RZ, RZ, 0x400921fb ;  /* 0x400921fbff091424 */ /* 0x000fde00078e00ff */
[----:B------:R-:W-:-:S15]  /*49c60*/  NOP ;  /* 0x0000000000007918 */ /* 0x000fde0000000000 */
[----:B------:R-:W-:-:S15]  /*49c70*/  NOP ;  /* 0x0000000000007918 */ /* 0x000fde0000000000 */
[----:B------:R-:W-:-:S15]  /*49c80*/  NOP ;  /* 0x0000000000007918 */ /* 0x000fde0000000000 */
        /* <DEDUP_REMOVED lines=33> */
.L_x_8999:
[----:B------:R-:W-:Y:S02]  /*49ea0*/  FSEL R8, RZ, 3.37028055040000000000e+12, P0 ;  /* 0x54442d18ff087808 */ /* 0x000fe40000000000 */
[----:B------:R-:W-:-:S07]  /*49eb0*/  FSEL R9, RZ, 2.1426990032196044922, P0 ;  /* 0x400921fbff097808 */ /* 0x000fce0000000000 */
.L_x_9000:
[----:B------:R-:W-:Y:S05]  /*49ec0*/  BSYNC.RECONVERGENT B0 ;  /* 0x0000000000007941 */ /* 0x000fea0003800200 */
.L_x_8998:
        /* <DEDUP_REMOVED lines=14> */
.L_x_8972:
        /* <DEDUP_REMOVED lines=36> */
[----:B0-----:R-:W-:Y:S01]  /*4a1f0*/  @!P0 MOV R0, R11 ;  /* 0x0000000b00008202 */ /* 0x001fe20000000f00 */
[----:B------:R-:W-:-:S04]  /*4a200*/  @!P0 IMAD.MOV.U32 R8, RZ, RZ, R10 ;  /* 0x000000ffff088224 */ /* 0x000fc800078e000a */
[----:B------:R-:W-:-:S05]  /*4a210*/  VIADD R9, R0, 0xffffffff ;  /* 0xffffffff00097836 */ /* 0x000fca0000000000 */
[----:B------:R-:W-:-:S13]  /*4a220*/  ISETP.GE.U32.AND P2, PT, R9, 0x7fefffff, PT ;  /* 0x7fefffff0900780c */ /* 0x000fda0003f46070 */
[----:B------:R-:W-:-:S15]  /*4a230*/  @P2 LOP3.LUT P3, RZ, R11, 0x7fffffff, RZ, 0xc0, !PT ;  /* 0x7fffffff0bff2812 */ /* 0x000fde000786c0ff */
[----:B------:R-:W-:-:S15]  /*4a240*/  NOP ;  /* 0x0000000000007918 */ /* 0x000fde0000000000 */
[----:B------:R-:W-:-:S09]  /*4a250*/  NOP ;  /* 0x0000000000007918 */ /* 0x000fd20000000000 */
        /* <DEDUP_REMOVED lines=45> */
[----:B------:R-:W-:Y:S02]  /*4a530*/  @P2 FSEL R24, R12, RZ, P3 ;  /* 0x000000ff0c182208 */ /* 0x000fe40001800000 */
[----:B------:R-:W-:Y:S01]  /*4a540*/  @!P0 MOV R13, 0xfffffbcb ;  /* 0xfffffbcb000d8802 */ /* 0x000fe20000000f00 */
[----:B------:R-:W-:Y:S06]  /*4a550*/  @P2 BRA `(.L_x_9004) ;  /* 0x0000000800a82947 */ /* 0x000fec0003800000 */
        /* <DEDUP_REMOVED lines=170> */
.L_x_9004:
[----:B------:R-:W-:Y:S05]  /*4b000*/  BSYNC.RECONVERGENT B0 ;  /* 0x0000000000007941 */ /* 0x000fea0003800200 */
.L_x_9003:
[----:B------:R-:W-:Y:S01]  /*4b010*/  BSSY.RECONVERGENT B3, `(.L_x_9005) ;  /* 0x0000009000037945 */ /* 0x000fe20003800200 */
[----:B-1----:R-:W1:Y:S03]  /*4b020*/  DMUL R24, R24, 0.5 ;  /* 0x3fe0000018187828 */ /* 0x002e660000000000 */
[----:B-1----:R-:W-:Y:S05]  /*4b030*/  @P4 BRA P5, `(.L_x_9006) ;  /* 0x0000000000184947 */ /* 0x002fea0002800000 */
[----:B------:R-:W-:Y:S01]  /*4b040*/  IMAD.MOV.U32 R14, RZ, RZ, R26 ;  /* 0x000000ffff0e7224 */ /* 0x000fe200078e001a */
[----:B------:R-:W-:Y:S01]  /*4b050*/  MOV R0, 0x4b0a0 ;  /* 0x0004b0a000007802 */ /* 0x000fe20000000f00 */
[----:B------:R-:W-:Y:S02]  /*4b060*/  IMAD.MOV.U32 R15, RZ, RZ, R27 ;  /* 0x000000ffff0f7224 */ /* 0x000fe400078e001b */
[----:B0-----:R-:W-:Y:S02]  /*4b070*/  IMAD.MOV.U32 R8, RZ, RZ, R28 ;  /* 0x000000ffff087224 */ /* 0x001fe400078e001c */
[----:B------:R-:W-:-:S07]  /*4b080*/  IMAD.MOV.U32 R9, RZ, RZ, R29 ;  /* 0x000000ffff097224 */ /* 0x000fce00078e001d */
[----:B------:R-:W-:Y:S05]  /*4b090*/  CALL.REL.NOINC `($__internal_18_$__cuda_sm20_div_rn_f64_full) ;  /* 0x00000218008c7944 */ /* 0x000fea0003c00000 */
.L_x_9006:
[----:B------:R-:W-:Y:S05]  /*4b0a0*/  BSYNC.RECONVERGENT B3 ;  /* 0x0000000000037941 */ /* 0x000fea0003800200 */
.L_x_9005:
[----:B0-----:R-:W-:Y:S01]  /*4b0b0*/  MOV R8, 0xdbb65b49 ;  /* 0xdbb65b4900087802 */ /* 0x001fe20000000f00 */
[----:B------:R-:W-:Y:S01]  /*4b0c0*/  IMAD.MOV.U32 R9, RZ, RZ, 0x3f2d3b63 ;  /* 0x3f2d3b63ff097424 */ /* 0x000fe200078e00ff */
[----:B------:R-:W-:Y:S01]  /*4b0d0*/  DSETP.NEU.AND P2, PT, R2, R22, PT ;  /* 0x000000160200722a */ /* 0x000fe20003f4d000 */
[----:B------:R-:W-:Y:S01]  /*4b0e0*/  UMOV UR4, 0x2a25ff7e ;  /* 0x2a25ff7e00047882 */ /* 0x000fe20000000000 */
[----:B------:R-:W-:-:S15]  /*4b0f0*/  UMOV UR5, 0x3ef53e1d ;  /* 0x3ef53e1d00057882 */ /* 0x000fde0000000000 */
[----:B------:R-:W-:-:S15]  /*4b100*/  NOP ;  /* 0x0000000000007918 */ /* 0x000fde0000000000 */
[----:B------:R-:W-:-:S15]  /*4b110*/  NOP ;  /* 0x0000000000007918 */ /* 0x000fde0000000000 */
[----:B------:R-:W-:-:S15]  /*4b120*/  NOP ;  /* 0x0000000000007918 */ /* 0x000fde0000000000 */
[----:B------:R-:W-:-:S02]  /*4b130*/  NOP ;  /* 0x0000000000007918 */ /* 0x000fc40000000000 */
        /* <DEDUP_REMOVED lines=165> */
.L_x_9002:
        /* <DEDUP_REMOVED lines=29> */
[----:B------:R-:W-:Y:S02]  /*4bd60*/  IMAD.MOV.U32 R8, RZ, RZ, RZ ;  /* 0x000000ffff087224 */ /* 0x000fe400078e00ff */
[----:B------:R-:W-:Y:S02]  /*4bd70*/  IMAD.MOV.U32 R10, RZ, RZ, R31 ;  /* 0x000000ffff0a7224 */ /* 0x000fe400078e001f */
[----:B------:R-:W-:-:S15]  /*4bd80*/  IMAD.MOV.U32 R11, RZ, RZ, R0 ;  /* 0x000000ffff0b7224 */ /* 0x000fde00078e0000 */
        /* <DEDUP_REMOVED lines=106> */
[----:B------:R-:W-:-:S15]  /*4c430*/  @!P0 IMAD.MOV.U32 R13, RZ, RZ, -0x435 ;  /* 0xfffffbcbff0d8424 */ /* 0x000fde00078e00ff */
[----:B------:R-:W-:-:S15]  /*4c440*/  NOP ;  /* 0x0000000000007918 */ /* 0x000fde0000000000 */
[----:B------:R-:W-:-:S15]  /*4c450*/  NOP ;  /* 0x0000000000007918 */ /* 0x000fde0000000000 */
        /* <DEDUP_REMOVED lines=184> */
.L_x_9008:
[----:B------:R-:W-:Y:S05]  /*4cfe0*/  BSYNC.RECONVERGENT B0 ;  /* 0x0000000000007941 */ /* 0x000fea0003800200 */
.L_x_9007:
        /* <DEDUP_REMOVED lines=8> */
.L_x_9010:
[----:B------:R-:W-:Y:S05]  /*4d070*/  BSYNC.RECONVERGENT B3 ;  /* 0x0000000000037941 */ /* 0x000fea0003800200 */
.L_x_9009:
        /* <DEDUP_REMOVED lines=174> */
.L_x_9001:
        /* <DEDUP_REMOVED lines=53> */
.L_x_9012:
[----:B------:R-:W-:Y:S05]  /*4deb0*/  BSYNC.RECONVERGENT B3 ;  /* 0x0000000000037941 */ /* 0x000fea0003800200 */
.L_x_9011:
        /* <DEDUP_REMOVED lines=51> */
.L_x_9014:
[----:B------:R-:W-:Y:S05]  /*4e1f0*/  BSYNC.RECONVERGENT B3 ;  /* 0x0000000000037941 */ /* 0x000fea0003800200 */
.L_x_9013:
        /* <DEDUP_REMOVED lines=21> */
[----:B------:R-:W-:Y:S02]  /*4e350*/  ISETP.GT.U32.AND.EX P0, PT, R25, R21, PT, P0 ;  /* 0x000000151900720c */ /* 0x000fe40003f04100 */
[----:B------:R-:W-:-:S02]  /*4e360*/  ISETP.GE.U32.AND P3, PT, R30, 0x7ff00000, PT ;  /* 0x7ff000001e00780c */ /* 0x000fc40003f66070 */
        /* <DEDUP_REMOVED lines=318> */
.L_x_9016:
[----:B------:R-:W-:Y:S05]  /*4f750*/  BSYNC.RECONVERGENT B0 ;  /* 0x0000000000007941 */ /* 0x000fea0003800200 */
.L_x_9015:
[----:B------:R-:W-:Y:S01]  /*4f760*/  BSSY.RECONVERGENT B3, `(.L_x_9017) ;  /* 0x0000009000037945 */ /* 0x000fe20003800200 */
[----:B-1----:R-:W1:Y:S03]  /*4f770*/  DADD R24, R24, 1 ;  /* 0x3ff0000018187429 */ /* 0x002e660000000000 */
[----:B-1----:R-:W-:Y:S05]  /*4f780*/  @P4 BRA P5, `(.L_x_9018) ;  /* 0x0000000000184947 */ /* 0x002fea0002800000 */
[----:B------:R-:W-:Y:S01]  /*4f790*/  IMAD.MOV.U32 R14, RZ, RZ, R26 ;  /* 0x000000ffff0e7224 */ /* 0x000fe200078e001a */
[----:B------:R-:W-:Y:S01]  /*4f7a0*/  MOV R0, 0x4f7f0 ;  /* 0x0004f7f000007802 */ /* 0x000fe20000000f00 */
[----:B------:R-:W-:Y:S02]  /*4f7b0*/  IMAD.MOV.U32 R15, RZ, RZ, R27 ;  /* 0x000000ffff0f7224 */ /* 0x000fe400078e001b */
[----:B0-----:R-:W-:Y:S02]  /*4f7c0*/  IMAD.MOV.U32 R8, RZ, RZ, R28 ;  /* 0x000000ffff087224 */ /* 0x001fe400078e001c */
[----:B------:R-:W-:-:S07]  /*4f7d0*/  IMAD.MOV.U32 R9, RZ, RZ, R29 ;  /* 0x000000ffff097224 */ /* 0x000fce00078e001d */
[----:B------:R-:W-:Y:S05]  /*4f7e0*/  CALL.REL.NOINC `($__internal_18_$__cuda_sm20_div_rn_f64_full) ;  /* 0x000001d000b87944 */ /* 0x000fea0003c00000 */
.L_x_9018:
[----:B------:R-:W-:Y:S05]  /*4f7f0*/  BSYNC.RECONVERGENT B3 ;  /* 0x0000000000037941 */ /* 0x000fea0003800200 */
.L_x_9017:
        /* <DEDUP_REMOVED lines=173> */
.L_x_8982:
[----:B------:R-:W-:Y:S05]  /*502d0*/  BSYNC.RECONVERGENT B2 ;  /* 0x0000000000027941 */ /* 0x000fea0003800200 */
.L_x_8971:
[----:B------:R-:W-:Y:S01]  /*502e0*/  UMOV UR4, 0xfefa39ef ;  /* 0xfefa39ef00047882 */ /* 0x000fe20000000000 */
[----:B------:R-:W-:Y:S01]  /*502f0*/  UMOV UR5, 0x3fe62e42 ;  /* 0x3fe62e4200057882 */ /* 0x000fe20000000000 */
[----:B------:R-:W-:Y:S01]  /*50300*/  LOP3.LUT R7, R9, 0x80000000, R7, 0xb8, !PT ;  /* 0x8000000009077812 */ /* 0x000fe200078eb807 */
[----:B-1----:R-:W0:Y:S01]  /*50310*/  DADD R24, R24, UR4 ;  /* 0x0000000418187e29 */ /* 0x002e220008000000 */
[----:B------:R-:W-:Y:S01]  /*50320*/  IMAD.MOV.U32 R6, RZ, RZ, R8 ;  /* 0x000000ffff067224 */ /* 0x000fe200078e0008 */
[----:B0-----:R-:W-:Y:S01]  /*50330*/  LOP3.LUT R5, R25, 0x80000000, R5, 0xb8, !PT ;  /* 0x8000000019057812 */ /* 0x001fe200078eb805 */
[----:B------:R-:W-:-:S07]  /*50340*/  IMAD.MOV.U32 R4, RZ, RZ, R24 ;  /* 0x000000ffff047224 */ /* 0x000fce00078e0018 */
.L_x_8897:
[----:B------:R-:W-:Y:S05]  /*50350*/  BSYNC.RECONVERGENT B1 ;  /* 0x0000000000017941 */ /* 0x000fea0003800200 */
.L_x_8895:
        /* <DEDUP_REMOVED lines=17> */
.L_x_9022:
[----:B------:R-:W1:Y:S02]  /*50470*/  F2I.S64.F64.TRUNC R4, R4 ;  /* 0x0000000400047311 */ /* 0x000e64000030d900 */
[----:B-1----:R-:W-:-:S05]  /*50480*/  IMAD.MOV.U32 R7, RZ, RZ, R4 ;  /* 0x000000ffff077224 */ /* 0x002fca00078e0004 */
[----:B------:R2:W-:Y:S01]  /*50490*/  STG.E.U8 desc[UR36][R2.64], R7 ;  /* 0x0000000702007986 */ /* 0x0005e2000c101124 */
[----:B------:R-:W-:Y:S05]  /*504a0*/  BRA `(.L_x_9024) ;  /* 0x0000001000e07947 */ /* 0x000fea0003800000 */
.L_x_9021:
        /* <DEDUP_REMOVED lines=9> */
.L_x_9026:
[----:B------:R-:W1:Y:S02]  /*50540*/  F2I.F64.TRUNC R5, R4 ;  /* 0x0000000400057311 */ /* 0x000e64000030d100 */
[----:B-1----:R4:W-:Y:S01]  /*50550*/  STG.E desc[UR36][R2.64], R5 ;  /* 0x0000000502007986 */ /* 0x0029e2000c101924 */
[----:B------:R-:W-:Y:S05]  /*50560*/  BRA `(.L_x_9024) ;  /* 0x0000001000b07947 */ /* 0x000fea0003800000 */
.L_x_9025:
[----:B------:R-:W1:Y:S02]  /*50570*/  F2I.F64.TRUNC R5, R4 ;  /* 0x0000000400057311 */ /* 0x000e64000030d100 */
[----:B-1----:R3:W-:Y:S01]  /*50580*/  STG.E.U16 desc[UR36][R2.64], R5 ;  /* 0x0000000502007986 */ /* 0x0027e2000c101524 */
[----:B------:R-:W-:Y:S05]  /*50590*/  BRA `(.L_x_9024) ;  /* 0x0000001000a47947 */ /* 0x000fea0003800000 */
.L_x_9020:
        /* <DEDUP_REMOVED lines=17> */
.L_x_9028:
        /* <DEDUP_REMOVED lines=12> */
.L_x_9027:
        /* <DEDUP_REMOVED lines=28> */
.L_x_9030:
        /* <DEDUP_REMOVED lines=23> */
.L_x_9029:
[----:B------:R1:W-:Y:S01]  /*50aa0*/  STG.E.64 desc[UR36][R2.64], R4 ;  /* 0x0000000402007986 */ /* 0x0003e2000c101b24 */
[----:B------:R-:W-:Y:S05]  /*50ab0*/  BRA `(.L_x_9024) ;  /* 0x0000000c005c7947 */ /* 0x000fea0003800000 */
.L_x_9019:
        /* <DEDUP_REMOVED lines=13> */
.L_x_9034:
        /* <DEDUP_REMOVED lines=26> */
.L_x_9037:
[----:B------:R-:W-:-:S04]  /*50d30*/  SHF.R.U32.HI R5, RZ, 0x18, R7 ;  /* 0x00000018ff057819 */ /* 0x000fc80000011607 */
[----:B------:R-:W-:-:S07]  /*50d40*/  LOP3.LUT R0, R0, 0x80, R5, 0xf8, !PT ;  /* 0x0000008000007812 */ /* 0x000fce00078ef805 */
.L_x_9036:
[----:B------:R-:W-:Y:S05]  /*50d50*/  BSYNC.RECONVERGENT B0 ;  /* 0x0000000000007941 */ /* 0x000fea0003800200 */
.L_x_9035:
[----:B------:R1:W-:Y:S01]  /*50d60*/  STG.E.U8 desc[UR36][R2.64], R0 ;  /* 0x0000000002007986 */ /* 0x0003e2000c101124 */
[----:B------:R-:W-:Y:S05]  /*50d70*/  BRA `(.L_x_9024) ;  /* 0x0000000800ac7947 */ /* 0x000fea0003800000 */
.L_x_9033:
        /* <DEDUP_REMOVED lines=26> */
.L_x_9040:
[----:B------:R-:W-:-:S04]  /*50f20*/  SHF.R.U32.HI R5, RZ, 0x18, R7 ;  /* 0x00000018ff057819 */ /* 0x000fc80000011607 */
[----:B------:R-:W-:-:S07]  /*50f30*/  LOP3.LUT R0, R0, 0x80, R5, 0xf8, !PT ;  /* 0x0000008000007812 */ /* 0x000fce00078ef805 */
.L_x_9039:
[----:B------:R-:W-:Y:S05]  /*50f40*/  BSYNC.RECONVERGENT B0 ;  /* 0x0000000000007941 */ /* 0x000fea0003800200 */
.L_x_9038:
[----:B------:R1:W-:Y:S01]  /*50f50*/  STG.E.U8 desc[UR36][R2.64], R0 ;  /* 0x0000000002007986 */ /* 0x0003e2000c101124 */
[----:B------:R-:W-:Y:S05]  /*50f60*/  BRA `(.L_x_9024) ;  /* 0x0000000800307947 */ /* 0x000fea0003800000 */
.L_x_9032:
        /* <DEDUP_REMOVED lines=30> */
.L_x_9042:
[----:B------:R-:W1:Y:S02]  /*51150*/  F2I.U64.F64.TRUNC R4, R4 ;  /* 0x0000000400047311 */ /* 0x000e64000030d800 */
[----:B-1----:R1:W-:Y:S01]  /*51160*/  STG.E.64 desc[UR36][R2.64], R4 ;  /* 0x0000000402007986 */ /* 0x0023e2000c101b24 */
[----:B------:R-:W-:Y:S05]  /*51170*/  BRA `(.L_x_9024) ;  /* 0x0000000400ac7947 */ /* 0x000fea0003800000 */
.L_x_9041:
[----:B------:R-:W1:Y:S02]  /*51180*/  F2I.U32.F64.TRUNC R5, R4 ;  /* 0x0000000400057311 */ /* 0x000e64000030d000 */
[----:B-1----:R1:W-:Y:S01]  /*51190*/  STG.E desc[UR36][R2.64], R5 ;  /* 0x0000000502007986 */ /* 0x0023e2000c101924 */
[----:B------:R-:W-:Y:S05]  /*511a0*/  BRA `(.L_x_9024) ;  /* 0x0000000400a07947 */ /* 0x000fea0003800000 */
.L_x_9031:
        /* <DEDUP_REMOVED lines=15> */
.L_x_9044:
[----:B------:R1:W-:Y:S01]  /*512a0*/  STG.E.128 desc[UR36][R2.64], R4 ;  /* 0x0000000402007986 */ /* 0x0003e2000c101d24 */
[----:B------:R-:W-:Y:S05]  /*512b0*/  BRA `(.L_x_9024) ;  /* 0x00000004005c7947 */ /* 0x000fea0003800000 */
.L_x_9043:
[----:B------:R-:W-:-:S09]  /*512c0*/  UISETP.NE.AND UP0, UPT, UR4, 0xf, UPT ;  /* 0x0000000f0400788c */ /* 0x000fd2000bf05270 */
[----:B------:R-:W-:Y:S05]  /*512d0*/  BRA.U !UP0, `(.L_x_9045) ;  /* 0x0000000508287547 */ /* 0x000fea000b800000 */
[----:B------:R-:W-:-:S09]  /*512e0*/  UISETP.NE.AND UP0, UPT, UR4, 0x17, UPT ;  /* 0x000000170400788c */ /* 0x000fd2000bf05270 */
[----:B------:R-:W-:Y:S05]  /*512f0*/  BRA.U !UP0, `(.L_x_9046) ;  /* 0x0000000108b07547 */ /* 0x000fea000b800000 */
[----:B------:R-:W-:-:S09]  /*51300*/  UISETP.NE.AND UP0, UPT, UR4, 0x18, UPT ;  /* 0x000000180400788c */ /* 0x000fd2000bf05270 */
[----:B------:R-:W-:Y:S05]  /*51310*/  BRA.U !UP0, `(.L_x_9047) ;  /* 0x0000000108447547 */ /* 0x000fea000b800000 */
.L_x_9023:
[----:B------:R-:W-:Y:S01]  /*51320*/  MOV R0, 0x0 ;  /* 0x0000000000007802 */ /* 0x000fe20000000f00 */
[----:B------:R-:W1:Y:S01]  /*51330*/  LDCU.64 UR4, c[0x4][0x158] ;  /* 0x01002b00ff0477ac */ /* 0x000e620008000a00 */
[----:B------:R-:W-:Y:S02]  /*51340*/  IMAD.MOV.U32 R8, RZ, RZ, 0x65 ;  /* 0x00000065ff087424 */ /* 0x000fe400078e00ff */
[----:B------:R2:W3:Y:S01]  /*51350*/  LDC.64 R2, c[0x4][R0] ;  /* 0x0100000000027b82 */ /* 0x0004e20000000a00 */
[----:B------:R-:W4:Y:S01]  /*51360*/  LDCU.64 UR6, c[0x4][0x160] ;  /* 0x01002c00ff0677ac */ /* 0x000f220008000a00 */
[----:B------:R-:W-:Y:S02]  /*51370*/  IMAD.MOV.U32 R12, RZ, RZ, 0x1 ;  /* 0x00000001ff0c7424 */ /* 0x000fe400078e00ff */
[----:B------:R-:W-:Y:S01]  /*51380*/  IMAD.MOV.U32 R13, RZ, RZ, RZ ;  /* 0x000000ffff0d7224 */ /* 0x000fe200078e00ff */
[----:B------:R-:W5:Y:S01]  /*51390*/  LDCU.64 UR8, c[0x4][0x10] ;  /* 0x01000200ff0877ac */ /* 0x000f620008000a00 */
[----:B-1----:R-:W-:-:S02]  /*513a0*/  IMAD.U32 R4, RZ, RZ, UR4 ;  /* 0x00000004ff047e24 */ /* 0x002fc4000f8e00ff */
[----:B------:R-:W-:Y:S02]  /*513b0*/  IMAD.U32 R5, RZ, RZ, UR5 ;  /* 0x00000005ff057e24 */ /* 0x000fe4000f8e00ff */
[----:B----4-:R-:W-:Y:S02]  /*513c0*/  IMAD.U32 R6, RZ, RZ, UR6 ;  /* 0x00000006ff067e24 */ /* 0x010fe4000f8e00ff */
[----:B------:R-:W-:Y:S01]  /*513d0*/  IMAD.U32 R7, RZ, RZ, UR7 ;  /* 0x00000007ff077e24 */ /* 0x000fe2000f8e00ff */
[----:B-----5:R-:W-:Y:S01]  /*513e0*/  MOV R10, UR8 ;  /* 0x00000008000a7c02 */ /* 0x020fe20008000f00 */
[----:B--2---:R-:W-:-:S07]  /*513f0*/  IMAD.U32 R11, RZ, RZ, UR9 ;  /* 0x00000009ff0b7e24 */ /* 0x004fce000f8e00ff */
[----:B------:R-:W-:-:S07]  /*51400*/  LEPC R20, `(.L_x_9048) ;  /* 0x000000001014794e */ /* 0x000fce0000000000 */
[----:B0--3--:R-:W-:Y:S05]  /*51410*/  CALL.ABS.NOINC R2 ;  /* 0x0000000002007343 */ /* 0x009fea0003c00000 */
.L_x_9048:
[----:B------:R-:W-:Y:S05]  /*51420*/  BRA `(.L_x_9024) ;  /* 0x0000000400007947 */ /* 0x000fea0003800000 */
.L_x_9047:
        /* <DEDUP_REMOVED lines=21> */
.L_x_9050:
[----:B------:R-:W-:Y:S05]  /*51580*/  BSYNC.RECONVERGENT B0 ;  /* 0x0000000000007941 */ /* 0x000fea0003800200 */
.L_x_9049:
[----:B------:R-:W-:-:S05]  /*51590*/  LOP3.LUT R7, R0, 0x80, R7, 0xf8, !PT ;  /* 0x0000008000077812 */ /* 0x000fca00078ef807 */
[----:B------:R1:W-:Y:S01]  /*515a0*/  STG.E.U8 desc[UR36][R2.64], R7 ;  /* 0x0000000702007986 */ /* 0x0003e2000c101124 */
[----:B------:R-:W-:Y:S05]  /*515b0*/  BRA `(.L_x_9024) ;  /* 0x00000000009c7947 */ /* 0x000fea0003800000 */
.L_x_9046:
        /* <DEDUP_REMOVED lines=20> */
.L_x_9052:
[----:B------:R-:W-:Y:S02]  /*51700*/  ISETP.GT.U32.AND P0, PT, R6, 0x7f800000, PT ;  /* 0x7f8000000600780c */ /* 0x000fe40003f04070 */
[----:B------:R-:W-:-:S04]  /*51710*/  MOV R0, 0x7f ;  /* 0x0000007f00007802 */ /* 0x000fc80000000f00 */
[----:B------:R-:W-:-:S07]  /*51720*/  SEL R0, R0, 0x7c, P0 ;  /* 0x0000007c00007807 */ /* 0x000fce0000000000 */
.L_x_9053:
[----:B------:R-:W-:Y:S05]  /*51730*/  BSYNC.RECONVERGENT B0 ;  /* 0x0000000000007941 */ /* 0x000fea0003800200 */
.L_x_9051:
[----:B------:R-:W-:-:S04]  /*51740*/  SHF.R.U32.HI R5, RZ, 0x18, R7 ;  /* 0x00000018ff057819 */ /* 0x000fc80000011607 */
[----:B------:R-:W-:-:S05]  /*51750*/  LOP3.LUT R5, R0, 0x80, R5, 0xf8, !PT ;  /* 0x0000008000057812 */ /* 0x000fca00078ef805 */
[----:B------:R1:W-:Y:S01]  /*51760*/  STG.E.U8 desc[UR36][R2.64], R5 ;  /* 0x0000000502007986 */ /* 0x0003e2000c101124 */
[----:B------:R-:W-:Y:S05]  /*51770*/  BRA `(.L_x_9024) ;  /* 0x00000000002c7947 */ /* 0x000fea0003800000 */
.L_x_9045:
        /* <DEDUP_REMOVED lines=11> */
.L_x_9024:
[----:B------:R-:W-:-:S07]  /*51830*/  VIADD R16, R16, 0x80 ;  /* 0x0000008010107836 */ /* 0x000fce0000000000 */
.L_x_8865:
[----:B------:R-:W-:Y:S05]  /*51840*/  BSYNC.RECONVERGENT B6 ;  /* 0x0000000000067941 */ /* 0x000fea0003800200 */
.L_x_8864:
[----:B------:R-:W5:Y:S02]  /*51850*/  LDCU UR4, c[0x0][0x380] ;  /* 0x00007000ff0477ac */ /* 0x000f640008000800 */
[----:B-----5:R-:W-:-:S13]  /*51860*/  ISETP.GE.AND P0, PT, R16, UR4, PT ;  /* 0x0000000410007c0c */ /* 0x020fda000bf06270 */
[----:B------:R-:W-:Y:S05]  /*51870*/  @P0 EXIT ;  /* 0x000000000000094d */ /* 0x000fea0003800000 */
[----:B------:R-:W5:Y:S01]  /*51880*/  LDCU UR4, c[0x0][0x388] ;  /* 0x00007100ff0477ac */ /* 0x000f620008000800 */
[----:B01-34-:R-:W-:Y:S02]  /*51890*/  IMAD.MOV.U32 R0, RZ, RZ, RZ ;  /* 0x000000ffff007224 */ /* 0x01bfe400078e00ff */
[----:B------:R-:W-:Y:S01]  /*518a0*/  IMAD.MOV.U32 R17, RZ, RZ, RZ ;  /* 0x000000ffff117224 */ /* 0x000fe200078e00ff */
        /* <DEDUP_REMOVED lines=301> */
.L_x_9054:
[----:B------:R-:W0:Y:S01]  /*52b80*/  LDCU.128 UR8, c[0x0][0x580] ;  /* 0x0000b000ff0877ac */ /* 0x000e220008000c00 */
[----:B------:R-:W-:Y:S01]  /*52b90*/  BSSY.RECONVERGENT B6, `(.L_x_9055) ;  /* 0x000010e000067945 */ /* 0x000fe20003800200 */
[----:B------:R-:W-:-:S04]  /*52ba0*/  UPRMT UR4, UR41, 0x9910, URZ ;  /* 0x0000991029047896 */ /* 0x000fc800080000ff */
[----:B------:R-:W-:Y:S01]  /*52bb0*/  UISETP.GT.AND UP0, UPT, UR4, 0x9, UPT ;  /* 0x000000090400788c */ /* 0x000fe2000bf04270 */
[----:B0-----:R-:W-:Y:S02]  /*52bc0*/  IADD3 R16, P0, PT, R17, UR8, RZ ;  /* 0x0000000811107c10 */ /* 0x001fe4000ff1e0ff */
[----:B--2---:R-:W-:-:S03]  /*52bd0*/  IADD3 R2, P1, PT, R0, UR10, RZ ;  /* 0x0000000a00027c10 */ /* 0x004fc6000ff3e0ff */
[----:B------:R-:W-:Y:S02]  /*52be0*/  IMAD.X R17, RZ, RZ, UR9, P0 ;  /* 0x00000009ff117e24 */ /* 0x000fe400080e06ff */
        /* <DEDUP_REMOVED lines=14> */
.L_x_9059:
[----:B------:R-:W2:Y:S01]  /*52cd0*/  LDG.E.U8 R2, desc[UR36][R2.64] ;  /* 0x0000002402027981 */ /* 0x000ea2000c1e1100 */
[----:B------:R-:W-:Y:S01]  /*52ce0*/  CS2R R6, SRZ ;  /* 0x0000000000067805 */ /* 0x000fe2000001ff00 */
[----:B--2---:R4:W0:Y:S02]  /*52cf0*/  I2F.F64.U16 R4, R2 ;  /* 0x0000000200047312 */ /* 0x0048240000101800 */
[----:B0---4-:R-:W-:Y:S05]  /*52d00*/  BRA `(.L_x_9061) ;  /* 0x0000000c00d87947 */ /* 0x011fea0003800000 */
.L_x_9058:
        /* <DEDUP_REMOVED lines=10> */
.L_x_9063:
[----:B------:R-:W2:Y:S01]  /*52db0*/  LDG.E R2, desc[UR36][R2.64] ;  /* 0x0000002402027981 */ /* 0x000ea2000c1e1900 */
[----:B------:R-:W-:Y:S01]  /*52dc0*/  CS2R R6, SRZ ;  /* 0x0000000000067805 */ /* 0x000fe2000001ff00 */
[----:B--2---:R4:W0:Y:S02]  /*52dd0*/  I2F.F64 R4, R2 ;  /* 0x0000000200047312 */ /* 0x0048240000201c00 */
[----:B0---4-:R-:W-:Y:S05]  /*52de0*/  BRA `(.L_x_9061) ;  /* 0x0000000c00a07947 */ /* 0x011fea0003800000 */
.L_x_9062:
[----:B------:R-:W2:Y:S01]  /*52df0*/  LDG.E.U16 R2, desc[UR36][R2.64] ;  /* 0x0000002402027981 */ /* 0x000ea2000c1e1500 */
[----:B------:R-:W-:Y:S01]  /*52e00*/  CS2R R6, SRZ ;  /* 0x0000000000067805 */ /* 0x000fe2000001ff00 */
[----:B--2---:R4:W0:Y:S02]  /*52e10*/  I2F.F64.S16 R4, R2 ;  /* 0x0000000200047312 */ /* 0x0048240000101c00 */
[----:B0---4-:R-:W-:Y:S05]  /*52e20*/  BRA `(.L_x_9061) ;  /* 0x0000000c00907947 */ /* 0x011fea0003800000 */
.L_x_9057:
        /* <DEDUP_REMOVED lines=11> */
.L_x_9065:
[----:B------:R-:W2:Y:S01]  /*52ee0*/  LDG.E.U16 R0, desc[UR36][R2.64] ;  /* 0x0000002402007981 */ /* 0x000ea2000c1e1500 */
[----:B------:R-:W-:Y:S01]  /*52ef0*/  CS2R R6, SRZ ;  /* 0x0000000000067805 */ /* 0x000fe2000001ff00 */
[----:B--2---:R-:W-:-:S05]  /*52f00*/  HADD2.F32 R0, -RZ, R0.H0_H0 ;  /* 0x20000000ff007230 */ /* 0x004fca0000004100 */
[----:B------:R-:W-:-:S04]  /*52f10*/  FMUL.FTZ R0, R0, 1 ;  /* 0x3f80000000007820 */ /* 0x000fc80000410000 */
[----:B------:R3:W4:Y:S02]  /*52f20*/  F2F.F64.F32 R4, R0 ;  /* 0x0000000000047310 */ /* 0x0007240000201800 */
[----:B---34-:R-:W-:Y:S05]  /*52f30*/  BRA `(.L_x_9061) ;  /* 0x0000000c004c7947 */ /* 0x018fea0003800000 */
.L_x_9064:
        /* <DEDUP_REMOVED lines=16> */
.L_x_9067:
        /* <DEDUP_REMOVED lines=12> */
.L_x_9066:
[----:B------:R3:W5:Y:S01]  /*53100*/  LDG.E.64 R4, desc[UR36][R2.64] ;  /* 0x0000002402047981 */ /* 0x000762000c1e1b00 */
[----:B------:R-:W-:Y:S01]  /*53110*/  CS2R R6, SRZ ;  /* 0x0000000000067805 */ /* 0x000fe2000001ff00 */
[----:B------:R-:W-:Y:S06]  /*53120*/  BRA `(.L_x_9061) ;  /* 0x0000000800d07947 */ /* 0x000fec0003800000 */
.L_x_9056:
        /* <DEDUP_REMOVED lines=14> */
.L_x_9070:
[----:B------:R2:W5:Y:S01]  /*53210*/  LDG.E.128 R4, desc[UR36][R2.64] ;  /* 0x0000002402047981 */ /* 0x000562000c1e1d00 */
[----:B------:R-:W-:Y:S05]  /*53220*/  BRA `(.L_x_9061) ;  /* 0x0000000800907947 */ /* 0x000fea0003800000 */
.L_x_9069:
        /* <DEDUP_REMOVED lines=28> */
.L_x_9072:
[----:B------:R-:W2:Y:S01]  /*533f0*/  LDG.E.U8 R2, desc[UR36][R2.64] ;  /* 0x0000002402027981 */ /* 0x000ea2000c1e1100 */
[----:B------:R-:W-:Y:S01]  /*53400*/  CS2R R6, SRZ ;  /* 0x0000000000067805 */ /* 0x000fe2000001ff00 */
        /* <DEDUP_REMOVED lines=13> */
.L_x_9071:
[----:B------:R-:W2:Y:S01]  /*534e0*/  LDG.E.U16 R0, desc[UR36][R2.64] ;  /* 0x0000002402007981 */ /* 0x000ea2000c1e1500 */
[----:B------:R-:W-:Y:S01]  /*534f0*/  CS2R R6, SRZ ;  /* 0x0000000000067805 */ /* 0x000fe2000001ff00 */
[----:B--2---:R-:W-:-:S04]  /*53500*/  IMAD.U32 R0, R0, 0x10000, RZ ;  /* 0x0001000000007824 */ /* 0x004fc800078e00ff */
[----:B------:R-:W-:-:S04]  /*53510*/  FMUL.FTZ R0, R0, 1 ;  /* 0x3f80000000007820 */ /* 0x000fc80000410000 */
[----:B------:R2:W3:Y:S02]  /*53520*/  F2F.F64.F32 R4, R0 ;  /* 0x0000000000047310 */ /* 0x0004e40000201800 */
[----:B--23--:R-:W-:Y:S05]  /*53530*/  BRA `(.L_x_9061) ;  /* 0x0000000400cc7947 */ /* 0x00cfea0003800000 */
.L_x_9068:
        /* <DEDUP_REMOVED lines=12> */
.L_x_9075:
        /* <DEDUP_REMOVED lines=22> */
.L_x_9077:
[----:B------:R-:W-:Y:S05]  /*53760*/  BSYNC.RECONVERGENT B0 ;  /* 0x0000000000007941 */ /* 0x000fea0003800200 */
.L_x_9076:
[----:B------:R-:W-:Y:S02]  /*53770*/  SHF.L.U32 R0, R0, 0x14, RZ ;  /* 0x0000001400007819 */ /* 0x000fe400000006ff */
[----:B------:R-:W-:-:S04]  /*53780*/  LEA R2, R2, 0x3b800000, 0x17 ;  /* 0x3b80000002027811 */ /* 0x000fc800078eb8ff */
[----:B------:R-:W-:-:S05]  /*53790*/  LOP3.LUT R0, R2, R0, R9, 0xfe, !PT ;  /* 0x0000000002007212 */ /* 0x000fca00078efe09 */
[----:B------:R-:W-:-:S04]  /*537a0*/  FMUL.FTZ R0, R0, 1 ;  /* 0x3f80000000007820 */ /* 0x000fc80000410000 */
[----:B------:R2:W3:Y:S02]  /*537b0*/  F2F.F64.F32 R4, R0 ;  /* 0x0000000000047310 */ /* 0x0004e40000201800 */
[----:B--23--:R-:W-:Y:S05]  /*537c0*/  BRA `(.L_x_9061) ;  /* 0x0000000400287947 */ /* 0x00cfea0003800000 */
.L_x_9074:
        /* <DEDUP_REMOVED lines=22> */
.L_x_9079:
[----:B------:R-:W-:Y:S05]  /*53930*/  BSYNC.RECONVERGENT B0 ;  /* 0x0000000000007941 */ /* 0x000fea0003800200 */
.L_x_9078:
[----:B------:R-:W-:Y:S01]  /*53940*/  IMAD.SHL.U32 R0, R0, 0x200000, RZ ;  /* 0x0020000000007824 */ /* 0x000fe200078e00ff */
[----:B------:R-:W-:-:S04]  /*53950*/  LEA R2, R2, 0x37800000, 0x17 ;  /* 0x3780000002027811 */ /* 0x000fc800078eb8ff */
[----:B------:R-:W-:-:S05]  /*53960*/  LOP3.LUT R0, R2, R0, R9, 0xfe, !PT ;  /* 0x0000000002007212 */ /* 0x000fca00078efe09 */
[----:B------:R-:W-:-:S04]  /*53970*/  FMUL.FTZ R0, R0, 1 ;  /* 0x3f80000000007820 */ /* 0x000fc80000410000 */
[----:B------:R2:W3:Y:S02]  /*53980*/  F2F.F64.F32 R4, R0 ;  /* 0x0000000000047310 */ /* 0x0004e40000201800 */
[----:B--23--:R-:W-:Y:S05]  /*53990*/  BRA `(.L_x_9061) ;  /* 0x0000000000b47947 */ /* 0x00cfea0003800000 */
.L_x_9073:
        /* <DEDUP_REMOVED lines=19> */
.L_x_9060:
        /* <DEDUP_REMOVED lines=11> */
[----:B------:R-:W-:Y:S02]  /*53b80*/  IMAD.U32 R7, RZ, RZ, UR7 ;  /* 0x00000007ff077e24 */ /* 0x000fe4000f8e00ff */
[----:B----4-:R-:W-:Y:S02]  /*53b90*/  IMAD.U32 R10, RZ, RZ, UR8 ;  /* 0x00000008ff0a7e24 */ /* 0x010fe4000f8e00ff */
[----:B-1----:R-:W-:-:S07]  /*53ba0*/  IMAD.U32 R11, RZ, RZ, UR9 ;  /* 0x00000009ff0b7e24 */ /* 0x002fce000f8e00ff */
[----:B------:R-:W-:-:S07]  /*53bb0*/  LEPC R20, `(.L_x_9082) ;  /* 0x000000001014794e */ /* 0x000fce0000000000 */
[----:B--2---:R-:W-:Y:S05]  /*53bc0*/  CALL.ABS.NOINC R2 ;  /* 0x0000000002007343 */ /* 0x004fea0003c00000 */
.L_x_9082:
[----:B------:R-:W-:Y:S02]  /*53bd0*/  CS2R R6, SRZ ;  /* 0x0000000000067805 */ /* 0x000fe4000001ff00 */
[----:B------:R-:W-:Y:S01]  /*53be0*/  CS2R R4, SRZ ;  /* 0x0000000000047805 */ /* 0x000fe2000001ff00 */
[----:B------:R-:W-:Y:S06]  /*53bf0*/  BRA `(.L_x_9061) ;  /* 0x00000000001c7947 */ /* 0x000fec0003800000 */
.L_x_9081:
[----:B------:R-:W2:Y:S01]  /*53c00*/  LDG.E.64 R4, desc[UR36][R2.64] ;  /* 0x0000002402047981 */ /* 0x000ea2000c1e1b00 */
[----:B------:R-:W-:Y:S01]  /*53c10*/  CS2R R6, SRZ ;  /* 0x0000000000067805 */ /* 0x000fe2000001ff00 */
[----:B--2---:R-:W0:Y:S02]  /*53c20*/  I2F.F64.U64 R4, R4 ;  /* 0x0000000400047312 */ /* 0x004e240000301800 */
[----:B0-----:R-:W-:Y:S05]  /*53c30*/  BRA `(.L_x_9061) ;  /* 0x00000000000c7947 */ /* 0x001fea0003800000 */
.L_x_9080:
[----:B------:R-:W2:Y:S01]  /*53c40*/  LDG.E R2, desc[UR36][R2.64] ;  /* 0x0000002402027981 */ /* 0x000ea2000c1e1900 */
[----:B------:R-:W-:Y:S01]  /*53c50*/  CS2R R6, SRZ ;  /* 0x0000000000067805 */ /* 0x000fe2000001ff00 */
[----:B--2---:R0:W1:Y:S06]  /*53c60*/  I2F.F64.U32 R4, R2 ;  /* 0x0000000200047312 */ /* 0x00406c0000201800 */
.L_x_9061:
[----:B------:R-:W-:Y:S05]  /*53c70*/  BSYNC.RECONVERGENT B6 ;  /* 0x0000000000067941 */ /* 0x000fea0003800200 */
.L_x_9055:
        /* <DEDUP_REMOVED lines=11> */
[----:B0-23--:R0:W2:-:S15]  /*53d30*/  DADD R2, -RZ, |R4| ;  /* 0x00000000ff027229 */ /* 0x00d09e0000000504 */
[----:B------:R-:W-:-:S15]  /*53d40*/  NOP ;  /* 0x0000000000007918 */ /* 0x000fde0000000000 */
[----:B------:R-:W-:-:S15]  /*53d50*/  NOP ;  /* 0x0000000000007918 */ /* 0x000fde0000000000 */
[----:B------:R-:W-:-:S15]  /*53d60*/  NOP ;  /* 0x0000000000007918 */ /* 0x000fde0000000000 */
[----:B------:R-:W-:-:S04]  /*53d70*/  NOP ;  /* 0x0000000000007918 */ /* 0x000fc80000000000 */
[----:B------:R0:W3:Y:S02]  /*53d80*/  DADD R22, -RZ, |R6| ;  /* 0x00000000ff167229 */ /* 0x0000e40000000506 */
[----:B0123--:R-:W-:Y:S05]  /*53d90*/  @!P0 BRA P1, `(.L_x_9084) ;  /* 0x0000000000a88947 */ /* 0x00ffea0000800000 */
[----:B------:R-:W0:-:S15]  /*53da0*/  DSETP.NEU.AND P0, PT, R2, +INF , PT ;  /* 0x7ff000000200742a */ /* 0x000e1e0003f0d000 */
[----:B------:R-:W-:-:S15]  /*53db0*/  NOP ;  /* 0x0000000000007918 */ /* 0x000fde0000000000 */
[----:B------:R-:W-:-:S15]  /*53dc0*/  NOP ;  /* 0x0000000000007918 */ /* 0x000fde0000000000 */
[----:B------:R-:W-:-:S15]  /*53dd0*/  NOP ;  /* 0x0000000000007918 */ /* 0x000fde0000000000 */
[----:B------:R-:W-:-:S04]  /*53de0*/  NOP ;  /* 0x0000000000007918 */ /* 0x000fc80000000000 */
[----:B0-----:R-:W1:Y:S02]  /*53df0*/  @!P0 DADD R6, R6, R6 ;  /* 0x0000000006068229 */ /* 0x001e640000000006 */
[----:B-1----:R-:W-:Y:S05]  /*53e00*/  @!P0 BRA `(.L_x_9085) ;  /* 0x0000017800008947 */ /* 0x002fea0003800000 */
        /* <DEDUP_REMOVED lines=27> */
[----:B0-----:R-:W-:Y:S01]  /*53fc0*/  @P0 MOV R4, R6 ;  /* 0x0000000600040202 */ /* 0x001fe20000000f00 */
[----:B------:R-:W-:-:S15]  /*53fd0*/  @P0 IMAD.MOV.U32 R5, RZ, RZ, R7 ;  /* 0x000000ffff050224 */ /* 0x000fde00078e0007 */
[----:B------:R-:W-:-:S15]  /*53fe0*/  NOP ;  /* 0x0000000000007918 */ /* 0x000fde0000000000 */
[----:B------:R-:W-:-:S15]  /*53ff0*/  NOP ;  /* 0x0000000000007918 */ /* 0x000fde0000000000 */
[----:B------:R-:W-:-:S15]  /*54000*/  NOP ;  /* 0x0000000000007918 */ /* 0x000fde0000000000 */
[----:B------:R-:W-:-:S01]  /*54010*/  NOP ;  /* 0x0000000000007918 */ /* 0x000fc20000000000 */
[----:B------:R-:W1:Y:S02]  /*54020*/  @!P0 DADD R4, R4, R4 ;  /* 0x0000000004048229 */ /* 0x000e640000000004 */
[----:B-1----:R-:W-:Y:S05]  /*54030*/  BRA `(.L_x_9085) ;  /* 0x0000017400747947 */ /* 0x002fea0003800000 */
.L_x_9084:
[----:B------:R-:W-:Y:S01]  /*54040*/  IMAD.MOV.U32 R0, RZ, RZ, R3 ;  /* 0x000000ffff007224 */ /* 0x000fe200078e0003 */
[----:B------:R-:W0:Y:S01]  /*54050*/  DSETP.MAX.AND P0, P1, R2, R22, PT ;  /* 0x000000160200722a */ /* 0x000e22000390f000 */
[----:B------:R-:W-:Y:S02]  /*54060*/  IMAD.MOV.U32 R11, RZ, RZ, R23 ;  /* 0x000000ffff0b7224 */ /* 0x000fe400078e0017 */
[----:B------:R-:W-:-:S03]  /*54070*/  IMAD.MOV.U32 R9, RZ, RZ, R22 ;  /* 0x000000ffff097224 */ /* 0x000fc600078e0016 */
[----:B0-----:R-:W-:Y:S01]  /*54080*/  FSEL R13, R0, R11, P0 ;  /* 0x0000000b000d7208 */ /* 0x001fe20000000000 */
[----:B------:R-:W-:Y:S01]  /*54090*/  IMAD.MOV.U32 R0, RZ, RZ, R2 ;  /* 0x000000ffff007224 */ /* 0x000fe200078e0002 */
[----:B------:R-:W-:-:S04]  /*540a0*/  @P1 LOP3.LUT R13, R11, 0x80000, RZ, 0xfc, !PT ;  /* 0x000800000b0d1812 */ /* 0x000fc800078efcff */
[----:B------:R-:W-:Y:S02]  /*540b0*/  SEL R8, R0, R9, P0 ;  /* 0x0000000900087207 */ /* 0x000fe40000000000 */
[----:B------:R-:W-:-:S15]  /*540c0*/  MOV R9, R13 ;  /* 0x0000000d00097202 */ /* 0x000fde0000000f00 */
[----:B------:R-:W-:-:S15]  /*540d0*/  NOP ;  /* 0x0000000000007918 */ /* 0x000fde0000000000 */
[----:B------:R-:W-:-:S15]  /*540e0*/  NOP ;  /* 0x0000000000007918 */ /* 0x000fde0000000000 */
[----:B------:R-:W-:-:S05]  /*540f0*/  NOP ;  /* 0x0000000000007918 */ /* 0x000fca0000000000 */
        /* <DEDUP_REMOVED lines=203> */
[----:B0-----:R-:W-:Y:S01]  /*54db0*/  MOV R28, R41 ;  /* 0x00000029001c7202 */ /* 0x001fe20000000f00 */
[----:B------:R-:W-:-:S15]  /*54dc0*/  IMAD.MOV.U32 R29, RZ, RZ, R42 ;  /* 0x000000ffff1d7224 */ /* 0x000fde00078e002a */
        /* <DEDUP_REMOVED lines=89> */
.L_x_9090:
[----:B------:R-:W-:Y:S05]  /*55360*/  BSYNC.RECONVERGENT B3 ;  /* 0x0000000000037941 */ /* 0x000fea0003800200 */
.L_x_9089:
[----:B------:R-:W0:Y:S02]  /*55370*/  DADD R8, R32, R8 ;  /* 0x0000000020087229 */ /* 0x000e240000000008 */
[----:B0-----:R-:W-:Y:S01]  /*55380*/  ISETP.GT.AND P0, PT, R9, 0xfffff, PT ;  /* 0x000fffff0900780c */ /* 0x001fe20003f04270 */
[--C-:B------:R-:W-:Y:S01]  /*55390*/  IMAD.MOV.U32 R11, RZ, RZ, R9.reuse ;  /* 0x000000ffff0b7224 */ /* 0x100fe200078e0009 */
[----:B------:R-:W-:Y:S01]  /*553a0*/  MOV R10, R8 ;  /* 0x00000008000a7202 */ /* 0x000fe20000000f00 */
[----:B------:R-:W-:Y:S02]  /*553b0*/  IMAD.MOV.U32 R0, RZ, RZ, R9 ;  /* 0x000000ffff007224 */ /* 0x000fe400078e0009 */
        /* <DEDUP_REMOVED lines=27> */
[----:B------:R-:W-:Y:S01]  /*55570*/  @P0 IADD3 R11, PT, PT, R9, -0x100000, RZ ;  /* 0xfff00000090b0810 */ /* 0x000fe20007ffe0ff */
[----:B------:R-:W-:-:S04]  /*55580*/  @P0 VIADD R13, R13, 0x1 ;  /* 0x000000010d0d0836 */ /* 0x000fc80000000000 */
        /* <DEDUP_REMOVED lines=163> */
.L_x_9088:
        /* <DEDUP_REMOVED lines=76> */
.L_x_9097:
[----:B------:R-:W-:Y:S05]  /*56480*/  BSYNC.RECONVERGENT B4 ;  /* 0x0000000000047941 */ /* 0x000fea0003800200 */
.L_x_9096:
[----:B------:R-:W-:Y:S01]  /*56490*/  MOV R40, R20 ;  /* 0x0000001400287202 */ /* 0x000fe20000000f00 */
[----:B------:R-:W-:-:S07]  /*564a0*/  IMAD.MOV.U32 R41, RZ, RZ, R21 ;  /* 0x000000ffff297224 */ /* 0x000fce00078e0015 */
.L_x_9095:
[----:B------:R-:W-:Y:S05]  /*564b0*/  BSYNC.RECONVERGENT B3 ;  /* 0x0000000000037941 */ /* 0x000fea0003800200 */
.L_x_9094:
        /* <DEDUP_REMOVED lines=69> */
.L_x_9102:
[----:B------:R-:W-:Y:S05]  /*56910*/  BSYNC.RECONVERGENT B4 ;  /* 0x0000000000047941 */ /* 0x000fea0003800200 */
.L_x_9101:
[----:B------:R-:W-:Y:S05]  /*56920*/  BRA `(.L_x_9100) ;  /* 0x0000000000047947 */ /* 0x000fea0003800000 */
.L_x_9099:
[----:B------:R0:W1:Y:S02]  /*56930*/  DADD R20, R30, -R8 ;  /* 0x000000001e147229 */ /* 0x0000640000000808 */
.L_x_9100:
[----:B------:R-:W-:Y:S05]  /*56940*/  BSYNC.RECONVERGENT B3 ;  /* 0x0000000000037941 */ /* 0x000fea0003800200 */
.L_x_9098:
        /* <DEDUP_REMOVED lines=70> */
.L_x_9104:
[----:B------:R-:W-:Y:S05]  /*56db0*/  BSYNC.RECONVERGENT B3 ;  /* 0x0000000000037941 */ /* 0x000fea0003800200 */
.L_x_9103:
        /* <DEDUP_REMOVED lines=200> */
.L_x_9105:
        /* <DEDUP_REMOVED lines=53> */
.L_x_9107:
[----:B------:R-:W-:Y:S05]  /*57d90*/  BSYNC.RECONVERGENT B3 ;  /* 0x0000000000037941 */ /* 0x000fea0003800200 */
.L_x_9106:
        /* <DEDUP_REMOVED lines=78> */
.L_x_9093:
        /* <DEDUP_REMOVED lines=55> */
.L_x_9110:
[----:B------:R-:W-:Y:S05]  /*585f0*/  BSYNC.RECONVERGENT B3 ;  /* 0x0000000000037941 */ /* 0x000fea0003800200 */
.L_x_9109:
        /* <DEDUP_REMOVED lines=16> */
[----:B0-----:R-:W-:Y:S02]  /*58700*/  @!P0 MOV R0, R9 ;  /* 0x0000000900008202 */ /* 0x001fe40000000f00 */
[----:B------:R-:W-:-:S03]  /*58710*/  @!P0 MOV R12, R8 ;  /* 0x00000008000c8202 */ /* 0x000fc60000000f00 */
        /* <DEDUP_REMOVED lines=182> */
.L_x_9111:
        /* <DEDUP_REMOVED lines=53> */
.L_x_9113:
[----:B------:R-:W-:Y:S05]  /*595d0*/  BSYNC.RECONVERGENT B3 ;  /* 0x0000000000037941 */ /* 0x000fea0003800200 */
.L_x_9112:
        /* <DEDUP_REMOVED lines=78> */
.L_x_9108:
        /* <DEDUP_REMOVED lines=59> */
.L_x_9115:
[----:B------:R-:W-:Y:S05]  /*59e70*/  BSYNC.RECONVERGENT B3 ;  /* 0x0000000000037941 */ /* 0x000fea0003800200 */
.L_x_9114:
        /* <DEDUP_REMOVED lines=47> */
.L_x_9117:
[----:B------:R-:W-:Y:S05]  /*5a170*/  BSYNC.RECONVERGENT B3 ;  /* 0x0000000000037941 */ /* 0x000fea0003800200 */
.L_x_9116:
[----:B------:R-:W-:Y:S02]  /*5a180*/  IMAD.MOV.U32 R40, RZ, RZ, R20 ;  /* 0x000000ffff287224 */ /* 0x000fe400078e0014 */
[----:B------:R-:W-:Y:S01]  /*5a190*/  IMAD.MOV.U32 R41, RZ, RZ, R21 ;  /* 0x000000ffff297224 */ /* 0x000fe200078e0015 */
[----:B------:R-:W-:Y:S06]  /*5a1a0*/  BRA `(.L_x_9091) ;  /* 0x0000000000d47947 */ /* 0x000fec0003800000 */
.L_x_9092:
[----:B------:R-:W0:Y:S01]  /*5a1b0*/  MUFU.RSQ64H R19, R3 ;  /* 0x0000000300137308 */ /* 0x000e220000001c00 */
[----:B------:R-:W-:Y:S01]  /*5a1c0*/  IADD3 R18, PT, PT, R3, -0x3500000, RZ ;  /* 0xfcb0000003127810 */ /* 0x000fe20007ffe0ff */
[----:B------:R-:W-:Y:S03]  /*5a1d0*/  BSSY.RECONVERGENT B3, `(.L_x_9091) ;  /* 0x0000032000037945 */ /* 0x000fe60003800200 */
[----:B------:R-:W-:Y:S02]  /*5a1e0*/  ISETP.GE.U32.AND P0, PT, R18, 0x7ca00000, PT ;  /* 0x7ca000001200780c */ /* 0x000fe40003f06070 */
        /* <DEDUP_REMOVED lines=48> */
.L_x_9118:
[----:B------:R-:W-:Y:S05]  /*5a4f0*/  BSYNC.RECONVERGENT B3 ;  /* 0x0000000000037941 */ /* 0x000fea0003800200 */
.L_x_9091:
[----:B------:R-:W-:Y:S05]  /*5a500*/  BSYNC.RECONVERGENT B2 ;  /* 0x0000000000027941 */ /* 0x000fea0003800200 */
.L_x_9087:
        /* <DEDUP_REMOVED lines=53> */
.L_x_9123:
[----:B------:R-:W-:Y:S05]  /*5a860*/  BSYNC.RECONVERGENT B4 ;  /* 0x0000000000047941 */ /* 0x000fea0003800200 */
.L_x_9122:
        /* <DEDUP_REMOVED lines=177> */
.L_x_9125:
        /* <DEDUP_REMOVED lines=98> */
.L_x_9124:
        /* <DEDUP_REMOVED lines=77> */
.L_x_9133:
[----:B------:R-:W-:Y:S05]  /*5be70*/  BSYNC.RECONVERGENT B6 ;  /* 0x0000000000067941 */ /* 0x000fea0003800200 */
.L_x_9132:
[----:B------:R-:W-:Y:S01]  /*5be80*/  MOV R42, R20 ;  /* 0x00000014002a7202 */ /* 0x000fe20000000f00 */
[----:B------:R-:W-:-:S07]  /*5be90*/  IMAD.MOV.U32 R43, RZ, RZ, R21 ;  /* 0x000000ffff2b7224 */ /* 0x000fce00078e0015 */
.L_x_9131:
[----:B------:R-:W-:Y:S05]  /*5bea0*/  BSYNC.RECONVERGENT B5 ;  /* 0x0000000000057941 */ /* 0x000fea0003800200 */
.L_x_9130:
        /* <DEDUP_REMOVED lines=62> */
.L_x_9138:
[----:B------:R-:W-:Y:S05]  /*5c290*/  BSYNC.RECONVERGENT B6 ;  /* 0x0000000000067941 */ /* 0x000fea0003800200 */
.L_x_9137:
[----:B------:R-:W-:Y:S01]  /*5c2a0*/  MOV R2, R20 ;  /* 0x0000001400027202 */ /* 0x000fe20000000f00 */
[----:B------:R-:W-:Y:S01]  /*5c2b0*/  IMAD.MOV.U32 R3, RZ, RZ, R21 ;  /* 0x000000ffff037224 */ /* 0x000fe200078e0015 */
[----:B------:R-:W-:Y:S06]  /*5c2c0*/  BRA `(.L_x_9136) ;  /* 0x0000000000047947 */ /* 0x000fec0003800000 */
.L_x_9135:
[----:B------:R0:W1:Y:S02]  /*5c2d0*/  DADD R2, -R26, R30 ;  /* 0x000000001a027229 */ /* 0x000064000000011e */
.L_x_9136:
[----:B------:R-:W-:Y:S05]  /*5c2e0*/  BSYNC.RECONVERGENT B5 ;  /* 0x0000000000057941 */ /* 0x000fea0003800200 */
.L_x_9134:
        /* <DEDUP_REMOVED lines=67> */
[----:B------:R-:W-:Y:S01]  /*5c720*/  IMAD.MOV.U32 R9, RZ, RZ, R15 ;  /* 0x000000ffff097224 */ /* 0x000fe200078e000f */
[----:B------:R-:W-:-:S07]  /*5c730*/  MOV R15, R3 ;  /* 0x00000003000f7202 */ /* 0x000fce0000000f00 */
[----:B0-----:R-:W-:Y:S05]  /*5c740*/  CALL.REL.NOINC `($__internal_19_$__cuda_sm20_dsqrt_rn_f64_mediumpath_v1) ;  /* 0x0000010800fc7944 */ /* 0x001fea0003c00000 */
[----:B------:R-:W-:Y:S02]  /*5c750*/  IMAD.MOV.U32 R32, RZ, RZ, R8 ;  /* 0x000000ffff207224 */ /* 0x000fe400078e0008 */
[----:B------:R-:W-:-:S07]  /*5c760*/  IMAD.MOV.U32 R33, RZ, RZ, R9 ;  /* 0x000000ffff217224 */ /* 0x000fce00078e0009 */
.L_x_9140:
[----:B------:R-:W-:Y:S05]  /*5c770*/  BSYNC.RECONVERGENT B5 ;  /* 0x0000000000057941 */ /* 0x000fea0003800200 */
.L_x_9139:
[----:B------:R-:W-:Y:S05]  /*5c780*/  BRA `(.L_x_9141) ;  /* 0x0000001000c07947 */ /* 0x000fea0003800000 */
.L_x_9129:
[----:B------:R-:W0:Y:S02]  /*5c790*/  DSETP.GT.AND P0, PT, R22, 1, PT ;  /* 0x3ff000001600742a */ /* 0x000e240003f04000 */
[----:B0-----:R-:W-:Y:S05]  /*5c7a0*/  @P0 BRA `(.L_x_9142) ;  /* 0x0000000000fc0947 */ /* 0x001fea0003800000 */
[----:B------:R-:W0:Y:S01]  /*5c7b0*/  DADD R2, -R22, 1 ;  /* 0x3ff0000016027429 */ /* 0x000e220000000100 */
[----:B------:R-:W-:Y:S01]  /*5c7c0*/  IMAD.MOV.U32 R8, RZ, RZ, 0x0 ;  /* 0x00000000ff087424 */ /* 0x000fe200078e00ff */
[----:B------:R-:W-:Y:S01]  /*5c7d0*/  MOV R9, 0x3fd80000 ;  /* 0x3fd8000000097802 */ /* 0x000fe20000000f00 */
        /* <DEDUP_REMOVED lines=58> */
.L_x_9144:
[----:B------:R-:W-:Y:S05]  /*5cb80*/  BSYNC.RECONVERGENT B5 ;  /* 0x0000000000057941 */ /* 0x000fea0003800200 */
.L_x_9143:
[----:B------:R-:W-:Y:S05]  /*5cb90*/  BRA `(.L_x_9141) ;  /* 0x0000000c00bc7947 */ /* 0x000fea0003800000 */
.L_x_9142:
[----:B------:R-:W0:Y:S01]  /*5cba0*/  DMUL R12, R24, R26 ;  /* 0x0000001a180c7228 */ /* 0x000e220000000000 */
[----:B------:R-:W-:Y:S01]  /*5cbb0*/  MOV R8, 0x0 ;  /* 0x0000000000087802 */ /* 0x000fe20000000f00 */
        /* <DEDUP_REMOVED lines=8> */
[----:B------:R-:W1:-:S15]  /*5cc40*/  DMUL R2, R2, 8.11296384146066816958e+31 ;  /* 0x4690000002027828 */ /* 0x000e5e0000000000 */
[----:B------:R-:W-:-:S15]  /*5cc50*/  NOP ;  /* 0x0000000000007918 */ /* 0x000fde0000000000 */
[----:B------:R-:W-:-:S15]  /*5cc60*/  NOP ;  /* 0x0000000000007918 */ /* 0x000fde0000000000 */
[----:B------:R-:W-:-:S15]  /*5cc70*/  NOP ;  /* 0x0000000000007918 */ /* 0x000fde0000000000 */
[----:B------:R-:W-:-:S04]  /*5cc80*/  NOP ;  /* 0x0000000000007918 */ /* 0x000fc80000000000 */
        /* <DEDUP_REMOVED lines=51> */
.L_x_9146:
[----:B------:R-:W-:Y:S05]  /*5cfc0*/  BSYNC.RECONVERGENT B5 ;  /* 0x0000000000057941 */ /* 0x000fea0003800200 */
.L_x_9145:
        /* <DEDUP_REMOVED lines=47> */
.L_x_9148:
[----:B------:R-:W-:Y:S05]  /*5d2c0*/  BSYNC.RECONVERGENT B5 ;  /* 0x0000000000057941 */ /* 0x000fea0003800200 */
.L_x_9147:
[----:B------:R-:W1:Y:S01]  /*5d2d0*/  DMUL R22, R22, 8.11296384146066816958e+31 ;  /* 0x4690000016167828 */ /* 0x000e620000000000 */
[----:B------:R-:W-:Y:S02]  /*5d2e0*/  IMAD.MOV.U32 R32, RZ, RZ, R20 ;  /* 0x000000ffff207224 */ /* 0x000fe400078e0014 */
[----:B------:R-:W-:Y:S01]  /*5d2f0*/  IMAD.MOV.U32 R33, RZ, RZ, R21 ;  /* 0x000000ffff217224 */ /* 0x000fe200078e0015 */
[----:B-1----:R-:W-:Y:S06]  /*5d300*/  BRA `(.L_x_9141) ;  /* 0x0000000400e07947 */ /* 0x002fec0003800000 */
.L_x_9128:
[----:B------:R-:W0:Y:S01]  /*5d310*/  MUFU.RSQ64H R19, R3 ;  /* 0x0000000300137308 */ /* 0x000e220000001c00 */
[----:B------:R-:W-:Y:S01]  /*5d320*/  IADD3 R18, PT, PT, R3, -0x3500000, RZ ;  /* 0xfcb0000003127810 */ /* 0x000fe20007ffe0ff */
[----:B------:R-:W-:Y:S01]  /*5d330*/  IMAD.MOV.U32 R10, RZ, RZ, 0x0 ;  /* 0x00000000ff0a7424 */ /* 0x000fe200078e00ff */
[----:B------:R-:W-:Y:S01]  /*5d340*/  BSSY.RECONVERGENT B5, `(.L_x_9149) ;  /* 0x0000032000057945 */ /* 0x000fe20003800200 */
[----:B------:R-:W-:Y:S01]  /*5d350*/  IMAD.MOV.U32 R11, RZ, RZ, 0x3fd80000 ;  /* 0x3fd80000ff0b7424 */ /* 0x000fe200078e00ff */
        /* <DEDUP_REMOVED lines=46> */
[----:B------:R-:W-:Y:S01]  /*5d640*/  MOV R20, R8 ;  /* 0x0000000800147202 */ /* 0x000fe20000000f00 */
[----:B------:R-:W-:-:S07]  /*5d650*/  IMAD.MOV.U32 R21, RZ, RZ, R9 ;  /* 0x000000ffff157224 */ /* 0x000fce00078e0009 */
.L_x_9150:
[----:B------:R-:W-:Y:S05]  /*5d660*/  BSYNC.RECONVERGENT B5 ;  /* 0x0000000000057941 */ /* 0x000fea0003800200 */
.L_x_9149:
        /* <DEDUP_REMOVED lines=62> */
.L_x_9152:
[----:B------:R-:W-:Y:S05]  /*5da50*/  BSYNC.RECONVERGENT B5 ;  /* 0x0000000000057941 */ /* 0x000fea0003800200 */
.L_x_9151:
[----:B------:R0:W1:Y:S01]  /*5da60*/  DMUL R32, R32, R20 ;  /* 0x0000001420207228 */ /* 0x0000620000000000 */
[----:B------:R-:W-:Y:S02]  /*5da70*/  IMAD.MOV.U32 R22, RZ, RZ, 0x0 ;  /* 0x00000000ff167424 */ /* 0x000fe400078e00ff */
[----:B01----:R-:W-:-:S07]  /*5da80*/  IMAD.MOV.U32 R23, RZ, RZ, 0x3ff00000 ;  /* 0x3ff00000ff177424 */ /* 0x003fce00078e00ff */
.L_x_9141:
[----:B------:R-:W-:Y:S05]  /*5da90*/  BSYNC.RECONVERGENT B4 ;  /* 0x0000000000047941 */ /* 0x000fea0003800200 */
.L_x_9127:
[----:B------:R-:W-:Y:S05]  /*5daa0*/  BRA `(.L_x_9153) ;  /* 0x0000000000187947 */ /* 0x000fea0003800000 */
.L_x_9121:
[----:B------:R-:W0:-:S15]  /*5dab0*/  DMUL R32, R32, 9.00719925474099200000e+15 ;  /* 0x4340000020207828 */ /* 0x000e1e0000000000 */
[----:B------:R-:W-:-:S15]  /*5dac0*/  NOP ;  /* 0x0000000000007918 */ /* 0x000fde0000000000 */
[----:B------:R-:W-:-:S15]  /*5dad0*/  NOP ;  /* 0x0000000000007918 */ /* 0x000fde0000000000 */
[----:B------:R-:W-:-:S15]  /*5dae0*/  NOP ;  /* 0x0000000000007918 */ /* 0x000fde0000000000 */
[----:B------:R-:W-:-:S04]  /*5daf0*/  NOP ;  /* 0x0000000000007918 */ /* 0x000fc80000000000 */
[----:B0-----:R-:W1:Y:S02]  /*5db00*/  DMUL R22, R22, 9.00719925474099200000e+15 ;  /* 0x4340000016167828 */ /* 0x001e640000000000 */
.L_x_9153:
[----:B------:R-:W-:Y:S05]  /*5db10*/  BSYNC.RELIABLE B2 ;  /* 0x0000000000027941 */ /* 0x000fea0003800100 */
.L_x_9120:
[----:B-1----:R-:W-:Y:S01]  /*5db20*/  DSETP.GT.AND P1, PT, R22, |R32|, PT ;  /* 0x400000201600722a */ /* 0x002fe20003f24000 */
[----:B------:R-:W-:Y:S01]  /*5db30*/  MOV R8, 0x1 ;  /* 0x0000000100087802 */ /* 0x000fe20000000f00 */
        /* <DEDUP_REMOVED lines=58> */
.L_x_9155:
[----:B------:R-:W-:Y:S05]  /*5dee0*/  BSYNC.RECONVERGENT B2 ;  /* 0x0000000000027941 */ /* 0x000fea0003800200 */
.L_x_9154:
[----:B------:R-:W-:Y:S01]  /*5def0*/  IMAD.MOV.U32 R8, RZ, RZ, -0x2449a4b7 ;  /* 0xdbb65b49ff087424 */ /* 0x000fe200078e00ff */
[----:B------:R-:W-:Y:S01]  /*5df00*/  DSETP.NEU.AND P3, PT, R2, RZ, PT ;  /* 0x000000ff0200722a */ /* 0x000fe20003f6d000 */
[----:B------:R-:W-:Y:S01]  /*5df10*/  IMAD.MOV.U32 R9, RZ, RZ, 0x3f2d3b63 ;  /* 0x3f2d3b63ff097424 */ /* 0x000fe200078e00ff */
        /* <DEDUP_REMOVED lines=140> */
[----:B-1----:R-:W-:Y:S01]  /*5e7e0*/  @!P1 MOV R2, 0x54442d18 ;  /* 0x54442d1800029802 */ /* 0x002fe20000000f00 */
[----:B------:R-:W-:-:S15]  /*5e7f0*/  @!P1 IMAD.MOV.U32 R3, RZ, RZ, 0x400921fb ;  /* 0x400921fbff039424 */ /* 0x000fde00078e00ff */
[----:B------:R-:W-:-:S15]  /*5e800*/  NOP ;  /* 0x0000000000007918 */ /* 0x000fde0000000000 */
[----:B------:R-:W-:-:S15]  /*5e810*/  NOP ;  /* 0x0000000000007918 */ /* 0x000fde0000000000 */
[----:B------:R-:W-:-:S15]  /*5e820*/  NOP ;  /* 0x0000000000007918 */ /* 0x000fde0000000000 */
[----:B------:R-:W-:-:S01]  /*5e830*/  NOP ;  /* 0x0000000000007918 */ /* 0x000fc20000000000 */
        /* <DEDUP_REMOVED lines=28> */
.L_x_9157:
[----:B------:R-:W-:Y:S02]  /*5ea00*/  FSEL R2, RZ, 3.37028055040000000000e+12, P0 ;  /* 0x54442d18ff027808 */ /* 0x000fe40000000000 */
[----:B------:R-:W-:-:S07]  /*5ea10*/  FSEL R3, RZ, 2.1426990032196044922, P0 ;  /* 0x400921fbff037808 */ /* 0x000fce0000000000 */
.L_x_9158:
[----:B------:R-:W-:Y:S05]  /*5ea20*/  BSYNC.RECONVERGENT B0 ;  /* 0x0000000000007941 */ /* 0x000fea0003800200 */
.L_x_9156:
        /* <DEDUP_REMOVED lines=13> */
.L_x_9126:
[----:B------:R-:W-:Y:S05]  /*5eb00*/  BSYNC.RECONVERGENT B3 ;  /* 0x0000000000037941 */ /* 0x000fea0003800200 */
.L_x_9119:
[----:B------:R-:W-:Y:S01]  /*5eb10*/  LOP3.LUT R5, R41, 0x80000000, R5, 0xb8, !PT ;  /* 0x8000000029057812 */ /* 0x000fe200078eb805 */
[----:B------:R-:W-:Y:S01]  /*5eb20*/  IMAD.MOV.U32 R4, RZ, RZ, R40 ;  /* 0x000000ffff047224 */ /* 0x000fe200078e0028 */
[----:B------:R-:W-:Y:S01]  /*5eb30*/  LOP3.LUT R7, R3, 0x80000000, R7, 0xb8, !PT ;  /* 0x8000000003077812 */ /* 0x000fe200078eb807 */
[----:B------:R-:W-:Y:S01]  /*5eb40*/  IMAD.MOV.U32 R6, RZ, RZ, R2 ;  /* 0x000000ffff067224 */ /* 0x000fe200078e0002 */
[----:B------:R-:W-:Y:S06]  /*5eb50*/  BRA `(.L_x_9085) ;  /* 0x000000c800ac7947 */ /* 0x000fec0003800000 */
.L_x_9086:
        /* <DEDUP_REMOVED lines=91> */
[----:B0-----:R-:W-:Y:S01]  /*5f110*/  @P2 IMAD.MOV.U32 R12, RZ, RZ, 0x0 ;  /* 0x00000000ff0c2424 */ /* 0x001fe200078e00ff */
[----:B------:R-:W-:Y:S01]  /*5f120*/  @P2 MOV R13, 0x7ff00000 ;  /* 0x7ff00000000d2802 */ /* 0x000fe20000000f00 */
[----:B-1----:R-:W-:Y:S01]  /*5f130*/  FFMA R9, RZ, R29, R21 ;  /* 0x0000001dff097223 */ /* 0x002fe20000000015 */
[----:B------:R-:W-:Y:S02]  /*5f140*/  IMAD.MOV.U32 R14, RZ, RZ, R8 ;  /* 0x000000ffff0e7224 */ /* 0x000fe400078e0008 */
[----:B------:R-:W-:Y:S02]  /*5f150*/  @!P0 IMAD.MOV.U32 R14, RZ, RZ, R10 ;  /* 0x000000ffff0e8224 */ /* 0x000fe400078e000a */
[----:B------:R-:W-:-:S15]  /*5f160*/  FSETP.GT.AND P4, PT, |R9|, 1.469367938527859385e-39, PT ;  /* 0x001000000900780b */ /* 0x000fde0003f84200 */
[----:B------:R-:W-:-:S15]  /*5f170*/  NOP ;  /* 0x0000000000007918 */ /* 0x000fde0000000000 */
[----:B------:R-:W-:-:S15]  /*5f180*/  NOP ;  /* 0x0000000000007918 */ /* 0x000fde0000000000 */
[----:B------:R-:W-:-:S10]  /*5f190*/  NOP ;  /* 0x0000000000007918 */ /* 0x000fd40000000000 */
        /* <DEDUP_REMOVED lines=176> */
.L_x_9164:
[----:B------:R-:W-:Y:S05]  /*5fca0*/  BSYNC.RECONVERGENT B0 ;  /* 0x0000000000007941 */ /* 0x000fea0003800200 */
.L_x_9163:
        /* <DEDUP_REMOVED lines=8> */
.L_x_9166:
[----:B------:R-:W-:Y:S05]  /*5fd30*/  BSYNC.RECONVERGENT B3 ;  /* 0x0000000000037941 */ /* 0x000fea0003800200 */
.L_x_9165:
        /* <DEDUP_REMOVED lines=177> */
.L_x_9168:
[----:B------:R-:W-:Y:S02]  /*60850*/  FSEL R8, RZ, 3.37028055040000000000e+12, P0 ;  /* 0x54442d18ff087808 */ /* 0x000fe40000000000 */
[----:B------:R-:W-:-:S07]  /*60860*/  FSEL R9, RZ, 2.1426990032196044922, P0 ;  /* 0x400921fbff097808 */ /* 0x000fce0000000000 */
.L_x_9169:
[----:B------:R-:W-:Y:S05]  /*60870*/  BSYNC.RECONVERGENT B0 ;  /* 0x0000000000007941 */ /* 0x000fea0003800200 */
.L_x_9167:
        /* <DEDUP_REMOVED lines=14> */
.L_x_9162:
[CC--:B------:R-:W-:Y:S01]  /*60960*/  ISETP.LT.U32.AND P0, PT, R22.reuse, R2.reuse, PT ;  /* 0x000000021600720c */ /* 0x0c0fe20003f01070 */
[----:B------:R-:W0:Y:S01]  /*60970*/  MUFU.RCP64H R9, R29 ;  /* 0x0000001d00097308 */ /* 0x000e220000001800 */
[----:B------:R-:W-:Y:S01]  /*60980*/  MOV R8, 0x1 ;  /* 0x0000000100087802 */ /* 0x000fe20000000f00 */
        /* <DEDUP_REMOVED lines=79> */
[----:B0-----:R-:W-:Y:S01]  /*60e80*/  IMAD.U32 R12, RZ, RZ, UR6 ;  /* 0x00000006ff0c7e24 */ /* 0x001fe2000f8e00ff */
[----:B------:R-:W-:-:S15]  /*60e90*/  MOV R10, R9 ;  /* 0x00000009000a7202 */ /* 0x000fde0000000f00 */
        /* <DEDUP_REMOVED lines=242> */
.L_x_9172:
[----:B------:R-:W-:Y:S05]  /*61dc0*/  BSYNC.RECONVERGENT B0 ;  /* 0x0000000000007941 */ /* 0x000fea0003800200 */
.L_x_9171:
        /* <DEDUP_REMOVED lines=8> */
.L_x_9174:
[----:B------:R-:W-:Y:S05]  /*61e50*/  BSYNC.RECONVERGENT B3 ;  /* 0x0000000000037941 */ /* 0x000fea0003800200 */
.L_x_9173:
        /* <DEDUP_REMOVED lines=177> */
.L_x_9176:
[----:B------:R-:W-:Y:S02]  /*62970*/  FSEL R8, RZ, 3.37028055040000000000e+12, P0 ;  /* 0x54442d18ff087808 */ /* 0x000fe40000000000 */
[----:B------:R-:W-:-:S07]  /*62980*/  FSEL R9, RZ, 2.1426990032196044922, P0 ;  /* 0x400921fbff097808 */ /* 0x000fce0000000000 */
.L_x_9177:
[----:B------:R-:W-:Y:S05]  /*62990*/  BSYNC.RECONVERGENT B0 ;  /* 0x0000000000007941 */ /* 0x000fea0003800200 */
.L_x_9175:
        /* <DEDUP_REMOVED lines=10> */
.L_x_9161:
        /* <DEDUP_REMOVED lines=53> */
.L_x_9179:
[----:B------:R-:W-:Y:S05]  /*62d90*/  BSYNC.RECONVERGENT B3 ;  /* 0x0000000000037941 */ /* 0x000fea0003800200 */
.L_x_9178:
        /* <DEDUP_REMOVED lines=51> */
.L_x_9181:
[----:B------:R-:W-:Y:S05]  /*630d0*/  BSYNC.RECONVERGENT B3 ;  /* 0x0000000000037941 */ /* 0x000fea0003800200 */
.L_x_9180:
[----:B------:R-:W-:Y:S01]  /*630e0*/  DADD R24, -RZ, |R24| ;  /* 0x00000000ff187229 */ /* 0x000fe20000000518 */
[----:B------:R-:W0:Y:S01]  /*630f0*/  MUFU.RCP64H R9, R29 ;  /* 0x0000001d00097308 */ /* 0x000e220000001800 */
[----:B------:R-:W-:Y:S01]  /*63100*/  IMAD.MOV.U32 R8, RZ, RZ, 0x1 ;  /* 0x00000001ff087424 */ /* 0x000fe200078e00ff */
[----:B------:R-:W-:Y:S01]  /*63110*/  UMOV UR5, 0x7fefffff ;  /* 0x7fefffff00057882 */ /* 0x000fe20000000000 */
[----:B------:R-:W-:Y:S01]  /*63120*/  UMOV UR4, 0xffffffff ;  /* 0xffffffff00047882 */ /* 0x000fe20000000000 */
[----:B------:R-:W-:Y:S01]  /*63130*/  UMOV UR6, UR5 ;  /* 0x0000000500067c82 */ /* 0x000fe20008000000 */
[----:B------:R-:W-:Y:S01]  /*63140*/  IMAD.MOV.U32 R18, RZ, RZ, 0x0 ;  /* 0x00000000ff127424 */ /* 0x000fe200078e00ff */
[----:B------:R-:W-:Y:S01]  /*63150*/  MOV R19, 0x3fd80000 ;  /* 0x3fd8000000137802 */ /* 0x000fe20000000f00 */
        /* <DEDUP_REMOVED lines=327> */
.L_x_9183:
[----:B------:R-:W-:Y:S05]  /*645d0*/  BSYNC.RECONVERGENT B0 ;  /* 0x0000000000007941 */ /* 0x000fea0003800200 */
.L_x_9182:
        /* <DEDUP_REMOVED lines=9> */
.L_x_9185:
[----:B------:R-:W-:Y:S05]  /*64670*/  BSYNC.RECONVERGENT B3 ;  /* 0x0000000000037941 */ /* 0x000fea0003800200 */
.L_x_9184:
        /* <DEDUP_REMOVED lines=138> */
[----:B0-----:R-:W-:Y:S01]  /*64f20*/  @P1 MOV R8, 0x54442d18 ;  /* 0x54442d1800081802 */ /* 0x001fe20000000f00 */
[----:B------:R-:W-:-:S15]  /*64f30*/  @P1 IMAD.MOV.U32 R9, RZ, RZ, 0x400921fb ;  /* 0x400921fbff091424 */ /* 0x000fde00078e00ff */
        /* <DEDUP_REMOVED lines=37> */
.L_x_9187:
[----:B------:R-:W-:Y:S02]  /*65190*/  FSEL R8, RZ, 3.37028055040000000000e+12, P0 ;  /* 0x54442d18ff087808 */ /* 0x000fe40000000000 */
[----:B------:R-:W-:-:S07]  /*651a0*/  FSEL R9, RZ, 2.1426990032196044922, P0 ;  /* 0x400921fbff097808 */ /* 0x000fce0000000000 */
.L_x_9188:
[----:B------:R-:W-:Y:S05]  /*651b0*/  BSYNC.RECONVERGENT B0 ;  /* 0x0000000000007941 */ /* 0x000fea0003800200 */
.L_x_9186:
        /* <DEDUP_REMOVED lines=14> */
.L_x_9160:
        /* <DEDUP_REMOVED lines=36> */
[----:B0-----:R-:W-:Y:S02]  /*654e0*/  @!P0 MOV R0, R11 ;  /* 0x0000000b00008202 */ /* 0x001fe40000000f00 */
[----:B------:R-:W-:-:S03]  /*654f0*/  @!P0 MOV R8, R10 ;  /* 0x0000000a00088202 */ /* 0x000fc60000000f00 */
        /* <DEDUP_REMOVED lines=222> */
.L_x_9192:
[----:B------:R-:W-:Y:S05]  /*662e0*/  BSYNC.RECONVERGENT B0 ;  /* 0x0000000000007941 */ /* 0x000fea0003800200 */
.L_x_9191:
        /* <DEDUP_REMOVED lines=9> */
.L_x_9194:
[----:B------:R-:W-:Y:S05]  /*66380*/  BSYNC.RECONVERGENT B3 ;  /* 0x0000000000037941 */ /* 0x000fea0003800200 */
.L_x_9193:
        /* <DEDUP_REMOVED lines=174> */
.L_x_9190:
        /* <DEDUP_REMOVED lines=325> */
.L_x_9196:
[----:B------:R-:W-:Y:S05]  /*682c0*/  BSYNC.RECONVERGENT B0 ;  /* 0x0000000000007941 */ /* 0x000fea0003800200 */
.L_x_9195:
        /* <DEDUP_REMOVED lines=8> */
.L_x_9198:
[----:B------:R-:W-:Y:S05]  /*68350*/  BSYNC.RECONVERGENT B3 ;  /* 0x0000000000037941 */ /* 0x000fea0003800200 */
.L_x_9197:
        /* <DEDUP_REMOVED lines=174> */
.L_x_9189:
        /* <DEDUP_REMOVED lines=53> */
.L_x_9200:
[----:B------:R-:W-:Y:S05]  /*69190*/  BSYNC.RECONVERGENT B3 ;  /* 0x0000000000037941 */ /* 0x000fea0003800200 */
.L_x_9199:
        /* <DEDUP_REMOVED lines=51> */
.L_x_9202:
[----:B------:R-:W-:Y:S05]  /*694d0*/  BSYNC.RECONVERGENT B3 ;  /* 0x0000000000037941 */ /* 0x000fea0003800200 */
.L_x_9201:
[----:B------:R-:W-:Y:S01]  /*694e0*/  DADD R24, -RZ, |R24| ;  /* 0x00000000ff187229 */ /* 0x000fe20000000518 */
[----:B------:R-:W0:Y:S01]  /*694f0*/  MUFU.RCP64H R9, R29 ;  /* 0x0000001d00097308 */ /* 0x000e220000001800 */
[----:B------:R-:W-:Y:S01]  /*69500*/  MOV R8, 0x1 ;  /* 0x0000000100087802 */ /* 0x000fe20000000f00 */
        /* <DEDUP_REMOVED lines=336> */
.L_x_9204:
[----:B------:R-:W-:Y:S05]  /*6aa10*/  BSYNC.RECONVERGENT B0 ;  /* 0x0000000000007941 */ /* 0x000fea0003800200 */
.L_x_9203:
[----:B------:R-:W-:Y:S01]  /*6aa20*/  BSSY.RECONVERGENT B3, `(.L_x_9205) ;  /* 0x0000009000037945 */ /* 0x000fe20003800200 */
[----:B-1----:R-:W1:Y:S03]  /*6aa30*/  DADD R24, R24, 1 ;  /* 0x3ff0000018187429 */ /* 0x002e660000000000 */
[----:B-1----:R-:W-:Y:S05]  /*6aa40*/  @P4 BRA P5, `(.L_x_9206) ;  /* 0x0000000000184947 */ /* 0x002fea0002800000 */
[----:B------:R-:W-:Y:S01]  /*6aa50*/  IMAD.MOV.U32 R14, RZ, RZ, R26 ;  /* 0x000000ffff0e7224 */ /* 0x000fe200078e001a */
[----:B0-----:R-:W-:Y:S01]  /*6aa60*/  MOV R8, R28 ;  /* 0x0000001c00087202 */ /* 0x001fe20000000f00 */
[----:B------:R-:W-:Y:S01]  /*6aa70*/  IMAD.MOV.U32 R15, RZ, RZ, R27 ;  /* 0x000000ffff0f7224 */ /* 0x000fe200078e001b */
[----:B------:R-:W-:Y:S01]  /*6aa80*/  MOV R0, 0x6aab0 ;  /* 0x0006aab000007802 */ /* 0x000fe20000000f00 */
[----:B------:R-:W-:-:S07]  /*6aa90*/  IMAD.MOV.U32 R9, RZ, RZ, R29 ;  /* 0x000000ffff097224 */ /* 0x000fce00078e001d */
[----:B------:R-:W-:Y:S05]  /*6aaa0*/  CALL.REL.NOINC `($__internal_18_$__cuda_sm20_div_rn_f64_full) ;  /* 0x0000002000087944 */ /* 0x000fea0003c00000 */
.L_x_9206:
[----:B------:R-:W-:Y:S05]  /*6aab0*/  BSYNC.RECONVERGENT B3 ;  /* 0x0000000000037941 */ /* 0x000fea0003800200 */
.L_x_9205:
        /* <DEDUP_REMOVED lines=173> */
.L_x_9170:
[----:B------:R-:W-:Y:S05]  /*6b590*/  BSYNC.RECONVERGENT B2 ;  /* 0x0000000000027941 */ /* 0x000fea0003800200 */
.L_x_9159:
[----:B------:R-:W-:Y:S01]  /*6b5a0*/  UMOV UR4, 0xfefa39ef ;  /* 0xfefa39ef00047882 */ /* 0x000fe20000000000 */
[----:B------:R-:W-:Y:S01]  /*6b5b0*/  UMOV UR5, 0x3fe62e42 ;  /* 0x3fe62e4200057882 */ /* 0x000fe20000000000 */
[----:B------:R-:W-:Y:S01]  /*6b5c0*/  LOP3.LUT R7, R9, 0x80000000, R7, 0xb8, !PT ;  /* 0x8000000009077812 */ /* 0x000fe200078eb807 */
[----:B-1----:R-:W0:Y:S01]  /*6b5d0*/  DADD R24, R24, UR4 ;  /* 0x0000000418187e29 */ /* 0x002e220008000000 */
[----:B------:R-:W-:Y:S01]  /*6b5e0*/  IMAD.MOV.U32 R6, RZ, RZ, R8 ;  /* 0x000000ffff067224 */ /* 0x000fe200078e0008 */
[----:B0-----:R-:W-:Y:S02]  /*6b5f0*/  LOP3.LUT R5, R25, 0x80000000, R5, 0xb8, !PT ;  /* 0x8000000019057812 */ /* 0x001fe400078eb805 */
[----:B------:R-:W-:-:S07]  /*6b600*/  MOV R4, R24 ;  /* 0x0000001800047202 */ /* 0x000fce0000000f00 */
.L_x_9085:
[----:B------:R-:W-:Y:S05]  /*6b610*/  BSYNC.RECONVERGENT B1 ;  /* 0x0000000000017941 */ /* 0x000fea0003800200 */
.L_x_9083:
        /* <DEDUP_REMOVED lines=14> */
.L_x_9210:
[----:B------:R-:W1:Y:S02]  /*6b700*/  F2I.S64.F64.TRUNC R4, R4 ;  /* 0x0000000400047311 */ /* 0x000e64000030d900 */
[----:B-1----:R-:W-:-:S05]  /*6b710*/  IMAD.MOV.U32 R3, RZ, RZ, R4 ;  /* 0x000000ffff037224 */ /* 0x002fca00078e0004 */
[----:B------:R-:W-:Y:S01]  /*6b720*/  STG.E.U8 desc[UR36][R16.64], R3 ;  /* 0x0000000310007986 */ /* 0x000fe2000c101124 */
[----:B------:R-:W-:Y:S05]  /*6b730*/  EXIT ;  /* 0x000000000000794d */ /* 0x000fea0003800000 */
.L_x_9209:
        /* <DEDUP_REMOVED lines=9> */
.L_x_9213:
[----:B------:R-:W1:Y:S02]  /*6b7d0*/  F2I.F64.TRUNC R5, R4 ;  /* 0x0000000400057311 */ /* 0x000e64000030d100 */
[----:B-1----:R-:W-:Y:S01]  /*6b7e0*/  STG.E desc[UR36][R16.64], R5 ;  /* 0x0000000510007986 */ /* 0x002fe2000c101924 */
[----:B------:R-:W-:Y:S05]  /*6b7f0*/  EXIT ;  /* 0x000000000000794d */ /* 0x000fea0003800000 */
.L_x_9212:
[----:B------:R-:W1:Y:S02]  /*6b800*/  F2I.F64.TRUNC R5, R4 ;  /* 0x0000000400057311 */ /* 0x000e64000030d100 */
[----:B-1----:R-:W-:Y:S01]  /*6b810*/  STG.E.U16 desc[UR36][R16.64], R5 ;  /* 0x0000000510007986 */ /* 0x002fe2000c101524 */
[----:B------:R-:W-:Y:S05]  /*6b820*/  EXIT ;  /* 0x000000000000794d */ /* 0x000fea0003800000 */
.L_x_9208:
        /* <DEDUP_REMOVED lines=17> */
.L_x_9215:
        /* <DEDUP_REMOVED lines=12> */
.L_x_9214:
        /* <DEDUP_REMOVED lines=26> */
[----:B------:R-:W-:Y:S01]  /*6bba0*/  STG.E.64 desc[UR36][R16.64], R2 ;  /* 0x0000000210007986 */ /* 0x000fe2000c101b24 */
[----:B------:R-:W-:Y:S05]  /*6bbb0*/  EXIT ;  /* 0x000000000000794d */ /* 0x000fea0003800000 */
.L_x_9217:
        /* <DEDUP_REMOVED lines=21> */
[----:B------:R-:W-:Y:S01]  /*6bd10*/  STG.E desc[UR36][R16.64], R3 ;  /* 0x0000000310007986 */ /* 0x000fe2000c101924 */
[----:B------:R-:W-:Y:S05]  /*6bd20*/  EXIT ;  /* 0x000000000000794d */ /* 0x000fea0003800000 */
.L_x_9216:
[----:B------:R-:W-:Y:S01]  /*6bd30*/  STG.E.64 desc[UR36][R16.64], R4 ;  /* 0x0000000410007986 */ /* 0x000fe2000c101b24 */
[----:B------:R-:W-:Y:S05]  /*6bd40*/  EXIT ;  /* 0x000000000000794d */ /* 0x000fea0003800000 */
.L_x_9207:
        /* <DEDUP_REMOVED lines=13> */
.L_x_9221:
        /* <DEDUP_REMOVED lines=25> */
.L_x_9224:
[----:B------:R-:W-:-:S04]  /*6bfb0*/  SHF.R.U32.HI R3, RZ, 0x18, R3 ;  /* 0x00000018ff037819 */ /* 0x000fc80000011603 */
[----:B------:R-:W-:-:S04]  /*6bfc0*/  LOP3.LUT R0, R0, 0x80, R3, 0xf8, !PT ;  /* 0x0000008000007812 */ /* 0x000fc800078ef803 */
[----:B------:R-:W-:-:S07]  /*6bfd0*/  PRMT R8, R0, 0x7610, R8 ;  /* 0x0000761000087816 */ /* 0x000fce0000000008 */
.L_x_9223:
[----:B------:R-:W-:Y:S05]  /*6bfe0*/  BSYNC.RECONVERGENT B0 ;  /* 0x0000000000007941 */ /* 0x000fea0003800200 */
.L_x_9222:
[----:B------:R-:W-:Y:S01]  /*6bff0*/  STG.E.U8 desc[UR36][R16.64], R8 ;  /* 0x0000000810007986 */ /* 0x000fe2000c101124 */
[----:B------:R-:W-:Y:S05]  /*6c000*/  EXIT ;  /* 0x000000000000794d */ /* 0x000fea0003800000 */
.L_x_9220:
        /* <DEDUP_REMOVED lines=25> */
.L_x_9227:
[----:B------:R-:W-:-:S04]  /*6c1a0*/  SHF.R.U32.HI R3, RZ, 0x18, R3 ;  /* 0x00000018ff037819 */ /* 0x000fc80000011603 */
[----:B------:R-:W-:-:S04]  /*6c1b0*/  LOP3.LUT R0, R0, 0x80, R3, 0xf8, !PT ;  /* 0x0000008000007812 */ /* 0x000fc800078ef803 */
[----:B------:R-:W-:-:S07]  /*6c1c0*/  PRMT R8, R0, 0x7610, R8 ;  /* 0x0000761000087816 */ /* 0x000fce0000000008 */
.L_x_9226:
[----:B------:R-:W-:Y:S05]  /*6c1d0*/  BSYNC.RECONVERGENT B0 ;  /* 0x0000000000007941 */ /* 0x000fea0003800200 */
.L_x_9225:
[----:B------:R-:W-:Y:S01]  /*6c1e0*/  STG.E.U8 desc[UR36][R16.64], R8 ;  /* 0x0000000810007986 */ /* 0x000fe2000c101124 */
[----:B------:R-:W-:Y:S05]  /*6c1f0*/  EXIT ;  /* 0x000000000000794d */ /* 0x000fea0003800000 */
.L_x_9219:
        /* <DEDUP_REMOVED lines=30> */
.L_x_9229:
[----:B------:R-:W1:Y:S02]  /*6c3e0*/  F2I.U64.F64.TRUNC R4, R4 ;  /* 0x0000000400047311 */ /* 0x000e64000030d800 */
[----:B-1----:R-:W-:Y:S01]  /*6c3f0*/  STG.E.64 desc[UR36][R16.64], R4 ;  /* 0x0000000410007986 */ /* 0x002fe2000c101b24 */
[----:B------:R-:W-:Y:S05]  /*6c400*/  EXIT ;  /* 0x000000000000794d */ /* 0x000fea0003800000 */
.L_x_9228:
[----:B------:R-:W1:Y:S02]  /*6c410*/  F2I.U32.F64.TRUNC R5, R4 ;  /* 0x0000000400057311 */ /* 0x000e64000030d000 */
[----:B-1----:R-:W-:Y:S01]  /*6c420*/  STG.E desc[UR36][R16.64], R5 ;  /* 0x0000000510007986 */ /* 0x002fe2000c101924 */
[----:B------:R-:W-:Y:S05]  /*6c430*/  EXIT ;  /* 0x000000000000794d */ /* 0x000fea0003800000 */
.L_x_9218:
        /* <DEDUP_REMOVED lines=13> */
[----:B------:R-:W-:Y:S01]  /*6c510*/  STG.E.U8 desc[UR36][R16.64], R3 ;  /* 0x0000000310007986 */ /* 0x000fe2000c101124 */
[----:B------:R-:W-:Y:S05]  /*6c520*/  EXIT ;  /* 0x000000000000794d */ /* 0x000fea0003800000 */
.L_x_9231:
[----:B------:R-:W-:Y:S01]  /*6c530*/  STG.E.128 desc[UR36][R16.64], R4 ;  /* 0x0000000410007986 */ /* 0x000fe2000c101d24 */
[----:B------:R-:W-:Y:S05]  /*6c540*/  EXIT ;  /* 0x000000000000794d */ /* 0x000fea0003800000 */
.L_x_9230:
[----:B------:R-:W-:-:S09]  /*6c550*/  UISETP.NE.AND UP0, UPT, UR4, 0xf, UPT ;  /* 0x0000000f0400788c */ /* 0x000fd2000bf05270 */
[----:B------:R-:W-:Y:S05]  /*6c560*/  BRA.U !UP0, `(.L_x_9232) ;  /* 0x0000000508287547 */ /* 0x000fea000b800000 */
[----:B------:R-:W-:-:S09]  /*6c570*/  UISETP.NE.AND UP0, UPT, UR4, 0x17, UPT ;  /* 0x000000170400788c */ /* 0x000fd2000bf05270 */
[----:B------:R-:W-:Y:S05]  /*6c580*/  BRA.U !UP0, `(.L_x_9233) ;  /* 0x0000000108b07547 */ /* 0x000fea000b800000 */
[----:B------:R-:W-:-:S09]  /*6c590*/  UISETP.NE.AND UP0, UPT, UR4, 0x18, UPT ;  /* 0x000000180400788c */ /* 0x000fd2000bf05270 */
[----:B------:R-:W-:Y:S05]  /*6c5a0*/  BRA.U !UP0, `(.L_x_9234) ;  /* 0x0000000108447547 */ /* 0x000fea000b800000 */
.L_x_9211:
        /* <DEDUP_REMOVED lines=8> */
[----:B-1----:R-:W-:Y:S02]  /*6c630*/  IMAD.U32 R4, RZ, RZ, UR4 ;  /* 0x00000004ff047e24 */ /* 0x002fe4000f8e00ff */
[----:B------:R-:W-:Y:S01]  /*6c640*/  IMAD.U32 R5, RZ, RZ, UR5 ;  /* 0x00000005ff057e24 */ /* 0x000fe2000f8e00ff */
[----:B----4-:R-:W-:Y:S01]  /*6c650*/  MOV R6, UR6 ;  /* 0x0000000600067c02 */ /* 0x010fe20008000f00 */
[----:B------:R-:W-:-:S02]  /*6c660*/  IMAD.U32 R7, RZ, RZ, UR7 ;  /* 0x00000007ff077e24 */ /* 0x000fc4000f8e00ff */
[----:B-----5:R-:W-:Y:S02]  /*6c670*/  IMAD.U32 R10, RZ, RZ, UR8 ;  /* 0x00000008ff0a7e24 */ /* 0x020fe4000f8e00ff */
[----:B--2---:R-:W-:-:S07]  /*6c680*/  IMAD.U32 R11, RZ, RZ, UR9 ;  /* 0x00000009ff0b7e24 */ /* 0x004fce000f8e00ff */
[----:B------:R-:W-:-:S07]  /*6c690*/  LEPC R20, `(.L_x_9235) ;  /* 0x000000001014794e */ /* 0x000fce0000000000 */
[----:B0--3--:R-:W-:Y:S05]  /*6c6a0*/  CALL.ABS.NOINC R2 ;  /* 0x0000000002007343 */ /* 0x009fea0003c00000 */
.L_x_9235:
[----:B------:R-:W-:Y:S05]  /*6c6b0*/  EXIT ;  /* 0x000000000000794d */ /* 0x000fea0003800000 */
.L_x_9234:
        /* <DEDUP_REMOVED lines=21> */
.L_x_9237:
[----:B------:R-:W-:Y:S05]  /*6c810*/  BSYNC.RECONVERGENT B0 ;  /* 0x0000000000007941 */ /* 0x000fea0003800200 */
.L_x_9236:
[----:B------:R-:W-:-:S05]  /*6c820*/  LOP3.LUT R3, R0, 0x80, R3, 0xf8, !PT ;  /* 0x0000008000037812 */ /* 0x000fca00078ef803 */
[----:B------:R-:W-:Y:S01]  /*6c830*/  STG.E.U8 desc[UR36][R16.64], R3 ;  /* 0x0000000310007986 */ /* 0x000fe2000c101124 */
[----:B------:R-:W-:Y:S05]  /*6c840*/  EXIT ;  /* 0x000000000000794d */ /* 0x000fea0003800000 */
.L_x_9233:
        /* <DEDUP_REMOVED lines=20> */
.L_x_9239:
[----:B------:R-:W-:Y:S01]  /*6c990*/  IMAD.MOV.U32 R0, RZ, RZ, 0x7f ;  /* 0x0000007fff007424 */ /* 0x000fe200078e00ff */
[----:B------:R-:W-:-:S04]  /*6c9a0*/  ISETP.GT.U32.AND P0, PT, R2, 0x7f800000, PT ;  /* 0x7f8000000200780c */ /* 0x000fc80003f04070 */
[----:B------:R-:W-:-:S09]  /*6c9b0*/  SEL R0, R0, 0x7c, P0 ;  /* 0x0000007c00007807 */ /* 0x000fd20000000000 */
.L_x_9240:
[----:B------:R-:W-:Y:S05]  /*6c9c0*/  BSYNC.RECONVERGENT B0 ;  /* 0x0000000000007941 */ /* 0x000fea0003800200 */
.L_x_9238:
[----:B------:R-:W-:-:S04]  /*6c9d0*/  SHF.R.U32.HI R3, RZ, 0x18, R3 ;  /* 0x00000018ff037819 */ /* 0x000fc80000011603 */
[----:B------:R-:W-:-:S05]  /*6c9e0*/  LOP3.LUT R3, R0, 0x80, R3, 0xf8, !PT ;  /* 0x0000008000037812 */ /* 0x000fca00078ef803 */
[----:B------:R-:W-:Y:S01]  /*6c9f0*/  STG.E.U8 desc[UR36][R16.64], R3 ;  /* 0x0000000310007986 */ /* 0x000fe2000c101124 */
[----:B------:R-:W-:Y:S05]  /*6ca00*/  EXIT ;  /* 0x000000000000794d */ /* 0x000fea0003800000 */
.L_x_9232:
        /* <DEDUP_REMOVED lines=12> */
        .weak           $__internal_18_$__cuda_sm20_div_rn_f64_full
        .type           $__internal_18_$__cuda_sm20_div_rn_f64_full,@function
        .size           $__internal_18_$__cuda_sm20_div_rn_f64_full,($__internal_19_$__cuda_sm20_dsqrt_rn_f64_mediumpath_v1 - $__internal_18_$__cuda_sm20_div_rn_f64_full)
$__internal_18_$__cuda_sm20_div_rn_f64_full:
[C---:B------:R-:W-:Y:S01]  /*6cad0*/  FSETP.GEU.AND P0, PT, |R15|.reuse, 1.469367938527859385e-39, PT ;  /* 0x001000000f00780b */ /* 0x040fe20003f0e200 */
[----:B------:R-:W-:Y:S01]  /*6cae0*/  IMAD.MOV.U32 R45, RZ, RZ, 0x1ca00000 ;  /* 0x1ca00000ff2d7424 */ /* 0x000fe200078e00ff */
[----:B------:R-:W-:Y:S01]  /*6caf0*/  LOP3.LUT R20, R15, 0x7ff00000, RZ, 0xc0, !PT ;  /* 0x7ff000000f147812 */ /* 0x000fe200078ec0ff */
[----:B------:R-:W-:Y:S01]  /*6cb00*/  BSSY.RECONVERGENT B0, `(.L_x_9241) ;  /* 0x0000080000007945 */ /* 0x000fe20003800200 */
[C---:B------:R-:W-:Y:S02]  /*6cb10*/  LOP3.LUT R21, R9.reuse, 0x7ff00000, RZ, 0xc0, !PT ;  /* 0x7ff0000009157812 */ /* 0x040fe400078ec0ff */
[C---:B------:R-:W-:Y:S01]  /*6cb20*/  FSETP.GEU.AND P2, PT, |R9|.reuse, 1.469367938527859385e-39, PT ;  /* 0x001000000900780b */ /* 0x040fe20003f4e200 */
[----:B------:R-:W-:Y:S01]  /*6cb30*/  IMAD.MOV.U32 R38, RZ, RZ, R20 ;  /* 0x000000ffff267224 */ /* 0x000fe200078e0014 */
[----:B------:R-:W-:Y:S02]  /*6cb40*/  ISETP.GE.U32.AND P4, PT, R20, R21, PT ;  /* 0x000000151400720c */ /* 0x000fe40003f86070 */
[----:B------:R-:W-:-:S02]  /*6cb50*/  LOP3.LUT R10, R9, 0x800fffff, RZ, 0xc0, !PT ;  /* 0x800fffff090a7812 */ /* 0x000fc400078ec0ff */
[----:B------:R-:W-:Y:S02]  /*6cb60*/  MOV R39, R21 ;  /* 0x0000001500277202 */ /* 0x000fe40000000f00 */
[----:B------:R-:W-:Y:S02]  /*6cb70*/  @!P0 LOP3.LUT R12, R9, 0x7ff00000, RZ, 0xc0, !PT ;  /* 0x7ff00000090c8812 */ /* 0x000fe400078ec0ff */
[----:B------:R-:W-:Y:S01]  /*6cb80*/  LOP3.LUT R11, R10, 0x3ff00000, RZ, 0xfc, !PT ;  /* 0x3ff000000a0b7812 */ /* 0x000fe200078efcff */
[----:B------:R-:W-:Y:S01]  /*6cb90*/  IMAD.MOV.U32 R10, RZ, RZ, R8 ;  /* 0x000000ffff0a7224 */ /* 0x000fe200078e0008 */
[----:B------:R-:W-:Y:S02]  /*6cba0*/  @!P0 ISETP.GE.U32.AND P3, PT, R20, R12, PT ;  /* 0x0000000c1400820c */ /* 0x000fe40003f66070 */
[C---:B------:R-:W-:Y:S02]  /*6cbb0*/  SEL R12, R45.reuse, 0x63400000, !P4 ;  /* 0x634000002d0c7807 */ /* 0x040fe40006000000 */
[----:B------:R-:W-:Y:S01]  /*6cbc0*/  @!P0 SEL R36, R45, 0x63400000, !P3 ;  /* 0x634000002d248807 */ /* 0x000fe20005800000 */
[----:B------:R-:W0:Y:S01]  /*6cbd0*/  @!P2 DMUL R10, R8, 8.98846567431157953865e+307 ;  /* 0x7fe00000080aa828 */ /* 0x000e220000000000 */
[--C-:B------:R-:W-:Y:S01]  /*6cbe0*/  LOP3.LUT R13, R12, 0x800fffff, R15.reuse, 0xf8, !PT ;  /* 0x800fffff0c0d7812 */ /* 0x100fe200078ef80f */
[----:B------:R-:W-:Y:S01]  /*6cbf0*/  IMAD.MOV.U32 R12, RZ, RZ, R14 ;  /* 0x000000ffff0c7224 */ /* 0x000fe200078e000e */
[----:B------:R-:W-:Y:S01]  /*6cc00*/  @!P0 LOP3.LUT R36, R36, 0x80000000, R15, 0xf8, !PT ;  /* 0x8000000024248812 */ /* 0x000fe200078ef80f */
[----:B0-----:R-:W0:Y:S01]  /*6cc10*/  MUFU.RCP64H R19, R11 ;  /* 0x0000000b00137308 */ /* 0x001e220000001800 */
[----:B------:R-:W-:-:S02]  /*6cc20*/  @!P2 LOP3.LUT R39, R11, 0x7ff00000, RZ, 0xc0, !PT ;  /* 0x7ff000000b27a812 */ /* 0x000fc400078ec0ff */
[----:B------:R-:W-:Y:S01]  /*6cc30*/  @!P0 LOP3.LUT R37, R36, 0x100000, RZ, 0xfc, !PT ;  /* 0x0010000024258812 */ /* 0x000fe200078efcff */
[----:B------:R-:W-:Y:S01]  /*6cc40*/  @!P0 IMAD.MOV.U32 R36, RZ, RZ, RZ ;  /* 0x000000ffff248224 */ /* 0x000fe200078e00ff */
[----:B------:R-:W-:Y:S01]  /*6cc50*/  MOV R18, 0x1 ;  /* 0x0000000100127802 */ /* 0x000fe20000000f00 */
[----:B------:R-:W-:-:S15]  /*6cc60*/  VIADD R21, R39, 0xffffffff ;  /* 0xffffffff27157836 */ /* 0x000fde0000000000 */
[----:B------:R-:W-:-:S15]  /*6cc70*/  NOP ;  /* 0x0000000000007918 */ /* 0x000fde0000000000 */
[----:B------:R-:W-:-:S15]  /*6cc80*/  NOP ;  /* 0x0000000000007918 */ /* 0x000fde0000000000 */
[----:B------:R-:W-:-:S09]  /*6cc90*/  NOP ;  /* 0x0000000000007918 */ /* 0x000fd20000000000 */
        /* <DEDUP_REMOVED lines=45> */
[----:B------:R-:W-:Y:S02]  /*6cf70*/  LOP3.LUT R14, R9, 0x7ff00000, RZ, 0xc0, !PT ;  /* 0x7ff00000090e7812 */ /* 0x000fe400078ec0ff */
[----:B------:R-:W-:Y:S02]  /*6cf80*/  MOV R34, RZ ;  /* 0x000000ff00227202 */ /* 0x000fe40000000f00 */
[CC--:B------:R-:W-:Y:S02]  /*6cf90*/  VIADDMNMX R15, R20.reuse, -R14.reuse, 0xb9600000, !PT ;  /* 0xb9600000140f7446 */ /* 0x0c0fe4000780090e */
[----:B------:R-:W-:Y:S02]  /*6cfa0*/  ISETP.GE.U32.AND P0, PT, R20, R14, PT ;  /* 0x0000000e1400720c */ /* 0x000fe40003f06070 */
[----:B------:R-:W-:Y:S02]  /*6cfb0*/  VIMNMX R14, PT, PT, R15, 0x46a00000, PT ;  /* 0x46a000000f0e7848 */ /* 0x000fe40003fe0100 */
[----:B------:R-:W-:-:S05]  /*6cfc0*/  SEL R15, R45, 0x63400000, !P0 ;  /* 0x634000002d0f7807 */ /* 0x000fca0004000000 */
[----:B------:R-:W-:-:S04]  /*6cfd0*/  IMAD.IADD R14, R14, 0x1, -R15 ;  /* 0x000000010e0e7824 */ /* 0x000fc800078e0a0f */
[----:B------:R-:W-:-:S06]  /*6cfe0*/  VIADD R35, R14, 0x7fe00000 ;  /* 0x7fe000000e237836 */ /* 0x000fcc0000000000 */
[----:B------:R-:W0:Y:S02]  /*6cff0*/  DMUL R20, R18, R34 ;  /* 0x0000002212147228 */ /* 0x000e240000000000 */
[----:B0-----:R-:W-:-:S13]  /*6d000*/  FSETP.GTU.AND P0, PT, |R21|, 1.469367938527859385e-39, PT ;  /* 0x001000001500780b */ /* 0x001fda0003f0c200 */
[----:B------:R-:W-:Y:S05]  /*6d010*/  @P0 BRA `(.L_x_9243) ;  /* 0x0000000000b80947 */ /* 0x000fea0003800000 */
[----:B------:R-:W0:Y:S01]  /*6d020*/  DFMA R10, R18, -R10, R12 ;  /* 0x8000000a120a722b */ /* 0x000e22000000000c */
[----:B------:R-:W-:Y:S01]  /*6d030*/  IMAD.MOV.U32 R34, RZ, RZ, RZ ;  /* 0x000000ffff227224 */ /* 0x000fe200078e00ff */
[C---:B0-----:R-:W-:Y:S02]  /*6d040*/  FSETP.NEU.AND P0, PT, R11.reuse, RZ, PT ;  /* 0x000000ff0b00720b */ /* 0x041fe40003f0d000 */
[----:B------:R-:W-:-:S04]  /*6d050*/  LOP3.LUT R8, R11, 0x80000000, R9, 0x48, !PT ;  /* 0x800000000b087812 */ /* 0x000fc800078e4809 */
[----:B------:R-:W-:-:S07]  /*6d060*/  LOP3.LUT R35, R8, R35, RZ, 0xfc, !PT ;  /* 0x0000002308237212 */ /* 0x000fce00078efcff */
[----:B------:R-:W-:Y:S05]  /*6d070*/  @!P0 BRA `(.L_x_9243) ;  /* 0x0000000000a08947 */ /* 0x000fea0003800000 */
[----:B------:R-:W-:Y:S01]  /*6d080*/  IMAD.MOV R11, RZ, RZ, -R14 ;  /* 0x000000ffff0b7224 */ /* 0x000fe200078e0a0e */
[----:B------:R-:W-:Y:S01]  /*6d090*/  IADD3 R14, PT, PT, -R14, -0x43300000, RZ ;  /* 0xbcd000000e0e7810 */ /* 0x000fe20007ffe1ff */
[----:B------:R-:W-:-:S06]  /*6d0a0*/  IMAD.MOV.U32 R10, RZ, RZ, RZ ;  /* 0x000000ffff0a7224 */ /* 0x000fcc00078e00ff */
[----:B------:R-:W0:Y:S02]  /*6d0b0*/  DFMA R10, R20, -R10, R18 ;  /* 0x8000000a140a722b */ /* 0x000e240000000012 */
[----:B0-----:R-:W-:-:S15]  /*6d0c0*/  FSETP.NEU.AND P0, PT, |R11|, R14, PT ;  /* 0x0000000e0b00720b */ /* 0x001fde0003f0d200 */
[----:B------:R-:W-:-:S15]  /*6d0d0*/  NOP ;  /* 0x0000000000007918 */ /* 0x000fde0000000000 */
[----:B------:R-:W-:-:S15]  /*6d0e0*/  NOP ;  /* 0x0000000000007918 */ /* 0x000fde0000000000 */
[----:B------:R-:W-:-:S15]  /*6d0f0*/  NOP ;  /* 0x0000000000007918 */ /* 0x000fde0000000000 */
[----:B------:R-:W-:-:S02]  /*6d100*/  NOP ;  /* 0x0000000000007918 */ /* 0x000fc40000000000 */
[----:B------:R-:W0:Y:S02]  /*6d110*/  DMUL.RP R18, R18, R34 ;  /* 0x0000002212127228 */ /* 0x000e240000008000 */
[----:B0-----:R-:W-:Y:S02]  /*6d120*/  LOP3.LUT R8, R19, R8, RZ, 0x3c, !PT ;  /* 0x0000000813087212 */ /* 0x001fe400078e3cff */
[----:B------:R-:W-:Y:S02]  /*6d130*/  FSEL R18, R18, R20, !P0 ;  /* 0x0000001412127208 */ /* 0x000fe40004000000 */
[----:B------:R-:W-:-:S03]  /*6d140*/  FSEL R8, R8, R21, !P0 ;  /* 0x0000001508087208 */ /* 0x000fc60004000000 */
[----:B------:R-:W-:Y:S01]  /*6d150*/  IMAD.MOV.U32 R20, RZ, RZ, R18 ;  /* 0x000000ffff147224 */ /* 0x000fe200078e0012 */
[----:B------:R-:W-:Y:S01]  /*6d160*/  MOV R21, R8 ;  /* 0x0000000800157202 */ /* 0x000fe20000000f00 */
[----:B------:R-:W-:Y:S06]  /*6d170*/  BRA `(.L_x_9243) ;  /* 0x0000000000607947 */ /* 0x000fec0003800000 */
.L_x_9242:
        /* <DEDUP_REMOVED lines=13> */
[----:B------:R-:W-:Y:S01]  /*6d250*/  @P0 MOV R20, RZ ;  /* 0x000000ff00140202 */ /* 0x000fe20000000f00 */
[----:B------:R-:W-:Y:S02]  /*6d260*/  @!P0 IMAD.MOV.U32 R21, RZ, RZ, R9 ;  /* 0x000000ffff158224 */ /* 0x000fe400078e0009 */
[----:B------:R-:W-:Y:S01]  /*6d270*/  @P0 IMAD.MOV.U32 R21, RZ, RZ, R8 ;  /* 0x000000ffff150224 */ /* 0x000fe200078e0008 */
[----:B------:R-:W-:Y:S06]  /*6d280*/  BRA `(.L_x_9243) ;  /* 0x00000000001c7947 */ /* 0x000fec0003800000 */
.L_x_9245:
[----:B------:R-:W-:-:S05]  /*6d290*/  LOP3.LUT R20, R9, 0x80000, RZ, 0xfc, !PT ;  /* 0x0008000009147812 */ /* 0x000fca00078efcff */
[----:B------:R-:W-:Y:S02]  /*6d2a0*/  IMAD.MOV.U32 R21, RZ, RZ, R20 ;  /* 0x000000ffff157224 */ /* 0x000fe400078e0014 */
[----:B------:R-:W-:Y:S01]  /*6d2b0*/  IMAD.MOV.U32 R20, RZ, RZ, R8 ;  /* 0x000000ffff147224 */ /* 0x000fe200078e0008 */
[----:B------:R-:W-:Y:S06]  /*6d2c0*/  BRA `(.L_x_9243) ;  /* 0x00000000000c7947 */ /* 0x000fec0003800000 */
.L_x_9244:
[----:B------:R-:W-:-:S05]  /*6d2d0*/  LOP3.LUT R20, R15, 0x80000, RZ, 0xfc, !PT ;  /* 0x000800000f147812 */ /* 0x000fca00078efcff */
[----:B------:R-:W-:Y:S01]  /*6d2e0*/  IMAD.MOV.U32 R21, RZ, RZ, R20 ;  /* 0x000000ffff157224 */ /* 0x000fe200078e0014 */
[----:B------:R-:W-:-:S07]  /*6d2f0*/  MOV R20, R14 ;  /* 0x0000000e00147202 */ /* 0x000fce0000000f00 */
.L_x_9243:
[----:B------:R-:W-:Y:S05]  /*6d300*/  BSYNC.RECONVERGENT B0 ;  /* 0x0000000000007941 */ /* 0x000fea0003800200 */
.L_x_9241:
[----:B------:R-:W-:Y:S02]  /*6d310*/  IMAD.MOV.U32 R8, RZ, RZ, R0 ;  /* 0x000000ffff087224 */ /* 0x000fe400078e0000 */
[----:B------:R-:W-:-:S04]  /*6d320*/  IMAD.MOV.U32 R9, RZ, RZ, 0x0 ;  /* 0x00000000ff097424 */ /* 0x000fc800078e00ff */
[----:B------:R-:W-:Y:S05]  /*6d330*/  RET.REL.NODEC R8 `(_ZN2at6native18elementwise_kernelILi128ELi4EZNS0_15gpu_kernel_implIZZZNS0_17asinh_kernel_cudaERNS_18TensorIteratorBaseEENKUlvE_clEvENKUlvE_clEvEUlN3c107complexIdEEE_EEvS4_RKT_EUliE_EEviT1_) ;  /* 0xfffff92c08307950 */ /* 0x000fea0003c3ffff */
        .weak           $__internal_19_$__cuda_sm20_dsqrt_rn_f64_mediumpath_v1
        .type           $__internal_19_$__cuda_sm20_dsqrt_rn_f64_mediumpath_v1,@function
        .size           $__internal_19_$__cuda_sm20_dsqrt_rn_f64_mediumpath_v1,(.L_x_14771 - $__internal_19_$__cuda_sm20_dsqrt_rn_f64_mediumpath_v1)
$__internal_19_$__cuda_sm20_dsqrt_rn_f64_mediumpath_v1:
[----:B------:R-:W-:Y:S01]  /*6d340*/  ISETP.GE.U32.AND P0, PT, R18, -0x3400000, PT ;  /* 0xfcc000001200780c */ /* 0x000fe20003f06070 */
[----:B------:R-:W-:Y:S01]  /*6d350*/  BSSY.RECONVERGENT B0, `(.L_x_9246) ;  /* 0x000004b000007945 */ /* 0x000fe20003800200 */
[----:B------:R-:W-:Y:S02]  /*6d360*/  IMAD.MOV.U32 R18, RZ, RZ, R0 ;  /* 0x000000ffff127224 */ /* 0x000fe400078e0000 */
[----:B------:R-:W-:-:S09]  /*6d370*/  IMAD.MOV.U32 R19, RZ, RZ, R15 ;  /* 0x000000ffff137224 */ /* 0x000fd200078e000f */
[----:B------:R-:W-:Y:S05]  /*6d380*/  @!P0 BRA `(.L_x_9247) ;  /* 0x00000000003c8947 */ /* 0x000fea0003800000 */
[----:B------:R-:W0:Y:S02]  /*6d390*/  DFMA.RM R10, R10, R18, R8 ;  /* 0x000000120a0a722b */ /* 0x000e240000004008 */
[----:B0-----:R-:W-:-:S04]  /*6d3a0*/  IADD3 R8, P0, PT, R10, 0x1, RZ ;  /* 0x000000010a087810 */ /* 0x001fc80007f1e0ff */
[----:B------:R-:W-:-:S15]  /*6d3b0*/  IADD3.X R9, PT, PT, RZ, R11, RZ, P0, !PT ;  /* 0x0000000bff097210 */ /* 0x000fde00007fe4ff */
[----:B------:R-:W-:-:S15]  /*6d3c0*/  NOP ;  /* 0x0000000000007918 */ /* 0x000fde0000000000 */
[----:B------:R-:W-:-:S15]  /*6d3d0*/  NOP ;  /* 0x0000000000007918 */ /* 0x000fde0000000000 */
[----:B------:R-:W-:-:S13]  /*6d3e0*/  NOP ;  /* 0x0000000000007918 */ /* 0x000fda0000000000 */
[----:B------:R-:W0:-:S15]  /*6d3f0*/  DFMA.RP R12, -R10, R8, R12 ;  /* 0x000000080a0c722b */ /* 0x000e1e000000810c */
[----:B------:R-:W-:-:S15]  /*6d400*/  NOP ;  /* 0x0000000000007918 */ /* 0x000fde0000000000 */
[----:B------:R-:W-:-:S15]  /*6d410*/  NOP ;  /* 0x0000000000007918 */ /* 0x000fde0000000000 */
[----:B------:R-:W-:-:S15]  /*6d420*/  NOP ;  /* 0x0000000000007918 */ /* 0x000fde0000000000 */
[----:B------:R-:W-:-:S04]  /*6d430*/  NOP ;  /* 0x0000000000007918 */ /* 0x000fc80000000000 */
[----:B0-----:R-:W0:Y:S02]  /*6d440*/  DSETP.GT.AND P0, PT, R12, RZ, PT ;  /* 0x000000ff0c00722a */ /* 0x001e240003f04000 */
[----:B0-----:R-:W-:Y:S02]  /*6d450*/  FSEL R8, R8, R10, P0 ;  /* 0x0000000a08087208 */ /* 0x001fe40000000000 */
[----:B------:R-:W-:Y:S01]  /*6d460*/  FSEL R9, R9, R11, P0 ;  /* 0x0000000b09097208 */ /* 0x000fe20000000000 */
[----:B------:R-:W-:Y:S06]  /*6d470*/  BRA `(.L_x_9248) ;  /* 0x0000000000e07947 */ /* 0x000fec0003800000 */
.L_x_9247:
[----:B------:R-:W0:Y:S02]  /*6d480*/  DSETP.NE.AND P0, PT, R12, RZ, PT ;  /* 0x000000ff0c00722a */ /* 0x000e240003f05000 */
[----:B0-----:R-:W-:Y:S05]  /*6d490*/  @!P0 BRA `(.L_x_9249) ;  /* 0x0000000000d48947 */ /* 0x001fea0003800000 */
[----:B------:R-:W-:-:S13]  /*6d4a0*/  ISETP.GE.AND P0, PT, R13, RZ, PT ;  /* 0x000000ff0d00720c */ /* 0x000fda0003f06270 */
[----:B------:R-:W-:Y:S02]  /*6d4b0*/  @!P0 IMAD.MOV.U32 R8, RZ, RZ, 0x0 ;  /* 0x00000000ff088424 */ /* 0x000fe400078e00ff */
[----:B------:R-:W-:Y:S01]  /*6d4c0*/  @!P0 IMAD.MOV.U32 R9, RZ, RZ, -0x80000 ;  /* 0xfff80000ff098424 */ /* 0x000fe200078e00ff */
[----:B------:R-:W-:Y:S06]  /*6d4d0*/  @!P0 BRA `(.L_x_9248) ;  /* 0x0000000000c88947 */ /* 0x000fec0003800000 */
[----:B------:R-:W-:-:S13]  /*6d4e0*/  ISETP.GT.AND P0, PT, R13, 0x7fefffff, PT ;  /* 0x7fefffff0d00780c */ /* 0x000fda0003f04270 */
[----:B------:R-:W-:Y:S05]  /*6d4f0*/  @P0 BRA `(.L_x_9249) ;  /* 0x0000000000bc0947 */ /* 0x000fea0003800000 */
[----:B------:R-:W0:Y:S01]  /*6d500*/  DMUL R12, R12, 8.11296384146066816958e+31 ;  /* 0x469000000c0c7828 */ /* 0x000e220000000000 */
[----:B------:R-:W-:Y:S01]  /*6d510*/  IMAD.MOV.U32 R8, RZ, RZ, RZ ;  /* 0x000000ffff087224 */ /* 0x000fe200078e00ff */
[----:B0-----:R-:W0:Y:S01]  /*6d520*/  MUFU.RSQ64H R9, R13 ;  /* 0x0000000d00097308 */ /* 0x001e220000001c00 */
[----:B------:R-:W-:Y:S01]  /*6d530*/  IMAD.MOV.U32 R18, RZ, RZ, 0x0 ;  /* 0x00000000ff127424 */ /* 0x000fe200078e00ff */
[----:B------:R-:W-:-:S15]  /*6d540*/  MOV R19, 0x3fd80000 ;  /* 0x3fd8000000137802 */ /* 0x000fde0000000f00 */
[----:B------:R-:W-:-:S15]  /*6d550*/  NOP ;  /* 0x0000000000007918 */ /* 0x000fde0000000000 */
[----:B------:R-:W-:-:S15]  /*6d560*/  NOP ;  /* 0x0000000000007918 */ /* 0x000fde0000000000 */
[----:B------:R-:W-:-:S15]  /*6d570*/  NOP ;  /* 0x0000000000007918 */ /* 0x000fde0000000000 */
        /* <DEDUP_REMOVED lines=26> */
[----:B0-----:R-:W-:-:S15]  /*6d720*/  VIADD R11, R11, 0xfff00000 ;  /* 0xfff000000b0b7836 */ /* 0x001fde0000000000 */
[----:B------:R-:W-:-:S15]  /*6d730*/  NOP ;  /* 0x0000000000007918 */ /* 0x000fde0000000000 */
[----:B------:R-:W-:-:S15]  /*6d740*/  NOP ;  /* 0x0000000000007918 */ /* 0x000fde0000000000 */
[----:B------:R-:W-:-:S15]  /*6d750*/  NOP ;  /* 0x0000000000007918 */ /* 0x000fde0000000000 */
[----:B------:R-:W-:-:S02]  /*6d760*/  NOP ;  /* 0x0000000000007918 */ /* 0x000fc40000000000 */
[----:B-1----:R-:W0:-:S15]  /*6d770*/  DFMA R18, R8, -R8, R12 ;  /* 0x800000080812722b */ /* 0x002e1e000000000c */
[----:B------:R-:W-:-:S15]  /*6d780*/  NOP ;  /* 0x0000000000007918 */ /* 0x000fde0000000000 */
[----:B------:R-:W-:-:S15]  /*6d790*/  NOP ;  /* 0x0000000000007918 */ /* 0x000fde0000000000 */
[----:B------:R-:W-:-:S15]  /*6d7a0*/  NOP ;  /* 0x0000000000007918 */ /* 0x000fde0000000000 */
[----:B------:R-:W-:-:S04]  /*6d7b0*/  NOP ;  /* 0x0000000000007918 */ /* 0x000fc80000000000 */
[----:B0-----:R-:W0:Y:S02]  /*6d7c0*/  DFMA R8, R10, R18, R8 ;  /* 0x000000120a08722b */ /* 0x001e240000000008 */
[----:B0-----:R-:W-:Y:S01]  /*6d7d0*/  VIADD R9, R9, 0xfcb00000 ;  /* 0xfcb0000009097836 */ /* 0x001fe20000000000 */
[----:B------:R-:W-:Y:S06]  /*6d7e0*/  BRA `(.L_x_9248) ;  /* 0x0000000000047947 */ /* 0x000fec0003800000 */
.L_x_9249:
[----:B------:R0:W1:Y:S02]  /*6d7f0*/  DADD R8, R12, R12 ;  /* 0x000000000c087229 */ /* 0x000064000000000c */
.L_x_9248:
[----:B------:R-:W-:Y:S05]  /*6d800*/  BSYNC.RECONVERGENT B0 ;  /* 0x0000000000007941 */ /* 0x000fea0003800200 */
.L_x_9246:
[----:B------:R-:W-:-:S04]  /*6d810*/  IMAD.MOV.U32 R15, RZ, RZ, 0x0 ;  /* 0x00000000ff0f7424 */ /* 0x000fc800078e00ff */
[----:B01----:R-:W-:Y:S05]  /*6d820*/  RET.REL.NODEC R14 `(_ZN2at6native18elementwise_kernelILi128ELi4EZNS0_15gpu_kernel_implIZZZNS0_17asinh_kernel_cudaERNS_18TensorIteratorBaseEENKUlvE_clEvENKUlvE_clEvEUlN3c107complexIdEEE_EEvS4_RKT_EUliE_EEviT1_) ;  /* 0xfffff9240ef47950 */ /* 0x003fea0003c3ffff */
.L_x_9250:
        /* <DEDUP_REMOVED lines=13> */
.L_x_14771:


//--------------------- .text._ZN2at6native27unrolled_elementwise_kernelIZZZNS0_17asinh_kernel_cudaERNS_18TensorIteratorBaseEENKUlvE_clEvENKUlvE_clEvEUlN3c107complexIdEEE_St5arrayIPcLm2EELi4E23TrivialOffsetCalculatorILi1EjESE_NS0_6memory12LoadWithCastILi1EEENSF_13StoreWithCastILi1EEEEEviT_T0_T2_T3_T4_T5_ --------------------------
	.section	.text._ZN2at6native27unrolled_elementwise_kernelIZZZNS0_17asinh_kernel_cudaERNS_18TensorIteratorBaseEENKUlvE_clEvENKUlvE_clEvEUlN3c107complexIdEEE_St5arrayIPcLm2EELi4E23TrivialOffsetCalculatorILi1EjESE_NS0_6memory12LoadWithCastILi1EEENSF_13StoreWithCastILi1EEEEEviT_T0_T2_T3_T4_T5_,"ax",@progbits
	.align	128
        .global         _ZN2at6native27unrolled_elementwise_kernelIZZZNS0_17asinh_kernel_cudaERNS_18TensorIteratorBaseEENKUlvE_clEvENKUlvE_clEvEUlN3c107complexIdEEE_St5arrayIPcLm2EELi4E23TrivialOffsetCalculatorILi1EjESE_NS0_6memory12LoadWithCastILi1EEENSF_13StoreWithCastILi1EEEEEviT_T0_T2_T3_T4_T5_
        .type           _ZN2at6native27unrolled_elementwise_kernelIZZZNS0_17asinh_kernel_cudaERNS_18TensorIteratorBaseEENKUlvE_clEvENKUlvE_clEvEUlN3c107complexIdEEE_St5arrayIPcLm2EELi4E23TrivialOffsetCalculatorILi1EjESE_NS0_6memory12LoadWithCastILi1EEENSF_13StoreWithCastILi1EEEEEviT_T0_T2_T3_T4_T5_,@function
        .size           _ZN2at6native27unrolled_elementwise_kernelIZZZNS0_17asinh_kernel_cudaERNS_18TensorIteratorBaseEENKUlvE_clEvENKUlvE_clEvEUlN3c107complexIdEEE_St5arrayIPcLm2EELi4E23TrivialOffsetCalculatorILi1EjESE_NS0_6memory12LoadWithCastILi1EEENSF_13StoreWithCastILi1EEEEEviT_T0_T2_T3_T4_T5_,(.L_x_14773 - _ZN2at6native27unrolled_elementwise_kernelIZZZNS0_17asinh_kernel_cudaERNS_18TensorIteratorBaseEENKUlvE_clEvENKUlvE_clEvEUlN3c107complexIdEEE_St5arrayIPcLm2EELi4E23TrivialOffsetCalculatorILi1EjESE_NS0_6memory12LoadWithCastILi1EEENSF_13StoreWithCastILi1EEEEEviT_T0_T2_T3_T4_T5_)
        .other          _ZN2at6native27unrolled_elementwise_kernelIZZZNS0_17asinh_kernel_cudaERNS_18TensorIteratorBaseEENKUlvE_clEvENKUlvE_clEvEUlN3c107complexIdEEE_St5arrayIPcLm2EELi4E23TrivialOffsetCalculatorILi1EjESE_NS0_6memory12LoadWithCastILi1EEENSF_13StoreWithCastILi1EEEEEviT_T0_T2_T3_T4_T5_,@"STO_CUDA_ENTRY STV_DEFAULT"
_ZN2at6native27unrolled_elementwise_kernelIZZZNS0_17asinh_kernel_cudaERNS_18TensorIteratorBaseEENKUlvE_clEvENKUlvE_clEvEUlN3c107complexIdEEE_St5arrayIPcLm2EELi4E23TrivialOffsetCalculatorILi1EjESE_NS0_6memory12LoadWithCastILi1EEENSF_13StoreWithCastILi1EEEEEviT_T0_T2_T3_T4_T5_:
.text._ZN2at6native27unrolled_elementwise_kernelIZZZNS0_17asinh_kernel_cudaERNS_18TensorIteratorBaseEENKUlvE_clEvENKUlvE_clEvEUlN3c107complexIdEEE_St5arrayIPcLm2EELi4E23TrivialOffsetCalculatorILi1EjESE_NS0_6memory12LoadWithCastILi1EEENSF_13StoreWithCastILi1EEEEEviT_T0_T2_T3_T4_T5_:
        /* <DEDUP_REMOVED lines=8> */
[----:B------:R-:W-:Y:S01]  /*0080*/  CS2R R28, SRZ ;  /* 0x00000000001c7805 */ /* 0x000fe2000001ff00 */
        /* <DEDUP_REMOVED lines=26> */
.L_x_9257:
[----:B------:R-:W2:Y:S01]  /*0230*/  LDG.E.U8 R2, desc[UR36][R2.64] ;  /* 0x0000002402027981 */ /* 0x000ea2000c1e1100 */
[----:B------:R-:W-:Y:S01]  /*0240*/  CS2R R30, SRZ ;  /* 0x00000000001e7805 */ /* 0x000fe2000001ff00 */
[----:B--2---:R0:W1:Y:S02]  /*0250*/  I2F.F64.U16 R28, R2 ;  /* 0x00000002001c7312 */ /* 0x0040640000101800 */
[----:B01----:R-:W-:Y:S05]  /*0260*/  BRA `(.L_x_9259) ;  /* 0x0000000c00d87947 */ /* 0x003fea0003800000 */
.L_x_9256:
        /* <DEDUP_REMOVED lines=10> */
.L_x_9261:
[----:B------:R-:W2:Y:S01]  /*0310*/  LDG.E R2, desc[UR36][R2.64] ;  /* 0x0000002402027981 */ /* 0x000ea2000c1e1900 */
[----:B------:R-:W-:Y:S01]  /*0320*/  CS2R R30, SRZ ;  /* 0x00000000001e7805 */ /* 0x000fe2000001ff00 */
[----:B--2---:R0:W1:Y:S02]  /*0330*/  I2F.F64 R28, R2 ;  /* 0x00000002001c7312 */ /* 0x0040640000201c00 */
[----:B01----:R-:W-:Y:S05]  /*0340*/  BRA `(.L_x_9259) ;  /* 0x0000000c00a07947 */ /* 0x003fea0003800000 */
.L_x_9260:
[----:B------:R-:W2:Y:S01]  /*0350*/  LDG.E.U16 R2, desc[UR36][R2.64] ;  /* 0x0000002402027981 */ /* 0x000ea2000c1e1500 */
[----:B------:R-:W-:Y:S01]  /*0360*/  CS2R R30, SRZ ;  /* 0x00000000001e7805 */ /* 0x000fe2000001ff00 */
[----:B--2---:R0:W1:Y:S02]  /*0370*/  I2F.F64.S16 R28, R2 ;  /* 0x00000002001c7312 */ /* 0x0040640000101c00 */
[----:B01----:R-:W-:Y:S05]  /*0380*/  BRA `(.L_x_9259) ;  /* 0x0000000c00907947 */ /* 0x003fea0003800000 */
.L_x_9255:
        /* <DEDUP_REMOVED lines=11> */
.L_x_9263:
[----:B------:R-:W2:Y:S01]  /*0440*/  LDG.E.U16 R0, desc[UR36][R2.64] ;  /* 0x0000002402007981 */ /* 0x000ea2000c1e1500 */
[----:B------:R-:W-:Y:S01]  /*0450*/  CS2R R30, SRZ ;  /* 0x00000000001e7805 */ /* 0x000fe2000001ff00 */
[----:B--2---:R-:W-:-:S05]  /*0460*/  HADD2.F32 R0, -RZ, R0.H0_H0 ;  /* 0x20000000ff007230 */ /* 0x004fca0000004100 */
[----:B------:R-:W-:-:S04]  /*0470*/  FMUL.FTZ R0, R0, 1 ;  /* 0x3f80000000007820 */ /* 0x000fc80000410000 */
[----:B------:R1:W2:Y:S02]  /*0480*/  F2F.F64.F32 R28, R0 ;  /* 0x00000000001c7310 */ /* 0x0002a40000201800 */
[----:B-12---:R-:W-:Y:S05]  /*0490*/  BRA `(.L_x_9259) ;  /* 0x0000000c004c7947 */ /* 0x006fea0003800000 */
.L_x_9262:
        /* <DEDUP_REMOVED lines=16> */
.L_x_9265:
        /* <DEDUP_REMOVED lines=12> */
.L_x_9264:
[----:B------:R0:W5:Y:S01]  /*0660*/  LDG.E.64 R28, desc[UR36][R2.64] ;  /* 0x00000024021c7981 */ /* 0x000162000c1e1b00 */
[----:B------:R-:W-:Y:S01]  /*0670*/  CS2R R30, SRZ ;  /* 0x00000000001e7805 */ /* 0x000fe2000001ff00 */
[----:B------:R-:W-:Y:S06]  /*0680*/  BRA `(.L_x_9259) ;  /* 0x0000000800d07947 */ /* 0x000fec0003800000 */
.L_x_9254:
        /* <DEDUP_REMOVED lines=14> */
.L_x_9268:
[----:B------:R1:W5:Y:S01]  /*0770*/  LDG.E.128 R28, desc[UR36][R2.64] ;  /* 0x00000024021c7981 */ /* 0x000362000c1e1d00 */
[----:B------:R-:W-:Y:S05]  /*0780*/  BRA `(.L_x_9259) ;  /* 0x0000000800907947 */ /* 0x000fea0003800000 */
.L_x_9267:
        /* <DEDUP_REMOVED lines=28> */
.L_x_9270:
[----:B------:R-:W2:Y:S01]  /*0950*/  LDG.E.U8 R2, desc[UR36][R2.64] ;  /* 0x0000002402027981 */ /* 0x000ea2000c1e1100 */
[----:B------:R-:W-:Y:S01]  /*0960*/  CS2R R30, SRZ ;  /* 0x00000000001e7805 */ /* 0x000fe2000001ff00 */
[C---:B--2---:R-:W-:Y:S01]  /*0970*/  IMAD.SHL.U32 R4, R2.reuse, 0x2000000, RZ ;  /* 0x0200000002047824 */ /* 0x044fe200078e00ff */
[----:B------:R-:W-:-:S04]  /*0980*/  SHF.L.U32 R5, R2, 0x8, RZ ;  /* 0x0000000802057819 */ /* 0x000fc800000006ff */
        /* <DEDUP_REMOVED lines=11> */
.L_x_9269:
[----:B------:R-:W2:Y:S01]  /*0a40*/  LDG.E.U16 R0, desc[UR36][R2.64] ;  /* 0x0000002402007981 */ /* 0x000ea2000c1e1500 */
[----:B------:R-:W-:Y:S01]  /*0a50*/  CS2R R30, SRZ ;  /* 0x00000000001e7805 */ /* 0x000fe2000001ff00 */
[----:B--2---:R-:W-:-:S04]  /*0a60*/  IMAD.U32 R0, R0, 0x10000, RZ ;  /* 0x0001000000007824 */ /* 0x004fc800078e00ff */
[----:B------:R-:W-:-:S04]  /*0a70*/  FMUL.FTZ R0, R0, 1 ;  /* 0x3f80000000007820 */ /* 0x000fc80000410000 */
[----:B------:R2:W3:Y:S02]  /*0a80*/  F2F.F64.F32 R28, R0 ;  /* 0x00000000001c7310 */ /* 0x0004e40000201800 */
[----:B--23--:R-:W-:Y:S05]  /*0a90*/  BRA `(.L_x_9259) ;  /* 0x0000000400cc7947 */ /* 0x00cfea0003800000 */
.L_x_9266:
        /* <DEDUP_REMOVED lines=12> */
.L_x_9273:
        /* <DEDUP_REMOVED lines=22> */
.L_x_9275:
[----:B------:R-:W-:Y:S05]  /*0cc0*/  BSYNC.RECONVERGENT B0 ;  /* 0x0000000000007941 */ /* 0x000fea0003800200 */
.L_x_9274:
[----:B------:R-:W-:Y:S01]  /*0cd0*/  IMAD.SHL.U32 R0, R0, 0x100000, RZ ;  /* 0x0010000000007824 */ /* 0x000fe200078e00ff */
[----:B------:R-:W-:-:S04]  /*0ce0*/  LEA R2, R2, 0x3b800000, 0x17 ;  /* 0x3b80000002027811 */ /* 0x000fc800078eb8ff */
[----:B------:R-:W-:-:S05]  /*0cf0*/  LOP3.LUT R0, R2, R0, R7, 0xfe, !PT ;  /* 0x0000000002007212 */ /* 0x000fca00078efe07 */
[----:B------:R-:W-:-:S04]  /*0d00*/  FMUL.FTZ R0, R0, 1 ;  /* 0x3f80000000007820 */ /* 0x000fc80000410000 */
[----:B------:R4:W0:Y:S02]  /*0d10*/  F2F.F64.F32 R28, R0 ;  /* 0x00000000001c7310 */ /* 0x0008240000201800 */
[----:B0---4-:R-:W-:Y:S05]  /*0d20*/  BRA `(.L_x_9259) ;  /* 0x0000000400287947 */ /* 0x011fea0003800000 */
.L_x_9272:
        /* <DEDUP_REMOVED lines=22> */
.L_x_9277:
[----:B------:R-:W-:Y:S05]  /*0e90*/  BSYNC.RECONVERGENT B0 ;  /* 0x0000000000007941 */ /* 0x000fea0003800200 */
.L_x_9276:
[----:B------:R-:W-:Y:S01]  /*0ea0*/  IMAD.SHL.U32 R0, R0, 0x200000, RZ ;  /* 0x0020000000007824 */ /* 0x000fe200078e00ff */
[----:B------:R-:W-:-:S04]  /*0eb0*/  LEA R2, R2, 0x37800000, 0x17 ;  /* 0x3780000002027811 */ /* 0x000fc800078eb8ff */
[----:B------:R-:W-:-:S05]  /*0ec0*/  LOP3.LUT R0, R2, R0, R7, 0xfe, !PT ;  /* 0x0000000002007212 */ /* 0x000fca00078efe07 */
[----:B------:R-:W-:-:S04]  /*0ed0*/  FMUL.FTZ R0, R0, 1 ;  /* 0x3f80000000007820 */ /* 0x000fc80000410000 */
[----:B------:R4:W0:Y:S02]  /*0ee0*/  F2F.F64.F32 R28, R0 ;  /* 0x00000000001c7310 */ /* 0x0008240000201800 */
[----:B0---4-:R-:W-:Y:S05]  /*0ef0*/  BRA `(.L_x_9259) ;  /* 0x0000000000b47947 */ /* 0x011fea0003800000 */
.L_x_9271:
[----:B------:R-:W-:-:S09]  /*0f00*/  UISETP.NE.AND UP0, UPT, UR4, 0x1c, UPT ;  /* 0x0000001c0400788c */ /* 0x000fd2000bf05270 */
[----:B------:R-:W-:Y:S05]  /*0f10*/  BRA.U !UP0, `(.L_x_9278) ;  /* 0x0000000108a07547 */ /* 0x000fea000b800000 */
[----:B------:R-:W-:-:S09]  /*0f20*/  UISETP.NE.AND UP0, UPT, UR4, 0x1d, UPT ;  /* 0x0000001d0400788c */ /* 0x000fd2000bf05270 */
[----:B------:R-:W-:Y:S05]  /*0f30*/  BRA.U !UP0, `(.L_x_9279) ;  /* 0x0000000108887547 */ /* 0x000fea000b800000 */
[----:B------:R-:W-:-:S09]  /*0f40*/  UISETP.NE.AND UP0, UPT, UR4, 0x2c, UPT ;  /* 0x0000002c0400788c */ /* 0x000fd2000bf05270 */
[----:B------:R-:W-:Y:S05]  /*0f50*/  BRA.U !UP0, `(.L_x_9280) ;  /* 0x00000001084c7547 */ /* 0x000fea000b800000 */
.L_x_9258:
        /* <DEDUP_REMOVED lines=16> */
.L_x_9281:
[----:B------:R-:W-:Y:S02]  /*1060*/  CS2R R28, SRZ ;  /* 0x00000000001c7805 */ /* 0x000fe4000001ff00 */
[----:B------:R-:W-:Y:S01]  /*1070*/  CS2R R30, SRZ ;  /* 0x00000000001e7805 */ /* 0x000fe2000001ff00 */
[----:B------:R-:W-:Y:S06]  /*1080*/  BRA `(.L_x_9259) ;  /* 0x0000000000507947 */ /* 0x000fec0003800000 */
.L_x_9280:
[----:B------:R-:W2:Y:S01]  /*1090*/  LDG.E.U8 R0, desc[UR36][R2.64] ;  /* 0x0000002402007981 */ /* 0x000ea2000c1e1100 */
[----:B------:R-:W-:Y:S01]  /*10a0*/  CS2R R30, SRZ ;  /* 0x00000000001e7805 */ /* 0x000fe2000001ff00 */
[----:B------:R-:W-:Y:S02]  /*10b0*/  IMAD.MOV.U32 R28, RZ, RZ, 0x0 ;  /* 0x00000000ff1c7424 */ /* 0x000fe400078e00ff */
        /* <DEDUP_REMOVED lines=10> */
.L_x_9279:
[----:B------:R-:W2:Y:S01]  /*1160*/  LDG.E.64 R28, desc[UR36][R2.64] ;  /* 0x00000024021c7981 */ /* 0x000ea2000c1e1b00 */
[----:B------:R-:W-:Y:S01]  /*1170*/  CS2R R30, SRZ ;  /* 0x00000000001e7805 */ /* 0x000fe2000001ff00 */
[----:B--2---:R-:W4:Y:S02]  /*1180*/  I2F.F64.U64 R28, R28 ;  /* 0x0000001c001c7312 */ /* 0x004f240000301800 */
[----:B----4-:R-:W-:Y:S05]  /*1190*/  BRA `(.L_x_9259) ;  /* 0x00000000000c7947 */ /* 0x010fea0003800000 */
.L_x_9278:
[----:B------:R-:W2:Y:S01]  /*11a0*/  LDG.E R2, desc[UR36][R2.64] ;  /* 0x0000002402027981 */ /* 0x000ea2000c1e1900 */
[----:B------:R-:W-:Y:S01]  /*11b0*/  CS2R R30, SRZ ;  /* 0x00000000001e7805 */ /* 0x000fe2000001ff00 */
[----:B--2---:R2:W3:Y:S06]  /*11c0*/  I2F.F64.U32 R28, R2 ;  /* 0x00000002001c7312 */ /* 0x0044ec0000201800 */
.L_x_9259:
[----:B------:R-:W-:Y:S05]  /*11d0*/  BSYNC.RECONVERGENT B7 ;  /* 0x0000000000077941 */ /* 0x000fea0003800200 */
.L_x_9253:
[----:B------:R-:W-:-:S07]  /*11e0*/  VIADD R33, R38, 0x80 ;  /* 0x0000008026217836 */ /* 0x000fce0000000000 */
.L_x_9252:
[----:B------:R-:W-:Y:S05]  /*11f0*/  BSYNC.RECONVERGENT B6 ;  /* 0x0000000000067941 */ /* 0x000fea0003800200 */
.L_x_9251:
[----:B------:R-:W-:Y:S01]  /*1200*/  ISETP.GE.AND P0, PT, R33, R56, PT ;  /* 0x000000382100720c */ /* 0x000fe20003f06270 */
[----:B------:R-:W-:Y:S01]  /*1210*/  BSSY.RECONVERGENT B6, `(.L_x_9282) ;  /* 0x0000116000067945 */ /* 0x000fe20003800200 */
[----:B------:R-:W-:Y:S02]  /*1220*/  CS2R R18, SRZ ;  /* 0x0000000000127805 */ /* 0x000fe4000001ff00 */
[----:B------:R-:W-:-:S09]  /*1230*/  CS2R R16, SRZ ;  /* 0x0000000000107805 */ /* 0x000fd2000001ff00 */
        /* <DEDUP_REMOVED lines=21> */
[----:B--2---:R1:W2:Y:S02]  /*1390*/  I2F.F64.S16 R16, R2 ;  /* 0x0000000200107312 */ /* 0x0042a40000101c00 */
[----:B-12---:R-:W-:Y:S05]  /*13a0*/  BRA `(.L_x_9290) ;  /* 0x0000000c00e87947 */ /* 0x006fea0003800000 */
.L_x_9288:
[----:B------:R-:W2:Y:S01]  /*13b0*/  LDG.E.U8 R2, desc[UR36][R2.64] ;  /* 0x0000002402027981 */ /* 0x000ea2000c1e1100 */
[----:B------:R-:W-:Y:S01]  /*13c0*/  CS2R R18, SRZ ;  /* 0x0000000000127805 */ /* 0x000fe2000001ff00 */
[----:B--2---:R1:W2:Y:S02]  /*13d0*/  I2F.F64.U16 R16, R2 ;  /* 0x0000000200107312 */ /* 0x0042a40000101800 */
[----:B-12---:R-:W-:Y:S05]  /*13e0*/  BRA `(.L_x_9290) ;  /* 0x0000000c00d87947 */ /* 0x006fea0003800000 */
.L_x_9287:
        /* <DEDUP_REMOVED lines=8> */
[----:B--2---:R-:W1:Y:S02]  /*1470*/  I2F.F64.S64 R16, R16 ;  /* 0x0000001000107312 */ /* 0x004e640000301c00 */
[----:B-1----:R-:W-:Y:S05]  /*1480*/  BRA `(.L_x_9290) ;  /* 0x0000000c00b07947 */ /* 0x002fea0003800000 */
.L_x_9292:
[----:B------:R-:W2:Y:S01]  /*1490*/  LDG.E R2, desc[UR36][R2.64] ;  /* 0x0000002402027981 */ /* 0x000ea2000c1e1900 */
[----:B------:R-:W-:Y:S01]  /*14a0*/  CS2R R18, SRZ ;  /* 0x0000000000127805 */ /* 0x000fe2000001ff00 */
[----:B--2---:R1:W2:Y:S02]  /*14b0*/  I2F.F64 R16, R2 ;  /* 0x0000000200107312 */ /* 0x0042a40000201c00 */
[----:B-12---:R-:W-:Y:S05]  /*14c0*/  BRA `(.L_x_9290) ;  /* 0x0000000c00a07947 */ /* 0x006fea0003800000 */
.L_x_9291:
[----:B------:R-:W2:Y:S01]  /*14d0*/  LDG.E.U16 R2, desc[UR36][R2.64] ;  /* 0x0000002402027981 */ /* 0x000ea2000c1e1500 */
[----:B------:R-:W-:Y:S01]  /*14e0*/  CS2R R18, SRZ ;  /* 0x0000000000127805 */ /* 0x000fe2000001ff00 */
[----:B--2---:R1:W2:Y:S02]  /*14f0*/  I2F.F64.S16 R16, R2 ;  /* 0x0000000200107312 */ /* 0x0042a40000101c00 */
[----:B-12---:R-:W-:Y:S05]  /*1500*/  BRA `(.L_x_9290) ;  /* 0x0000000c00907947 */ /* 0x006fea0003800000 */
.L_x_9286:
        /* <DEDUP_REMOVED lines=11> */
.L_x_9294:
[----:B------:R-:W2:Y:S01]  /*15c0*/  LDG.E.U16 R0, desc[UR36][R2.64] ;  /* 0x0000002402007981 */ /* 0x000ea2000c1e1500 */
[----:B------:R-:W-:Y:S01]  /*15d0*/  CS2R R18, SRZ ;  /* 0x0000000000127805 */ /* 0x000fe2000001ff00 */
[----:B--2---:R-:W-:-:S05]  /*15e0*/  HADD2.F32 R0, -RZ, R0.H0_H0 ;  /* 0x20000000ff007230 */ /* 0x004fca0000004100 */
[----:B------:R-:W-:-:S04]  /*15f0*/  FMUL.FTZ R0, R0, 1 ;  /* 0x3f80000000007820 */ /* 0x000fc80000410000 */
[----:B------:R0:W1:Y:S02]  /*1600*/  F2F.F64.F32 R16, R0 ;  /* 0x0000000000107310 */ /* 0x0000640000201800 */
[----:B01----:R-:W-:Y:S05]  /*1610*/  BRA `(.L_x_9290) ;  /* 0x0000000c004c7947 */ /* 0x003fea0003800000 */
.L_x_9293:
        /* <DEDUP_REMOVED lines=9> */
[----:B------:R-:W0:-:S15]  /*16b0*/  F2F.F64.F32 R16, R16 ;  /* 0x0000001000107310 */ /* 0x000e1e0000201800 */
[----:B------:R-:W-:-:S15]  /*16c0*/  NOP ;  /* 0x0000000000007918 */ /* 0x000fde0000000000 */
[----:B------:R-:W-:-:S15]  /*16d0*/  NOP ;  /* 0x0000000000007918 */ /* 0x000fde0000000000 */
[----:B------:R-:W-:-:S15]  /*16e0*/  NOP ;  /* 0x0000000000007918 */ /* 0x000fde0000000000 */
[----:B------:R-:W-:-:S04]  /*16f0*/  NOP ;  /* 0x0000000000007918 */ /* 0x000fc80000000000 */
[----:B------:R-:W1:Y:S02]  /*1700*/  F2F.F64.F32 R18, R18 ;  /* 0x0000001200127310 */ /* 0x000e640000201800 */
[----:B01----:R-:W-:Y:S05]  /*1710*/  BRA `(.L_x_9290) ;  /* 0x0000000c000c7947 */ /* 0x003fea0003800000 */
.L_x_9296:
[----:B------:R-:W2:Y:S02]  /*1720*/  LDG.E R2, desc[UR36][R2.64] ;  /* 0x0000002402027981 */ /* 0x000ea4000c1e1900 */
[----:B--2---:R-:W-:-:S05]  /*1730*/  HADD2.F32 R0, -RZ, R2.H0_H0 ;  /* 0x20000002ff007230 */ /* 0x004fca0000004100 */
[----:B------:R-:W-:Y:S01]  /*1740*/  FMUL.FTZ R16, R0, 1 ;  /* 0x3f80000000107820 */ /* 0x000fe20000410000 */
[----:B------:R-:W-:-:S05]  /*1750*/  HADD2.F32 R0, -RZ, R2.H1_H1 ;  /* 0x30000002ff007230 */ /* 0x000fca0000004100 */
[----:B------:R-:W-:Y:S01]  /*1760*/  FMUL.FTZ R0, R0, 1 ;  /* 0x3f80000000007820 */ /* 0x000fe20000410000 */
[----:B------:R-:W0:-:S15]  /*1770*/  F2F.F64.F32 R16, R16 ;  /* 0x0000001000107310 */ /* 0x000e1e0000201800 */
[----:B------:R-:W-:-:S15]  /*1780*/  NOP ;  /* 0x0000000000007918 */ /* 0x000fde0000000000 */
[----:B------:R-:W-:-:S15]  /*1790*/  NOP ;  /* 0x0000000000007918 */ /* 0x000fde0000000000 */
[----:B------:R-:W-:-:S15]  /*17a0*/  NOP ;  /* 0x0000000000007918 */ /* 0x000fde0000000000 */
[----:B------:R-:W-:-:S04]  /*17b0*/  NOP ;  /* 0x0000000000007918 */ /* 0x000fc80000000000 */
[----:B------:R1:W2:Y:S02]  /*17c0*/  F2F.F64.F32 R18, R0 ;  /* 0x0000000000127310 */ /* 0x0002a40000201800 */
[----:B012---:R-:W-:Y:S05]  /*17d0*/  BRA `(.L_x_9290) ;  /* 0x0000000800dc7947 */ /* 0x007fea0003800000 */
.L_x_9295:
[----:B------:R0:W5:Y:S01]  /*17e0*/  LDG.E.64 R16, desc[UR36][R2.64] ;  /* 0x0000002402107981 */ /* 0x000162000c1e1b00 */
[----:B------:R-:W-:Y:S01]  /*17f0*/  CS2R R18, SRZ ;  /* 0x0000000000127805 */ /* 0x000fe2000001ff00 */
[----:B------:R-:W-:Y:S06]  /*1800*/  BRA `(.L_x_9290) ;  /* 0x0000000800d07947 */ /* 0x000fec0003800000 */
.L_x_9285:
        /* <DEDUP_REMOVED lines=14> */
.L_x_9299:
[----:B------:R4:W5:Y:S01]  /*18f0*/  LDG.E.128 R16, desc[UR36][R2.64] ;  /* 0x0000002402107981 */ /* 0x000962000c1e1d00 */
[----:B------:R-:W-:Y:S05]  /*1900*/  BRA `(.L_x_9290) ;  /* 0x0000000800907947 */ /* 0x000fea0003800000 */
.L_x_9298:
        /* <DEDUP_REMOVED lines=26> */
[----:B------:R4:W0:Y:S02]  /*1ab0*/  F2F.F64.F32 R16, R5 ;  /* 0x0000000500107310 */ /* 0x0008240000201800 */
[----:B0---4-:R-:W-:Y:S05]  /*1ac0*/  BRA `(.L_x_9290) ;  /* 0x0000000800207947 */ /* 0x011fea0003800000 */
.L_x_9301:
        /* <DEDUP_REMOVED lines=13> */
[----:B------:R4:W0:Y:S02]  /*1ba0*/  F2F.F64.F32 R16, R0 ;  /* 0x0000000000107310 */ /* 0x0008240000201800 */
[----:B0---4-:R-:W-:Y:S05]  /*1bb0*/  BRA `(.L_x_9290) ;  /* 0x0000000400e47947 */ /* 0x011fea0003800000 */
.L_x_9300:
[----:B------:R-:W2:Y:S01]  /*1bc0*/  LDG.E.U16 R0, desc[UR36][R2.64] ;  /* 0x0000002402007981 */ /* 0x000ea2000c1e1500 */
[----:B------:R-:W-:Y:S01]  /*1bd0*/  CS2R R18, SRZ ;  /* 0x0000000000127805 */ /* 0x000fe2000001ff00 */
[----:B--2---:R-:W-:-:S04]  /*1be0*/  IMAD.U32 R0, R0, 0x10000, RZ ;  /* 0x0001000000007824 */ /* 0x004fc800078e00ff */
[----:B------:R-:W-:-:S04]  /*1bf0*/  FMUL.FTZ R0, R0, 1 ;  /* 0x3f80000000007820 */ /* 0x000fc80000410000 */
[----:B------:R4:W0:Y:S02]  /*1c00*/  F2F.F64.F32 R16, R0 ;  /* 0x0000000000107310 */ /* 0x0008240000201800 */
[----:B0---4-:R-:W-:Y:S05]  /*1c10*/  BRA `(.L_x_9290) ;  /* 0x0000000400cc7947 */ /* 0x011fea0003800000 */
.L_x_9297:
        /* <DEDUP_REMOVED lines=12> */
.L_x_9304:
        /* <DEDUP_REMOVED lines=22> */
.L_x_9306:
[----:B------:R-:W-:Y:S05]  /*1e40*/  BSYNC.RECONVERGENT B0 ;  /* 0x0000000000007941 */ /* 0x000fea0003800200 */
.L_x_9305:
[----:B------:R-:W-:Y:S01]  /*1e50*/  IMAD.SHL.U32 R0, R0, 0x100000, RZ ;  /* 0x0010000000007824 */ /* 0x000fe200078e00ff */
[----:B------:R-:W-:-:S04]  /*1e60*/  LEA R2, R2, 0x3b800000, 0x17 ;  /* 0x3b80000002027811 */ /* 0x000fc800078eb8ff */
[----:B------:R-:W-:-:S05]  /*1e70*/  LOP3.LUT R0, R2, R0, R7, 0xfe, !PT ;  /* 0x0000000002007212 */ /* 0x000fca00078efe07 */
[----:B------:R-:W-:-:S04]  /*1e80*/  FMUL.FTZ R0, R0, 1 ;  /* 0x3f80000000007820 */ /* 0x000fc80000410000 */
[----:B------:R4:W0:Y:S02]  /*1e90*/  F2F.F64.F32 R16, R0 ;  /* 0x0000000000107310 */ /* 0x0008240000201800 */
[----:B0---4-:R-:W-:Y:S05]  /*1ea0*/  BRA `(.L_x_9290) ;  /* 0x0000000400287947 */ /* 0x011fea0003800000 */
.L_x_9303:
        /* <DEDUP_REMOVED lines=22> */
.L_x_9308:
[----:B------:R-:W-:Y:S05]  /*2010*/  BSYNC.RECONVERGENT B0 ;  /* 0x0000000000007941 */ /* 0x000fea0003800200 */
.L_x_9307:
[----:B------:R-:W-:Y:S01]  /*2020*/  IMAD.SHL.U32 R0, R0, 0x200000, RZ ;  /* 0x0020000000007824 */ /* 0x000fe200078e00ff */
[----:B------:R-:W-:-:S04]  /*2030*/  LEA R2, R2, 0x37800000, 0x17 ;  /* 0x3780000002027811 */ /* 0x000fc800078eb8ff */
[----:B------:R-:W-:-:S05]  /*2040*/  LOP3.LUT R0, R2, R0, R7, 0xfe, !PT ;  /* 0x0000000002007212 */ /* 0x000fca00078efe07 */
[----:B------:R-:W-:-:S04]  /*2050*/  FMUL.FTZ R0, R0, 1 ;  /* 0x3f80000000007820 */ /* 0x000fc80000410000 */
[----:B------:R4:W0:Y:S02]  /*2060*/  F2F.F64.F32 R16, R0 ;  /* 0x0000000000107310 */ /* 0x0008240000201800 */
[----:B0---4-:R-:W-:Y:S05]  /*2070*/  BRA `(.L_x_9290) ;  /* 0x0000000000b47947 */ /* 0x011fea0003800000 */
.L_x_9302:
[----:B------:R-:W-:-:S09]  /*2080*/  UISETP.NE.AND UP0, UPT, UR4, 0x1c, UPT ;  /* 0x0000001c0400788c */ /* 0x000fd2000bf05270 */
[----:B------:R-:W-:Y:S05]  /*2090*/  BRA.U !UP0, `(.L_x_9309) ;  /* 0x0000000108a07547 */ /* 0x000fea000b800000 */
[----:B------:R-:W-:-:S09]  /*20a0*/  UISETP.NE.AND UP0, UPT, UR4, 0x1d, UPT ;  /* 0x0000001d0400788c */ /* 0x000fd2000bf05270 */
[----:B------:R-:W-:Y:S05]  /*20b0*/  BRA.U !UP0, `(.L_x_9310) ;  /* 0x0000000108887547 */ /* 0x000fea000b800000 */
[----:B------:R-:W-:-:S09]  /*20c0*/  UISETP.NE.AND UP0, UPT, UR4, 0x2c, UPT ;  /* 0x0000002c0400788c */ /* 0x000fd2000bf05270 */
[----:B------:R-:W-:Y:S05]  /*20d0*/  BRA.U UP0, `(.L_x_9289) ;  /* 0x0000000100347547 */ /* 0x000fea000b800000 */
[----:B------:R-:W2:Y:S01]  /*20e0*/  LDG.E.U8 R0, desc[UR36][R2.64] ;  /* 0x0000002402007981 */ /* 0x000ea2000c1e1100 */
[----:B------:R-:W-:Y:S01]  /*20f0*/  CS2R R18, SRZ ;  /* 0x0000000000127805 */ /* 0x000fe2000001ff00 */
        /* <DEDUP_REMOVED lines=11> */
.L_x_9289:
        /* <DEDUP_REMOVED lines=12> */
[----:B---3--:R-:W-:Y:S01]  /*2270*/  IMAD.U32 R10, RZ, RZ, UR8 ;  /* 0x00000008ff0a7e24 */ /* 0x008fe2000f8e00ff */
[----:B-1----:R-:W-:-:S07]  /*2280*/  MOV R11, UR9 ;  /* 0x00000009000b7c02 */ /* 0x002fce0008000f00 */
[----:B------:R-:W-:-:S07]  /*2290*/  LEPC R20, `(.L_x_9311) ;  /* 0x000000001014794e */ /* 0x000fce0000000000 */
[----:B--2--5:R-:W-:Y:S05]  /*22a0*/  CALL.ABS.NOINC R2 ;  /* 0x0000000002007343 */ /* 0x024fea0003c00000 */
.L_x_9311:
[----:B------:R-:W-:Y:S02]  /*22b0*/  CS2R R16, SRZ ;  /* 0x0000000000107805 */ /* 0x000fe4000001ff00 */
[----:B------:R-:W-:Y:S01]  /*22c0*/  CS2R R18, SRZ ;  /* 0x0000000000127805 */ /* 0x000fe2000001ff00 */
[----:B------:R-:W-:Y:S06]  /*22d0*/  BRA `(.L_x_9290) ;  /* 0x00000000001c7947 */ /* 0x000fec0003800000 */
.L_x_9310:
[----:B------:R-:W2:Y:S01]  /*22e0*/  LDG.E.64 R16, desc[UR36][R2.64] ;  /* 0x0000002402107981 */ /* 0x000ea2000c1e1b00 */
[----:B------:R-:W-:Y:S01]  /*22f0*/  CS2R R18, SRZ ;  /* 0x0000000000127805 */ /* 0x000fe2000001ff00 */
[----:B--2---:R-:W1:Y:S02]  /*2300*/  I2F.F64.U64 R16, R16 ;  /* 0x0000001000107312 */ /* 0x004e640000301800 */
[----:B-1----:R-:W-:Y:S05]  /*2310*/  BRA `(.L_x_9290) ;  /* 0x00000000000c7947 */ /* 0x002fea0003800000 */
.L_x_9309:
[----:B------:R-:W2:Y:S01]  /*2320*/  LDG.E R2, desc[UR36][R2.64] ;  /* 0x0000002402027981 */ /* 0x000ea2000c1e1900 */
[----:B------:R-:W-:Y:S01]  /*2330*/  CS2R R18, SRZ ;  /* 0x0000000000127805 */ /* 0x000fe2000001ff00 */
[----:B--2---:R1:W2:Y:S06]  /*2340*/  I2F.F64.U32 R16, R2 ;  /* 0x0000000200107312 */ /* 0x0042ac0000201800 */
.L_x_9290:
[----:B------:R-:W-:Y:S05]  /*2350*/  BSYNC.RECONVERGENT B7 ;  /* 0x0000000000077941 */ /* 0x000fea0003800200 */
.L_x_9284:
[----:B------:R-:W-:-:S07]  /*2360*/  VIADD R33, R33, 0x80 ;  /* 0x0000008021217836 */ /* 0x000fce0000000000 */
.L_x_9283:
[----:B------:R-:W-:Y:S05]  /*2370*/  BSYNC.RECONVERGENT B6 ;  /* 0x0000000000067941 */ /* 0x000fea0003800200 */
.L_x_9282:
[----:B------:R-:W-:Y:S01]  /*2380*/  ISETP.GE.AND P0, PT, R33, R56, PT ;  /* 0x000000382100720c */ /* 0x000fe20003f06270 */
[----:B------:R-:W-:Y:S01]  /*2390*/  BSSY.RECONVERGENT B6, `(.L_x_9312) ;  /* 0x0000116000067945 */ /* 0x000fe20003800200 */
[----:B------:R-:W-:Y:S02]  /*23a0*/  CS2R R26, SRZ ;  /* 0x00000000001a7805 */ /* 0x000fe4000001ff00 */
[----:B------:R-:W-:-:S09]  /*23b0*/  CS2R R24, SRZ ;  /* 0x0000000000187805 */ /* 0x000fd2000001ff00 */
        /* <DEDUP_REMOVED lines=23> */
.L_x_9318:
[----:B------:R-:W2:Y:S01]  /*2530*/  LDG.E.U8 R2, desc[UR36][R2.64] ;  /* 0x0000002402027981 */ /* 0x000ea2000c1e1100 */
[----:B------:R-:W-:Y:S01]  /*2540*/  CS2R R26, SRZ ;  /* 0x00000000001a7805 */ /* 0x000fe2000001ff00 */
[----:B--2---:R0:W1:Y:S02]  /*2550*/  I2F.F64.U16 R24, R2 ;  /* 0x0000000200187312 */ /* 0x0040640000101800 */
[----:B01----:R-:W-:Y:S05]  /*2560*/  BRA `(.L_x_9320) ;  /* 0x0000000c00d87947 */ /* 0x003fea0003800000 */
.L_x_9317:
        /* <DEDUP_REMOVED lines=10> */
.L_x_9322:
[----:B------:R-:W2:Y:S01]  /*2610*/  LDG.E R2, desc[UR36][R2.64] ;  /* 0x0000002402027981 */ /* 0x000ea2000c1e1900 */
[----:B------:R-:W-:Y:S01]  /*2620*/  CS2R R26, SRZ ;  /* 0x00000000001a7805 */ /* 0x000fe2000001ff00 */
[----:B--2---:R0:W1:Y:S02]  /*2630*/  I2F.F64 R24, R2 ;  /* 0x0000000200187312 */ /* 0x0040640000201c00 */
[----:B01----:R-:W-:Y:S05]  /*2640*/  BRA `(.L_x_9320) ;  /* 0x0000000c00a07947 */ /* 0x003fea0003800000 */
.L_x_9321:
[----:B------:R-:W2:Y:S01]  /*2650*/  LDG.E.U16 R2, desc[UR36][R2.64] ;  /* 0x0000002402027981 */ /* 0x000ea2000c1e1500 */
[----:B------:R-:W-:Y:S01]  /*2660*/  CS2R R26, SRZ ;  /* 0x00000000001a7805 */ /* 0x000fe2000001ff00 */
[----:B--2---:R0:W1:Y:S02]  /*2670*/  I2F.F64.S16 R24, R2 ;  /* 0x0000000200187312 */ /* 0x0040640000101c00 */
[----:B01----:R-:W-:Y:S05]  /*2680*/  BRA `(.L_x_9320) ;  /* 0x0000000c00907947 */ /* 0x003fea0003800000 */
.L_x_9316:
        /* <DEDUP_REMOVED lines=11> */
.L_x_9324:
[----:B------:R-:W2:Y:S01]  /*2740*/  LDG.E.U16 R0, desc[UR36][R2.64] ;  /* 0x0000002402007981 */ /* 0x000ea2000c1e1500 */
[----:B------:R-:W-:Y:S01]  /*2750*/  CS2R R26, SRZ ;  /* 0x00000000001a7805 */ /* 0x000fe2000001ff00 */
[----:B--2---:R-:W-:-:S05]  /*2760*/  HADD2.F32 R0, -RZ, R0.H0_H0 ;  /* 0x20000000ff007230 */ /* 0x004fca0000004100 */
[----:B------:R-:W-:-:S04]  /*2770*/  FMUL.FTZ R0, R0, 1 ;  /* 0x3f80000000007820 */ /* 0x000fc80000410000 */
[----:B------:R1:W2:Y:S02]  /*2780*/  F2F.F64.F32 R24, R0 ;  /* 0x0000000000187310 */ /* 0x0002a40000201800 */
[----:B-12---:R-:W-:Y:S05]  /*2790*/  BRA `(.L_x_9320) ;  /* 0x0000000c004c7947 */ /* 0x006fea0003800000 */
.L_x_9323:
        /* <DEDUP_REMOVED lines=16> */
.L_x_9326:
        /* <DEDUP_REMOVED lines=10> */
[----:B------:R2:W4:Y:S02]  /*2940*/  F2F.F64.F32 R26, R0 ;  /* 0x00000000001a7310 */ /* 0x0005240000201800 */
[----:B-12-4-:R-:W-:Y:S05]  /*2950*/  BRA `(.L_x_9320) ;  /* 0x0000000800dc7947 */ /* 0x016fea0003800000 */
.L_x_9325:
[----:B------:R0:W5:Y:S01]  /*2960*/  LDG.E.64 R24, desc[UR36][R2.64] ;  /* 0x0000002402187981 */ /* 0x000162000c1e1b00 */
[----:B------:R-:W-:Y:S01]  /*2970*/  CS2R R26, SRZ ;  /* 0x00000000001a7805 */ /* 0x000fe2000001ff00 */
[----:B------:R-:W-:Y:S06]  /*2980*/  BRA `(.L_x_9320) ;  /* 0x0000000800d07947 */ /* 0x000fec0003800000 */
.L_x_9315:
        /* <DEDUP_REMOVED lines=14> */
.L_x_9329:
[----:B------:R1:W5:Y:S01]  /*2a70*/  LDG.E.128 R24, desc[UR36][R2.64] ;  /* 0x0000002402187981 */ /* 0x000362000c1e1d00 */
[----:B------:R-:W-:Y:S05]  /*2a80*/  BRA `(.L_x_9320) ;  /* 0x0000000800907947 */ /* 0x000fea0003800000 */
.L_x_9328:
        /* <DEDUP_REMOVED lines=28> */
.L_x_9331:
        /* <DEDUP_REMOVED lines=14> */
[----:B--2-4-:R-:W-:Y:S05]  /*2d30*/  BRA `(.L_x_9320) ;  /* 0x0000000400e47947 */ /* 0x014fea0003800000 */
.L_x_9330:
[----:B------:R-:W2:Y:S01]  /*2d40*/  LDG.E.U16 R0, desc[UR36][R2.64] ;  /* 0x0000002402007981 */ /* 0x000ea2000c1e1500 */
[----:B------:R-:W-:Y:S01]  /*2d50*/  CS2R R26, SRZ ;  /* 0x00000000001a7805 */ /* 0x000fe2000001ff00 */
[----:B--2---:R-:W-:-:S04]  /*2d60*/  IMAD.U32 R0, R0, 0x10000, RZ ;  /* 0x0001000000007824 */ /* 0x004fc800078e00ff */
[----:B------:R-:W-:-:S04]  /*2d70*/  FMUL.FTZ R0, R0, 1 ;  /* 0x3f80000000007820 */ /* 0x000fc80000410000 */
[----:B------:R2:W4:Y:S02]  /*2d80*/  F2F.F64.F32 R24, R0 ;  /* 0x0000000000187310 */ /* 0x0005240000201800 */
[----:B--2-4-:R-:W-:Y:S05]  /*2d90*/  BRA `(.L_x_9320) ;  /* 0x0000000400cc7947 */ /* 0x014fea0003800000 */
.L_x_9327:
        /* <DEDUP_REMOVED lines=10> */
[----:B--2---:R0:W1:Y:S02]  /*2e40*/  I2F.F64.U16 R24, R2 ;  /* 0x0000000200187312 */ /* 0x0040640000101800 */
[----:B01----:R-:W-:Y:S05]  /*2e50*/  BRA `(.L_x_9320) ;  /* 0x00000004009c7947 */ /* 0x003fea0003800000 */
.L_x_9334:
        /* <DEDUP_REMOVED lines=22> */
.L_x_9336:
[----:B------:R-:W-:Y:S05]  /*2fc0*/  BSYNC.RECONVERGENT B0 ;  /* 0x0000000000007941 */ /* 0x000fea0003800200 */
.L_x_9335:
[----:B------:R-:W-:Y:S01]  /*2fd0*/  IMAD.SHL.U32 R0, R0, 0x100000, RZ ;  /* 0x0010000000007824 */ /* 0x000fe200078e00ff */
[----:B------:R-:W-:-:S04]  /*2fe0*/  LEA R2, R2, 0x3b800000, 0x17 ;  /* 0x3b80000002027811 */ /* 0x000fc800078eb8ff */
[----:B------:R-:W-:-:S05]  /*2ff0*/  LOP3.LUT R0, R2, R0, R7, 0xfe, !PT ;  /* 0x0000000002007212 */ /* 0x000fca00078efe07 */
[----:B------:R-:W-:-:S04]  /*3000*/  FMUL.FTZ R0, R0, 1 ;  /* 0x3f80000000007820 */ /* 0x000fc80000410000 */
[----:B------:R0:W1:Y:S02]  /*3010*/  F2F.F64.F32 R24, R0 ;  /* 0x0000000000187310 */ /* 0x0000640000201800 */
[----:B01----:R-:W-:Y:S05]  /*3020*/  BRA `(.L_x_9320) ;  /* 0x0000000400287947 */ /* 0x003fea0003800000 */
.L_x_9333:
        /* <DEDUP_REMOVED lines=22> */
.L_x_9338:
[----:B------:R-:W-:Y:S05]  /*3190*/  BSYNC.RECONVERGENT B0 ;  /* 0x0000000000007941 */ /* 0x000fea0003800200 */
.L_x_9337:
[----:B------:R-:W-:Y:S01]  /*31a0*/  IMAD.SHL.U32 R0, R0, 0x200000, RZ ;  /* 0x0020000000007824 */ /* 0x000fe200078e00ff */
[----:B------:R-:W-:-:S04]  /*31b0*/  LEA R2, R2, 0x37800000, 0x17 ;  /* 0x3780000002027811 */ /* 0x000fc800078eb8ff */
[----:B------:R-:W-:-:S05]  /*31c0*/  LOP3.LUT R0, R2, R0, R7, 0xfe, !PT ;  /* 0x0000000002007212 */ /* 0x000fca00078efe07 */
[----:B------:R-:W-:-:S04]  /*31d0*/  FMUL.FTZ R0, R0, 1 ;  /* 0x3f80000000007820 */ /* 0x000fc80000410000 */
[----:B------:R0:W1:Y:S02]  /*31e0*/  F2F.F64.F32 R24, R0 ;  /* 0x0000000000187310 */ /* 0x0000640000201800 */
[----:B01----:R-:W-:Y:S05]  /*31f0*/  BRA `(.L_x_9320) ;  /* 0x0000000000b47947 */ /* 0x003fea0003800000 */
.L_x_9332:
        /* <DEDUP_REMOVED lines=19> */
.L_x_9319:
        /* <DEDUP_REMOVED lines=10> */
[----:B----4-:R-:W-:Y:S01]  /*33d0*/  IMAD.U32 R6, RZ, RZ, UR6 ;  /* 0x00000006ff067e24 */ /* 0x010fe2000f8e00ff */
[----:B------:R-:W-:Y:S01]  /*33e0*/  MOV R7, UR7 ;  /* 0x0000000700077c02 */ /* 0x000fe20008000f00 */
[----:B---3--:R-:W-:Y:S02]  /*33f0*/  IMAD.U32 R10, RZ, RZ, UR8 ;  /* 0x00000008ff0a7e24 */ /* 0x008fe4000f8e00ff */
[----:B-1----:R-:W-:-:S07]  /*3400*/  IMAD.U32 R11, RZ, RZ, UR9 ;  /* 0x00000009ff0b7e24 */ /* 0x002fce000f8e00ff */
[----:B------:R-:W-:-:S07]  /*3410*/  LEPC R20, `(.L_x_9341) ;  /* 0x000000001014794e */ /* 0x000fce0000000000 */
[----:B--2--5:R-:W-:Y:S05]  /*3420*/  CALL.ABS.NOINC R2 ;  /* 0x0000000002007343 */ /* 0x024fea0003c00000 */
.L_x_9341:
[----:B------:R-:W-:Y:S02]  /*3430*/  CS2R R24, SRZ ;  /* 0x0000000000187805 */ /* 0x000fe4000001ff00 */
[----:B------:R-:W-:Y:S01]  /*3440*/  CS2R R26, SRZ ;  /* 0x00000000001a7805 */ /* 0x000fe2000001ff00 */
[----:B------:R-:W-:Y:S06]  /*3450*/  BRA `(.L_x_9320) ;  /* 0x00000000001c7947 */ /* 0x000fec0003800000 */
.L_x_9340:
[----:B------:R-:W2:Y:S01]  /*3460*/  LDG.E.64 R24, desc[UR36][R2.64] ;  /* 0x0000002402187981 */ /* 0x000ea2000c1e1b00 */
[----:B------:R-:W-:Y:S01]  /*3470*/  CS2R R26, SRZ ;  /* 0x00000000001a7805 */ /* 0x000fe2000001ff00 */
[----:B--2---:R-:W0:Y:S02]  /*3480*/  I2F.F64.U64 R24, R24 ;  /* 0x0000001800187312 */ /* 0x004e240000301800 */
[----:B0-----:R-:W-:Y:S05]  /*3490*/  BRA `(.L_x_9320) ;  /* 0x00000000000c7947 */ /* 0x001fea0003800000 */
.L_x_9339:
[----:B------:R-:W2:Y:S01]  /*34a0*/  LDG.E R2, desc[UR36][R2.64] ;  /* 0x0000002402027981 */ /* 0x000ea2000c1e1900 */
[----:B------:R-:W-:Y:S01]  /*34b0*/  CS2R R26, SRZ ;  /* 0x00000000001a7805 */ /* 0x000fe2000001ff00 */
[----:B--2---:R2:W4:Y:S06]  /*34c0*/  I2F.F64.U32 R24, R2 ;  /* 0x0000000200187312 */ /* 0x00452c0000201800 */
.L_x_9320:
[----:B------:R-:W-:Y:S05]  /*34d0*/  BSYNC.RECONVERGENT B7 ;  /* 0x0000000000077941 */ /* 0x000fea0003800200 */
.L_x_9314:
[----:B------:R-:W-:-:S07]  /*34e0*/  VIADD R33, R33, 0x80 ;  /* 0x0000008021217836 */ /* 0x000fce0000000000 */
.L_x_9313:
[----:B------:R-:W-:Y:S05]  /*34f0*/  BSYNC.RECONVERGENT B6 ;  /* 0x0000000000067941 */ /* 0x000fea0003800200 */
.L_x_9312:
        /* <DEDUP_REMOVED lines=25> */
.L_x_9347:
[----:B------:R-:W2:Y:S02]  /*3690*/  LDG.E.U8 R2, desc[UR36][R2.64] ;  /* 0x0000002402027981 */ /* 0x000ea4000c1e1100 */
[----:B--2---:R0:W1:Y:S02]  /*36a0*/  I2F.F64.U16 R20, R2 ;  /* 0x0000000200147312 */ /* 0x0040640000101800 */
[----:B01----:R-:W-:Y:S05]  /*36b0*/  BRA `(.L_x_9343) ;  /* 0x0000000c00947947 */ /* 0x003fea0003800000 */
.L_x_9346:
        /* <DEDUP_REMOVED lines=9> */
.L_x_9350:
[----:B------:R-:W2:Y:S02]  /*3750*/  LDG.E R2, desc[UR36][R2.64] ;  /* 0x0000002402027981 */ /* 0x000ea4000c1e1900 */
[----:B--2---:R0:W1:Y:S02]  /*3760*/  I2F.F64 R20, R2 ;  /* 0x0000000200147312 */ /* 0x0040640000201c00 */
[----:B01----:R-:W-:Y:S05]  /*3770*/  BRA `(.L_x_9343) ;  /* 0x0000000c00647947 */ /* 0x003fea0003800000 */
.L_x_9349:
[----:B------:R-:W2:Y:S02]  /*3780*/  LDG.E.U16 R2, desc[UR36][R2.64] ;  /* 0x0000002402027981 */ /* 0x000ea4000c1e1500 */
[----:B--2---:R0:W1:Y:S02]  /*3790*/  I2F.F64.S16 R20, R2 ;  /* 0x0000000200147312 */ /* 0x0040640000101c00 */
[----:B01----:R-:W-:Y:S05]  /*37a0*/  BRA `(.L_x_9343) ;  /* 0x0000000c00587947 */ /* 0x003fea0003800000 */
.L_x_9345:
        /* <DEDUP_REMOVED lines=10> */
.L_x_9352:
[----:B------:R-:W2:Y:S02]  /*3850*/  LDG.E.U16 R0, desc[UR36][R2.64] ;  /* 0x0000002402007981 */ /* 0x000ea4000c1e1500 */
[----:B--2---:R-:W-:-:S05]  /*3860*/  HADD2.F32 R0, -RZ, R0.H0_H0 ;  /* 0x20000000ff007230 */ /* 0x004fca0000004100 */
[----:B------:R-:W-:-:S04]  /*3870*/  FMUL.FTZ R0, R0, 1 ;  /* 0x3f80000000007820 */ /* 0x000fc80000410000 */
[----:B------:R0:W1:Y:S02]  /*3880*/  F2F.F64.F32 R20, R0 ;  /* 0x0000000000147310 */ /* 0x0000640000201800 */
[----:B01----:R-:W-:Y:S05]  /*3890*/  BRA `(.L_x_9343) ;  /* 0x0000000c001c7947 */ /* 0x003fea0003800000 */
.L_x_9351:
        /* <DEDUP_REMOVED lines=16> */
.L_x_9354:
        /* <DEDUP_REMOVED lines=12> */
.L_x_9353:
[----:B------:R0:W5:Y:S01]  /*3a60*/  LDG.E.64 R20, desc[UR36][R2.64] ;  /* 0x0000002402147981 */ /* 0x000162000c1e1b00 */
[----:B------:R-:W-:Y:S05]  /*3a70*/  BRA `(.L_x_9343) ;  /* 0x0000000800a47947 */ /* 0x000fea0003800000 */
.L_x_9344:
        /* <DEDUP_REMOVED lines=13> */
.L_x_9357:
[----:B------:R0:W5:Y:S01]  /*3b50*/  LDG.E.128 R20, desc[UR36][R2.64] ;  /* 0x0000002402147981 */ /* 0x000162000c1e1d00 */
[----:B------:R-:W-:Y:S05]  /*3b60*/  BRA `(.L_x_9343) ;  /* 0x0000000800687947 */ /* 0x000fea0003800000 */
.L_x_9356:
        /* <DEDUP_REMOVED lines=27> */
.L_x_9359:
        /* <DEDUP_REMOVED lines=12> */
[----:B------:R0:W1:Y:S02]  /*3de0*/  F2F.F64.F32 R20, R0 ;  /* 0x0000000000147310 */ /* 0x0000640000201800 */
[----:B01----:R-:W-:Y:S05]  /*3df0*/  BRA `(.L_x_9343) ;  /* 0x0000000400c47947 */ /* 0x003fea0003800000 */
.L_x_9358:
[----:B------:R-:W2:Y:S02]  /*3e00*/  LDG.E.U16 R0, desc[UR36][R2.64] ;  /* 0x0000002402007981 */ /* 0x000ea4000c1e1500 */
[----:B--2---:R-:W-:-:S04]  /*3e10*/  IMAD.U32 R0, R0, 0x10000, RZ ;  /* 0x0001000000007824 */ /* 0x004fc800078e00ff */
[----:B------:R-:W-:-:S04]  /*3e20*/  FMUL.FTZ R0, R0, 1 ;  /* 0x3f80000000007820 */ /* 0x000fc80000410000 */
[----:B------:R0:W1:Y:S02]  /*3e30*/  F2F.F64.F32 R20, R0 ;  /* 0x0000000000147310 */ /* 0x0000640000201800 */
[----:B01----:R-:W-:Y:S05]  /*3e40*/  BRA `(.L_x_9343) ;  /* 0x0000000400b07947 */ /* 0x003fea0003800000 */
.L_x_9355:
        /* <DEDUP_REMOVED lines=11> */
.L_x_9362:
        /* <DEDUP_REMOVED lines=21> */
.L_x_9364:
[----:B------:R-:W-:Y:S05]  /*4050*/  BSYNC.RECONVERGENT B0 ;  /* 0x0000000000007941 */ /* 0x000fea0003800200 */
.L_x_9363:
[----:B------:R-:W-:Y:S02]  /*4060*/  SHF.L.U32 R0, R0, 0x14, RZ ;  /* 0x0000001400007819 */ /* 0x000fe400000006ff */
[----:B------:R-:W-:-:S04]  /*4070*/  LEA R2, R2, 0x3b800000, 0x17 ;  /* 0x3b80000002027811 */ /* 0x000fc800078eb8ff */
[----:B------:R-:W-:-:S05]  /*4080*/  LOP3.LUT R0, R2, R0, R7, 0xfe, !PT ;  /* 0x0000000002007212 */ /* 0x000fca00078efe07 */
[----:B------:R-:W-:-:S04]  /*4090*/  FMUL.FTZ R0, R0, 1 ;  /* 0x3f80000000007820 */ /* 0x000fc80000410000 */
[----:B------:R0:W1:Y:S02]  /*40a0*/  F2F.F64.F32 R20, R0 ;  /* 0x0000000000147310 */ /* 0x0000640000201800 */
[----:B01----:R-:W-:Y:S05]  /*40b0*/  BRA `(.L_x_9343) ;  /* 0x0000000400147947 */ /* 0x003fea0003800000 */
.L_x_9361:
        /* <DEDUP_REMOVED lines=21> */
.L_x_9366:
[----:B------:R-:W-:Y:S05]  /*4210*/  BSYNC.RECONVERGENT B0 ;  /* 0x0000000000007941 */ /* 0x000fea0003800200 */
.L_x_9365:
[----:B------:R-:W-:Y:S01]  /*4220*/  IMAD.SHL.U32 R0, R0, 0x200000, RZ ;  /* 0x0020000000007824 */ /* 0x000fe200078e00ff */
[----:B------:R-:W-:-:S04]  /*4230*/  LEA R2, R2, 0x37800000, 0x17 ;  /* 0x3780000002027811 */ /* 0x000fc800078eb8ff */
[----:B------:R-:W-:-:S05]  /*4240*/  LOP3.LUT R0, R2, R0, R7, 0xfe, !PT ;  /* 0x0000000002007212 */ /* 0x000fca00078efe07 */
[----:B------:R-:W-:-:S04]  /*4250*/  FMUL.FTZ R0, R0, 1 ;  /* 0x3f80000000007820 */ /* 0x000fc80000410000 */
[----:B------:R0:W1:Y:S02]  /*4260*/  F2F.F64.F32 R20, R0 ;  /* 0x0000000000147310 */ /* 0x0000640000201800 */
[----:B01----:R-:W-:Y:S05]  /*4270*/  BRA `(.L_x_9343) ;  /* 0x0000000000a47947 */ /* 0x003fea0003800000 */
.L_x_9360:
        /* <DEDUP_REMOVED lines=18> */
.L_x_9348:
        /* <DEDUP_REMOVED lines=8> */
[----:B0-----:R-:W-:Y:S01]  /*4420*/  IMAD.U32 R4, RZ, RZ, UR4 ;  /* 0x00000004ff047e24 */ /* 0x001fe2000f8e00ff */
[----:B------:R-:W-:Y:S01]  /*4430*/  MOV R5, UR5 ;  /* 0x0000000500057c02 */ /* 0x000fe20008000f00 */
[----:B----4-:R-:W-:-:S02]  /*4440*/  IMAD.U32 R6, RZ, RZ, UR6 ;  /* 0x00000006ff067e24 */ /* 0x010fc4000f8e00ff */
[----:B------:R-:W-:Y:S02]  /*4450*/  IMAD.U32 R7, RZ, RZ, UR7 ;  /* 0x00000007ff077e24 */ /* 0x000fe4000f8e00ff */
[----:B---3--:R-:W-:Y:S02]  /*4460*/  IMAD.U32 R10, RZ, RZ, UR8 ;  /* 0x00000008ff0a7e24 */ /* 0x008fe4000f8e00ff */
[----:B-1----:R-:W-:-:S07]  /*4470*/  IMAD.U32 R11, RZ, RZ, UR9 ;  /* 0x00000009ff0b7e24 */ /* 0x002fce000f8e00ff */
[----:B------:R-:W-:-:S07]  /*4480*/  LEPC R20, `(.L_x_9369) ;  /* 0x000000001014794e */ /* 0x000fce0000000000 */
[----:B--2--5:R-:W-:Y:S05]  /*4490*/  CALL.ABS.NOINC R2 ;  /* 0x0000000002007343 */ /* 0x024fea0003c00000 */
.L_x_9369:
[----:B------:R-:W-:Y:S01]  /*44a0*/  CS2R R20, SRZ ;  /* 0x0000000000147805 */ /* 0x000fe2000001ff00 */
[----:B------:R-:W-:Y:S06]  /*44b0*/  BRA `(.L_x_9343) ;  /* 0x0000000000147947 */ /* 0x000fec0003800000 */
.L_x_9368:
[----:B------:R-:W2:Y:S02]  /*44c0*/  LDG.E.64 R20, desc[UR36][R2.64] ;  /* 0x0000002402147981 */ /* 0x000ea4000c1e1b00 */
[----:B--2---:R-:W0:Y:S02]  /*44d0*/  I2F.F64.U64 R20, R20 ;  /* 0x0000001400147312 */ /* 0x004e240000301800 */
[----:B0-----:R-:W-:Y:S05]  /*44e0*/  BRA `(.L_x_9343) ;  /* 0x0000000000087947 */ /* 0x001fea0003800000 */
.L_x_9367:
[----:B------:R-:W2:Y:S02]  /*44f0*/  LDG.E R2, desc[UR36][R2.64] ;  /* 0x0000002402027981 */ /* 0x000ea4000c1e1900 */
[----:B--2---:R0:W1:Y:S02]  /*4500*/  I2F.F64.U32 R20, R2 ;  /* 0x0000000200147312 */ /* 0x0040640000201800 */
.L_x_9343:
[----:B------:R-:W-:Y:S05]  /*4510*/  BSYNC.RECONVERGENT B6 ;  /* 0x0000000000067941 */ /* 0x000fea0003800200 */
.L_x_9342:
[----:B------:R-:W-:Y:S01]  /*4520*/  ISETP.GE.AND P0, PT, R38, R56, PT ;  /* 0x000000382600720c */ /* 0x000fe20003f06270 */
[----:B------:R-:W-:Y:S01]  /*4530*/  BSSY.RECONVERGENT B1, `(.L_x_9370) ;  /* 0x00017de000017945 */ /* 0x000fe20003800200 */
[----:B------:R-:W-:Y:S02]  /*4540*/  CS2R R10, SRZ ;  /* 0x00000000000a7805 */ /* 0x000fe4000001ff00 */
[----:B------:R-:W-:-:S09]  /*4550*/  CS2R R8, SRZ ;  /* 0x0000000000087805 */ /* 0x000fd2000001ff00 */
[----:B------:R-:W-:Y:S05]  /*4560*/  @P0 BRA `(.L_x_9371) ;  /* 0x0000017c00680947 */ /* 0x000fea0003800000 */
[----:B-----5:R-:W-:-:S15]  /*4570*/  DSETP.NAN.AND P0, PT, R30, R30, PT ;  /* 0x0000001e1e00722a */ /* 0x020fde0003f08000 */
[----:B------:R-:W-:-:S15]  /*4580*/  NOP ;  /* 0x0000000000007918 */ /* 0x000fde0000000000 */
[----:B------:R-:W-:-:S15]  /*4590*/  NOP ;  /* 0x0000000000007918 */ /* 0x000fde0000000000 */
[----:B------:R-:W-:-:S15]  /*45a0*/  NOP ;  /* 0x0000000000007918 */ /* 0x000fde0000000000 */
[----:B------:R-:W-:-:S04]  /*45b0*/  NOP ;  /* 0x0000000000007918 */ /* 0x000fc80000000000 */
[----:B---3--:R-:W3:-:S15]  /*45c0*/  DSETP.NUM.AND P1, PT, R28, R28, PT ;  /* 0x0000001c1c00722a */ /* 0x008ede0003f27000 */
        /* <DEDUP_REMOVED lines=10> */
[----:B0--3--:R-:W-:Y:S05]  /*4670*/  @!P0 BRA P1, `(.L_x_9372) ;  /* 0x0000000000a88947 */ /* 0x009fea0000800000 */
[----:B------:R-:W0:Y:S02]  /*4680*/  DSETP.NEU.AND P0, PT, R32, +INF , PT ;  /* 0x7ff000002000742a */ /* 0x000e240003f0d000 */
[----:B0-----:R-:W-:Y:S02]  /*4690*/  @!P0 IMAD.MOV.U32 R8, RZ, RZ, R28 ;  /* 0x000000ffff088224 */ /* 0x001fe400078e001c */
[----:B------:R-:W-:-:S15]  /*46a0*/  @!P0 IMAD.MOV.U32 R9, RZ, RZ, R29 ;  /* 0x000000ffff098224 */ /* 0x000fde00078e001d */
[----:B------:R-:W-:-:S15]  /*46b0*/  NOP ;  /* 0x0000000000007918 */ /* 0x000fde0000000000 */
[----:B------:R-:W-:-:S15]  /*46c0*/  NOP ;  /* 0x0000000000007918 */ /* 0x000fde0000000000 */
[----:B------:R-:W-:-:S15]  /*46d0*/  NOP ;  /* 0x0000000000007918 */ /* 0x000fde0000000000 */
[----:B------:R0:W3:Y:S02]  /*46e0*/  @!P0 DADD R10, R30, R30 ;  /* 0x000000001e0a8229 */ /* 0x0000e4000000001e */
[----:B0--3--:R-:W-:Y:S05]  /*46f0*/  @!P0 BRA `(.L_x_9371) ;  /* 0x0000017c00048947 */ /* 0x009fea0003800000 */
        /* <DEDUP_REMOVED lines=8> */
[----:B------:R-:W0:Y:S02]  /*4780*/  DSETP.NEU.AND P0, PT, R30, RZ, PT ;  /* 0x000000ff1e00722a */ /* 0x000e240003f0d000 */
[----:B0-----:R-:W-:Y:S01]  /*4790*/  @!P0 MOV R10, R30 ;  /* 0x0000001e000a8202 */ /* 0x001fe20000000f00 */
[----:B------:R-:W-:-:S15]  /*47a0*/  @!P0 IMAD.MOV.U32 R11, RZ, RZ, R31 ;  /* 0x000000ffff0b8224 */ /* 0x000fde00078e001f */
[----:B------:R-:W-:-:S15]  /*47b0*/  NOP ;  /* 0x0000000000007918 */ /* 0x000fde0000000000 */
[----:B------:R-:W-:-:S15]  /*47c0*/  NOP ;  /* 0x0000000000007918 */ /* 0x000fde0000000000 */
[----:B------:R-:W-:-:S15]  /*47d0*/  NOP ;  /* 0x0000000000007918 */ /* 0x000fde0000000000 */
[----:B------:R-:W-:-:S01]  /*47e0*/  NOP ;  /* 0x0000000000007918 */ /* 0x000fc20000000000 */
[----:B-12-4-:R-:W-:-:S15]  /*47f0*/  @P0 DADD R2, RZ, R28 ;  /* 0x00000000ff020229 */ /* 0x016fde000000001c */
        /* <DEDUP_REMOVED lines=9> */
[----:B------:R-:W-:-:S15]  /*4890*/  @!P0 DADD R8, R28, R28 ;  /* 0x000000001c088229 */ /* 0x000fde000000001c */
        /* <DEDUP_REMOVED lines=8> */
.L_x_9372:
[----:B------:R-:W-:Y:S01]  /*4920*/  IMAD.MOV.U32 R0, RZ, RZ, R33 ;  /* 0x000000ffff007224 */ /* 0x000fe200078e0021 */
[----:B------:R-:W0:Y:S01]  /*4930*/  DSETP.MAX.AND P0, P1, R32, R34, PT ;  /* 0x000000222000722a */ /* 0x000e22000390f000 */
[----:B------:R-:W-:Y:S02]  /*4940*/  IMAD.MOV.U32 R5, RZ, RZ, R35 ;  /* 0x000000ffff057224 */ /* 0x000fe400078e0023 */
[----:B-1--4-:R-:W-:-:S03]  /*4950*/  IMAD.MOV.U32 R3, RZ, RZ, R34 ;  /* 0x000000ffff037224 */ /* 0x012fc600078e0022 */
[----:B0-----:R-:W-:Y:S01]  /*4960*/  FSEL R7, R0, R5, P0 ;  /* 0x0000000500077208 */ /* 0x001fe20000000000 */
[----:B------:R-:W-:Y:S01]  /*4970*/  IMAD.MOV.U32 R0, RZ, RZ, R32 ;  /* 0x000000ffff007224 */ /* 0x000fe200078e0020 */
[----:B------:R-:W-:-:S04]  /*4980*/  @P1 LOP3.LUT R7, R5, 0x80000, RZ, 0xfc, !PT ;  /* 0x0008000005071812 */ /* 0x000fc800078efcff */
[----:B--2---:R-:W-:Y:S01]  /*4990*/  SEL R2, R0, R3, P0 ;  /* 0x0000000300027207 */ /* 0x004fe20000000000 */
[----:B------:R-:W-:-:S15]  /*49a0*/  IMAD.MOV.U32 R3, RZ, RZ, R7 ;  /* 0x000000ffff037224 */ /* 0x000fde00078e0007 */
[----:B------:R-:W-:-:S15]  /*49b0*/  NOP ;  /* 0x0000000000007918 */ /* 0x000fde0000000000 */
[----:B------:R-:W-:-:S15]  /*49c0*/  NOP ;  /* 0x0000000000007918 */ /* 0x000fde0000000000 */
[----:B------:R-:W-:-:S06]  /*49d0*/  NOP ;  /* 0x0000000000007918 */ /* 0x000fcc0000000000 */
        /* <DEDUP_REMOVED lines=67> */
[----:B------:R-:W-:Y:S05]  /*4e10*/  CALL.REL.NOINC `($__internal_20_$__cuda_sm20_div_rn_f64_full) ;  /* 0x00000644001c7944 */ /* 0x000fea0003c00000 */
[----:B------:R-:W-:Y:S02]  /*4e20*/  IMAD.MOV.U32 R8, RZ, RZ, R2 ;  /* 0x000000ffff087224 */ /* 0x000fe400078e0002 */
[----:B------:R-:W-:-:S07]  /*4e30*/  IMAD.MOV.U32 R9, RZ, RZ, R3 ;  /* 0x000000ffff097224 */ /* 0x000fce00078e0003 */
.L_x_9378:
[----:B------:R-:W-:Y:S05]  /*4e40*/  BSYNC.RECONVERGENT B3 ;  /* 0x0000000000037941 */ /* 0x000fea0003800200 */
.L_x_9377:
        /* <DEDUP_REMOVED lines=50> */
[----:B------:R-:W-:Y:S05]  /*5170*/  CALL.REL.NOINC `($__internal_20_$__cuda_sm20_div_rn_f64_full) ;  /* 0x0000064000447944 */ /* 0x000fea0003c00000 */
.L_x_9380:
[----:B------:R-:W-:Y:S05]  /*5180*/  BSYNC.RECONVERGENT B3 ;  /* 0x0000000000037941 */ /* 0x000fea0003800200 */
.L_x_9379:
[----:B------:R-:W-:Y:S01]  /*5190*/  DADD R2, -RZ, |R2| ;  /* 0x00000000ff027229 */ /* 0x000fe20000000502 */
[----:B------:R-:W-:Y:S01]  /*51a0*/  IMAD.MOV.U32 R6, RZ, RZ, RZ ;  /* 0x000000ffff067224 */ /* 0x000fe200078e00ff */
[----:B------:R-:W-:Y:S01]  /*51b0*/  UMOV UR5, 0x7fefffff ;  /* 0x7fefffff00057882 */ /* 0x000fe20000000000 */
[----:B------:R-:W-:Y:S01]  /*51c0*/  UMOV UR4, 0xffffffff ;  /* 0xffffffff00047882 */ /* 0x000fe20000000000 */
[----:B------:R-:W-:Y:S01]  /*51d0*/  UMOV UR6, UR5 ;  /* 0x0000000500067c82 */ /* 0x000fe20008000000 */
[----:B------:R-:W-:Y:S01]  /*51e0*/  IMAD.MOV.U32 R40, RZ, RZ, 0x0 ;  /* 0x00000000ff287424 */ /* 0x000fe200078e00ff */
[----:B------:R-:W-:Y:S01]  /*51f0*/  BSSY.RECONVERGENT B0, `(.L_x_9381) ;  /* 0x000011b000007945 */ /* 0x000fe20003800200 */
[----:B------:R-:W-:Y:S02]  /*5200*/  IMAD.U32 R12, RZ, RZ, UR6 ;  /* 0x00000006ff0c7e24 */ /* 0x000fe4000f8e00ff */
[----:B------:R-:W-:-:S15]  /*5210*/  IMAD.MOV.U32 R41, RZ, RZ, 0x3fd80000 ;  /* 0x3fd80000ff297424 */ /* 0x000fde00078e00ff */
[----:B------:R-:W-:-:S15]  /*5220*/  NOP ;  /* 0x0000000000007918 */ /* 0x000fde0000000000 */
[----:B------:R-:W-:-:S15]  /*5230*/  NOP ;  /* 0x0000000000007918 */ /* 0x000fde0000000000 */
[----:B------:R-:W-:-:S10]  /*5240*/  NOP ;  /* 0x0000000000007918 */ /* 0x000fd40000000000 */
[----:B------:R-:W0:Y:S02]  /*5250*/  DADD R8, -RZ, |R8| ;  /* 0x00000000ff087229 */ /* 0x000e240000000508 */
[----:B0-----:R-:W-:-:S04]  /*5260*/  ISETP.LT.U32.AND P0, PT, R2, R8, PT ;  /* 0x000000080200720c */ /* 0x001fc80003f01070 */
[----:B------:R-:W-:-:S04]  /*5270*/  ISETP.LT.U32.AND.EX P0, PT, R3, R9, PT, P0 ;  /* 0x000000090300720c */ /* 0x000fc80003f01100 */
[----:B------:R-:W-:Y:S02]  /*5280*/  SEL R4, R2, R8, P0 ;  /* 0x0000000802047207 */ /* 0x000fe40000000000 */
[----:B------:R-:W-:Y:S02]  /*5290*/  SEL R5, R3, R9, P0 ;  /* 0x0000000903057207 */ /* 0x000fe40000000000 */
[----:B------:R-:W-:-:S04]  /*52a0*/  ISETP.GT.U32.AND P0, PT, R8, R2, PT ;  /* 0x000000020800720c */ /* 0x000fc80003f04070 */
        /* <DEDUP_REMOVED lines=71> */
[----:B------:R-:W-:-:S15]  /*5720*/  DSETP.NEU.AND P2, PT, R4, RZ, PT ;  /* 0x000000ff0400722a */ /* 0x000fde0003f4d000 */
[----:B------:R-:W-:-:S15]  /*5730*/  NOP ;  /* 0x0000000000007918 */ /* 0x000fde0000000000 */
[----:B------:R-:W-:-:S15]  /*5740*/  NOP ;  /* 0x0000000000007918 */ /* 0x000fde0000000000 */
[----:B------:R-:W-:-:S15]  /*5750*/  NOP ;  /* 0x0000000000007918 */ /* 0x000fde0000000000 */
[----:B------:R-:W-:-:S04]  /*5760*/  NOP ;  /* 0x0000000000007918 */ /* 0x000fc80000000000 */
[----:B-1----:R-:W0:Y:S02]  /*5770*/  DMUL R14, R14, R6 ;  /* 0x000000060e0e7228 */ /* 0x002e240000000000 */
[----:B0-----:R-:W-:Y:S02]  /*5780*/  @!P0 FSEL R5, R3, R15, !P2 ;  /* 0x0000000f03058208 */ /* 0x001fe40005000000 */
[----:B------:R-:W-:Y:S02]  /*5790*/  @!P0 FSEL R4, R2, R14, !P2 ;  /* 0x0000000e02048208 */ /* 0x000fe40005000000 */
[----:B------:R-:W-:Y:S01]  /*57a0*/  ISETP.GT.AND P3, PT, R5, 0xfffff, PT ;  /* 0x000fffff0500780c */ /* 0x000fe20003f64270 */
        /* <DEDUP_REMOVED lines=13> */
[C---:B------:R-:W-:Y:S01]  /*5880*/  LOP3.LUT R2, R5.reuse, 0xfffff, RZ, 0xc0, !PT ;  /* 0x000fffff05027812 */ /* 0x040fe200078ec0ff */
[----:B------:R-:W-:Y:S01]  /*5890*/  UMOV UR4, 0x80000000 ;  /* 0x8000000000047882 */ /* 0x000fe20000000000 */
[----:B------:R-:W-:Y:S01]  /*58a0*/  LEA.HI R0, R5, R0, RZ, 0xc ;  /* 0x0000000005007211 */ /* 0x000fe200078f60ff */
[----:B------:R-:W-:Y:S01]  /*58b0*/  UMOV UR5, 0x43300000 ;  /* 0x4330000000057882 */ /* 0x000fe20000000000 */
[----:B------:R-:W-:Y:S01]  /*58c0*/  LOP3.LUT R3, R2, 0x3ff00000, RZ, 0xfc, !PT ;  /* 0x3ff0000002037812 */ /* 0x000fe200078efcff */
[----:B------:R-:W-:Y:S02]  /*58d0*/  IMAD.MOV.U32 R2, RZ, RZ, R4 ;  /* 0x000000ffff027224 */ /* 0x000fe400078e0004 */
[----:B------:R-:W-:Y:S01]  /*58e0*/  IMAD.MOV.U32 R4, RZ, RZ, RZ ;  /* 0x000000ffff047224 */ /* 0x000fe200078e00ff */
        /* <DEDUP_REMOVED lines=165> */
.L_x_9382:
[----:B------:R-:W-:Y:S01]  /*6340*/  MOV R4, 0x0 ;  /* 0x0000000000047802 */ /* 0x000fe20000000f00 */
[----:B------:R-:W-:Y:S01]  /*6350*/  IMAD.MOV.U32 R5, RZ, RZ, 0x7ff00000 ;  /* 0x7ff00000ff057424 */ /* 0x000fe200078e00ff */
[----:B------:R-:W-:-:S05]  /*6360*/  LOP3.LUT P0, RZ, R3, 0x7fffffff, RZ, 0xc0, !PT ;  /* 0x7fffffff03ff7812 */ /* 0x000fca000780c0ff */
[----:B------:R-:W0:Y:S02]  /*6370*/  DFMA R2, R2, R4, +INF ;  /* 0x7ff000000202742b */ /* 0x000e240000000004 */
[----:B0-----:R-:W-:Y:S02]  /*6380*/  FSEL R4, R2, RZ, P0 ;  /* 0x000000ff02047208 */ /* 0x001fe40000000000 */
[----:B------:R-:W-:-:S07]  /*6390*/  FSEL R5, R3, -QNAN , P0 ;  /* 0xfff0000003057808 */ /* 0x000fce0000000000 */
.L_x_9383:
[----:B------:R-:W-:Y:S05]  /*63a0*/  BSYNC.RECONVERGENT B0 ;  /* 0x0000000000007941 */ /* 0x000fea0003800200 */
.L_x_9381:
        /* <DEDUP_REMOVED lines=45> */
[----:B------:R0:W1:Y:S02]  /*6680*/  DADD R8, R4, 1 ;  /* 0x3ff0000004087429 */ /* 0x0000640000000000 */
[----:B01----:R-:W-:Y:S05]  /*6690*/  @P0 BRA P2, `(.L_x_9385) ;  /* 0x0000000000180947 */ /* 0x003fea0001000000 */
[----:B------:R-:W-:Y:S01]  /*66a0*/  IMAD.MOV.U32 R4, RZ, RZ, R10 ;  /* 0x000000ffff047224 */ /* 0x000fe200078e000a */
[----:B------:R-:W-:Y:S01]  /*66b0*/  MOV R0, 0x6700 ;  /* 0x0000670000007802 */ /* 0x000fe20000000f00 */
[----:B------:R-:W-:Y:S02]  /*66c0*/  IMAD.MOV.U32 R5, RZ, RZ, R11 ;  /* 0x000000ffff057224 */ /* 0x000fe400078e000b */
[----:B------:R-:W-:Y:S02]  /*66d0*/  IMAD.MOV.U32 R2, RZ, RZ, R36 ;  /* 0x000000ffff027224 */ /* 0x000fe400078e0024 */
[----:B------:R-:W-:-:S07]  /*66e0*/  IMAD.MOV.U32 R3, RZ, RZ, R37 ;  /* 0x000000ffff037224 */ /* 0x000fce00078e0025 */
[----:B------:R-:W-:Y:S05]  /*66f0*/  CALL.REL.NOINC `($__internal_20_$__cuda_sm20_div_rn_f64_full) ;  /* 0x0000062800e47944 */ /* 0x000fea0003c00000 */
.L_x_9385:
[----:B------:R-:W-:Y:S05]  /*6700*/  BSYNC.RECONVERGENT B3 ;  /* 0x0000000000037941 */ /* 0x000fea0003800200 */
.L_x_9384:
        /* <DEDUP_REMOVED lines=173> */
.L_x_9376:
        /* <DEDUP_REMOVED lines=16> */
[----:B------:R-:W-:Y:S01]  /*72e0*/  IMAD.U32 R12, RZ, RZ, UR6 ;  /* 0x00000006ff0c7e24 */ /* 0x000fe2000f8e00ff */
[----:B------:R-:W-:Y:S01]  /*72f0*/  SEL R5, R35, R33, P0 ;  /* 0x0000002123057207 */ /* 0x000fe20000000000 */
[----:B------:R-:W-:Y:S01]  /*7300*/  IMAD.MOV.U32 R41, RZ, RZ, 0x3fd80000 ;  /* 0x3fd80000ff297424 */ /* 0x000fe200078e00ff */
[----:B------:R-:W-:-:S04]  /*7310*/  ISETP.GT.U32.AND P0, PT, R32, R34, PT ;  /* 0x000000222000720c */ /* 0x000fc80003f04070 */
[CC--:B------:R-:W-:Y:S01]  /*7320*/  ISETP.GT.U32.AND.EX P0, PT, R33.reuse, R35.reuse, PT, P0 ;  /* 0x000000232100720c */ /* 0x0c0fe20003f04100 */
[----:B------:R-:W-:Y:S03]  /*7330*/  DSETP.NEU.AND P2, PT, R4, RZ, PT ;  /* 0x000000ff0400722a */ /* 0x000fe60003f4d000 */
[----:B------:R-:W-:Y:S02]  /*7340*/  SEL R3, R33, R35, P0 ;  /* 0x0000002321037207 */ /* 0x000fe40000000000 */
[----:B------:R-:W-:Y:S02]  /*7350*/  SEL R2, R32, R34, P0 ;  /* 0x0000002220027207 */ /* 0x000fe40000000000 */
[----:B------:R-:W-:-:S04]  /*7360*/  LOP3.LUT R0, R3, 0xffc00000, RZ, 0xc0, !PT ;  /* 0xffc0000003007812 */ /* 0x000fc800078ec0ff */
[----:B------:R-:W-:-:S15]  /*7370*/  LOP3.LUT R7, R0, 0x7fd00000, RZ, 0x3c, !PT ;  /* 0x7fd0000000077812 */ /* 0x000fde00078e3cff */
[----:B------:R-:W-:-:S15]  /*7380*/  NOP ;  /* 0x0000000000007918 */ /* 0x000fde0000000000 */
[----:B------:R-:W-:-:S15]  /*7390*/  NOP ;  /* 0x0000000000007918 */ /* 0x000fde0000000000 */
[----:B------:R-:W-:-:S08]  /*73a0*/  NOP ;  /* 0x0000000000007918 */ /* 0x000fd00000000000 */
        /* <DEDUP_REMOVED lines=85> */
[----:B------:R-:W-:Y:S02]  /*7900*/  LOP3.LUT R3, R2, 0x3ff00000, RZ, 0xfc, !PT ;  /* 0x3ff0000002037812 */ /* 0x000fe400078efcff */
[----:B------:R-:W-:Y:S01]  /*7910*/  MOV R2, R4 ;  /* 0x0000000400027202 */ /* 0x000fe20000000f00 */
        /* <DEDUP_REMOVED lines=166> */
.L_x_9389:
[----:B------:R-:W-:Y:S01]  /*8380*/  IMAD.MOV.U32 R4, RZ, RZ, 0x0 ;  /* 0x00000000ff047424 */ /* 0x000fe200078e00ff */
[----:B------:R-:W-:Y:S01]  /*8390*/  LOP3.LUT P0, RZ, R3, 0x7fffffff, RZ, 0xc0, !PT ;  /* 0x7fffffff03ff7812 */ /* 0x000fe2000780c0ff */
[----:B------:R-:W-:-:S06]  /*83a0*/  IMAD.MOV.U32 R5, RZ, RZ, 0x7ff00000 ;  /* 0x7ff00000ff057424 */ /* 0x000fcc00078e00ff */
[----:B------:R-:W0:Y:S02]  /*83b0*/  DFMA R2, R2, R4, +INF ;  /* 0x7ff000000202742b */ /* 0x000e240000000004 */
[----:B0-----:R-:W-:Y:S02]  /*83c0*/  FSEL R8, R2, RZ, P0 ;  /* 0x000000ff02087208 */ /* 0x001fe40000000000 */
[----:B------:R-:W-:-:S07]  /*83d0*/  FSEL R9, R3, -QNAN , P0 ;  /* 0xfff0000003097808 */ /* 0x000fce0000000000 */
.L_x_9390:
[----:B------:R-:W-:Y:S05]  /*83e0*/  BSYNC.RECONVERGENT B0 ;  /* 0x0000000000007941 */ /* 0x000fea0003800200 */
.L_x_9388:
        /* <DEDUP_REMOVED lines=48> */
[----:B------:R-:W-:Y:S05]  /*86f0*/  CALL.REL.NOINC `($__internal_20_$__cuda_sm20_div_rn_f64_full) ;  /* 0x0000060800e47944 */ /* 0x000fea0003c00000 */
.L_x_9392:
[----:B------:R-:W-:Y:S05]  /*8700*/  BSYNC.RECONVERGENT B3 ;  /* 0x0000000000037941 */ /* 0x000fea0003800200 */
.L_x_9391:
        /* <DEDUP_REMOVED lines=173> */
.L_x_9387:
        /* <DEDUP_REMOVED lines=193> */
.L_x_9394:
[----:B------:R-:W-:Y:S01]  /*9df0*/  IMAD.MOV.U32 R2, RZ, RZ, 0x0 ;  /* 0x00000000ff027424 */ /* 0x000fe200078e00ff */
[----:B------:R-:W-:Y:S01]  /*9e00*/  LOP3.LUT P0, RZ, R5, 0x7fffffff, RZ, 0xc0, !PT ;  /* 0x7fffffff05ff7812 */ /* 0x000fe2000780c0ff */
[----:B------:R-:W-:-:S06]  /*9e10*/  IMAD.MOV.U32 R3, RZ, RZ, 0x7ff00000 ;  /* 0x7ff00000ff037424 */ /* 0x000fcc00078e00ff */
[----:B------:R-:W0:Y:S02]  /*9e20*/  DFMA R4, R4, R2, +INF ;  /* 0x7ff000000404742b */ /* 0x000e240000000002 */
[----:B0-----:R-:W-:Y:S02]  /*9e30*/  FSEL R4, R4, RZ, P0 ;  /* 0x000000ff04047208 */ /* 0x001fe40000000000 */
[----:B------:R-:W-:-:S07]  /*9e40*/  FSEL R5, R5, -QNAN , P0 ;  /* 0xfff0000005057808 */ /* 0x000fce0000000000 */
.L_x_9395:
[----:B------:R-:W-:Y:S05]  /*9e50*/  BSYNC.RECONVERGENT B0 ;  /* 0x0000000000007941 */ /* 0x000fea0003800200 */
.L_x_9393:
        /* <DEDUP_REMOVED lines=45> */
[----:B------:R0:W1:Y:S02]  /*a130*/  DMUL R8, R4, 0.5 ;  /* 0x3fe0000004087828 */ /* 0x0000640000000000 */
[----:B01----:R-:W-:Y:S05]  /*a140*/  @P0 BRA P2, `(.L_x_9397) ;  /* 0x0000000000180947 */ /* 0x003fea0001000000 */
[----:B------:R-:W-:Y:S01]  /*a150*/  IMAD.MOV.U32 R4, RZ, RZ, R10 ;  /* 0x000000ffff047224 */ /* 0x000fe200078e000a */
[----:B------:R-:W-:Y:S01]  /*a160*/  MOV R5, R11 ;  /* 0x0000000b00057202 */ /* 0x000fe20000000f00 */
[----:B------:R-:W-:Y:S01]  /*a170*/  IMAD.MOV.U32 R2, RZ, RZ, R36 ;  /* 0x000000ffff027224 */ /* 0x000fe200078e0024 */
[----:B------:R-:W-:Y:S01]  /*a180*/  MOV R0, 0xa1b0 ;  /* 0x0000a1b000007802 */ /* 0x000fe20000000f00 */
[----:B------:R-:W-:-:S07]  /*a190*/  IMAD.MOV.U32 R3, RZ, RZ, R37 ;  /* 0x000000ffff037224 */ /* 0x000fce00078e0025 */
[----:B------:R-:W-:Y:S05]  /*a1a0*/  CALL.REL.NOINC `($__internal_20_$__cuda_sm20_div_rn_f64_full) ;  /* 0x000005f000387944 */ /* 0x000fea0003c00000 */
.L_x_9397:
[----:B------:R-:W-:Y:S05]  /*a1b0*/  BSYNC.RECONVERGENT B3 ;  /* 0x0000000000037941 */ /* 0x000fea0003800200 */
.L_x_9396:
        /* <DEDUP_REMOVED lines=173> */
.L_x_9375:
        /* <DEDUP_REMOVED lines=10> */
[----:B------:R-:W-:-:S15]  /*ad30*/  DSETP.GT.AND P0, PT, R10, UR4, PT ;  /* 0x000000040a007e2a */ /* 0x000fde000bf04000 */
[----:B------:R-:W-:-:S15]  /*ad40*/  NOP ;  /* 0x0000000000007918 */ /* 0x000fde0000000000 */
[----:B------:R-:W-:-:S15]  /*ad50*/  NOP ;  /* 0x0000000000007918 */ /* 0x000fde0000000000 */
[----:B------:R-:W-:-:S15]  /*ad60*/  NOP ;  /* 0x0000000000007918 */ /* 0x000fde0000000000 */
[----:B------:R-:W-:-:S04]  /*ad70*/  NOP ;  /* 0x0000000000007918 */ /* 0x000fc80000000000 */
[----:B------:R-:W0:Y:S02]  /*ad80*/  DADD R2, -RZ, -R28 ;  /* 0x00000000ff027229 */ /* 0x000e24000000091c */
[----:B0-----:R-:W-:-:S15]  /*ad90*/  IMAD.MOV.U32 R39, RZ, RZ, R3 ;  /* 0x000000ffff277224 */ /* 0x001fde00078e0003 */
[----:B------:R-:W-:-:S15]  /*ada0*/  NOP ;  /* 0x0000000000007918 */ /* 0x000fde0000000000 */
[----:B------:R-:W-:-:S15]  /*adb0*/  NOP ;  /* 0x0000000000007918 */ /* 0x000fde0000000000 */
[----:B------:R-:W-:-:S15]  /*adc0*/  NOP ;  /* 0x0000000000007918 */ /* 0x000fde0000000000 */
[----:B------:R-:W-:-:S02]  /*add0*/  NOP ;  /* 0x0000000000007918 */ /* 0x000fc40000000000 */
[----:B------:R-:W0:Y:S02]  /*ade0*/  DADD R40, -RZ, -R30 ;  /* 0x00000000ff287229 */ /* 0x000e24000000091e */
[----:B0-----:R-:W-:Y:S01]  /*adf0*/  IMAD.MOV.U32 R40, RZ, RZ, R41 ;  /* 0x000000ffff287224 */ /* 0x001fe200078e0029 */
[----:B------:R-:W-:Y:S06]  /*ae00*/  @!P0 BRA `(.L_x_9398) ;  /* 0x0000002800248947 */ /* 0x000fec0003800000 */
        /* <DEDUP_REMOVED lines=51> */
[----:B------:R-:W-:Y:S02]  /*b140*/  IMAD.MOV.U32 R8, RZ, RZ, R2 ;  /* 0x000000ffff087224 */ /* 0x000fe400078e0002 */
[----:B------:R-:W-:-:S07]  /*b150*/  IMAD.MOV.U32 R9, RZ, RZ, R3 ;  /* 0x000000ffff097224 */ /* 0x000fce00078e0003 */
.L_x_9400:
[----:B------:R-:W-:Y:S05]  /*b160*/  BSYNC.RECONVERGENT B3 ;  /* 0x0000000000037941 */ /* 0x000fea0003800200 */
.L_x_9399:
        /* <DEDUP_REMOVED lines=50> */
[----:B------:R-:W-:Y:S05]  /*b490*/  CALL.REL.NOINC `($__internal_20_$__cuda_sm20_div_rn_f64_full) ;  /* 0x000005dc007c7944 */ /* 0x000fea0003c00000 */
.L_x_9402:
[----:B------:R-:W-:Y:S05]  /*b4a0*/  BSYNC.RECONVERGENT B3 ;  /* 0x0000000000037941 */ /* 0x000fea0003800200 */
.L_x_9401:
[----:B------:R-:W-:Y:S01]  /*b4b0*/  DADD R8, -RZ, |R8| ;  /* 0x00000000ff087229 */ /* 0x000fe20000000508 */
[----:B------:R-:W-:Y:S01]  /*b4c0*/  IMAD.MOV.U32 R6, RZ, RZ, RZ ;  /* 0x000000ffff067224 */ /* 0x000fe200078e00ff */
[----:B------:R-:W-:Y:S01]  /*b4d0*/  UMOV UR5, 0x7fefffff ;  /* 0x7fefffff00057882 */ /* 0x000fe20000000000 */
[----:B------:R-:W-:Y:S01]  /*b4e0*/  UMOV UR4, 0xffffffff ;  /* 0xffffffff00047882 */ /* 0x000fe20000000000 */
[----:B------:R-:W-:Y:S01]  /*b4f0*/  UMOV UR6, UR5 ;  /* 0x0000000500067c82 */ /* 0x000fe20008000000 */
[----:B------:R-:W-:Y:S01]  /*b500*/  IMAD.MOV.U32 R42, RZ, RZ, 0x0 ;  /* 0x00000000ff2a7424 */ /* 0x000fe200078e00ff */
[----:B------:R-:W-:Y:S01]  /*b510*/  MOV R12, UR6 ;  /* 0x00000006000c7c02 */ /* 0x000fe20008000f00 */
[----:B------:R-:W-:Y:S01]  /*b520*/  IMAD.MOV.U32 R43, RZ, RZ, 0x3fd80000 ;  /* 0x3fd80000ff2b7424 */ /* 0x000fe200078e00ff */
[----:B------:R-:W-:-:S15]  /*b530*/  BSSY.RECONVERGENT B0, `(.L_x_9403) ;  /* 0x0000119000007945 */ /* 0x000fde0003800200 */
[----:B------:R-:W-:-:S15]  /*b540*/  NOP ;  /* 0x0000000000007918 */ /* 0x000fde0000000000 */
[----:B------:R-:W-:-:S15]  /*b550*/  NOP ;  /* 0x0000000000007918 */ /* 0x000fde0000000000 */
[----:B------:R-:W-:-:S11]  /*b560*/  NOP ;  /* 0x0000000000007918 */ /* 0x000fd60000000000 */
        /* <DEDUP_REMOVED lines=96> */
[----:B------:R-:W-:Y:S01]  /*bb70*/  IMAD.MOV.U32 R0, RZ, RZ, -0x3ff ;  /* 0xfffffc01ff007424 */ /* 0x000fe200078e00ff */
[----:B------:R-:W-:-:S11]  /*bb80*/  @!P2 MOV R0, 0xfffffbcb ;  /* 0xfffffbcb0000a802 */ /* 0x000fd60000000f00 */
        /* <DEDUP_REMOVED lines=11> */
[----:B------:R-:W-:-:S03]  /*bc40*/  @P0 IMAD.MOV.U32 R7, RZ, RZ, R3 ;  /* 0x000000ffff070224 */ /* 0x000fc600078e0003 */
[----:B------:R-:W-:Y:S01]  /*bc50*/  LOP3.LUT R4, R5, 0x80000000, RZ, 0x3c, !PT ;  /* 0x8000000005047812 */ /* 0x000fe200078e3cff */
[----:B------:R-:W-:Y:S02]  /*bc60*/  IMAD.MOV.U32 R5, RZ, RZ, 0x43300000 ;  /* 0x43300000ff057424 */ /* 0x000fe400078e00ff */
[----:B------:R-:W0:Y:S02]  /*bc70*/  DADD R42, R6, 1 ;  /* 0x3ff00000062a7429 */ /* 0x000e240000000000 */
[----:B0-----:R-:W0:-:S15]  /*bc80*/  MUFU.RCP64H R15, R43 ;  /* 0x0000002b000f7308 */ /* 0x001e1e0000001800 */
[----:B------:R-:W-:-:S15]  /*bc90*/  NOP ;  /* 0x0000000000007918 */ /* 0x000fde0000000000 */
[----:B------:R-:W-:-:S15]  /*bca0*/  NOP ;  /* 0x0000000000007918 */ /* 0x000fde0000000000 */
[----:B------:R-:W-:-:S15]  /*bcb0*/  NOP ;  /* 0x0000000000007918 */ /* 0x000fde0000000000 */
[----:B------:R-:W-:-:S02]  /*bcc0*/  NOP ;  /* 0x0000000000007918 */ /* 0x000fc40000000000 */
[----:B------:R-:W-:-:S15]  /*bcd0*/  DADD R2, R6, -1 ;  /* 0xbff0000006027429 */ /* 0x000fde0000000000 */
[----:B------:R-:W-:-:S15]  /*bce0*/  NOP ;  /* 0x0000000000007918 */ /* 0x000fde0000000000 */
[----:B------:R-:W-:-:S15]  /*bcf0*/  NOP ;  /* 0x0000000000007918 */ /* 0x000fde0000000000 */
[----:B------:R-:W-:-:S15]  /*bd00*/  NOP ;  /* 0x0000000000007918 */ /* 0x000fde0000000000 */
[----:B------:R-:W-:-:S04]  /*bd10*/  NOP ;  /* 0x0000000000007918 */ /* 0x000fc80000000000 */
        /* <DEDUP_REMOVED lines=148> */
.L_x_9404:
[----:B------:R-:W-:Y:S01]  /*c660*/  IMAD.MOV.U32 R4, RZ, RZ, 0x0 ;  /* 0x00000000ff047424 */ /* 0x000fe200078e00ff */
[----:B------:R-:W-:Y:S01]  /*c670*/  LOP3.LUT P0, RZ, R3, 0x7fffffff, RZ, 0xc0, !PT ;  /* 0x7fffffff03ff7812 */ /* 0x000fe2000780c0ff */
[----:B------:R-:W-:-:S06]  /*c680*/  IMAD.MOV.U32 R5, RZ, RZ, 0x7ff00000 ;  /* 0x7ff00000ff057424 */ /* 0x000fcc00078e00ff */
[----:B------:R-:W0:Y:S02]  /*c690*/  DFMA R2, R2, R4, +INF ;  /* 0x7ff000000202742b */ /* 0x000e240000000004 */
[----:B0-----:R-:W-:Y:S02]  /*c6a0*/  FSEL R8, R2, RZ, P0 ;  /* 0x000000ff02087208 */ /* 0x001fe40000000000 */
[----:B------:R-:W-:-:S07]  /*c6b0*/  FSEL R9, R3, -QNAN , P0 ;  /* 0xfff0000003097808 */ /* 0x000fce0000000000 */
.L_x_9405:
[----:B------:R-:W-:Y:S05]  /*c6c0*/  BSYNC.RECONVERGENT B0 ;  /* 0x0000000000007941 */ /* 0x000fea0003800200 */
.L_x_9403:
        /* <DEDUP_REMOVED lines=53> */
[----:B------:R-:W-:Y:S05]  /*ca20*/  CALL.REL.NOINC `($__internal_20_$__cuda_sm20_div_rn_f64_full) ;  /* 0x000005c800187944 */ /* 0x000fea0003c00000 */
.L_x_9407:
[----:B------:R-:W-:Y:S05]  /*ca30*/  BSYNC.RECONVERGENT B3 ;  /* 0x0000000000037941 */ /* 0x000fea0003800200 */
.L_x_9406:
[----:B------:R0:W1:Y:S01]  /*ca40*/  DSETP.NEU.AND P3, PT, R10, RZ, PT ;  /* 0x000000ff0a00722a */ /* 0x0000620003f6d000 */
[----:B------:R-:W-:Y:S01]  /*ca50*/  UMOV UR4, 0x2a25ff7e ;  /* 0x2a25ff7e00047882 */ /* 0x000fe20000000000 */
[----:B0-----:R-:W-:Y:S01]  /*ca60*/  IMAD.MOV.U32 R10, RZ, RZ, -0x2449a4b7 ;  /* 0xdbb65b49ff0a7424 */ /* 0x001fe200078e00ff */
[----:B------:R-:W-:Y:S01]  /*ca70*/  UMOV UR5, 0x3ef53e1d ;  /* 0x3ef53e1d00057882 */ /* 0x000fe20000000000 */
[----:B------:R-:W-:Y:S01]  /*ca80*/  IMAD.MOV.U32 R11, RZ, RZ, 0x3f2d3b63 ;  /* 0x3f2d3b63ff0b7424 */ /* 0x000fe200078e00ff */
[----:B------:R-:W-:Y:S02]  /*ca90*/  ISETP.GE.AND P2, PT, R39, RZ, PT ;  /* 0x000000ff2700720c */ /* 0x000fe40003f46270 */
[----:B-1----:R-:W-:Y:S02]  /*caa0*/  @P3 MOV R13, 0x4002d97c ;  /* 0x4002d97c000d3802 */ /* 0x002fe40000000f00 */
[----:B------:R-:W-:-:S15]  /*cab0*/  @!P1 PLOP3.LUT P0, PT, P2, PT, PT, 0x80, 0x8 ;  /* 0x000000000008981c */ /* 0x000fde000170f070 */
[----:B------:R-:W-:-:S15]  /*cac0*/  NOP ;  /* 0x0000000000007918 */ /* 0x000fde0000000000 */
[----:B------:R-:W-:-:S15]  /*cad0*/  NOP ;  /* 0x0000000000007918 */ /* 0x000fde0000000000 */
[----:B------:R-:W-:-:S10]  /*cae0*/  NOP ;  /* 0x0000000000007918 */ /* 0x000fd40000000000 */
        /* <DEDUP_REMOVED lines=129> */
[----:B0-----:R0:W1:Y:S02]  /*d300*/  DMUL R10, R6, R10 ;  /* 0x0000000a060a7228 */ /* 0x0010640000000000 */
[----:B0-----:R-:W-:Y:S02]  /*d310*/  @!P1 IMAD.MOV.U32 R6, RZ, RZ, 0x54442d18 ;  /* 0x54442d18ff069424 */ /* 0x001fe400078e00ff */
[----:B------:R-:W-:-:S15]  /*d320*/  @!P1 IMAD.MOV.U32 R7, RZ, RZ, 0x3ff921fb ;  /* 0x3ff921fbff079424 */ /* 0x000fde00078e00ff */
        /* <DEDUP_REMOVED lines=8> */
[----:B0-----:R-:W0:Y:S02]  /*d3b0*/  @!P1 DADD R2, -RZ, -R10 ;  /* 0x00000000ff029229 */ /* 0x001e24000000090a */
[----:B0-----:R-:W-:Y:S02]  /*d3c0*/  @!P1 FSEL R2, R10, R2, !P0 ;  /* 0x000000020a029208 */ /* 0x001fe40004000000 */
[----:B------:R-:W-:Y:S02]  /*d3d0*/  @!P1 FSEL R3, R11, R3, !P0 ;  /* 0x000000030b039208 */ /* 0x000fe40004000000 */
[----:B------:R-:W-:-:S04]  /*d3e0*/  @P1 PLOP3.LUT P0, PT, P2, PT, PT, 0x80, 0x8 ;  /* 0x000000000008181c */ /* 0x000fc8000170f070 */
[----:B------:R-:W-:-:S15]  /*d3f0*/  @P3 FSEL R13, R13, 1.8213495016098022461, !P0 ;  /* 0x3fe921fb0d0d3808 */ /* 0x000fde0004000000 */
[----:B------:R-:W-:-:S15]  /*d400*/  NOP ;  /* 0x0000000000007918 */ /* 0x000fde0000000000 */
[----:B------:R-:W-:-:S15]  /*d410*/  NOP ;  /* 0x0000000000007918 */ /* 0x000fde0000000000 */
[----:B------:R-:W-:-:S09]  /*d420*/  NOP ;  /* 0x0000000000007918 */ /* 0x000fd20000000000 */
        /* <DEDUP_REMOVED lines=8> */
[----:B0-----:R-:W-:Y:S01]  /*d4b0*/  @P1 FSEL R3, R7, R11, !P0 ;  /* 0x0000000b07031208 */ /* 0x001fe20004000000 */
[----:B------:R-:W-:Y:S01]  /*d4c0*/  @P3 IMAD.MOV.U32 R7, RZ, RZ, 0x7f3321d2 ;  /* 0x7f3321d2ff073424 */ /* 0x000fe200078e00ff */
[----:B------:R-:W-:Y:S02]  /*d4d0*/  @P1 FSEL R2, R6, R10, !P0 ;  /* 0x0000000a06021208 */ /* 0x000fe40004000000 */
[----:B------:R-:W-:Y:S02]  /*d4e0*/  @!P3 FSEL R11, RZ, 2.1426990032196044922, P0 ;  /* 0x400921fbff0bb808 */ /* 0x000fe40000000000 */
        /* <DEDUP_REMOVED lines=25> */
[----:B------:R-:W0:Y:S02]  /*d680*/  DADD R8, R8, 1 ;  /* 0x3ff0000008087429 */ /* 0x000e240000000000 */
[----:B0-----:R-:W-:Y:S05]  /*d690*/  BRA `(.L_x_9386) ;  /* 0x0000003c00587947 */ /* 0x001fea0003800000 */
.L_x_9398:
        /* <DEDUP_REMOVED lines=283> */
.L_x_9410:
[----:B------:R-:W-:Y:S01]  /*e850*/  IMAD.MOV.U32 R4, RZ, RZ, 0x0 ;  /* 0x00000000ff047424 */ /* 0x000fe200078e00ff */
[----:B------:R-:W-:Y:S01]  /*e860*/  LOP3.LUT P0, RZ, R3, 0x7fffffff, RZ, 0xc0, !PT ;  /* 0x7fffffff03ff7812 */ /* 0x000fe2000780c0ff */
[----:B------:R-:W-:-:S06]  /*e870*/  IMAD.MOV.U32 R5, RZ, RZ, 0x7ff00000 ;  /* 0x7ff00000ff057424 */ /* 0x000fcc00078e00ff */
[----:B------:R-:W0:Y:S02]  /*e880*/  DFMA R2, R2, R4, +INF ;  /* 0x7ff000000202742b */ /* 0x000e240000000004 */
[----:B0-----:R-:W-:Y:S02]  /*e890*/  FSEL R8, R2, RZ, P0 ;  /* 0x000000ff02087208 */ /* 0x001fe40000000000 */
[----:B------:R-:W-:-:S07]  /*e8a0*/  FSEL R9, R3, -QNAN , P0 ;  /* 0xfff0000003097808 */ /* 0x000fce0000000000 */
.L_x_9411:
[----:B------:R-:W-:Y:S05]  /*e8b0*/  BSYNC.RECONVERGENT B0 ;  /* 0x0000000000007941 */ /* 0x000fea0003800200 */
.L_x_9409:
        /* <DEDUP_REMOVED lines=49> */
.L_x_9413:
[----:B------:R-:W-:Y:S05]  /*ebd0*/  BSYNC.RECONVERGENT B3 ;  /* 0x0000000000037941 */ /* 0x000fea0003800200 */
.L_x_9412:
[----:B------:R0:W1:Y:S01]  /*ebe0*/  DSETP.NEU.AND P3, PT, R10, RZ, PT ;  /* 0x000000ff0a00722a */ /* 0x0000620003f6d000 */
[----:B------:R-:W-:Y:S01]  /*ebf0*/  UMOV UR4, 0x2a25ff7e ;  /* 0x2a25ff7e00047882 */ /* 0x000fe20000000000 */
[----:B0-----:R-:W-:Y:S01]  /*ec00*/  IMAD.MOV.U32 R10, RZ, RZ, -0x2449a4b7 ;  /* 0xdbb65b49ff0a7424 */ /* 0x001fe200078e00ff */
[----:B------:R-:W-:Y:S01]  /*ec10*/  UMOV UR5, 0x3ef53e1d ;  /* 0x3ef53e1d00057882 */ /* 0x000fe20000000000 */
[----:B------:R-:W-:Y:S01]  /*ec20*/  IMAD.MOV.U32 R11, RZ, RZ, 0x3f2d3b63 ;  /* 0x3f2d3b63ff0b7424 */ /* 0x000fe200078e00ff */
[----:B------:R-:W-:Y:S01]  /*ec30*/  ISETP.GE.AND P2, PT, R39, RZ, PT ;  /* 0x000000ff2700720c */ /* 0x000fe20003f46270 */
[----:B-1----:R-:W-:-:S03]  /*ec40*/  @P3 IMAD.MOV.U32 R0, RZ, RZ, 0x7f3321d2 ;  /* 0x7f3321d2ff003424 */ /* 0x002fc600078e00ff */
        /* <DEDUP_REMOVED lines=134> */
[----:B0-----:R-:W-:Y:S01]  /*f4b0*/  @!P1 IMAD.MOV.U32 R6, RZ, RZ, 0x54442d18 ;  /* 0x54442d18ff069424 */ /* 0x001fe200078e00ff */
[----:B------:R-:W-:-:S15]  /*f4c0*/  @!P1 MOV R7, 0x3ff921fb ;  /* 0x3ff921fb00079802 */ /* 0x000fde0000000f00 */
        /* <DEDUP_REMOVED lines=27> */
[----:B------:R-:W-:Y:S02]  /*f680*/  @P3 FSEL R7, R0, 3.37028055040000000000e+12, !P0 ;  /* 0x54442d1800073808 */ /* 0x000fe40004000000 */
[----:B------:R-:W-:Y:S02]  /*f690*/  @P3 FSEL R13, R6, 1.8213495016098022461, !P0 ;  /* 0x3fe921fb060d3808 */ /* 0x000fe40004000000 */
[----:B------:R-:W-:-:S02]  /*f6a0*/  @!P3 FSEL R11, RZ, 2.1426990032196044922, P0 ;  /* 0x400921fbff0bb808 */ /* 0x000fc40000000000 */
[----:B------:R-:W-:-:S15]  /*f6b0*/  @!P3 FSEL R10, RZ, 3.37028055040000000000e+12, P0 ;  /* 0x54442d18ff0ab808 */ /* 0x000fde0000000000 */
[----:B------:R-:W-:-:S15]  /*f6c0*/  NOP ;  /* 0x0000000000007918 */ /* 0x000fde0000000000 */
[----:B------:R-:W-:-:S15]  /*f6d0*/  NOP ;  /* 0x0000000000007918 */ /* 0x000fde0000000000 */
[----:B------:R-:W-:-:S07]  /*f6e0*/  NOP ;  /* 0x0000000000007918 */ /* 0x000fce0000000000 */
        /* <DEDUP_REMOVED lines=18> */
.L_x_9408:
[----:B------:R-:W0:Y:S01]  /*f810*/  DMUL R2, R36, R36 ;  /* 0x0000002424027228 */ /* 0x000e220000000000 */
[----:B------:R-:W-:Y:S01]  /*f820*/  BSSY.RECONVERGENT B0, `(.L_x_9414) ;  /* 0x00000c6000007945 */ /* 0x000fe20003800200 */
[----:B------:R-:W-:-:S15]  /*f830*/  MOV R7, 0xfffffc01 ;  /* 0xfffffc0100077802 */ /* 0x000fde0000000f00 */
        /* <DEDUP_REMOVED lines=190> */
.L_x_9415:
[----:B------:R-:W-:Y:S01]  /*10420*/  IMAD.MOV.U32 R2, RZ, RZ, 0x0 ;  /* 0x00000000ff027424 */ /* 0x000fe200078e00ff */
[----:B------:R-:W-:Y:S01]  /*10430*/  LOP3.LUT P0, RZ, R5, 0x7fffffff, RZ, 0xc0, !PT ;  /* 0x7fffffff05ff7812 */ /* 0x000fe2000780c0ff */
[----:B------:R-:W-:-:S06]  /*10440*/  IMAD.MOV.U32 R3, RZ, RZ, 0x7ff00000 ;  /* 0x7ff00000ff037424 */ /* 0x000fcc00078e00ff */
[----:B------:R-:W0:Y:S02]  /*10450*/  DFMA R4, R4, R2, +INF ;  /* 0x7ff000000404742b */ /* 0x000e240000000002 */
[----:B0-----:R-:W-:Y:S02]  /*10460*/  FSEL R8, R4, RZ, P0 ;  /* 0x000000ff04087208 */ /* 0x001fe40000000000 */
[----:B------:R-:W-:-:S07]  /*10470*/  FSEL R9, R5, -QNAN , P0 ;  /* 0xfff0000005097808 */ /* 0x000fce0000000000 */
.L_x_9416:
[----:B------:R-:W-:Y:S05]  /*10480*/  BSYNC.RECONVERGENT B0 ;  /* 0x0000000000007941 */ /* 0x000fea0003800200 */
.L_x_9414:
        /* <DEDUP_REMOVED lines=49> */
.L_x_9418:
[----:B------:R-:W-:Y:S05]  /*107a0*/  BSYNC.RECONVERGENT B3 ;  /* 0x0000000000037941 */ /* 0x000fea0003800200 */
.L_x_9417:
        /* <DEDUP_REMOVED lines=167> */
[----:B------:R-:W-:Y:S02]  /*11220*/  @P3 MOV R6, 0x4002d97c ;  /* 0x4002d97c00063802 */ /* 0x000fe40000000f00 */
[----:B------:R-:W-:Y:S02]  /*11230*/  @P1 FSEL R3, R7, R11, !P0 ;  /* 0x0000000b07031208 */ /* 0x000fe40004000000 */
[----:B------:R-:W-:Y:S02]  /*11240*/  @P3 FSEL R13, R6, 1.8213495016098022461, !P0 ;  /* 0x3fe921fb060d3808 */ /* 0x000fe40004000000 */
[----:B------:R-:W-:-:S02]  /*11250*/  @P3 FSEL R7, R0, 3.37028055040000000000e+12, !P0 ;  /* 0x54442d1800073808 */ /* 0x000fc40004000000 */
[----:B------:R-:W-:Y:S02]  /*11260*/  @!P3 FSEL R11, RZ, 2.1426990032196044922, P0 ;  /* 0x400921fbff0bb808 */ /* 0x000fe40000000000 */
[----:B------:R-:W-:-:S15]  /*11270*/  @!P3 FSEL R10, RZ, 3.37028055040000000000e+12, P0 ;  /* 0x54442d18ff0ab808 */ /* 0x000fde0000000000 */
[----:B------:R-:W-:-:S15]  /*11280*/  NOP ;  /* 0x0000000000007918 */ /* 0x000fde0000000000 */
[----:B------:R-:W-:-:S15]  /*11290*/  NOP ;  /* 0x0000000000007918 */ /* 0x000fde0000000000 */
[----:B------:R-:W-:-:S05]  /*112a0*/  NOP ;  /* 0x0000000000007918 */ /* 0x000fca0000000000 */
        /* <DEDUP_REMOVED lines=21> */
.L_x_9386:
[----:B------:R-:W-:Y:S05]  /*11400*/  BSYNC.RECONVERGENT B2 ;  /* 0x0000000000027941 */ /* 0x000fea0003800200 */
.L_x_9374:
[----:B------:R-:W-:Y:S01]  /*11410*/  UMOV UR4, 0xfefa39ef ;  /* 0xfefa39ef00047882 */ /* 0x000fe20000000000 */
[----:B------:R-:W-:Y:S01]  /*11420*/  UMOV UR5, 0x3fe62e42 ;  /* 0x3fe62e4200057882 */ /* 0x000fe20000000000 */
[----:B------:R-:W-:Y:S01]  /*11430*/  LOP3.LUT R11, R11, 0x80000000, R31, 0xb8, !PT ;  /* 0x800000000b0b7812 */ /* 0x000fe200078eb81f */
[----:B0-----:R-:W0:Y:S02]  /*11440*/  DADD R8, R8, UR4 ;  /* 0x0000000408087e29 */ /* 0x001e240008000000 */
[----:B0-----:R-:W-:Y:S01]  /*11450*/  LOP3.LUT R9, R9, 0x80000000, R29, 0xb8, !PT ;  /* 0x8000000009097812 */ /* 0x001fe200078eb81d */
[----:B------:R-:W-:Y:S06]  /*11460*/  BRA `(.L_x_9371) ;  /* 0x000000ac00a87947 */ /* 0x000fec0003800000 */
.L_x_9373:
[----:B------:R-:W-:Y:S01]  /*11470*/  DSETP.NEU.AND P0, PT, R30, RZ, PT ;  /* 0x000000ff1e00722a */ /* 0x000fe20003f0d000 */
[----:B------:R-:W-:Y:S02]  /*11480*/  IMAD.MOV.U32 R10, RZ, RZ, R30 ;  /* 0x000000ffff0a7224 */ /* 0x000fe400078e001e */
[----:B------:R-:W-:Y:S02]  /*11490*/  IMAD.MOV.U32 R11, RZ, RZ, R31 ;  /* 0x000000ffff0b7224 */ /* 0x000fe400078e001f */
[----:B------:R-:W-:Y:S02]  /*114a0*/  IMAD.MOV.U32 R8, RZ, RZ, R28 ;  /* 0x000000ffff087224 */ /* 0x000fe400078e001c */
[----:B------:R-:W-:-:S15]  /*114b0*/  IMAD.MOV.U32 R9, RZ, RZ, R29 ;  /* 0x000000ffff097224 */ /* 0x000fde00078e001d */
[----:B------:R-:W-:-:S15]  /*114c0*/  NOP ;  /* 0x0000000000007918 */ /* 0x000fde0000000000 */
[----:B------:R-:W-:-:S15]  /*114d0*/  NOP ;  /* 0x0000000000007918 */ /* 0x000fde0000000000 */
[----:B------:R-:W-:-:S12]  /*114e0*/  NOP ;  /* 0x0000000000007918 */ /* 0x000fd80000000000 */
[----:B------:R-:W0:Y:S02]  /*114f0*/  DSETP.EQ.AND P1, PT, R28, RZ, PT ;  /* 0x000000ff1c00722a */ /* 0x000e240003f22000 */
[----:B0-----:R-:W-:Y:S05]  /*11500*/  @!P0 BRA P1, `(.L_x_9371) ;  /* 0x000000ac00808947 */ /* 0x001fea0000800000 */
[----:B------:R-:W-:Y:S01]  /*11510*/  UMOV UR4, 0x1409212f ;  /* 0x1409212f00047882 */ /* 0x000fe20000000000 */
[----:B------:R-:W-:Y:S01]  /*11520*/  UMOV UR5, 0x3e43988e ;  /* 0x3e43988e00057882 */ /* 0x000fe20000000000 */
[----:B------:R-:W-:Y:S01]  /*11530*/  IMAD.MOV.U32 R10, RZ, RZ, R30 ;  /* 0x000000ffff0a7224 */ /* 0x000fe200078e001e */
[----:B------:R-:W-:Y:S01]  /*11540*/  DSETP.GEU.AND P0, PT, R34, UR4, PT ;  /* 0x0000000422007e2a */ /* 0x000fe2000bf0e000 */
[----:B------:R-:W-:Y:S02]  /*11550*/  IMAD.MOV.U32 R11, RZ, RZ, R31 ;  /* 0x000000ffff0b7224 */ /* 0x000fe400078e001f */
[----:B------:R-:W-:Y:S02]  /*11560*/  IMAD.MOV.U32 R8, RZ, RZ, R28 ;  /* 0x000000ffff087224 */ /* 0x000fe400078e001c */
[----:B------:R-:W-:-:S15]  /*11570*/  IMAD.MOV.U32 R9, RZ, RZ, R29 ;  /* 0x000000ffff097224 */ /* 0x000fde00078e001d */
[----:B------:R-:W-:-:S15]  /*11580*/  NOP ;  /* 0x0000000000007918 */ /* 0x000fde0000000000 */
[----:B------:R-:W-:-:S15]  /*11590*/  NOP ;  /* 0x0000000000007918 */ /* 0x000fde0000000000 */
[----:B------:R-:W-:-:S14]  /*115a0*/  NOP ;  /* 0x0000000000007918 */ /* 0x000fdc0000000000 */
[----:B------:R-:W0:Y:S02]  /*115b0*/  DSETP.LT.AND P1, PT, R32, UR4, PT ;  /* 0x0000000420007e2a */ /* 0x000e24000bf21000 */
[----:B0-----:R-:W-:Y:S05]  /*115c0*/  @!P0 BRA P1, `(.L_x_9371) ;  /* 0x000000ac00508947 */ /* 0x001fea0000800000 */
[----:B------:R-:W0:Y:S01]  /*115d0*/  DADD R8, R34, 1 ;  /* 0x3ff0000022087429 */ /* 0x000e220000000000 */
[----:B------:R-:W-:Y:S01]  /*115e0*/  IMAD.MOV.U32 R2, RZ, RZ, RZ ;  /* 0x000000ffff027224 */ /* 0x000fe200078e00ff */
[CC--:B0-----:R-:W-:Y:S01]  /*115f0*/  ISETP.LT.U32.AND P0, PT, R8.reuse, R32.reuse, PT ;  /* 0x000000200800720c */ /* 0x0c1fe20003f01070 */
[----:B------:R-:W-:Y:S01]  /*11600*/  IMAD.MOV.U32 R14, RZ, RZ, RZ ;  /* 0x000000ffff0e7224 */ /* 0x000fe200078e00ff */
[----:B------:R-:W-:Y:S01]  /*11610*/  UMOV UR5, 0x7fefffff ;  /* 0x7fefffff00057882 */ /* 0x000fe20000000000 */
[----:B------:R-:W-:Y:S01]  /*11620*/  UMOV UR4, 0xffffffff ;  /* 0xffffffff00047882 */ /* 0x000fe20000000000 */
[----:B------:R-:W-:Y:S01]  /*11630*/  ISETP.LT.U32.AND.EX P0, PT, R9, R33, PT, P0 ;  /* 0x000000210900720c */ /* 0x000fe20003f01100 */
[----:B------:R-:W-:Y:S01]  /*11640*/  UMOV UR6, UR5 ;  /* 0x0000000500067c82 */ /* 0x000fe20008000000 */
[----:B------:R-:W-:Y:S01]  /*11650*/  IMAD.MOV.U32 R42, RZ, RZ, RZ ;  /* 0x000000ffff2a7224 */ /* 0x000fe200078e00ff */
[----:B------:R-:W-:Y:S01]  /*11660*/  BSSY.RECONVERGENT B2, `(.L_x_9419) ;  /* 0x000063c000027945 */ /* 0x000fe20003800200 */
[----:B------:R-:W-:-:S02]  /*11670*/  SEL R48, R8, R32, P0 ;  /* 0x0000002008307207 */ /* 0x000fc40000000000 */
        /* <DEDUP_REMOVED lines=75> */
[----:B------:R-:W-:-:S03]  /*11b30*/  UMOV UR6, UR4 ;  /* 0x0000000400067c82 */ /* 0x000fc60008000000 */
[----:B------:R-:W0:Y:S01]  /*11b40*/  MUFU.RSQ64H R43, R3 ;  /* 0x00000003002b7308 */ /* 0x000e220000001c00 */
[----:B------:R-:W-:Y:S01]  /*11b50*/  SEL R2, R2, UR6, P0 ;  /* 0x0000000602027c07 */ /* 0x000fe20008000000 */
[----:B------:R-:W-:Y:S02]  /*11b60*/  UMOV UR6, UR5 ;  /* 0x0000000500067c82 */ /* 0x000fe40008000000 */
        /* <DEDUP_REMOVED lines=10> */
[----:B0-----:R-:W-:Y:S01]  /*11c10*/  IMAD.MOV.U32 R2, RZ, RZ, R11 ;  /* 0x000000ffff027224 */ /* 0x001fe200078e000b */
[----:B------:R-:W-:-:S15]  /*11c20*/  MOV R3, 0x3fd80000 ;  /* 0x3fd8000000037802 */ /* 0x000fde0000000f00 */
[----:B------:R-:W-:-:S15]  /*11c30*/  NOP ;  /* 0x0000000000007918 */ /* 0x000fde0000000000 */
[----:B------:R-:W-:-:S15]  /*11c40*/  NOP ;  /* 0x0000000000007918 */ /* 0x000fde0000000000 */
[----:B------:R-:W-:-:S15]  /*11c50*/  NOP ;  /* 0x0000000000007918 */ /* 0x000fde0000000000 */
[----:B------:R-:W-:-:S01]  /*11c60*/  NOP ;  /* 0x0000000000007918 */ /* 0x000fc20000000000 */
[----:B------:R-:W0:Y:S02]  /*11c70*/  DSETP.MIN.AND P0, P3, R10, UR4, PT ;  /* 0x000000040a007e2a */ /* 0x000e24000bb00000 */
[----:B0-----:R-:W-:Y:S01]  /*11c80*/  FSEL R53, R2, UR6, P0 ;  /* 0x0000000602357c08 */ /* 0x001fe20008000000 */
[----:B------:R-:W-:Y:S01]  /*11c90*/  IMAD.MOV.U32 R2, RZ, RZ, R10 ;  /* 0x000000ffff027224 */ /* 0x000fe200078e000a */
[----:B------:R-:W-:Y:S02]  /*11ca0*/  @P3 LOP3.LUT R53, R14, 0x80000, RZ, 0xfc, !PT ;  /* 0x000800000e353812 */ /* 0x000fe400078efcff */
[----:B------:R-:W-:Y:S02]  /*11cb0*/  ISETP.GE.U32.AND P3, PT, R39, 0x7ff00000, PT ;  /* 0x7ff000002700780c */ /* 0x000fe40003f66070 */
[----:B------:R-:W-:Y:S01]  /*11cc0*/  SEL R52, R2, UR4, P0 ;  /* 0x0000000402347c07 */ /* 0x000fe20008000000 */
[----:B------:R-:W-:Y:S01]  /*11cd0*/  IMAD.MOV.U32 R2, RZ, RZ, 0x0 ;  /* 0x00000000ff027424 */ /* 0x000fe200078e00ff */
[----:B------:R-:W-:-:S15]  /*11ce0*/  ISETP.GE.U32.AND P0, PT, R49, 0x7ff00000, PT ;  /* 0x7ff000003100780c */ /* 0x000fde0003f06070 */
[----:B------:R-:W-:-:S15]  /*11cf0*/  NOP ;  /* 0x0000000000007918 */ /* 0x000fde0000000000 */
[----:B------:R-:W-:-:S15]  /*11d00*/  NOP ;  /* 0x0000000000007918 */ /* 0x000fde0000000000 */
[----:B------:R-:W-:-:S09]  /*11d10*/  NOP ;  /* 0x0000000000007918 */ /* 0x000fd20000000000 */
[----:B------:R0:W-:Y:S02]  /*11d20*/  DSETP.NEU.AND P2, PT, R36, RZ, PT ;  /* 0x000000ff2400722a */ /* 0x0001e40003f4d000 */
[----:B0-----:R-:W0:Y:S01]  /*11d30*/  MUFU.RSQ64H R37, R53 ;  /* 0x0000003500257308 */ /* 0x001e220000001c00 */
        /* <DEDUP_REMOVED lines=10> */
[----:B------:R-:W1:-:S15]  /*11de0*/  DFMA R46, R46, R2, 0.5 ;  /* 0x3fe000002e2e742b */ /* 0x000e5e0000000002 */
        /* <DEDUP_REMOVED lines=9> */
[----:B-1----:R1:W-:Y:S02]  /*11e80*/  DMUL R44, R12, R44 ;  /* 0x0000002c0c2c7228 */ /* 0x0023e40000000000 */
[----:B-1----:R-:W-:Y:S01]  /*11e90*/  LOP3.LUT R13, R51, 0x100000, RZ, 0xfc, !PT ;  /* 0x00100000330d7812 */ /* 0x002fe200078efcff */
[----:B------:R-:W-:Y:S01]  /*11ea0*/  IMAD.MOV.U32 R12, RZ, RZ, RZ ;  /* 0x000000ffff0c7224 */ /* 0x000fe200078e00ff */
[----:B------:R-:W-:Y:S01]  /*11eb0*/  LOP3.LUT R51, R50, 0x100000, RZ, 0xfc, !PT ;  /* 0x0010000032337812 */ /* 0x000fe200078efcff */
[----:B------:R-:W-:-:S15]  /*11ec0*/  IMAD.MOV.U32 R50, RZ, RZ, RZ ;  /* 0x000000ffff327224 */ /* 0x000fde00078e00ff */
        /* <DEDUP_REMOVED lines=28> */
[----:B0-----:R-:W-:-:S15]  /*12090*/  DMUL R36, R10, R36 ;  /* 0x000000240a247228 */ /* 0x001fde0000000000 */
        /* <DEDUP_REMOVED lines=9> */
[----:B------:R-:W0:Y:S02]  /*12130*/  DMUL R44, R44, R12 ;  /* 0x0000000c2c2c7228 */ /* 0x000e240000000000 */
[----:B0-----:R-:W-:Y:S02]  /*12140*/  @!P0 FSEL R48, R6, R44, !P1 ;  /* 0x0000002c06308208 */ /* 0x001fe40004800000 */
[----:B------:R-:W-:-:S03]  /*12150*/  @!P0 FSEL R49, R7, R45, !P1 ;  /* 0x0000002d07318208 */ /* 0x000fc60004800000 */
[----:B------:R-:W-:Y:S02]  /*12160*/  IMAD.MOV.U32 R46, RZ, RZ, R48 ;  /* 0x000000ffff2e7224 */ /* 0x000fe400078e0030 */
[----:B------:R-:W-:-:S15]  /*12170*/  IMAD.MOV.U32 R47, RZ, RZ, R49 ;  /* 0x000000ffff2f7224 */ /* 0x000fde00078e0031 */
[----:B------:R-:W-:-:S15]  /*12180*/  NOP ;  /* 0x0000000000007918 */ /* 0x000fde0000000000 */
[----:B------:R-:W-:-:S15]  /*12190*/  NOP ;  /* 0x0000000000007918 */ /* 0x000fde0000000000 */
[----:B------:R-:W-:-:S10]  /*121a0*/  NOP ;  /* 0x0000000000007918 */ /* 0x000fd40000000000 */
        /* <DEDUP_REMOVED lines=26> */
[----:B------:R-:W0:-:S15]  /*12350*/  DSETP.NEU.AND P0, PT, R34, 1, PT ;  /* 0x3ff000002200742a */ /* 0x000e1e0003f0d000 */
[----:B------:R-:W-:-:S15]  /*12360*/  NOP ;  /* 0x0000000000007918 */ /* 0x000fde0000000000 */
[----:B------:R-:W-:-:S15]  /*12370*/  NOP ;  /* 0x0000000000007918 */ /* 0x000fde0000000000 */
[----:B------:R-:W-:-:S15]  /*12380*/  NOP ;  /* 0x0000000000007918 */ /* 0x000fde0000000000 */
[----:B------:R-:W-:-:S04]  /*12390*/  NOP ;  /* 0x0000000000007918 */ /* 0x000fc80000000000 */
[----:B0-----:R-:W0:Y:S02]  /*123a0*/  DSETP.GEU.OR P0, PT, R32, 3.8518598887744717061e-34, P0 ;  /* 0x390000002000742a */ /* 0x001e24000070e400 */
        /* <DEDUP_REMOVED lines=48> */
[----:B------:R-:W-:Y:S02]  /*126b0*/  IMAD.MOV.U32 R4, RZ, RZ, R3 ;  /* 0x000000ffff047224 */ /* 0x000fe400078e0003 */
[----:B------:R-:W-:Y:S02]  /*126c0*/  IMAD.MOV.U32 R6, RZ, RZ, R45 ;  /* 0x000000ffff067224 */ /* 0x000fe400078e002d */
[----:B------:R-:W-:-:S02]  /*126d0*/  IMAD.MOV.U32 R3, RZ, RZ, R32 ;  /* 0x000000ffff037224 */ /* 0x000fc400078e0020 */
[----:B------:R-:W-:-:S07]  /*126e0*/  IMAD.MOV.U32 R2, RZ, RZ, R33 ;  /* 0x000000ffff027224 */ /* 0x000fce00078e0021 */
[----:B------:R-:W-:Y:S05]  /*126f0*/  CALL.REL.NOINC `($__internal_21_$__cuda_sm20_dsqrt_rn_f64_mediumpath_v1) ;  /* 0x0000057400047944 */ /* 0x000fea0003c00000 */
[----:B------:R-:W-:Y:S02]  /*12700*/  IMAD.MOV.U32 R36, RZ, RZ, R3 ;  /* 0x000000ffff247224 */ /* 0x000fe400078e0003 */
[----:B------:R-:W-:-:S07]  /*12710*/  IMAD.MOV.U32 R37, RZ, RZ, R2 ;  /* 0x000000ffff257224 */ /* 0x000fce00078e0002 */
.L_x_9423:
[----:B------:R-:W-:Y:S05]  /*12720*/  BSYNC.RECONVERGENT B3 ;  /* 0x0000000000037941 */ /* 0x000fea0003800200 */
.L_x_9422:
[----:B------:R-:W-:Y:S05]  /*12730*/  BRA `(.L_x_9424) ;  /* 0x0000005000b87947 */ /* 0x000fea0003800000 */
.L_x_9421:
        /* <DEDUP_REMOVED lines=68> */
[----:B------:R-:W-:Y:S05]  /*12b80*/  CALL.REL.NOINC `($__internal_20_$__cuda_sm20_div_rn_f64_full) ;  /* 0x0000056400c07944 */ /* 0x000fea0003c00000 */
.L_x_9429:
[----:B------:R-:W-:Y:S05]  /*12b90*/  BSYNC.RECONVERGENT B4 ;  /* 0x0000000000047941 */ /* 0x000fea0003800200 */
.L_x_9428:
[----:B------:R-:W-:Y:S02]  /*12ba0*/  IMAD.MOV.U32 R36, RZ, RZ, R2 ;  /* 0x000000ffff247224 */ /* 0x000fe400078e0002 */
[----:B------:R-:W-:-:S07]  /*12bb0*/  IMAD.MOV.U32 R37, RZ, RZ, R3 ;  /* 0x000000ffff257224 */ /* 0x000fce00078e0003 */
.L_x_9427:
[----:B------:R-:W-:Y:S05]  /*12bc0*/  BSYNC.RECONVERGENT B3 ;  /* 0x0000000000037941 */ /* 0x000fea0003800200 */
.L_x_9426:
        /* <DEDUP_REMOVED lines=73> */
[----:B------:R-:W-:Y:S05]  /*13060*/  CALL.REL.NOINC `($__internal_20_$__cuda_sm20_div_rn_f64_full) ;  /* 0x0000056000887944 */ /* 0x000fea0003c00000 */
.L_x_9432:
[----:B------:R-:W-:Y:S05]  /*13070*/  BSYNC.RECONVERGENT B4 ;  /* 0x0000000000047941 */ /* 0x000fea0003800200 */
.L_x_9431:
[----:B------:R-:W-:Y:S05]  /*13080*/  BSYNC.RECONVERGENT B3 ;  /* 0x0000000000037941 */ /* 0x000fea0003800200 */
.L_x_9430:
[----:B------:R-:W0:Y:S01]  /*13090*/  DMUL R2, R2, 0.5 ;  /* 0x3fe0000002027828 */ /* 0x000e220000000000 */
[----:B------:R-:W-:Y:S01]  /*130a0*/  IMAD.MOV.U32 R12, RZ, RZ, 0x0 ;  /* 0x00000000ff0c7424 */ /* 0x000fe200078e00ff */
[----:B------:R-:W-:Y:S01]  /*130b0*/  BSSY.RECONVERGENT B3, `(.L_x_9433) ;  /* 0x000004c000037945 */ /* 0x000fe20003800200 */
[----:B------:R-:W-:-:S15]  /*130c0*/  IMAD.MOV.U32 R13, RZ, RZ, 0x3fd80000 ;  /* 0x3fd80000ff0d7424 */ /* 0x000fde00078e00ff */
[----:B------:R-:W-:-:S15]  /*130d0*/  NOP ;  /* 0x0000000000007918 */ /* 0x000fde0000000000 */
[----:B------:R-:W-:-:S15]  /*130e0*/  NOP ;  /* 0x0000000000007918 */ /* 0x000fde0000000000 */
[----:B------:R-:W-:-:S15]  /*130f0*/  NOP ;  /* 0x0000000000007918 */ /* 0x000fde0000000000 */
[----:B------:R-:W-:-:S01]  /*13100*/  NOP ;  /* 0x0000000000007918 */ /* 0x000fc20000000000 */
        /* <DEDUP_REMOVED lines=61> */
[----:B------:R-:W-:Y:S02]  /*134e0*/  IMAD.MOV.U32 R13, RZ, RZ, R48 ;  /* 0x000000ffff0d7224 */ /* 0x000fe400078e0030 */
[----:B------:R-:W-:-:S02]  /*134f0*/  IMAD.MOV.U32 R12, RZ, RZ, R49 ;  /* 0x000000ffff0c7224 */ /* 0x000fc400078e0031 */
[----:B------:R-:W-:Y:S02]  /*13500*/  IMAD.MOV.U32 R7, RZ, RZ, R44 ;  /* 0x000000ffff077224 */ /* 0x000fe400078e002c */
[----:B------:R-:W-:Y:S02]  /*13510*/  IMAD.MOV.U32 R6, RZ, RZ, R45 ;  /* 0x000000ffff067224 */ /* 0x000fe400078e002d */
[----:B------:R-:W-:-:S07]  /*13520*/  IMAD.MOV.U32 R4, RZ, RZ, R15 ;  /* 0x000000ffff047224 */ /* 0x000fce00078e000f */
[----:B------:R-:W-:Y:S05]  /*13530*/  CALL.REL.NOINC `($__internal_21_$__cuda_sm20_dsqrt_rn_f64_mediumpath_v1) ;  /* 0x0000056400747944 */ /* 0x000fea0003c00000 */
[----:B------:R-:W-:-:S04]  /*13540*/  LOP3.LUT R3, R3, R2, RZ, 0x3c, !PT ;  /* 0x0000000203037212 */ /* 0x000fc800078e3cff */
[----:B------:R-:W-:-:S04]  /*13550*/  LOP3.LUT R2, R3, R2, RZ, 0x3c, !PT ;  /* 0x0000000203027212 */ /* 0x000fc800078e3cff */
[----:B------:R-:W-:-:S07]  /*13560*/  LOP3.LUT R3, R3, R2, RZ, 0x3c, !PT ;  /* 0x0000000203037212 */ /* 0x000fce00078e3cff */
.L_x_9434:
[----:B------:R-:W-:Y:S05]  /*13570*/  BSYNC.RECONVERGENT B3 ;  /* 0x0000000000037941 */ /* 0x000fea0003800200 */
.L_x_9433:
        /* <DEDUP_REMOVED lines=58> */
.L_x_9437:
[----:B------:R-:W-:Y:S05]  /*13920*/  BSYNC.RECONVERGENT B3 ;  /* 0x0000000000037941 */ /* 0x000fea0003800200 */
.L_x_9436:
        /* <DEDUP_REMOVED lines=78> */
.L_x_9435:
        /* <DEDUP_REMOVED lines=187> */
.L_x_9438:
[----:B------:R-:W-:Y:S01]  /*149c0*/  IMAD.MOV.U32 R4, RZ, RZ, 0x0 ;  /* 0x00000000ff047424 */ /* 0x000fe200078e00ff */
[----:B------:R-:W-:Y:S01]  /*149d0*/  LOP3.LUT P0, RZ, R3, 0x7fffffff, RZ, 0xc0, !PT ;  /* 0x7fffffff03ff7812 */ /* 0x000fe2000780c0ff */
[----:B------:R-:W-:-:S06]  /*149e0*/  IMAD.MOV.U32 R5, RZ, RZ, 0x7ff00000 ;  /* 0x7ff00000ff057424 */ /* 0x000fcc00078e00ff */
[----:B------:R-:W0:Y:S02]  /*149f0*/  DFMA R2, R2, R4, +INF ;  /* 0x7ff000000202742b */ /* 0x000e240000000004 */
[----:B0-----:R-:W-:Y:S02]  /*14a00*/  FSEL R36, R2, RZ, P0 ;  /* 0x000000ff02247208 */ /* 0x001fe40000000000 */
[----:B------:R-:W-:Y:S01]  /*14a10*/  FSEL R37, R3, -QNAN , P0 ;  /* 0xfff0000003257808 */ /* 0x000fe20000000000 */
[----:B------:R-:W-:Y:S06]  /*14a20*/  BRA `(.L_x_9424) ;  /* 0x0000002c00fc7947 */ /* 0x000fec0003800000 */
.L_x_9425:
        /* <DEDUP_REMOVED lines=65> */
[----:B------:R-:W-:Y:S02]  /*14e40*/  IMAD.MOV.U32 R6, RZ, RZ, R3 ;  /* 0x000000ffff067224 */ /* 0x000fe400078e0003 */
[----:B------:R-:W-:-:S07]  /*14e50*/  IMAD.MOV.U32 R7, RZ, RZ, R2 ;  /* 0x000000ffff077224 */ /* 0x000fce00078e0002 */
.L_x_9441:
[----:B------:R-:W-:Y:S05]  /*14e60*/  BSYNC.RECONVERGENT B3 ;  /* 0x0000000000037941 */ /* 0x000fea0003800200 */
.L_x_9440:
        /* <DEDUP_REMOVED lines=49> */
.L_x_9443:
[----:B------:R-:W-:Y:S05]  /*15180*/  BSYNC.RECONVERGENT B3 ;  /* 0x0000000000037941 */ /* 0x000fea0003800200 */
.L_x_9442:
[----:B------:R-:W-:Y:S02]  /*15190*/  IMAD.MOV.U32 R36, RZ, RZ, R2 ;  /* 0x000000ffff247224 */ /* 0x000fe400078e0002 */
[----:B------:R-:W-:Y:S01]  /*151a0*/  IMAD.MOV.U32 R37, RZ, RZ, R3 ;  /* 0x000000ffff257224 */ /* 0x000fe200078e0003 */
[----:B------:R-:W-:Y:S06]  /*151b0*/  BRA `(.L_x_9424) ;  /* 0x0000002800187947 */ /* 0x000fec0003800000 */
.L_x_9439:
        /* <DEDUP_REMOVED lines=52> */
[----:B------:R-:W-:Y:S02]  /*15500*/  IMAD.MOV.U32 R12, RZ, RZ, R45 ;  /* 0x000000ffff0c7224 */ /* 0x000fe400078e002d */
[----:B------:R-:W-:-:S02]  /*15510*/  IMAD.MOV.U32 R7, RZ, RZ, R36 ;  /* 0x000000ffff077224 */ /* 0x000fc400078e0024 */
[----:B------:R-:W-:Y:S02]  /*15520*/  IMAD.MOV.U32 R6, RZ, RZ, R37 ;  /* 0x000000ffff067224 */ /* 0x000fe400078e0025 */
[----:B------:R-:W-:-:S07]  /*15530*/  IMAD.MOV.U32 R4, RZ, RZ, R15 ;  /* 0x000000ffff047224 */ /* 0x000fce00078e000f */
[----:B------:R-:W-:Y:S05]  /*15540*/  CALL.REL.NOINC `($__internal_21_$__cuda_sm20_dsqrt_rn_f64_mediumpath_v1) ;  /* 0x0000054400707944 */ /* 0x000fea0003c00000 */
[----:B------:R-:W-:-:S04]  /*15550*/  LOP3.LUT R3, R3, R2, RZ, 0x3c, !PT ;  /* 0x0000000203037212 */ /* 0x000fc800078e3cff */
[----:B------:R-:W-:-:S04]  /*15560*/  LOP3.LUT R2, R3, R2, RZ, 0x3c, !PT ;  /* 0x0000000203027212 */ /* 0x000fc800078e3cff */
[----:B------:R-:W-:-:S07]  /*15570*/  LOP3.LUT R3, R3, R2, RZ, 0x3c, !PT ;  /* 0x0000000203037212 */ /* 0x000fce00078e3cff */
.L_x_9445:
[----:B------:R-:W-:Y:S05]  /*15580*/  BSYNC.RECONVERGENT B3 ;  /* 0x0000000000037941 */ /* 0x000fea0003800200 */
.L_x_9444:
        /* <DEDUP_REMOVED lines=58> */
.L_x_9448:
[----:B------:R-:W-:Y:S05]  /*15930*/  BSYNC.RECONVERGENT B3 ;  /* 0x0000000000037941 */ /* 0x000fea0003800200 */
.L_x_9447:
        /* <DEDUP_REMOVED lines=78> */
.L_x_9446:
        /* <DEDUP_REMOVED lines=187> */
.L_x_9449:
[----:B------:R-:W-:Y:S01]  /*169d0*/  IMAD.MOV.U32 R4, RZ, RZ, 0x0 ;  /* 0x00000000ff047424 */ /* 0x000fe200078e00ff */
[----:B------:R-:W-:Y:S01]  /*169e0*/  LOP3.LUT P0, RZ, R3, 0x7fffffff, RZ, 0xc0, !PT ;  /* 0x7fffffff03ff7812 */ /* 0x000fe2000780c0ff */
[----:B------:R-:W-:-:S06]  /*169f0*/  IMAD.MOV.U32 R5, RZ, RZ, 0x7ff00000 ;  /* 0x7ff00000ff057424 */ /* 0x000fcc00078e00ff */
[----:B------:R-:W0:Y:S02]  /*16a00*/  DFMA R2, R2, R4, +INF ;  /* 0x7ff000000202742b */ /* 0x000e240000000004 */
[----:B0-----:R-:W-:Y:S02]  /*16a10*/  FSEL R36, R2, RZ, P0 ;  /* 0x000000ff02247208 */ /* 0x001fe40000000000 */
[----:B------:R-:W-:Y:S01]  /*16a20*/  FSEL R37, R3, -QNAN , P0 ;  /* 0xfff0000003257808 */ /* 0x000fe20000000000 */
[----:B------:R-:W-:Y:S06]  /*16a30*/  BRA `(.L_x_9424) ;  /* 0x0000000c00f87947 */ /* 0x000fec0003800000 */
.L_x_9420:
        /* <DEDUP_REMOVED lines=60> */
.L_x_9451:
[----:B------:R-:W-:Y:S05]  /*16e00*/  BSYNC.RECONVERGENT B3 ;  /* 0x0000000000037941 */ /* 0x000fea0003800200 */
.L_x_9450:
[----:B------:R-:W0:Y:S01]  /*16e10*/  DADD R2, R10, R2 ;  /* 0x000000000a027229 */ /* 0x000e220000000002 */
[----:B------:R-:W-:Y:S01]  /*16e20*/  MOV R7, 0xfffffc01 ;  /* 0xfffffc0100077802 */ /* 0x000fe20000000f00 */
[----:B0-----:R-:W-:Y:S01]  /*16e30*/  IMAD.MOV.U32 R4, RZ, RZ, R2 ;  /* 0x000000ffff047224 */ /* 0x001fe200078e0002 */
[----:B------:R-:W-:Y:S01]  /*16e40*/  ISETP.GT.AND P0, PT, R3, 0xfffff, PT ;  /* 0x000fffff0300780c */ /* 0x000fe20003f04270 */
[--C-:B------:R-:W-:Y:S02]  /*16e50*/  IMAD.MOV.U32 R5, RZ, RZ, R3.reuse ;  /* 0x000000ffff057224 */ /* 0x100fe400078e0003 */
        /* <DEDUP_REMOVED lines=182> */
.L_x_9452:
[----:B------:R-:W-:Y:S01]  /*179c0*/  IMAD.MOV.U32 R2, RZ, RZ, 0x0 ;  /* 0x00000000ff027424 */ /* 0x000fe200078e00ff */
[----:B------:R-:W-:Y:S01]  /*179d0*/  LOP3.LUT P0, RZ, R5, 0x7fffffff, RZ, 0xc0, !PT ;  /* 0x7fffffff05ff7812 */ /* 0x000fe2000780c0ff */
[----:B------:R-:W-:-:S06]  /*179e0*/  IMAD.MOV.U32 R3, RZ, RZ, 0x7ff00000 ;  /* 0x7ff00000ff037424 */ /* 0x000fcc00078e00ff */
[----:B------:R-:W0:Y:S02]  /*179f0*/  DFMA R4, R4, R2, +INF ;  /* 0x7ff000000404742b */ /* 0x000e240000000002 */
[----:B0-----:R-:W-:Y:S02]  /*17a00*/  FSEL R36, R4, RZ, P0 ;  /* 0x000000ff04247208 */ /* 0x001fe40000000000 */
[----:B------:R-:W-:-:S07]  /*17a10*/  FSEL R37, R5, -QNAN , P0 ;  /* 0xfff0000005257808 */ /* 0x000fce0000000000 */
.L_x_9424:
[----:B------:R-:W-:Y:S05]  /*17a20*/  BSYNC.RECONVERGENT B2 ;  /* 0x0000000000027941 */ /* 0x000fea0003800200 */
.L_x_9419:
        /* <DEDUP_REMOVED lines=62> */
.L_x_9457:
[----:B------:R-:W-:Y:S05]  /*17e10*/  BSYNC.RECONVERGENT B4 ;  /* 0x0000000000047941 */ /* 0x000fea0003800200 */
.L_x_9456:
[----:B------:R-:W-:Y:S01]  /*17e20*/  UMOV UR4, 0x703afb7f ;  /* 0x703afb7f00047882 */ /* 0x000fe20000000000 */
[----:B------:R-:W-:Y:S02]  /*17e30*/  UMOV UR5, 0x3fe488ce ;  /* 0x3fe488ce00057882 */ /* 0x000fe40000000000 */
[----:B------:R-:W0:Y:S02]  /*17e40*/  DSETP.GT.AND P0, PT, R2, UR4, PT ;  /* 0x0000000402007e2a */ /* 0x000e24000bf04000 */
[----:B0-----:R-:W-:Y:S05]  /*17e50*/  @!P0 BREAK.RELIABLE B2 ;  /* 0x0000000000028942 */ /* 0x001fea0003800100 */
[----:B------:R-:W-:Y:S05]  /*17e60*/  @!P0 BRA `(.L_x_9458) ;  /* 0x0000003000dc8947 */ /* 0x000fea0003800000 */
[----:B------:R-:W0:Y:S01]  /*17e70*/  DSETP.NEU.AND P0, PT, R34, 1, PT ;  /* 0x3ff000002200742a */ /* 0x000e220003f0d000 */
[----:B------:R-:W-:-:S15]  /*17e80*/  BSSY.RECONVERGENT B4, `(.L_x_9455) ;  /* 0x000022f000047945 */ /* 0x000fde0003800200 */
[----:B------:R-:W-:-:S15]  /*17e90*/  NOP ;  /* 0x0000000000007918 */ /* 0x000fde0000000000 */
[----:B------:R-:W-:-:S15]  /*17ea0*/  NOP ;  /* 0x0000000000007918 */ /* 0x000fde0000000000 */
[----:B------:R-:W-:-:S15]  /*17eb0*/  NOP ;  /* 0x0000000000007918 */ /* 0x000fde0000000000 */
[----:B------:R-:W-:-:S03]  /*17ec0*/  NOP ;  /* 0x0000000000007918 */ /* 0x000fc60000000000 */
[----:B0-----:R-:W0:Y:S02]  /*17ed0*/  DSETP.GEU.OR P0, PT, R32, 1.7347234759768070944e-18, P0 ;  /* 0x3c4000002000742a */ /* 0x001e24000070e400 */
[----:B0-----:R-:W-:Y:S05]  /*17ee0*/  @P0 BRA `(.L_x_9459) ;  /* 0x0000000800040947 */ /* 0x001fea0003800000 */
        /* <DEDUP_REMOVED lines=46> */
[----:B------:R-:W-:Y:S01]  /*181d0*/  IMAD.MOV.U32 R12, RZ, RZ, R7 ;  /* 0x000000ffff0c7224 */ /* 0x000fe200078e0007 */
[----:B------:R-:W-:Y:S01]  /*181e0*/  MOV R7, R2 ;  /* 0x0000000200077202 */ /* 0x000fe20000000f00 */
[----:B------:R-:W-:Y:S02]  /*181f0*/  IMAD.MOV.U32 R6, RZ, RZ, R3 ;  /* 0x000000ffff067224 */ /* 0x000fe400078e0003 */
[----:B------:R-:W-:Y:S02]  /*18200*/  IMAD.MOV.U32 R5, RZ, RZ, R4 ;  /* 0x000000ffff057224 */ /* 0x000fe400078e0004 */
[----:B------:R-:W-:Y:S02]  /*18210*/  IMAD.MOV.U32 R2, RZ, RZ, R33 ;  /* 0x000000ffff027224 */ /* 0x000fe400078e0021 */
[----:B------:R-:W-:-:S02]  /*18220*/  IMAD.MOV.U32 R3, RZ, RZ, R32 ;  /* 0x000000ffff037224 */ /* 0x000fc400078e0020 */
[----:B------:R-:W-:-:S07]  /*18230*/  IMAD.MOV.U32 R4, RZ, RZ, R9 ;  /* 0x000000ffff047224 */ /* 0x000fce00078e0009 */
[----:B------:R-:W-:Y:S05]  /*18240*/  CALL.REL.NOINC `($__internal_21_$__cuda_sm20_dsqrt_rn_f64_mediumpath_v1) ;  /* 0x0000051800307944 */ /* 0x000fea0003c00000 */
[----:B------:R-:W-:Y:S02]  /*18250*/  IMAD.MOV.U32 R44, RZ, RZ, R3 ;  /* 0x000000ffff2c7224 */ /* 0x000fe400078e0003 */
[----:B------:R-:W-:-:S07]  /*18260*/  IMAD.MOV.U32 R45, RZ, RZ, R2 ;  /* 0x000000ffff2d7224 */ /* 0x000fce00078e0002 */
.L_x_9461:
[----:B------:R-:W-:Y:S05]  /*18270*/  BSYNC.RECONVERGENT B5 ;  /* 0x0000000000057941 */ /* 0x000fea0003800200 */
.L_x_9460:
        /* <DEDUP_REMOVED lines=67> */
.L_x_9463:
[----:B------:R-:W-:Y:S05]  /*186b0*/  BSYNC.RECONVERGENT B5 ;  /* 0x0000000000057941 */ /* 0x000fea0003800200 */
.L_x_9462:
[----:B------:R0:W1:Y:S01]  /*186c0*/  DMUL R44, R2, R44 ;  /* 0x0000002c022c7228 */ /* 0x0000620000000000 */
[----:B------:R-:W-:Y:S02]  /*186d0*/  IMAD.MOV.U32 R34, RZ, RZ, 0x0 ;  /* 0x00000000ff227424 */ /* 0x000fe400078e00ff */
[----:B------:R-:W-:Y:S01]  /*186e0*/  IMAD.MOV.U32 R35, RZ, RZ, 0x3ff00000 ;  /* 0x3ff00000ff237424 */ /* 0x000fe200078e00ff */
[----:B01----:R-:W-:Y:S06]  /*186f0*/  BRA `(.L_x_9464) ;  /* 0x00000018009c7947 */ /* 0x003fec0003800000 */
.L_x_9459:
[----:B------:R-:W0:-:S15]  /*18700*/  DMUL R2, |R40|, 2.2204460492503130808e-16 ;  /* 0x3cb0000028027828 */ /* 0x000e1e0000000200 */
[----:B------:R-:W-:-:S15]  /*18710*/  NOP ;  /* 0x0000000000007918 */ /* 0x000fde0000000000 */
[----:B------:R-:W-:-:S15]  /*18720*/  NOP ;  /* 0x0000000000007918 */ /* 0x000fde0000000000 */
[----:B------:R-:W-:-:S15]  /*18730*/  NOP ;  /* 0x0000000000007918 */ /* 0x000fde0000000000 */
[----:B------:R-:W-:-:S04]  /*18740*/  NOP ;  /* 0x0000000000007918 */ /* 0x000fc80000000000 */
[----:B0-----:R-:W0:-:S15]  /*18750*/  DSETP.GE.AND P0, PT, R32, R2, PT ;  /* 0x000000022000722a */ /* 0x001e1e0003f06000 */
[----:B------:R-:W-:-:S15]  /*18760*/  NOP ;  /* 0x0000000000007918 */ /* 0x000fde0000000000 */
[----:B------:R-:W-:-:S15]  /*18770*/  NOP ;  /* 0x0000000000007918 */ /* 0x000fde0000000000 */
[----:B------:R-:W-:-:S15]  /*18780*/  NOP ;  /* 0x0000000000007918 */ /* 0x000fde0000000000 */
[----:B------:R-:W-:-:S04]  /*18790*/  NOP ;  /* 0x0000000000007918 */ /* 0x000fc80000000000 */
[----:B------:R1:W2:Y:S02]  /*187a0*/  DADD R40, R34, -1 ;  /* 0xbff0000022287429 */ /* 0x0002a40000000000 */
[----:B012---:R-:W-:Y:S05]  /*187b0*/  @!P0 BRA `(.L_x_9465) ;  /* 0x0000000c00688947 */ /* 0x007fea0003800000 */
[----:B------:R-:W0:Y:S01]  /*187c0*/  DSETP.NEU.AND P0, PT, R8, RZ, PT ;  /* 0x000000ff0800722a */ /* 0x000e220003f0d000 */
[----:B------:R-:W-:Y:S01]  /*187d0*/  BSSY.RECONVERGENT B5, `(.L_x_9466) ;  /* 0x0000042000057945 */ /* 0x000fe20003800200 */
[----:B------:R-:W-:Y:S01]  /*187e0*/  IMAD.MOV.U32 R44, RZ, RZ, R32 ;  /* 0x000000ffff2c7224 */ /* 0x000fe200078e0020 */
[----:B------:R-:W-:Y:S02]  /*187f0*/  MOV R45, R33 ;  /* 0x00000021002d7202 */ /* 0x000fe40000000f00 */
        /* <DEDUP_REMOVED lines=60> */
.L_x_9469:
[----:B------:R-:W-:Y:S05]  /*18bc0*/  BSYNC.RECONVERGENT B6 ;  /* 0x0000000000067941 */ /* 0x000fea0003800200 */
.L_x_9468:
[----:B------:R-:W-:Y:S02]  /*18bd0*/  IMAD.MOV.U32 R44, RZ, RZ, R2 ;  /* 0x000000ffff2c7224 */ /* 0x000fe400078e0002 */
[----:B------:R-:W-:-:S07]  /*18be0*/  IMAD.MOV.U32 R45, RZ, RZ, R3 ;  /* 0x000000ffff2d7224 */ /* 0x000fce00078e0003 */
.L_x_9467:
[----:B------:R-:W-:Y:S05]  /*18bf0*/  BSYNC.RECONVERGENT B5 ;  /* 0x0000000000057941 */ /* 0x000fea0003800200 */
.L_x_9466:
[----:B------:R-:W0:Y:S01]  /*18c00*/  DSETP.GEU.AND P0, PT, R40, RZ, PT ;  /* 0x000000ff2800722a */ /* 0x000e220003f0e000 */
[----:B------:R-:W-:-:S15]  /*18c10*/  BSSY.RECONVERGENT B5, `(.L_x_9470) ;  /* 0x0000047000057945 */ /* 0x000fde0003800200 */
[----:B------:R-:W-:-:S15]  /*18c20*/  NOP ;  /* 0x0000000000007918 */ /* 0x000fde0000000000 */
[----:B------:R-:W-:-:S15]  /*18c30*/  NOP ;  /* 0x0000000000007918 */ /* 0x000fde0000000000 */
[----:B------:R-:W-:-:S15]  /*18c40*/  NOP ;  /* 0x0000000000007918 */ /* 0x000fde0000000000 */
[----:B------:R-:W-:-:S03]  /*18c50*/  NOP ;  /* 0x0000000000007918 */ /* 0x000fc60000000000 */
[----:B0-----:R0:W1:Y:S02]  /*18c60*/  @!P0 DADD R32, R42, -R40 ;  /* 0x000000002a208229 */ /* 0x0010640000000828 */
        /* <DEDUP_REMOVED lines=62> */
.L_x_9473:
[----:B------:R-:W-:Y:S05]  /*19050*/  BSYNC.RECONVERGENT B6 ;  /* 0x0000000000067941 */ /* 0x000fea0003800200 */
.L_x_9472:
[----:B------:R-:W-:Y:S02]  /*19060*/  IMAD.MOV.U32 R32, RZ, RZ, R2 ;  /* 0x000000ffff207224 */ /* 0x000fe400078e0002 */
[----:B------:R-:W-:-:S07]  /*19070*/  IMAD.MOV.U32 R33, RZ, RZ, R3 ;  /* 0x000000ffff217224 */ /* 0x000fce00078e0003 */
.L_x_9471:
[----:B------:R-:W-:Y:S05]  /*19080*/  BSYNC.RECONVERGENT B5 ;  /* 0x0000000000057941 */ /* 0x000fea0003800200 */
.L_x_9470:
        /* <DEDUP_REMOVED lines=75> */
.L_x_9475:
[----:B------:R-:W-:Y:S05]  /*19540*/  BSYNC.RECONVERGENT B5 ;  /* 0x0000000000057941 */ /* 0x000fea0003800200 */
.L_x_9474:
[----:B------:R-:W-:Y:S05]  /*19550*/  BRA `(.L_x_9464) ;  /* 0x0000000c00047947 */ /* 0x000fea0003800000 */
.L_x_9465:
        /* <DEDUP_REMOVED lines=72> */
.L_x_9478:
[----:B------:R-:W-:Y:S05]  /*199e0*/  BSYNC.RECONVERGENT B5 ;  /* 0x0000000000057941 */ /* 0x000fea0003800200 */
.L_x_9477:
        /* <DEDUP_REMOVED lines=49> */
.L_x_9480:
[----:B------:R-:W-:Y:S05]  /*19d00*/  BSYNC.RECONVERGENT B5 ;  /* 0x0000000000057941 */ /* 0x000fea0003800200 */
.L_x_9479:
[----:B------:R-:W0:Y:S01]  /*19d10*/  DMUL R34, R34, 8.11296384146066816958e+31 ;  /* 0x4690000022227828 */ /* 0x000e220000000000 */
[----:B------:R-:W-:Y:S02]  /*19d20*/  IMAD.MOV.U32 R44, RZ, RZ, R2 ;  /* 0x000000ffff2c7224 */ /* 0x000fe400078e0002 */
[----:B------:R-:W-:Y:S01]  /*19d30*/  IMAD.MOV.U32 R45, RZ, RZ, R3 ;  /* 0x000000ffff2d7224 */ /* 0x000fe200078e0003 */
[----:B0-----:R-:W-:Y:S06]  /*19d40*/  BRA `(.L_x_9464) ;  /* 0x0000000400087947 */ /* 0x001fec0003800000 */
.L_x_9476:
        /* <DEDUP_REMOVED lines=65> */
.L_x_9481:
[----:B------:R-:W-:Y:S05]  /*1a160*/  BSYNC.RECONVERGENT B5 ;  /* 0x0000000000057941 */ /* 0x000fea0003800200 */
.L_x_9464:
[----:B------:R-:W-:Y:S05]  /*1a170*/  BSYNC.RECONVERGENT B4 ;  /* 0x0000000000047941 */ /* 0x000fea0003800200 */
.L_x_9455:
[----:B------:R-:W-:Y:S05]  /*1a180*/  BSYNC.RELIABLE B2 ;  /* 0x0000000000027941 */ /* 0x000fea0003800100 */
.L_x_9454:
        /* <DEDUP_REMOVED lines=62> */
.L_x_9483:
[----:B------:R-:W-:Y:S05]  /*1a570*/  BSYNC.RECONVERGENT B2 ;  /* 0x0000000000027941 */ /* 0x000fea0003800200 */
.L_x_9482:
[----:B------:R0:W1:Y:S01]  /*1a580*/  DSETP.NEU.AND P4, PT, R8, RZ, PT ;  /* 0x000000ff0800722a */ /* 0x0000620003f8d000 */
[----:B------:R-:W-:Y:S01]  /*1a590*/  UMOV UR4, 0x2a25ff7e ;  /* 0x2a25ff7e00047882 */ /* 0x000fe20000000000 */
[----:B0-----:R-:W-:Y:S01]  /*1a5a0*/  MOV R8, 0xdbb65b49 ;  /* 0xdbb65b4900087802 */ /* 0x001fe20000000f00 */
[----:B------:R-:W-:Y:S01]  /*1a5b0*/  IMAD.MOV.U32 R9, RZ, RZ, 0x3f2d3b63 ;  /* 0x3f2d3b63ff097424 */ /* 0x000fe200078e00ff */
[----:B------:R-:W-:Y:S01]  /*1a5c0*/  UMOV UR5, 0x3ef53e1d ;  /* 0x3ef53e1d00057882 */ /* 0x000fe20000000000 */
[----:B------:R-:W-:Y:S01]  /*1a5d0*/  ISETP.GE.AND P2, PT, R45, RZ, PT ;  /* 0x000000ff2d00720c */ /* 0x000fe20003f46270 */
[----:B-1----:R-:W-:-:S03]  /*1a5e0*/  @P4 IMAD.MOV.U32 R11, RZ, RZ, 0x4002d97c ;  /* 0x4002d97cff0b4424 */ /* 0x002fc600078e00ff */
[----:B------:R-:W-:-:S15]  /*1a5f0*/  @P1 PLOP3.LUT P0, PT, P2, PT, PT, 0x80, 0x8 ;  /* 0x000000000008181c */ /* 0x000fde000170f070 */
        /* <DEDUP_REMOVED lines=133> */
[----:B0-----:R-:W-:Y:S02]  /*1ae50*/  @P1 IMAD.MOV.U32 R6, RZ, RZ, 0x54442d18 ;  /* 0x54442d18ff061424 */ /* 0x001fe400078e00ff */
[----:B------:R-:W-:-:S15]  /*1ae60*/  @P1 IMAD.MOV.U32 R7, RZ, RZ, 0x3ff921fb ;  /* 0x3ff921fbff071424 */ /* 0x000fde00078e00ff */
        /* <DEDUP_REMOVED lines=8> */
[----:B0-----:R-:W0:Y:S02]  /*1aef0*/  @P1 DADD R2, -RZ, -R8 ;  /* 0x00000000ff021229 */ /* 0x001e240000000908 */
[----:B0-----:R-:W-:Y:S02]  /*1af00*/  @P1 FSEL R2, R8, R2, !P0 ;  /* 0x0000000208021208 */ /* 0x001fe40004000000 */
[----:B------:R-:W-:Y:S02]  /*1af10*/  @P1 FSEL R3, R9, R3, !P0 ;  /* 0x0000000309031208 */ /* 0x000fe40004000000 */
[----:B------:R-:W-:-:S04]  /*1af20*/  @!P1 PLOP3.LUT P0, PT, P2, PT, PT, 0x80, 0x8 ;  /* 0x000000000008981c */ /* 0x000fc8000170f070 */
[----:B------:R-:W-:-:S15]  /*1af30*/  @P4 FSEL R11, R11, 1.8213495016098022461, !P0 ;  /* 0x3fe921fb0b0b4808 */ /* 0x000fde0004000000 */
[----:B------:R-:W-:-:S15]  /*1af40*/  NOP ;  /* 0x0000000000007918 */ /* 0x000fde0000000000 */
[----:B------:R-:W-:-:S15]  /*1af50*/  NOP ;  /* 0x0000000000007918 */ /* 0x000fde0000000000 */
[----:B------:R-:W-:-:S09]  /*1af60*/  NOP ;  /* 0x0000000000007918 */ /* 0x000fd20000000000 */
[----:B------:R-:W-:Y:S01]  /*1af70*/  @P1 DADD R2, R2, R6 ;  /* 0x0000000002021229 */ /* 0x000fe20000000006 */
[----:B------:R-:W-:Y:S02]  /*1af80*/  @!P1 IMAD.MOV.U32 R6, RZ, RZ, 0x54442d18 ;  /* 0x54442d18ff069424 */ /* 0x000fe400078e00ff */
[----:B------:R-:W-:-:S15]  /*1af90*/  @!P1 IMAD.MOV.U32 R7, RZ, RZ, 0x400921fb ;  /* 0x400921fbff079424 */ /* 0x000fde00078e00ff */
[----:B------:R-:W-:-:S15]  /*1afa0*/  NOP ;  /* 0x0000000000007918 */ /* 0x000fde0000000000 */
[----:B------:R-:W-:-:S15]  /*1afb0*/  NOP ;  /* 0x0000000000007918 */ /* 0x000fde0000000000 */
[----:B------:R-:W-:-:S15]  /*1afc0*/  NOP ;  /* 0x0000000000007918 */ /* 0x000fde0000000000 */
[----:B------:R-:W-:-:S01]  /*1afd0*/  NOP ;  /* 0x0000000000007918 */ /* 0x000fc20000000000 */
[----:B------:R-:W0:Y:S02]  /*1afe0*/  @!P1 DADD R6, -R8, R6 ;  /* 0x0000000008069229 */ /* 0x000e240000000106 */
[----:B0-----:R-:W-:Y:S01]  /*1aff0*/  @!P1 FSEL R3, R7, R9, !P0 ;  /* 0x0000000907039208 */ /* 0x001fe20004000000 */
[----:B------:R-:W-:Y:S01]  /*1b000*/  @P4 IMAD.MOV.U32 R9, RZ, RZ, 0x7f3321d2 ;  /* 0x7f3321d2ff094424 */ /* 0x000fe200078e00ff */
[----:B------:R-:W-:Y:S02]  /*1b010*/  @!P1 FSEL R2, R6, R8, !P0 ;  /* 0x0000000806029208 */ /* 0x000fe40004000000 */
[----:B------:R-:W-:Y:S02]  /*1b020*/  @!P4 FSEL R6, RZ, 3.37028055040000000000e+12, P0 ;  /* 0x54442d18ff06c808 */ /* 0x000fe40000000000 */
[----:B------:R-:W-:Y:S02]  /*1b030*/  @P4 FSEL R9, R9, 3.37028055040000000000e+12, !P0 ;  /* 0x54442d1809094808 */ /* 0x000fe40004000000 */
[----:B------:R-:W-:-:S15]  /*1b040*/  @!P4 FSEL R7, RZ, 2.1426990032196044922, P0 ;  /* 0x400921fbff07c808 */ /* 0x000fde0000000000 */
[----:B------:R-:W-:-:S15]  /*1b050*/  NOP ;  /* 0x0000000000007918 */ /* 0x000fde0000000000 */
[----:B------:R-:W-:-:S15]  /*1b060*/  NOP ;  /* 0x0000000000007918 */ /* 0x000fde0000000000 */
[----:B------:R-:W-:-:S09]  /*1b070*/  NOP ;  /* 0x0000000000007918 */ /* 0x000fd20000000000 */
        /* <DEDUP_REMOVED lines=22> */
.L_x_9458:
[----:B------:R-:W-:-:S13]  /*1b1e0*/  FSETP.GEU.FTZ.AND P0, PT, |R3|, 1.7687499523162841797, PT ;  /* 0x3fe266660300780b */ /* 0x000fda0003f1e200 */
[----:B------:R-:W-:Y:S05]  /*1b1f0*/  @P0 BRA `(.L_x_9485) ;  /* 0x0000000400880947 */ /* 0x000fea0003800000 */
        /* <DEDUP_REMOVED lines=98> */
.L_x_9485:
        /* <DEDUP_REMOVED lines=170> */
.L_x_9484:
[----:B------:R-:W-:Y:S05]  /*1c2c0*/  BSYNC.RECONVERGENT B3 ;  /* 0x0000000000037941 */ /* 0x000fea0003800200 */
.L_x_9453:
[----:B------:R-:W-:Y:S01]  /*1c2d0*/  LOP3.LUT R9, R37, 0x80000000, R29, 0xb8, !PT ;  /* 0x8000000025097812 */ /* 0x000fe200078eb81d */
[----:B------:R-:W-:Y:S01]  /*1c2e0*/  IMAD.MOV.U32 R8, RZ, RZ, R36 ;  /* 0x000000ffff087224 */ /* 0x000fe200078e0024 */
[----:B------:R-:W-:Y:S01]  /*1c2f0*/  LOP3.LUT R11, R3, 0x80000000, R31, 0xb8, !PT ;  /* 0x80000000030b7812 */ /* 0x000fe200078eb81f */
[----:B------:R-:W-:-:S07]  /*1c300*/  IMAD.MOV.U32 R10, RZ, RZ, R2 ;  /* 0x000000ffff0a7224 */ /* 0x000fce00078e0002 */
.L_x_9371:
[----:B------:R-:W-:Y:S05]  /*1c310*/  BSYNC.RECONVERGENT B1 ;  /* 0x0000000000017941 */ /* 0x000fea0003800200 */
.L_x_9370:
[----:B------:R-:W-:Y:S01]  /*1c320*/  VIADD R39, R38, 0x80 ;  /* 0x0000008026277836 */ /* 0x000fe20000000000 */
[----:B------:R-:W-:Y:S01]  /*1c330*/  BSSY.RECONVERGENT B1, `(.L_x_9486) ;  /* 0x00017d7000017945 */ /* 0x000fe20003800200 */
[----:B-----5:R-:W-:Y:S02]  /*1c340*/  CS2R R30, SRZ ;  /* 0x00000000001e7805 */ /* 0x020fe4000001ff00 */
[----:B---3--:R-:W-:Y:S02]  /*1c350*/  CS2R R28, SRZ ;  /* 0x00000000001c7805 */ /* 0x008fe4000001ff00 */
[----:B------:R-:W-:-:S13]  /*1c360*/  ISETP.GE.AND P0, PT, R39, R56, PT ;  /* 0x000000382700720c */ /* 0x000fda0003f06270 */
[----:B------:R-:W-:Y:S05]  /*1c370*/  @P0 BRA `(.L_x_9487) ;  /* 0x0000017c00480947 */ /* 0x000fea0003800000 */
[----:B------:R-:W-:-:S15]  /*1c380*/  DSETP.NAN.AND P0, PT, R18, R18, PT ;  /* 0x000000121200722a */ /* 0x000fde0003f08000 */
[----:B------:R-:W-:-:S15]  /*1c390*/  NOP ;  /* 0x0000000000007918 */ /* 0x000fde0000000000 */
[----:B------:R-:W-:-:S15]  /*1c3a0*/  NOP ;  /* 0x0000000000007918 */ /* 0x000fde0000000000 */
[----:B------:R-:W-:-:S15]  /*1c3b0*/  NOP ;  /* 0x0000000000007918 */ /* 0x000fde0000000000 */
[----:B------:R-:W-:-:S04]  /*1c3c0*/  NOP ;  /* 0x0000000000007918 */ /* 0x000fc80000000000 */
[----:B--2---:R-:W2:-:S15]  /*1c3d0*/  DSETP.NUM.AND P1, PT, R16, R16, PT ;  /* 0x000000101000722a */ /* 0x004e9e0003f27000 */
        /* <DEDUP_REMOVED lines=10> */
[----:B0-23--:R-:W-:Y:S05]  /*1c480*/  @!P0 BRA P1, `(.L_x_9488) ;  /* 0x0000000000a88947 */ /* 0x00dfea0000800000 */
[----:B------:R-:W0:Y:S02]  /*1c490*/  DSETP.NEU.AND P0, PT, R32, +INF , PT ;  /* 0x7ff000002000742a */ /* 0x000e240003f0d000 */
[----:B0-----:R-:W-:Y:S01]  /*1c4a0*/  @!P0 IMAD.MOV.U32 R28, RZ, RZ, R16 ;  /* 0x000000ffff1c8224 */ /* 0x001fe200078e0010 */
[----:B------:R-:W-:-:S15]  /*1c4b0*/  @!P0 MOV R29, R17 ;  /* 0x00000011001d8202 */ /* 0x000fde0000000f00 */
[----:B------:R-:W-:-:S15]  /*1c4c0*/  NOP ;  /* 0x0000000000007918 */ /* 0x000fde0000000000 */
[----:B------:R-:W-:-:S15]  /*1c4d0*/  NOP ;  /* 0x0000000000007918 */ /* 0x000fde0000000000 */
[----:B------:R-:W-:-:S15]  /*1c4e0*/  NOP ;  /* 0x0000000000007918 */ /* 0x000fde0000000000 */
[----:B------:R-:W-:-:S01]  /*1c4f0*/  NOP ;  /* 0x0000000000007918 */ /* 0x000fc20000000000 */
[----:B------:R3:W0:Y:S02]  /*1c500*/  @!P0 DADD R30, R18, R18 ;  /* 0x00000000121e8229 */ /* 0x0006240000000012 */
[----:B0--3--:R-:W-:Y:S05]  /*1c510*/  @!P0 BRA `(.L_x_9487) ;  /* 0x0000017800e08947 */ /* 0x009fea0003800000 */
[----:B------:R-:W0:Y:S02]  /*1c520*/  DSETP.NEU.AND P0, PT, R34, +INF , PT ;  /* 0x7ff000002200742a */ /* 0x000e240003f0d000 */
[----:B0-----:R-:W-:Y:S02]  /*1c530*/  @!P0 IMAD.MOV.U32 R28, RZ, RZ, R18 ;  /* 0x000000ffff1c8224 */ /* 0x001fe400078e0012 */
[----:B------:R-:W-:-:S15]  /*1c540*/  @!P0 IMAD.MOV.U32 R29, RZ, RZ, R19 ;  /* 0x000000ffff1d8224 */ /* 0x000fde00078e0013 */
[----:B------:R-:W-:-:S15]  /*1c550*/  NOP ;  /* 0x0000000000007918 */ /* 0x000fde0000000000 */
[----:B------:R-:W-:-:S15]  /*1c560*/  NOP ;  /* 0x0000000000007918 */ /* 0x000fde0000000000 */
[----:B------:R-:W-:-:S15]  /*1c570*/  NOP ;  /* 0x0000000000007918 */ /* 0x000fde0000000000 */
[----:B------:R3:W0:Y:S02]  /*1c580*/  @!P0 DADD R30, R16, R16 ;  /* 0x00000000101e8229 */ /* 0x0006240000000010 */
[----:B0--3--:R-:W-:Y:S05]  /*1c590*/  @!P0 BRA `(.L_x_9487) ;  /* 0x0000017800c08947 */ /* 0x009fea0003800000 */
        /* <DEDUP_REMOVED lines=10> */
[----:B-1--4-:R-:W0:-:S15]  /*1c640*/  @P0 DADD R2, RZ, R18 ;  /* 0x00000000ff020229 */ /* 0x012e1e0000000012 */
[----:B------:R-:W-:-:S15]  /*1c650*/  NOP ;  /* 0x0000000000007918 */ /* 0x000fde0000000000 */
[----:B------:R-:W-:-:S15]  /*1c660*/  NOP ;  /* 0x0000000000007918 */ /* 0x000fde0000000000 */
[----:B------:R-:W-:-:S15]  /*1c670*/  NOP ;  /* 0x0000000000007918 */ /* 0x000fde0000000000 */
[----:B------:R-:W-:-:S04]  /*1c680*/  NOP ;  /* 0x0000000000007918 */ /* 0x000fc80000000000 */
[----:B0-----:R-:W0:Y:S02]  /*1c690*/  @P0 DADD R28, R28, R2 ;  /* 0x000000001c1c0229 */ /* 0x001e240000000002 */
[----:B0-----:R-:W-:Y:S02]  /*1c6a0*/  @P0 IMAD.MOV.U32 R30, RZ, RZ, R28 ;  /* 0x000000ffff1e0224 */ /* 0x001fe400078e001c */
[----:B------:R-:W-:Y:S02]  /*1c6b0*/  @P0 IMAD.MOV.U32 R31, RZ, RZ, R29 ;  /* 0x000000ffff1f0224 */ /* 0x000fe400078e001d */
[----:B------:R-:W-:Y:S02]  /*1c6c0*/  @!P0 IMAD.MOV.U32 R30, RZ, RZ, R18 ;  /* 0x000000ffff1e8224 */ /* 0x000fe400078e0012 */
[----:B------:R-:W-:-:S15]  /*1c6d0*/  @!P0 IMAD.MOV.U32 R31, RZ, RZ, R19 ;  /* 0x000000ffff1f8224 */ /* 0x000fde00078e0013 */
[----:B------:R-:W-:-:S15]  /*1c6e0*/  NOP ;  /* 0x0000000000007918 */ /* 0x000fde0000000000 */
[----:B------:R-:W-:-:S15]  /*1c6f0*/  NOP ;  /* 0x0000000000007918 */ /* 0x000fde0000000000 */
[----:B------:R-:W-:-:S11]  /*1c700*/  NOP ;  /* 0x0000000000007918 */ /* 0x000fd60000000000 */
[----:B------:R3:W0:Y:S02]  /*1c710*/  @!P0 DADD R28, R16, R16 ;  /* 0x00000000101c8229 */ /* 0x0006240000000010 */
[----:B0--3--:R-:W-:Y:S05]  /*1c720*/  BRA `(.L_x_9487) ;  /* 0x00000178005c7947 */ /* 0x009fea0003800000 */
.L_x_9488:
[----:B------:R-:W-:Y:S01]  /*1c730*/  IMAD.MOV.U32 R0, RZ, RZ, R33 ;  /* 0x000000ffff007224 */ /* 0x000fe200078e0021 */
[----:B------:R-:W0:Y:S01]  /*1c740*/  DSETP.MAX.AND P0, P1, R32, R34, PT ;  /* 0x000000222000722a */ /* 0x000e22000390f000 */
[----:B------:R-:W-:Y:S02]  /*1c750*/  IMAD.MOV.U32 R5, RZ, RZ, R35 ;  /* 0x000000ffff057224 */ /* 0x000fe400078e0023 */
[----:B-1--4-:R-:W-:-:S03]  /*1c760*/  IMAD.MOV.U32 R3, RZ, RZ, R34 ;  /* 0x000000ffff037224 */ /* 0x012fc600078e0022 */
        /* <DEDUP_REMOVED lines=10> */
[----:B------:R-:W-:Y:S01]  /*1c810*/  DSETP.NEU.AND P0, PT, R18, RZ, PT ;  /* 0x000000ff1200722a */ /* 0x000fe20003f0d000 */
[----:B------:R-:W-:Y:S01]  /*1c820*/  MOV R30, R18 ;  /* 0x00000012001e7202 */ /* 0x000fe20000000f00 */
[----:B------:R-:W-:Y:S02]  /*1c830*/  IMAD.MOV.U32 R31, RZ, RZ, R19 ;  /* 0x000000ffff1f7224 */ /* 0x000fe400078e0013 */
[----:B------:R-:W-:Y:S02]  /*1c840*/  IMAD.MOV.U32 R28, RZ, RZ, R16 ;  /* 0x000000ffff1c7224 */ /* 0x000fe400078e0010 */
[----:B------:R-:W-:-:S15]  /*1c850*/  IMAD.MOV.U32 R29, RZ, RZ, R17 ;  /* 0x000000ffff1d7224 */ /* 0x000fde00078e0011 */
[----:B------:R-:W-:-:S15]  /*1c860*/  NOP ;  /* 0x0000000000007918 */ /* 0x000fde0000000000 */
[----:B------:R-:W-:-:S15]  /*1c870*/  NOP ;  /* 0x0000000000007918 */ /* 0x000fde0000000000 */
[----:B------:R-:W-:-:S13]  /*1c880*/  NOP ;  /* 0x0000000000007918 */ /* 0x000fda0000000000 */
        /* <DEDUP_REMOVED lines=31> */
[C---:B------:R-:W-:Y:S02]  /*1ca80*/  LOP3.LUT R3, R52.reuse, 0x7fd00000, RZ, 0x3c, !PT ;  /* 0x7fd0000034037812 */ /* 0x040fe400078e3cff */
[----:B------:R-:W-:Y:S01]  /*1ca90*/  LOP3.LUT R53, R52, 0x100000, RZ, 0xfc, !PT ;  /* 0x0010000034357812 */ /* 0x000fe200078efcff */
[----:B------:R-:W-:-:S15]  /*1caa0*/  IMAD.MOV.U32 R52, RZ, RZ, RZ ;  /* 0x000000ffff347224 */ /* 0x000fde00078e00ff */
[----:B------:R-:W-:-:S15]  /*1cab0*/  NOP ;  /* 0x0000000000007918 */ /* 0x000fde0000000000 */
[----:B------:R-:W-:-:S01]  /*1cac0*/  NOP ;  /* 0x0000000000007918 */ /* 0x000fc20000000000 */
        /* <DEDUP_REMOVED lines=85> */
[----:B------:R-:W0:-:S15]  /*1d020*/  DSETP.MIN.AND P0, P3, R14, UR4, PT ;  /* 0x000000040e007e2a */ /* 0x000e1e000bb00000 */
[----:B------:R-:W-:-:S15]  /*1d030*/  NOP ;  /* 0x0000000000007918 */ /* 0x000fde0000000000 */
[----:B------:R-:W-:-:S15]  /*1d040*/  NOP ;  /* 0x0000000000007918 */ /* 0x000fde0000000000 */
[----:B------:R-:W-:-:S15]  /*1d050*/  NOP ;  /* 0x0000000000007918 */ /* 0x000fde0000000000 */
[----:B------:R-:W-:-:S04]  /*1d060*/  NOP ;  /* 0x0000000000007918 */ /* 0x000fc80000000000 */
[----:B------:R0:W-:Y:S02]  /*1d070*/  DSETP.NEU.AND P2, PT, R36, RZ, PT ;  /* 0x000000ff2400722a */ /* 0x0001e40003f4d000 */
[----:B0-----:R-:W-:Y:S01]  /*1d080*/  FSEL R37, R2, UR6, P0 ;  /* 0x0000000602257c08 */ /* 0x001fe20008000000 */
[----:B------:R-:W-:Y:S01]  /*1d090*/  IMAD.MOV.U32 R2, RZ, RZ, R14 ;  /* 0x000000ffff027224 */ /* 0x000fe200078e000e */
[----:B------:R-:W-:Y:S01]  /*1d0a0*/  @P3 LOP3.LUT R37, R6, 0x80000, RZ, 0xfc, !PT ;  /* 0x0008000006253812 */ /* 0x000fe200078efcff */
[----:B------:R-:W-:Y:S01]  /*1d0b0*/  IMAD.MOV.U32 R6, RZ, RZ, RZ ;  /* 0x000000ffff067224 */ /* 0x000fe200078e00ff */
        /* <DEDUP_REMOVED lines=12> */
[----:B0-----:R0:W-:Y:S02]  /*1d180*/  DFMA R36, R36, -R2, 1 ;  /* 0x3ff000002424742b */ /* 0x0011e40000000802 */
[----:B0-----:R-:W-:Y:S02]  /*1d190*/  IMAD.MOV.U32 R2, RZ, RZ, 0x0 ;  /* 0x00000000ff027424 */ /* 0x001fe400078e00ff */
[----:B------:R-:W-:-:S15]  /*1d1a0*/  IMAD.MOV.U32 R3, RZ, RZ, 0x3fd80000 ;  /* 0x3fd80000ff037424 */ /* 0x000fde00078e00ff */
[----:B------:R-:W-:-:S15]  /*1d1b0*/  NOP ;  /* 0x0000000000007918 */ /* 0x000fde0000000000 */
[----:B------:R-:W-:-:S15]  /*1d1c0*/  NOP ;  /* 0x0000000000007918 */ /* 0x000fde0000000000 */
[----:B------:R-:W-:-:S15]  /*1d1d0*/  NOP ;  /* 0x0000000000007918 */ /* 0x000fde0000000000 */
        /* <DEDUP_REMOVED lines=26> */
[----:B0-----:R-:W-:-:S15]  /*1d380*/  LOP3.LUT R7, R0, 0x100000, RZ, 0xfc, !PT ;  /* 0x0010000000077812 */ /* 0x001fde00078efcff */
        /* <DEDUP_REMOVED lines=9> */
[----:B0-----:R-:W0:Y:S02]  /*1d420*/  DMUL R48, R48, R6 ;  /* 0x0000000630307228 */ /* 0x001e240000000000 */
[----:B0-----:R-:W-:Y:S02]  /*1d430*/  @!P3 FSEL R43, R4, R48, !P2 ;  /* 0x00000030042bb208 */ /* 0x001fe40005000000 */
[----:B------:R-:W-:-:S04]  /*1d440*/  @!P3 FSEL R42, R5, R49, !P2 ;  /* 0x00000031052ab208 */ /* 0x000fc80005000000 */
[----:B------:R-:W-:-:S04]  /*1d450*/  LOP3.LUT R43, R43, R42, RZ, 0x3c, !PT ;  /* 0x0000002a2b2b7212 */ /* 0x000fc800078e3cff */
[----:B------:R-:W-:-:S04]  /*1d460*/  LOP3.LUT R42, R43, R42, RZ, 0x3c, !PT ;  /* 0x0000002a2b2a7212 */ /* 0x000fc800078e3cff */
[----:B------:R-:W-:-:S15]  /*1d470*/  LOP3.LUT R43, R43, R42, RZ, 0x3c, !PT ;  /* 0x0000002a2b2b7212 */ /* 0x000fde00078e3cff */
[----:B------:R-:W-:-:S15]  /*1d480*/  NOP ;  /* 0x0000000000007918 */ /* 0x000fde0000000000 */
[----:B------:R-:W-:-:S15]  /*1d490*/  NOP ;  /* 0x0000000000007918 */ /* 0x000fde0000000000 */
[----:B------:R-:W-:-:S03]  /*1d4a0*/  NOP ;  /* 0x0000000000007918 */ /* 0x000fc60000000000 */
        /* <DEDUP_REMOVED lines=10> */
[----:B0-----:R-:W0:Y:S02]  /*1d550*/  DMUL R44, R44, R52 ;  /* 0x000000342c2c7228 */ /* 0x001e240000000000 */
[----:B0-----:R-:W-:Y:S02]  /*1d560*/  @!P0 FSEL R46, R12, R44, !P1 ;  /* 0x0000002c0c2e8208 */ /* 0x001fe40004800000 */
[----:B------:R-:W-:-:S15]  /*1d570*/  @!P0 FSEL R47, R13, R45, !P1 ;  /* 0x0000002d0d2f8208 */ /* 0x000fde0004800000 */
[----:B------:R-:W-:-:S15]  /*1d580*/  NOP ;  /* 0x0000000000007918 */ /* 0x000fde0000000000 */
[----:B------:R-:W-:-:S15]  /*1d590*/  NOP ;  /* 0x0000000000007918 */ /* 0x000fde0000000000 */
[----:B------:R-:W-:-:S15]  /*1d5a0*/  NOP ;  /* 0x0000000000007918 */ /* 0x000fde0000000000 */
        /* <DEDUP_REMOVED lines=79> */
.L_x_9493:
[----:B------:R-:W-:Y:S05]  /*1daa0*/  BSYNC.RECONVERGENT B3 ;  /* 0x0000000000037941 */ /* 0x000fea0003800200 */
.L_x_9492:
        /* <DEDUP_REMOVED lines=197> */
.L_x_9491:
[----:B------:R-:W-:-:S15]  /*1e700*/  DSETP.NEU.AND P0, PT, R34, 1, PT ;  /* 0x3ff000002200742a */ /* 0x000fde0003f0d000 */
[----:B------:R-:W-:-:S15]  /*1e710*/  NOP ;  /* 0x0000000000007918 */ /* 0x000fde0000000000 */
[----:B------:R-:W-:-:S15]  /*1e720*/  NOP ;  /* 0x0000000000007918 */ /* 0x000fde0000000000 */
[----:B------:R-:W-:-:S15]  /*1e730*/  NOP ;  /* 0x0000000000007918 */ /* 0x000fde0000000000 */
[----:B------:R-:W-:-:S04]  /*1e740*/  NOP ;  /* 0x0000000000007918 */ /* 0x000fc80000000000 */
[----:B------:R-:W0:Y:S02]  /*1e750*/  DSETP.LT.AND P1, PT, R32, 3.8518598887744717061e-34, PT ;  /* 0x390000002000742a */ /* 0x000e240003f21000 */
        /* <DEDUP_REMOVED lines=70> */
.L_x_9500:
[----:B------:R-:W-:Y:S05]  /*1ebc0*/  BSYNC.RECONVERGENT B4 ;  /* 0x0000000000047941 */ /* 0x000fea0003800200 */
.L_x_9499:
[----:B------:R-:W-:Y:S01]  /*1ebd0*/  IMAD.MOV.U32 R36, RZ, RZ, R2 ;  /* 0x000000ffff247224 */ /* 0x000fe200078e0002 */
[----:B------:R-:W-:-:S07]  /*1ebe0*/  MOV R37, R3 ;  /* 0x0000000300257202 */ /* 0x000fce0000000f00 */
.L_x_9498:
[----:B------:R-:W-:Y:S05]  /*1ebf0*/  BSYNC.RECONVERGENT B3 ;  /* 0x0000000000037941 */ /* 0x000fea0003800200 */
.L_x_9497:
        /* <DEDUP_REMOVED lines=69> */
.L_x_9505:
[----:B------:R-:W-:Y:S05]  /*1f050*/  BSYNC.RECONVERGENT B4 ;  /* 0x0000000000047941 */ /* 0x000fea0003800200 */
.L_x_9504:
[----:B------:R-:W-:Y:S05]  /*1f060*/  BRA `(.L_x_9503) ;  /* 0x0000000000047947 */ /* 0x000fea0003800000 */
.L_x_9502:
[----:B------:R0:W1:Y:S02]  /*1f070*/  DADD R2, R42, -R6 ;  /* 0x000000002a027229 */ /* 0x0000640000000806 */
.L_x_9503:
[----:B------:R-:W-:Y:S05]  /*1f080*/  BSYNC.RECONVERGENT B3 ;  /* 0x0000000000037941 */ /* 0x000fea0003800200 */
.L_x_9501:
        /* <DEDUP_REMOVED lines=8> */
[----:B0-----:R-:W-:-:S15]  /*1f110*/  DADD R6, R30, 1 ;  /* 0x3ff000001e067429 */ /* 0x001fde0000000000 */
[----:B------:R-:W-:-:S15]  /*1f120*/  NOP ;  /* 0x0000000000007918 */ /* 0x000fde0000000000 */
[----:B------:R-:W-:-:S15]  /*1f130*/  NOP ;  /* 0x0000000000007918 */ /* 0x000fde0000000000 */
[----:B------:R-:W-:-:S15]  /*1f140*/  NOP ;  /* 0x0000000000007918 */ /* 0x000fde0000000000 */
[----:B------:R-:W-:-:S04]  /*1f150*/  NOP ;  /* 0x0000000000007918 */ /* 0x000fc80000000000 */
[----:B-1----:R-:W0:-:S15]  /*1f160*/  DFMA R36, R36, 0.5, R2 ;  /* 0x3fe000002424782b */ /* 0x002e1e0000000002 */
        /* <DEDUP_REMOVED lines=63> */
.L_x_9507:
[----:B------:R-:W-:Y:S05]  /*1f560*/  BSYNC.RECONVERGENT B3 ;  /* 0x0000000000037941 */ /* 0x000fea0003800200 */
.L_x_9506:
        /* <DEDUP_REMOVED lines=201> */
.L_x_9508:
        /* <DEDUP_REMOVED lines=53> */
.L_x_9510:
[----:B------:R-:W-:Y:S05]  /*20550*/  BSYNC.RECONVERGENT B3 ;  /* 0x0000000000037941 */ /* 0x000fea0003800200 */
.L_x_9509:
        /* <DEDUP_REMOVED lines=78> */
.L_x_9496:
        /* <DEDUP_REMOVED lines=63> */
.L_x_9513:
[----:B------:R-:W-:Y:S05]  /*20e30*/  BSYNC.RECONVERGENT B3 ;  /* 0x0000000000037941 */ /* 0x000fea0003800200 */
.L_x_9512:
[----:B------:R-:W0:Y:S02]  /*20e40*/  DADD R36, R40, R2 ;  /* 0x0000000028247229 */ /* 0x000e240000000002 */
[C---:B0-----:R-:W-:Y:S02]  /*20e50*/  FSETP.GEU.FTZ.AND P1, PT, R37.reuse, 1.7916666269302368164, PT ;  /* 0x3fe555552500780b */ /* 0x041fe40003f3e000 */
[----:B------:R-:W-:-:S13]  /*20e60*/  FSETP.GT.FTZ.AND P0, PT, R37, -1.6999999284744262695, PT ;  /* 0xbfd999992500780b */ /* 0x000fda0003f14000 */
[----:B------:R-:W-:Y:S05]  /*20e70*/  @P0 BRA !P1, `(.L_x_9514) ;  /* 0x0000000c00140947 */ /* 0x000fea0004800000 */
[----:B------:R-:W0:Y:S01]  /*20e80*/  DADD R36, R36, 1 ;  /* 0x3ff0000024247429 */ /* 0x000e220000000000 */
[----:B------:R-:W-:Y:S01]  /*20e90*/  IMAD.MOV.U32 R7, RZ, RZ, -0x3ff ;  /* 0xfffffc01ff077424 */ /* 0x000fe200078e00ff */
[----:B0-----:R-:W-:Y:S01]  /*20ea0*/  ISETP.GT.AND P0, PT, R37, 0xfffff, PT ;  /* 0x000fffff2500780c */ /* 0x001fe20003f04270 */
[--C-:B------:R-:W-:Y:S01]  /*20eb0*/  IMAD.MOV.U32 R2, RZ, RZ, R36.reuse ;  /* 0x000000ffff027224 */ /* 0x100fe200078e0024 */
[----:B------:R-:W-:Y:S01]  /*20ec0*/  MOV R0, R37 ;  /* 0x0000002500007202 */ /* 0x000fe20000000f00 */
[----:B------:R-:W-:Y:S02]  /*20ed0*/  IMAD.MOV.U32 R3, RZ, RZ, R37 ;  /* 0x000000ffff037224 */ /* 0x000fe400078e0025 */
        /* <DEDUP_REMOVED lines=191> */
.L_x_9514:
        /* <DEDUP_REMOVED lines=53> */
.L_x_9516:
[----:B------:R-:W-:Y:S05]  /*21e20*/  BSYNC.RECONVERGENT B3 ;  /* 0x0000000000037941 */ /* 0x000fea0003800200 */
.L_x_9515:
        /* <DEDUP_REMOVED lines=78> */
.L_x_9511:
        /* <DEDUP_REMOVED lines=62> */
[----:B------:R-:W-:Y:S01]  /*226f0*/  MOV R12, R3 ;  /* 0x00000003000c7202 */ /* 0x000fe20000000f00 */
[----:B------:R-:W-:-:S07]  /*22700*/  IMAD.MOV.U32 R13, RZ, RZ, R2 ;  /* 0x000000ffff0d7224 */ /* 0x000fce00078e0002 */
.L_x_9518:
[----:B------:R-:W-:Y:S05]  /*22710*/  BSYNC.RECONVERGENT B3 ;  /* 0x0000000000037941 */ /* 0x000fea0003800200 */
.L_x_9517:
        /* <DEDUP_REMOVED lines=49> */
.L_x_9520:
[----:B------:R-:W-:Y:S05]  /*22a30*/  BSYNC.RECONVERGENT B3 ;  /* 0x0000000000037941 */ /* 0x000fea0003800200 */
.L_x_9519:
[----:B------:R-:W-:Y:S02]  /*22a40*/  IMAD.MOV.U32 R36, RZ, RZ, R2 ;  /* 0x000000ffff247224 */ /* 0x000fe400078e0002 */
[----:B------:R-:W-:Y:S01]  /*22a50*/  IMAD.MOV.U32 R37, RZ, RZ, R3 ;  /* 0x000000ffff257224 */ /* 0x000fe200078e0003 */
[----:B------:R-:W-:Y:S06]  /*22a60*/  BRA `(.L_x_9494) ;  /* 0x0000000000dc7947 */ /* 0x000fec0003800000 */
.L_x_9495:
        /* <DEDUP_REMOVED lines=54> */
.L_x_9521:
[----:B------:R-:W-:Y:S05]  /*22dd0*/  BSYNC.RECONVERGENT B3 ;  /* 0x0000000000037941 */ /* 0x000fea0003800200 */
.L_x_9494:
[----:B------:R-:W-:Y:S05]  /*22de0*/  BSYNC.RECONVERGENT B2 ;  /* 0x0000000000027941 */ /* 0x000fea0003800200 */
.L_x_9490:
        /* <DEDUP_REMOVED lines=53> */
.L_x_9526:
[----:B------:R-:W-:Y:S05]  /*23140*/  BSYNC.RECONVERGENT B4 ;  /* 0x0000000000047941 */ /* 0x000fea0003800200 */
.L_x_9525:
        /* <DEDUP_REMOVED lines=177> */
.L_x_9528:
        /* <DEDUP_REMOVED lines=96> */
[----:B0-----:R1:W2:Y:S02]  /*24260*/  DFMA R4, R4, R2, R2 ;  /* 0x000000020404722b */ /* 0x0012a40000000002 */
[----:B-12---:R-:W-:Y:S05]  /*24270*/  BRA `(.L_x_9529) ;  /* 0x0000003000e47947 */ /* 0x006fea0003800000 */
.L_x_9527:
[----:B------:R-:W-:Y:S01]  /*24280*/  DSETP.NEU.AND P0, PT, R34, 1, PT ;  /* 0x3ff000002200742a */ /* 0x000fe20003f0d000 */
[----:B------:R-:W-:-:S15]  /*24290*/  BSSY.RECONVERGENT B4, `(.L_x_9530) ;  /* 0x000022f000047945 */ /* 0x000fde0003800200 */
[----:B------:R-:W-:-:S15]  /*242a0*/  NOP ;  /* 0x0000000000007918 */ /* 0x000fde0000000000 */
[----:B------:R-:W-:-:S15]  /*242b0*/  NOP ;  /* 0x0000000000007918 */ /* 0x000fde0000000000 */
[----:B------:R-:W-:-:S15]  /*242c0*/  NOP ;  /* 0x0000000000007918 */ /* 0x000fde0000000000 */
[----:B------:R-:W-:-:S03]  /*242d0*/  NOP ;  /* 0x0000000000007918 */ /* 0x000fc60000000000 */
[----:B------:R-:W0:Y:S02]  /*242e0*/  DSETP.LT.AND P1, PT, R32, 1.7347234759768070944e-18, PT ;  /* 0x3c4000002000742a */ /* 0x000e240003f21000 */
[----:B0-----:R-:W-:Y:S05]  /*242f0*/  @!P0 BRA P1, `(.L_x_9531) ;  /* 0x0000001800988947 */ /* 0x001fea0000800000 */
        /* <DEDUP_REMOVED lines=74> */
.L_x_9536:
[----:B------:R-:W-:Y:S05]  /*247a0*/  BSYNC.RECONVERGENT B6 ;  /* 0x0000000000067941 */ /* 0x000fea0003800200 */
.L_x_9535:
[----:B------:R-:W-:Y:S02]  /*247b0*/  IMAD.MOV.U32 R44, RZ, RZ, R2 ;  /* 0x000000ffff2c7224 */ /* 0x000fe400078e0002 */
[----:B------:R-:W-:-:S07]  /*247c0*/  IMAD.MOV.U32 R45, RZ, RZ, R3 ;  /* 0x000000ffff2d7224 */ /* 0x000fce00078e0003 */
.L_x_9534:
[----:B------:R-:W-:Y:S05]  /*247d0*/  BSYNC.RECONVERGENT B5 ;  /* 0x0000000000057941 */ /* 0x000fea0003800200 */
.L_x_9533:
        /* <DEDUP_REMOVED lines=64> */
.L_x_9541:
[----:B------:R-:W-:Y:S05]  /*24be0*/  BSYNC.RECONVERGENT B6 ;  /* 0x0000000000067941 */ /* 0x000fea0003800200 */
.L_x_9540:
[----:B------:R-:W-:Y:S01]  /*24bf0*/  MOV R32, R2 ;  /* 0x0000000200207202 */ /* 0x000fe20000000f00 */
[----:B------:R-:W-:Y:S01]  /*24c00*/  IMAD.MOV.U32 R33, RZ, RZ, R3 ;  /* 0x000000ffff217224 */ /* 0x000fe200078e0003 */
[----:B------:R-:W-:Y:S06]  /*24c10*/  BRA `(.L_x_9539) ;  /* 0x0000000000047947 */ /* 0x000fec0003800000 */
.L_x_9538:
[----:B------:R0:W1:Y:S02]  /*24c20*/  DADD R32, R42, -R40 ;  /* 0x000000002a207229 */ /* 0x0000640000000828 */
.L_x_9539:
[----:B------:R-:W-:Y:S05]  /*24c30*/  BSYNC.RECONVERGENT B5 ;  /* 0x0000000000057941 */ /* 0x000fea0003800200 */
.L_x_9537:
        /* <DEDUP_REMOVED lines=71> */
[----:B------:R-:W-:Y:S02]  /*250b0*/  IMAD.MOV.U32 R6, RZ, RZ, R33 ;  /* 0x000000ffff067224 */ /* 0x000fe400078e0021 */
[----:B------:R-:W-:-:S07]  /*250c0*/  IMAD.MOV.U32 R4, RZ, RZ, R15 ;  /* 0x000000ffff047224 */ /* 0x000fce00078e000f */
[----:B0-----:R-:W-:Y:S05]  /*250d0*/  CALL.REL.NOINC `($__internal_21_$__cuda_sm20_dsqrt_rn_f64_mediumpath_v1) ;  /* 0x00000448008c7944 */ /* 0x001fea0003c00000 */
[----:B------:R-:W-:Y:S02]  /*250e0*/  IMAD.MOV.U32 R28, RZ, RZ, R3 ;  /* 0x000000ffff1c7224 */ /* 0x000fe400078e0003 */
[----:B------:R-:W-:-:S07]  /*250f0*/  IMAD.MOV.U32 R29, RZ, RZ, R2 ;  /* 0x000000ffff1d7224 */ /* 0x000fce00078e0002 */
.L_x_9543:
[----:B------:R-:W-:Y:S05]  /*25100*/  BSYNC.RECONVERGENT B5 ;  /* 0x0000000000057941 */ /* 0x000fea0003800200 */
.L_x_9542:
[----:B------:R-:W-:Y:S05]  /*25110*/  BRA `(.L_x_9544) ;  /* 0x0000001400187947 */ /* 0x000fea0003800000 */
.L_x_9532:
        /* <DEDUP_REMOVED lines=66> */
[----:B------:R-:W-:Y:S02]  /*25540*/  IMAD.MOV.U32 R28, RZ, RZ, R3 ;  /* 0x000000ffff1c7224 */ /* 0x000fe400078e0003 */
[----:B------:R-:W-:-:S07]  /*25550*/  IMAD.MOV.U32 R29, RZ, RZ, R2 ;  /* 0x000000ffff1d7224 */ /* 0x000fce00078e0002 */
.L_x_9547:
[----:B------:R-:W-:Y:S05]  /*25560*/  BSYNC.RECONVERGENT B5 ;  /* 0x0000000000057941 */ /* 0x000fea0003800200 */
.L_x_9546:
[----:B------:R-:W-:Y:S05]  /*25570*/  BRA `(.L_x_9544) ;  /* 0x0000001000007947 */ /* 0x000fea0003800000 */
.L_x_9545:
        /* <DEDUP_REMOVED lines=71> */
.L_x_9549:
[----:B------:R-:W-:Y:S05]  /*259f0*/  BSYNC.RECONVERGENT B5 ;  /* 0x0000000000057941 */ /* 0x000fea0003800200 */
.L_x_9548:
        /* <DEDUP_REMOVED lines=49> */
.L_x_9551:
[----:B------:R-:W-:Y:S05]  /*25d10*/  BSYNC.RECONVERGENT B5 ;  /* 0x0000000000057941 */ /* 0x000fea0003800200 */
.L_x_9550:
[----:B------:R-:W0:Y:S01]  /*25d20*/  DMUL R34, R34, 8.11296384146066816958e+31 ;  /* 0x4690000022227828 */ /* 0x000e220000000000 */
[----:B------:R-:W-:Y:S02]  /*25d30*/  IMAD.MOV.U32 R28, RZ, RZ, R2 ;  /* 0x000000ffff1c7224 */ /* 0x000fe400078e0002 */
[----:B------:R-:W-:Y:S01]  /*25d40*/  IMAD.MOV.U32 R29, RZ, RZ, R3 ;  /* 0x000000ffff1d7224 */ /* 0x000fe200078e0003 */
[----:B0-----:R-:W-:Y:S06]  /*25d50*/  BRA `(.L_x_9544) ;  /* 0x0000000800087947 */ /* 0x001fec0003800000 */
.L_x_9531:
        /* <DEDUP_REMOVED lines=56> */
[----:B------:R-:W-:Y:S01]  /*260e0*/  IMAD.MOV.U32 R28, RZ, RZ, R3 ;  /* 0x000000ffff1c7224 */ /* 0x000fe200078e0003 */
[----:B------:R-:W-:-:S07]  /*260f0*/  MOV R29, R2 ;  /* 0x00000002001d7202 */ /* 0x000fce0000000f00 */
.L_x_9553:
[----:B------:R-:W-:Y:S05]  /*26100*/  BSYNC.RECONVERGENT B5 ;  /* 0x0000000000057941 */ /* 0x000fea0003800200 */
.L_x_9552:
        /* <DEDUP_REMOVED lines=67> */
.L_x_9555:
[----:B------:R-:W-:Y:S05]  /*26540*/  BSYNC.RECONVERGENT B5 ;  /* 0x0000000000057941 */ /* 0x000fea0003800200 */
.L_x_9554:
[----:B------:R0:W1:Y:S01]  /*26550*/  DMUL R28, R2, R28 ;  /* 0x0000001c021c7228 */ /* 0x0000620000000000 */
[----:B------:R-:W-:Y:S02]  /*26560*/  IMAD.MOV.U32 R34, RZ, RZ, 0x0 ;  /* 0x00000000ff227424 */ /* 0x000fe400078e00ff */
[----:B01----:R-:W-:-:S07]  /*26570*/  IMAD.MOV.U32 R35, RZ, RZ, 0x3ff00000 ;  /* 0x3ff00000ff237424 */ /* 0x003fce00078e00ff */
.L_x_9544:
[----:B------:R-:W-:Y:S05]  /*26580*/  BSYNC.RECONVERGENT B4 ;  /* 0x0000000000047941 */ /* 0x000fea0003800200 */
.L_x_9530:
[----:B------:R-:W-:Y:S05]  /*26590*/  BRA `(.L_x_9556) ;  /* 0x0000000000187947 */ /* 0x000fea0003800000 */
.L_x_9524:
[----:B------:R0:W1:-:S15]  /*265a0*/  DMUL R28, R30, 9.00719925474099200000e+15 ;  /* 0x434000001e1c7828 */ /* 0x00005e0000000000 */
[----:B------:R-:W-:-:S15]  /*265b0*/  NOP ;  /* 0x0000000000007918 */ /* 0x000fde0000000000 */
[----:B------:R-:W-:-:S15]  /*265c0*/  NOP ;  /* 0x0000000000007918 */ /* 0x000fde0000000000 */
[----:B------:R-:W-:-:S15]  /*265d0*/  NOP ;  /* 0x0000000000007918 */ /* 0x000fde0000000000 */
[----:B------:R-:W-:-:S04]  /*265e0*/  NOP ;  /* 0x0000000000007918 */ /* 0x000fc80000000000 */
[----:B01----:R-:W2:Y:S02]  /*265f0*/  DMUL R34, R34, 9.00719925474099200000e+15 ;  /* 0x4340000022227828 */ /* 0x003ea40000000000 */
.L_x_9556:
[----:B------:R-:W-:Y:S05]  /*26600*/  BSYNC.RELIABLE B2 ;  /* 0x0000000000027941 */ /* 0x000fea0003800100 */
.L_x_9523:
[----:B--2---:R-:W-:Y:S01]  /*26610*/  DSETP.GT.AND P1, PT, R34, |R28|, PT ;  /* 0x4000001c2200722a */ /* 0x004fe20003f24000 */
        /* <DEDUP_REMOVED lines=58> */
[----:B------:R-:W-:Y:S02]  /*269c0*/  IMAD.MOV.U32 R2, RZ, RZ, R30 ;  /* 0x000000ffff027224 */ /* 0x000fe400078e001e */
[----:B------:R-:W-:-:S07]  /*269d0*/  IMAD.MOV.U32 R3, RZ, RZ, R31 ;  /* 0x000000ffff037224 */ /* 0x000fce00078e001f */
[----:B0-----:R-:W-:Y:S05]  /*269e0*/  CALL.REL.NOINC `($__internal_20_$__cuda_sm20_div_rn_f64_full) ;  /* 0x0000042800287944 */ /* 0x001fea0003c00000 */
.L_x_9558:
[----:B------:R-:W-:Y:S05]  /*269f0*/  BSYNC.RECONVERGENT B2 ;  /* 0x0000000000027941 */ /* 0x000fea0003800200 */
.L_x_9557:
[----:B------:R-:W-:Y:S01]  /*26a00*/  IMAD.MOV.U32 R6, RZ, RZ, -0x2449a4b7 ;  /* 0xdbb65b49ff067424 */ /* 0x000fe200078e00ff */
[----:B------:R-:W-:Y:S01]  /*26a10*/  UMOV UR4, 0x2a25ff7e ;  /* 0x2a25ff7e00047882 */ /* 0x000fe20000000000 */
[----:B------:R-:W-:Y:S01]  /*26a20*/  IMAD.MOV.U32 R7, RZ, RZ, 0x3f2d3b63 ;  /* 0x3f2d3b63ff077424 */ /* 0x000fe200078e00ff */
[----:B------:R-:W-:Y:S01]  /*26a30*/  UMOV UR5, 0x3ef53e1d ;  /* 0x3ef53e1d00057882 */ /* 0x000fe20000000000 */
[----:B------:R-:W1:Y:S01]  /*26a40*/  DMUL R4, R2, R2 ;  /* 0x0000000202047228 */ /* 0x000e620000000000 */
[----:B------:R-:W-:Y:S01]  /*26a50*/  ISETP.GE.AND P2, PT, R29, RZ, PT ;  /* 0x000000ff1d00720c */ /* 0x000fe20003f46270 */
[----:B------:R-:W-:Y:S03]  /*26a60*/  BSSY.RECONVERGENT B0, `(.L_x_9559) ;  /* 0x00000ad000007945 */ /* 0x000fe60003800200 */
[----:B------:R-:W-:-:S15]  /*26a70*/  @!P1 PLOP3.LUT P0, PT, P2, PT, PT, 0x80, 0x8 ;  /* 0x000000000008981c */ /* 0x000fde000170f070 */
[----:B------:R-:W-:-:S15]  /*26a80*/  NOP ;  /* 0x0000000000007918 */ /* 0x000fde0000000000 */
[----:B------:R-:W-:-:S15]  /*26a90*/  NOP ;  /* 0x0000000000007918 */ /* 0x000fde0000000000 */
[----:B------:R-:W-:-:S14]  /*26aa0*/  NOP ;  /* 0x0000000000007918 */ /* 0x000fdc0000000000 */
        /* <DEDUP_REMOVED lines=129> */
[----:B-1----:R1:W2:Y:S02]  /*272c0*/  DFMA R6, R6, R2, R2 ;  /* 0x000000020606722b */ /* 0x0022a40000000002 */
[----:B-1----:R-:W-:Y:S01]  /*272d0*/  @!P1 MOV R2, 0x54442d18 ;  /* 0x54442d1800029802 */ /* 0x002fe20000000f00 */
[----:B------:R-:W-:-:S15]  /*272e0*/  @!P1 IMAD.MOV.U32 R3, RZ, RZ, 0x400921fb ;  /* 0x400921fbff039424 */ /* 0x000fde00078e00ff */
[----:B------:R-:W-:-:S15]  /*272f0*/  NOP ;  /* 0x0000000000007918 */ /* 0x000fde0000000000 */
[----:B------:R-:W-:-:S15]  /*27300*/  NOP ;  /* 0x0000000000007918 */ /* 0x000fde0000000000 */
[----:B------:R-:W-:-:S15]  /*27310*/  NOP ;  /* 0x0000000000007918 */ /* 0x000fde0000000000 */
[----:B------:R-:W-:-:S01]  /*27320*/  NOP ;  /* 0x0000000000007918 */ /* 0x000fc20000000000 */
[----:B--2---:R-:W1:Y:S02]  /*27330*/  @!P1 DADD R2, -R6, R2 ;  /* 0x0000000006029229 */ /* 0x004e640000000102 */
[----:B-1----:R-:W-:Y:S02]  /*27340*/  @!P1 FSEL R2, R2, R6, !P0 ;  /* 0x0000000602029208 */ /* 0x002fe40004000000 */
[----:B------:R-:W-:Y:S02]  /*27350*/  @!P1 FSEL R3, R3, R7, !P0 ;  /* 0x0000000703039208 */ /* 0x000fe40004000000 */
[----:B------:R-:W-:-:S15]  /*27360*/  @P1 PLOP3.LUT P0, PT, P2, PT, PT, 0x80, 0x8 ;  /* 0x000000000008181c */ /* 0x000fde000170f070 */
[----:B------:R-:W-:-:S15]  /*27370*/  NOP ;  /* 0x0000000000007918 */ /* 0x000fde0000000000 */
[----:B------:R-:W-:-:S15]  /*27380*/  NOP ;  /* 0x0000000000007918 */ /* 0x000fde0000000000 */
[----:B------:R-:W-:-:S13]  /*27390*/  NOP ;  /* 0x0000000000007918 */ /* 0x000fda0000000000 */
[----:B------:R-:W1:Y:S02]  /*273a0*/  @P1 DADD R4, -RZ, -R6 ;  /* 0x00000000ff041229 */ /* 0x000e640000000906 */
[----:B-1----:R-:W-:Y:S01]  /*273b0*/  @P1 FSEL R4, R6, R4, !P0 ;  /* 0x0000000406041208 */ /* 0x002fe20004000000 */
[----:B------:R-:W-:Y:S01]  /*273c0*/  @P1 IMAD.MOV.U32 R6, RZ, RZ, 0x54442d18 ;  /* 0x54442d18ff061424 */ /* 0x000fe200078e00ff */
[----:B------:R-:W-:Y:S01]  /*273d0*/  @P1 FSEL R5, R7, R5, !P0 ;  /* 0x0000000507051208 */ /* 0x000fe20004000000 */
[----:B------:R-:W-:-:S15]  /*273e0*/  @P1 IMAD.MOV.U32 R7, RZ, RZ, 0x3ff921fb ;  /* 0x3ff921fbff071424 */ /* 0x000fde00078e00ff */
[----:B------:R-:W-:-:S15]  /*273f0*/  NOP ;  /* 0x0000000000007918 */ /* 0x000fde0000000000 */
[----:B------:R-:W-:-:S15]  /*27400*/  NOP ;  /* 0x0000000000007918 */ /* 0x000fde0000000000 */
[----:B------:R-:W-:-:S14]  /*27410*/  NOP ;  /* 0x0000000000007918 */ /* 0x000fdc0000000000 */
[----:B------:R-:W1:-:S15]  /*27420*/  DSETP.NEU.AND P3, PT, R30, RZ, PT ;  /* 0x000000ff1e00722a */ /* 0x000e5e0003f6d000 */
[----:B------:R-:W-:-:S15]  /*27430*/  NOP ;  /* 0x0000000000007918 */ /* 0x000fde0000000000 */
[----:B------:R-:W-:-:S15]  /*27440*/  NOP ;  /* 0x0000000000007918 */ /* 0x000fde0000000000 */
[----:B------:R-:W-:-:S15]  /*27450*/  NOP ;  /* 0x0000000000007918 */ /* 0x000fde0000000000 */
[----:B------:R-:W-:-:S04]  /*27460*/  NOP ;  /* 0x0000000000007918 */ /* 0x000fc80000000000 */
[----:B------:R2:W3:Y:S02]  /*27470*/  @P1 DADD R2, R4, R6 ;  /* 0x0000000004021229 */ /* 0x0004e40000000006 */
[----:B-123--:R-:W-:Y:S05]  /*27480*/  @!P3 BRA `(.L_x_9560) ;  /* 0x000000000020b947 */ /* 0x00efea0003800000 */
        /* <DEDUP_REMOVED lines=8> */
.L_x_9560:
[----:B------:R-:W-:Y:S02]  /*27510*/  FSEL R2, RZ, 3.37028055040000000000e+12, P0 ;  /* 0x54442d18ff027808 */ /* 0x000fe40000000000 */
[----:B------:R-:W-:-:S07]  /*27520*/  FSEL R3, RZ, 2.1426990032196044922, P0 ;  /* 0x400921fbff037808 */ /* 0x000fce0000000000 */
.L_x_9561:
[----:B------:R-:W-:Y:S05]  /*27530*/  BSYNC.RECONVERGENT B0 ;  /* 0x0000000000007941 */ /* 0x000fea0003800200 */
.L_x_9559:
        /* <DEDUP_REMOVED lines=13> */
.L_x_9529:
[----:B------:R-:W-:Y:S05]  /*27610*/  BSYNC.RECONVERGENT B3 ;  /* 0x0000000000037941 */ /* 0x000fea0003800200 */
.L_x_9522:
[----:B------:R-:W-:Y:S01]  /*27620*/  LOP3.LUT R29, R37, 0x80000000, R17, 0xb8, !PT ;  /* 0x80000000251d7812 */ /* 0x000fe200078eb811 */
[----:B------:R-:W-:Y:S01]  /*27630*/  IMAD.MOV.U32 R28, RZ, RZ, R36 ;  /* 0x000000ffff1c7224 */ /* 0x000fe200078e0024 */
[----:B------:R-:W-:Y:S01]  /*27640*/  LOP3.LUT R31, R5, 0x80000000, R19, 0xb8, !PT ;  /* 0x80000000051f7812 */ /* 0x000fe200078eb813 */
[----:B------:R-:W-:Y:S01]  /*27650*/  IMAD.MOV.U32 R30, RZ, RZ, R4 ;  /* 0x000000ffff1e7224 */ /* 0x000fe200078e0004 */
[----:B------:R-:W-:Y:S06]  /*27660*/  BRA `(.L_x_9487) ;  /* 0x000000c8008c7947 */ /* 0x000fec0003800000 */
.L_x_9489:
        /* <DEDUP_REMOVED lines=26> */
[----:B------:R-:W-:Y:S06]  /*27810*/  @P0 BRA `(.L_x_9564) ;  /* 0x0000003c00540947 */ /* 0x000fec0003800000 */
        /* <DEDUP_REMOVED lines=252> */
.L_x_9567:
[----:B------:R-:W-:Y:S05]  /*287e0*/  BSYNC.RECONVERGENT B0 ;  /* 0x0000000000007941 */ /* 0x000fea0003800200 */
.L_x_9566:
[----:B------:R-:W-:Y:S04]  /*287f0*/  BSSY.RECONVERGENT B3, `(.L_x_9568) ;  /* 0x0000008000037945 */ /* 0x000fe80003800200 */
[----:B------:R-:W-:Y:S05]  /*28800*/  @P4 BRA P5, `(.L_x_9569) ;  /* 0x0000000000184947 */ /* 0x000fea0002800000 */
[----:B------:R-:W-:Y:S01]  /*28810*/  IMAD.MOV.U32 R4, RZ, RZ, R30 ;  /* 0x000000ffff047224 */ /* 0x000fe200078e001e */
[----:B------:R-:W-:Y:S01]  /*28820*/  MOV R0, 0x28870 ;  /* 0x0002887000007802 */ /* 0x000fe20000000f00 */
[----:B------:R-:W-:Y:S02]  /*28830*/  IMAD.MOV.U32 R5, RZ, RZ, R31 ;  /* 0x000000ffff057224 */ /* 0x000fe400078e001f */
[----:B------:R-:W-:Y:S02]  /*28840*/  IMAD.MOV.U32 R2, RZ, RZ, R36 ;  /* 0x000000ffff027224 */ /* 0x000fe400078e0024 */
[----:B------:R-:W-:-:S07]  /*28850*/  IMAD.MOV.U32 R3, RZ, RZ, R37 ;  /* 0x000000ffff037224 */ /* 0x000fce00078e0025 */
[----:B01----:R-:W-:Y:S05]  /*28860*/  CALL.REL.NOINC `($__internal_20_$__cuda_sm20_div_rn_f64_full) ;  /* 0x0000040800887944 */ /* 0x003fea0003c00000 */
.L_x_9569:
[----:B------:R-:W-:Y:S05]  /*28870*/  BSYNC.RECONVERGENT B3 ;  /* 0x0000000000037941 */ /* 0x000fea0003800200 */
.L_x_9568:
[----:B0-----:R-:W-:Y:S01]  /*28880*/  IMAD.MOV.U32 R6, RZ, RZ, -0x2449a4b7 ;  /* 0xdbb65b49ff067424 */ /* 0x001fe200078e00ff */
[----:B------:R-:W-:Y:S01]  /*28890*/  UMOV UR4, 0x2a25ff7e ;  /* 0x2a25ff7e00047882 */ /* 0x000fe20000000000 */
[----:B------:R-:W-:Y:S01]  /*288a0*/  IMAD.MOV.U32 R7, RZ, RZ, 0x3f2d3b63 ;  /* 0x3f2d3b63ff077424 */ /* 0x000fe200078e00ff */
[----:B------:R-:W-:Y:S01]  /*288b0*/  UMOV UR5, 0x3ef53e1d ;  /* 0x3ef53e1d00057882 */ /* 0x000fe20000000000 */
[----:B------:R-:W0:Y:S01]  /*288c0*/  DMUL R4, R2, R2 ;  /* 0x0000000202047228 */ /* 0x000e220000000000 */
[----:B------:R-:W-:Y:S01]  /*288d0*/  ISETP.GE.AND P2, PT, R40, RZ, PT ;  /* 0x000000ff2800720c */ /* 0x000fe20003f46270 */
[----:B------:R-:W-:Y:S03]  /*288e0*/  BSSY.RECONVERGENT B0, `(.L_x_9570) ;  /* 0x00000ad000007945 */ /* 0x000fe60003800200 */
        /* <DEDUP_REMOVED lines=134> */
[----:B0-----:R-:W-:Y:S01]  /*29150*/  @P1 MOV R2, 0x54442d18 ;  /* 0x54442d1800021802 */ /* 0x001fe20000000f00 */
[----:B------:R-:W-:-:S15]  /*29160*/  @P1 IMAD.MOV.U32 R3, RZ, RZ, 0x400921fb ;  /* 0x400921fbff031424 */ /* 0x000fde00078e00ff */
[----:B------:R-:W-:-:S15]  /*29170*/  NOP ;  /* 0x0000000000007918 */ /* 0x000fde0000000000 */
[----:B------:R-:W-:-:S15]  /*29180*/  NOP ;  /* 0x0000000000007918 */ /* 0x000fde0000000000 */
[----:B------:R-:W-:-:S15]  /*29190*/  NOP ;  /* 0x0000000000007918 */ /* 0x000fde0000000000 */
[----:B------:R-:W-:-:S01]  /*291a0*/  NOP ;  /* 0x0000000000007918 */ /* 0x000fc20000000000 */
[----:B--2---:R-:W0:Y:S02]  /*291b0*/  @P1 DADD R2, -R6, R2 ;  /* 0x0000000006021229 */ /* 0x004e240000000102 */
[----:B0-----:R-:W-:Y:S02]  /*291c0*/  @P1 FSEL R2, R2, R6, !P0 ;  /* 0x0000000602021208 */ /* 0x001fe40004000000 */
[----:B------:R-:W-:Y:S02]  /*291d0*/  @P1 FSEL R3, R3, R7, !P0 ;  /* 0x0000000703031208 */ /* 0x000fe40004000000 */
[----:B------:R-:W-:-:S15]  /*291e0*/  @!P1 PLOP3.LUT P0, PT, P2, PT, PT, 0x80, 0x8 ;  /* 0x000000000008981c */ /* 0x000fde000170f070 */
[----:B------:R-:W-:-:S15]  /*291f0*/  NOP ;  /* 0x0000000000007918 */ /* 0x000fde0000000000 */
[----:B------:R-:W-:-:S15]  /*29200*/  NOP ;  /* 0x0000000000007918 */ /* 0x000fde0000000000 */
[----:B------:R-:W-:-:S13]  /*29210*/  NOP ;  /* 0x0000000000007918 */ /* 0x000fda0000000000 */
[----:B------:R-:W0:Y:S02]  /*29220*/  @!P1 DADD R4, -RZ, -R6 ;  /* 0x00000000ff049229 */ /* 0x000e240000000906 */
[----:B0-----:R-:W-:Y:S01]  /*29230*/  @!P1 FSEL R4, R6, R4, !P0 ;  /* 0x0000000406049208 */ /* 0x001fe20004000000 */
[----:B------:R-:W-:Y:S01]  /*29240*/  @!P1 IMAD.MOV.U32 R6, RZ, RZ, 0x54442d18 ;  /* 0x54442d18ff069424 */ /* 0x000fe200078e00ff */
[----:B------:R-:W-:Y:S01]  /*29250*/  @!P1 FSEL R5, R7, R5, !P0 ;  /* 0x0000000507059208 */ /* 0x000fe20004000000 */
[----:B------:R-:W-:-:S15]  /*29260*/  @!P1 IMAD.MOV.U32 R7, RZ, RZ, 0x3ff921fb ;  /* 0x3ff921fbff079424 */ /* 0x000fde00078e00ff */
[----:B------:R-:W-:-:S15]  /*29270*/  NOP ;  /* 0x0000000000007918 */ /* 0x000fde0000000000 */
[----:B------:R-:W-:-:S15]  /*29280*/  NOP ;  /* 0x0000000000007918 */ /* 0x000fde0000000000 */
[----:B------:R-:W-:-:S14]  /*29290*/  NOP ;  /* 0x0000000000007918 */ /* 0x000fdc0000000000 */
        /* <DEDUP_REMOVED lines=15> */
.L_x_9571:
[----:B------:R-:W-:Y:S02]  /*29390*/  FSEL R2, RZ, 3.37028055040000000000e+12, P0 ;  /* 0x54442d18ff027808 */ /* 0x000fe40000000000 */
[----:B------:R-:W-:-:S07]  /*293a0*/  FSEL R3, RZ, 2.1426990032196044922, P0 ;  /* 0x400921fbff037808 */ /* 0x000fce0000000000 */
.L_x_9572:
[----:B------:R-:W-:Y:S05]  /*293b0*/  BSYNC.RECONVERGENT B0 ;  /* 0x0000000000007941 */ /* 0x000fea0003800200 */
.L_x_9570:
        /* <DEDUP_REMOVED lines=14> */
.L_x_9565:
[----:B------:R-:W0:Y:S01]  /*294a0*/  MUFU.RCP64H R3, R37 ;  /* 0x0000002500037308 */ /* 0x000e220000001800 */
[CC--:B------:R-:W-:Y:S01]  /*294b0*/  ISETP.LT.U32.AND P0, PT, R34.reuse, R32.reuse, PT ;  /* 0x000000202200720c */ /* 0x0c0fe20003f01070 */
[----:B------:R-:W-:Y:S01]  /*294c0*/  IMAD.MOV.U32 R2, RZ, RZ, 0x1 ;  /* 0x00000001ff027424 */ /* 0x000fe200078e00ff */
[----:B------:R-:W-:Y:S01]  /*294d0*/  UMOV UR5, 0x7fefffff ;  /* 0x7fefffff00057882 */ /* 0x000fe20000000000 */
[----:B------:R-:W-:Y:S01]  /*294e0*/  UMOV UR4, 0xffffffff ;  /* 0xffffffff00047882 */ /* 0x000fe20000000000 */
[CC--:B------:R-:W-:Y:S01]  /*294f0*/  ISETP.LT.U32.AND.EX P0, PT, R35.reuse, R33.reuse, PT, P0 ;  /* 0x000000212300720c */ /* 0x0c0fe20003f01100 */
[----:B------:R-:W-:Y:S01]  /*29500*/  UMOV UR6, UR5 ;  /* 0x0000000500067c82 */ /* 0x000fe20008000000 */
[----:B------:R-:W-:Y:S01]  /*29510*/  MOV R44, 0x0 ;  /* 0x00000000002c7802 */ /* 0x000fe20000000f00 */
[----:B------:R-:W-:Y:S01]  /*29520*/  IMAD.MOV.U32 R45, RZ, RZ, 0x3fd80000 ;  /* 0x3fd80000ff2d7424 */ /* 0x000fe200078e00ff */
[----:B------:R-:W-:Y:S01]  /*29530*/  SEL R6, R34, R32, P0 ;  /* 0x0000002022067207 */ /* 0x000fe20000000000 */
[----:B------:R-:W-:Y:S01]  /*29540*/  BSSY.RECONVERGENT B0, `(.L_x_9574) ;  /* 0x000013c000007945 */ /* 0x000fe20003800200 */
[----:B------:R-:W-:-:S02]  /*29550*/  SEL R7, R35, R33, P0 ;  /* 0x0000002123077207 */ /* 0x000fc40000000000 */
[----:B------:R-:W-:Y:S02]  /*29560*/  ISETP.GT.U32.AND P0, PT, R32, R34, PT ;  /* 0x000000222000720c */ /* 0x000fe40003f04070 */
[----:B------:R-:W-:Y:S02]  /*29570*/  FSETP.GEU.AND P5, PT, |R31|, 6.5827683646048100446e-37, PT ;  /* 0x036000001f00780b */ /* 0x000fe40003fae200 */
[----:B------:R-:W-:Y:S01]  /*29580*/  ISETP.GT.U32.AND.EX P0, PT, R33, R35, PT, P0 ;  /* 0x000000232100720c */ /* 0x000fe20003f04100 */
        /* <DEDUP_REMOVED lines=11> */
[----:B0-----:R-:W-:Y:S01]  /*29640*/  SEL R5, R33, R35, P0 ;  /* 0x0000002321057207 */ /* 0x001fe20000000000 */
[----:B------:R-:W-:Y:S01]  /*29650*/  IMAD.MOV.U32 R2, RZ, RZ, RZ ;  /* 0x000000ffff027224 */ /* 0x000fe200078e00ff */
[----:B------:R-:W-:Y:S02]  /*29660*/  SEL R4, R32, R34, P0 ;  /* 0x0000002220047207 */ /* 0x000fe40000000000 */
[----:B------:R-:W-:-:S04]  /*29670*/  LOP3.LUT R0, R5, 0xffc00000, RZ, 0xc0, !PT ;  /* 0xffc0000005007812 */ /* 0x000fc800078ec0ff */
[----:B------:R-:W-:-:S15]  /*29680*/  LOP3.LUT R3, R0, 0x7fd00000, RZ, 0x3c, !PT ;  /* 0x7fd0000000037812 */ /* 0x000fde00078e3cff */
[----:B------:R-:W-:-:S15]  /*29690*/  NOP ;  /* 0x0000000000007918 */ /* 0x000fde0000000000 */
[----:B------:R-:W-:-:S15]  /*296a0*/  NOP ;  /* 0x0000000000007918 */ /* 0x000fde0000000000 */
[----:B------:R-:W-:-:S09]  /*296b0*/  NOP ;  /* 0x0000000000007918 */ /* 0x000fd20000000000 */
[----:B------:R-:W-:-:S15]  /*296c0*/  DMUL R12, R2, R4 ;  /* 0x00000004020c7228 */ /* 0x000fde0000000000 */
        /* <DEDUP_REMOVED lines=49> */
[----:B------:R-:W-:Y:S02]  /*299e0*/  ISETP.GE.U32.AND P3, PT, R7, 0x7ff00000, PT ;  /* 0x7ff000000700780c */ /* 0x000fe40003f66070 */
[----:B------:R-:W0:Y:S01]  /*299f0*/  MUFU.RSQ64H R15, R29 ;  /* 0x0000001d000f7308 */ /* 0x000e220000001c00 */
[----:B------:R-:W-:Y:S01]  /*29a00*/  SEL R28, R14, UR4, P0 ;  /* 0x000000040e1c7c07 */ /* 0x000fe20008000000 */
[----:B------:R-:W-:-:S15]  /*29a10*/  IMAD.MOV.U32 R14, RZ, RZ, RZ ;  /* 0x000000ffff0e7224 */ /* 0x000fde00078e00ff */
        /* <DEDUP_REMOVED lines=53> */
[----:B------:R-:W-:Y:S01]  /*29d70*/  ISETP.GE.U32.AND P2, PT, R0, 0x7fefffff, PT ;  /* 0x7fefffff0000780c */ /* 0x000fe20003f46070 */
[----:B------:R-:W-:-:S05]  /*29d80*/  FFMA R0, RZ, R37, R3 ;  /* 0x00000025ff007223 */ /* 0x000fca0000000003 */
[----:B------:R-:W-:Y:S01]  /*29d90*/  FSETP.GT.AND P4, PT, |R0|, 1.469367938527859385e-39, PT ;  /* 0x001000000000780b */ /* 0x000fe20003f84200 */
[----:B------:R-:W-:Y:S02]  /*29da0*/  IMAD.MOV.U32 R0, RZ, RZ, -0x3ff ;  /* 0xfffffc01ff007424 */ /* 0x000fe400078e00ff */
[----:B------:R-:W-:-:S04]  /*29db0*/  @!P0 IMAD.MOV.U32 R0, RZ, RZ, -0x435 ;  /* 0xfffffbcbff008424 */ /* 0x000fc800078e00ff */
        /* <DEDUP_REMOVED lines=11> */
[----:B------:R-:W-:Y:S01]  /*29e70*/  MOV R12, R6 ;  /* 0x00000006000c7202 */ /* 0x000fe20000000f00 */
[----:B------:R-:W-:Y:S01]  /*29e80*/  UMOV UR4, 0x80000000 ;  /* 0x8000000000047882 */ /* 0x000fe20000000000 */
[----:B------:R-:W-:Y:S01]  /*29e90*/  LOP3.LUT R13, R4, 0x3ff00000, RZ, 0xfc, !PT ;  /* 0x3ff00000040d7812 */ /* 0x000fe200078efcff */
[----:B------:R-:W-:Y:S01]  /*29ea0*/  UMOV UR5, 0x43300000 ;  /* 0x4330000000057882 */ /* 0x000fe20000000000 */
[----:B------:R-:W-:Y:S02]  /*29eb0*/  LEA.HI R7, R7, R0, RZ, 0xc ;  /* 0x0000000007077211 */ /* 0x000fe400078f60ff */
        /* <DEDUP_REMOVED lines=164> */
.L_x_9575:
[----:B------:R-:W-:Y:S05]  /*2a900*/  BSYNC.RECONVERGENT B0 ;  /* 0x0000000000007941 */ /* 0x000fea0003800200 */
.L_x_9574:
[----:B------:R-:W-:Y:S04]  /*2a910*/  BSSY.RECONVERGENT B3, `(.L_x_9576) ;  /* 0x0000008000037945 */ /* 0x000fe80003800200 */
[----:B------:R-:W-:Y:S05]  /*2a920*/  @P4 BRA P5, `(.L_x_9577) ;  /* 0x0000000000184947 */ /* 0x000fea0002800000 */
[----:B0-----:R-:W-:Y:S01]  /*2a930*/  IMAD.MOV.U32 R4, RZ, RZ, R30 ;  /* 0x000000ffff047224 */ /* 0x001fe200078e001e */
[----:B------:R-:W-:Y:S01]  /*2a940*/  MOV R0, 0x2a990 ;  /* 0x0002a99000007802 */ /* 0x000fe20000000f00 */
[----:B------:R-:W-:Y:S02]  /*2a950*/  IMAD.MOV.U32 R5, RZ, RZ, R31 ;  /* 0x000000ffff057224 */ /* 0x000fe400078e001f */
[----:B------:R-:W-:Y:S02]  /*2a960*/  IMAD.MOV.U32 R2, RZ, RZ, R36 ;  /* 0x000000ffff027224 */ /* 0x000fe400078e0024 */
[----:B------:R-:W-:-:S07]  /*2a970*/  IMAD.MOV.U32 R3, RZ, RZ, R37 ;  /* 0x000000ffff037224 */ /* 0x000fce00078e0025 */
[----:B-1----:R-:W-:Y:S05]  /*2a980*/  CALL.REL.NOINC `($__internal_20_$__cuda_sm20_div_rn_f64_full) ;  /* 0x000003e800407944 */ /* 0x002fea0003c00000 */
.L_x_9577:
[----:B------:R-:W-:Y:S05]  /*2a990*/  BSYNC.RECONVERGENT B3 ;  /* 0x0000000000037941 */ /* 0x000fea0003800200 */
.L_x_9576:
[----:B------:R-:W-:Y:S01]  /*2a9a0*/  MOV R6, 0xdbb65b49 ;  /* 0xdbb65b4900067802 */ /* 0x000fe20000000f00 */
[----:B------:R-:W-:Y:S01]  /*2a9b0*/  IMAD.MOV.U32 R7, RZ, RZ, 0x3f2d3b63 ;  /* 0x3f2d3b63ff077424 */ /* 0x000fe200078e00ff */
[----:B------:R-:W-:Y:S01]  /*2a9c0*/  UMOV UR4, 0x2a25ff7e ;  /* 0x2a25ff7e00047882 */ /* 0x000fe20000000000 */
[----:B------:R-:W-:Y:S01]  /*2a9d0*/  UMOV UR5, 0x3ef53e1d ;  /* 0x3ef53e1d00057882 */ /* 0x000fe20000000000 */
[----:B0-----:R-:W0:Y:S01]  /*2a9e0*/  DMUL R4, R2, R2 ;  /* 0x0000000202047228 */ /* 0x001e220000000000 */
        /* <DEDUP_REMOVED lines=136> */
[----:B0-----:R-:W-:Y:S02]  /*2b270*/  @P1 IMAD.MOV.U32 R2, RZ, RZ, 0x54442d18 ;  /* 0x54442d18ff021424 */ /* 0x001fe400078e00ff */
[----:B------:R-:W-:-:S15]  /*2b280*/  @P1 IMAD.MOV.U32 R3, RZ, RZ, 0x400921fb ;  /* 0x400921fbff031424 */ /* 0x000fde00078e00ff */
[----:B------:R-:W-:-:S15]  /*2b290*/  NOP ;  /* 0x0000000000007918 */ /* 0x000fde0000000000 */
[----:B------:R-:W-:-:S15]  /*2b2a0*/  NOP ;  /* 0x0000000000007918 */ /* 0x000fde0000000000 */
[----:B------:R-:W-:-:S15]  /*2b2b0*/  NOP ;  /* 0x0000000000007918 */ /* 0x000fde0000000000 */
        /* <DEDUP_REMOVED lines=30> */
.L_x_9579:
[----:B------:R-:W-:Y:S02]  /*2b4a0*/  FSEL R2, RZ, 3.37028055040000000000e+12, P0 ;  /* 0x54442d18ff027808 */ /* 0x000fe40000000000 */
[----:B------:R-:W-:-:S07]  /*2b4b0*/  FSEL R3, RZ, 2.1426990032196044922, P0 ;  /* 0x400921fbff037808 */ /* 0x000fce0000000000 */
.L_x_9580:
[----:B------:R-:W-:Y:S05]  /*2b4c0*/  BSYNC.RECONVERGENT B0 ;  /* 0x0000000000007941 */ /* 0x000fea0003800200 */
.L_x_9578:
        /* <DEDUP_REMOVED lines=10> */
.L_x_9564:
        /* <DEDUP_REMOVED lines=50> */
[----:B------:R-:W-:Y:S05]  /*2b890*/  CALL.REL.NOINC `($__internal_20_$__cuda_sm20_div_rn_f64_full) ;  /* 0x000003d8007c7944 */ /* 0x000fea0003c00000 */
[----:B------:R-:W-:Y:S02]  /*2b8a0*/  IMAD.MOV.U32 R28, RZ, RZ, R2 ;  /* 0x000000ffff1c7224 */ /* 0x000fe400078e0002 */
[----:B------:R-:W-:-:S07]  /*2b8b0*/  IMAD.MOV.U32 R29, RZ, RZ, R3 ;  /* 0x000000ffff1d7224 */ /* 0x000fce00078e0003 */
.L_x_9582:
[----:B------:R-:W-:Y:S05]  /*2b8c0*/  BSYNC.RECONVERGENT B3 ;  /* 0x0000000000037941 */ /* 0x000fea0003800200 */
.L_x_9581:
        /* <DEDUP_REMOVED lines=51> */
.L_x_9584:
[----:B------:R-:W-:Y:S05]  /*2bc00*/  BSYNC.RECONVERGENT B3 ;  /* 0x0000000000037941 */ /* 0x000fea0003800200 */
.L_x_9583:
[----:B------:R-:W0:Y:S01]  /*2bc10*/  MUFU.RCP64H R5, R37 ;  /* 0x0000002500057308 */ /* 0x000e220000001800 */
[----:B------:R-:W-:Y:S01]  /*2bc20*/  DADD R2, -RZ, |R2| ;  /* 0x00000000ff027229 */ /* 0x000fe20000000502 */
        /* <DEDUP_REMOVED lines=10> */
[----:B------:R-:W-:-:S11]  /*2bcd0*/  NOP ;  /* 0x0000000000007918 */ /* 0x000fd60000000000 */
[----:B------:R-:W1:Y:S02]  /*2bce0*/  DADD R28, -RZ, |R28| ;  /* 0x00000000ff1c7229 */ /* 0x000e64000000051c */
[----:B-1----:R-:W-:-:S04]  /*2bcf0*/  ISETP.LT.U32.AND P0, PT, R2, R28, PT ;  /* 0x0000001c0200720c */ /* 0x002fc80003f01070 */
[----:B------:R-:W-:-:S15]  /*2bd00*/  ISETP.LT.U32.AND.EX P0, PT, R3, R29, PT, P0 ;  /* 0x0000001d0300720c */ /* 0x000fde0003f01100 */
[----:B------:R-:W-:-:S15]  /*2bd10*/  NOP ;  /* 0x0000000000007918 */ /* 0x000fde0000000000 */
[----:B------:R-:W-:-:S15]  /*2bd20*/  NOP ;  /* 0x0000000000007918 */ /* 0x000fde0000000000 */
[----:B------:R-:W-:-:S13]  /*2bd30*/  NOP ;  /* 0x0000000000007918 */ /* 0x000fda0000000000 */
        /* <DEDUP_REMOVED lines=11> */
[----:B0-----:R-:W-:Y:S02]  /*2bdf0*/  SEL R6, R2, R28, P0 ;  /* 0x0000001c02067207 */ /* 0x001fe40000000000 */
[----:B------:R-:W-:Y:S02]  /*2be00*/  SEL R7, R3, R29, P0 ;  /* 0x0000001d03077207 */ /* 0x000fe40000000000 */
[----:B------:R-:W-:-:S04]  /*2be10*/  ISETP.GT.U32.AND P0, PT, R28, R2, PT ;  /* 0x000000021c00720c */ /* 0x000fc80003f04070 */
[----:B------:R-:W-:-:S15]  /*2be20*/  ISETP.GT.U32.AND.EX P0, PT, R29, R3, PT, P0 ;  /* 0x000000031d00720c */ /* 0x000fde0003f04100 */
[----:B------:R-:W-:-:S15]  /*2be30*/  NOP ;  /* 0x0000000000007918 */ /* 0x000fde0000000000 */
[----:B------:R-:W-:-:S15]  /*2be40*/  NOP ;  /* 0x0000000000007918 */ /* 0x000fde0000000000 */
[----:B------:R-:W-:-:S09]  /*2be50*/  NOP ;  /* 0x0000000000007918 */ /* 0x000fd20000000000 */
[----:B-1----:R-:W0:-:S15]  /*2be60*/  DFMA R14, -R36, R4, 1 ;  /* 0x3ff00000240e742b */ /* 0x002e1e0000000104 */
[----:B------:R-:W-:-:S15]  /*2be70*/  NOP ;  /* 0x0000000000007918 */ /* 0x000fde0000000000 */
[----:B------:R-:W-:-:S15]  /*2be80*/  NOP ;  /* 0x0000000000007918 */ /* 0x000fde0000000000 */
[----:B------:R-:W-:-:S15]  /*2be90*/  NOP ;  /* 0x0000000000007918 */ /* 0x000fde0000000000 */
[----:B------:R-:W-:-:S04]  /*2bea0*/  NOP ;  /* 0x0000000000007918 */ /* 0x000fc80000000000 */
[----:B0-----:R0:W1:Y:S02]  /*2beb0*/  DFMA R14, R4, R14, R4 ;  /* 0x0000000e040e722b */ /* 0x0010640000000004 */
[----:B0-----:R-:W-:Y:S02]  /*2bec0*/  SEL R5, R29, R3, P0 ;  /* 0x000000031d057207 */ /* 0x001fe40000000000 */
[----:B------:R-:W-:Y:S01]  /*2bed0*/  SEL R4, R28, R2, P0 ;  /* 0x000000021c047207 */ /* 0x000fe20000000000 */
[----:B------:R-:W-:Y:S01]  /*2bee0*/  IMAD.MOV.U32 R2, RZ, RZ, RZ ;  /* 0x000000ffff027224 */ /* 0x000fe200078e00ff */
        /* <DEDUP_REMOVED lines=35> */
[----:B-1----:R0:W-:Y:S02]  /*2c120*/  DFMA R2, R14, R42, R2 ;  /* 0x0000002a0e02722b */ /* 0x0021e40000000002 */
        /* <DEDUP_REMOVED lines=252> */
.L_x_9586:
[----:B------:R-:W-:Y:S05]  /*2d0f0*/  BSYNC.RECONVERGENT B0 ;  /* 0x0000000000007941 */ /* 0x000fea0003800200 */
.L_x_9585:
        /* <DEDUP_REMOVED lines=8> */
.L_x_9588:
[----:B------:R-:W-:Y:S05]  /*2d180*/  BSYNC.RECONVERGENT B3 ;  /* 0x0000000000037941 */ /* 0x000fea0003800200 */
.L_x_9587:
[----:B------:R-:W-:Y:S01]  /*2d190*/  IMAD.MOV.U32 R6, RZ, RZ, -0x2449a4b7 ;  /* 0xdbb65b49ff067424 */ /* 0x000fe200078e00ff */
[----:B------:R-:W-:Y:S01]  /*2d1a0*/  UMOV UR4, 0x2a25ff7e ;  /* 0x2a25ff7e00047882 */ /* 0x000fe20000000000 */
[----:B------:R-:W-:Y:S01]  /*2d1b0*/  IMAD.MOV.U32 R7, RZ, RZ, 0x3f2d3b63 ;  /* 0x3f2d3b63ff077424 */ /* 0x000fe200078e00ff */
        /* <DEDUP_REMOVED lines=173> */
.L_x_9590:
[----:B------:R-:W-:Y:S02]  /*2dc90*/  FSEL R2, RZ, 3.37028055040000000000e+12, P0 ;  /* 0x54442d18ff027808 */ /* 0x000fe40000000000 */
[----:B------:R-:W-:-:S07]  /*2dca0*/  FSEL R3, RZ, 2.1426990032196044922, P0 ;  /* 0x400921fbff037808 */ /* 0x000fce0000000000 */
.L_x_9591:
[----:B------:R-:W-:Y:S05]  /*2dcb0*/  BSYNC.RECONVERGENT B0 ;  /* 0x0000000000007941 */ /* 0x000fea0003800200 */
.L_x_9589:
        /* <DEDUP_REMOVED lines=14> */
.L_x_9563:
        /* <DEDUP_REMOVED lines=79> */
[----:B0-----:R-:W-:Y:S01]  /*2e290*/  FFMA R7, RZ, R31, R3 ;  /* 0x0000001fff077223 */ /* 0x001fe20000000003 */
[----:B------:R-:W-:Y:S01]  /*2e2a0*/  IMAD.MOV.U32 R14, RZ, RZ, R6 ;  /* 0x000000ffff0e7224 */ /* 0x000fe200078e0006 */
[----:B------:R-:W-:-:S03]  /*2e2b0*/  @!P0 MOV R14, R4 ;  /* 0x00000004000e8202 */ /* 0x000fc60000000f00 */
        /* <DEDUP_REMOVED lines=181> */
.L_x_9595:
[----:B------:R-:W-:Y:S05]  /*2ee10*/  BSYNC.RECONVERGENT B0 ;  /* 0x0000000000007941 */ /* 0x000fea0003800200 */
.L_x_9594:
[----:B------:R-:W-:Y:S01]  /*2ee20*/  BSSY.RECONVERGENT B3, `(.L_x_9596) ;  /* 0x0000009000037945 */ /* 0x000fe20003800200 */
[----:B01----:R0:W1:Y:S03]  /*2ee30*/  DMUL R28, R6, 0.5 ;  /* 0x3fe00000061c7828 */ /* 0x0030660000000000 */
[----:B01----:R-:W-:Y:S05]  /*2ee40*/  @P4 BRA P5, `(.L_x_9597) ;  /* 0x0000000000184947 */ /* 0x003fea0002800000 */
[----:B------:R-:W-:Y:S01]  /*2ee50*/  IMAD.MOV.U32 R4, RZ, RZ, R36 ;  /* 0x000000ffff047224 */ /* 0x000fe200078e0024 */
[----:B------:R-:W-:Y:S01]  /*2ee60*/  MOV R2, R30 ;  /* 0x0000001e00027202 */ /* 0x000fe20000000f00 */
[----:B------:R-:W-:Y:S01]  /*2ee70*/  IMAD.MOV.U32 R5, RZ, RZ, R37 ;  /* 0x000000ffff057224 */ /* 0x000fe200078e0025 */
[----:B------:R-:W-:Y:S01]  /*2ee80*/  MOV R0, 0x2eeb0 ;  /* 0x0002eeb000007802 */ /* 0x000fe20000000f00 */
[----:B------:R-:W-:-:S07]  /*2ee90*/  IMAD.MOV.U32 R3, RZ, RZ, R31 ;  /* 0x000000ffff037224 */ /* 0x000fce00078e001f */
[----:B------:R-:W-:Y:S05]  /*2eea0*/  CALL.REL.NOINC `($__internal_20_$__cuda_sm20_div_rn_f64_full) ;  /* 0x000003a000f87944 */ /* 0x000fea0003c00000 */
.L_x_9597:
[----:B------:R-:W-:Y:S05]  /*2eeb0*/  BSYNC.RECONVERGENT B3 ;  /* 0x0000000000037941 */ /* 0x000fea0003800200 */
.L_x_9596:
        /* <DEDUP_REMOVED lines=173> */
.L_x_9593:
[----:B------:R-:W0:Y:S01]  /*2f990*/  MUFU.RCP64H R3, R31 ;  /* 0x0000001f00037308 */ /* 0x000e220000001800 */
[CC--:B------:R-:W-:Y:S01]  /*2f9a0*/  ISETP.LT.U32.AND P0, PT, R34.reuse, R32.reuse, PT ;  /* 0x000000202200720c */ /* 0x0c0fe20003f01070 */
[----:B------:R-:W-:Y:S01]  /*2f9b0*/  IMAD.MOV.U32 R2, RZ, RZ, 0x1 ;  /* 0x00000001ff027424 */ /* 0x000fe200078e00ff */
        /* <DEDUP_REMOVED lines=160> */
[----:B------:R-:W-:-:S03]  /*303c0*/  @P0 VIADD R7, R7, 0x1 ;  /* 0x0000000107070836 */ /* 0x000fc60000000000 */
[----:B------:R-:W-:Y:S02]  /*303d0*/  @P0 MOV R13, R5 ;  /* 0x00000005000d0202 */ /* 0x000fe40000000f00 */
[----:B------:R-:W-:Y:S01]  /*303e0*/  LOP3.LUT R6, R7, 0x80000000, RZ, 0x3c, !PT ;  /* 0x8000000007067812 */ /* 0x000fe200078e3cff */
[----:B------:R-:W-:-:S03]  /*303f0*/  IMAD.MOV.U32 R7, RZ, RZ, 0x43300000 ;  /* 0x43300000ff077424 */ /* 0x000fc600078e00ff */
        /* <DEDUP_REMOVED lines=158> */
.L_x_9599:
[----:B------:R-:W-:Y:S05]  /*30de0*/  BSYNC.RECONVERGENT B0 ;  /* 0x0000000000007941 */ /* 0x000fea0003800200 */
.L_x_9598:
        /* <DEDUP_REMOVED lines=8> */
.L_x_9601:
[----:B------:R-:W-:Y:S05]  /*30e70*/  BSYNC.RECONVERGENT B3 ;  /* 0x0000000000037941 */ /* 0x000fea0003800200 */
.L_x_9600:
[----:B------:R-:W-:Y:S01]  /*30e80*/  IMAD.MOV.U32 R6, RZ, RZ, -0x2449a4b7 ;  /* 0xdbb65b49ff067424 */ /* 0x000fe200078e00ff */
[----:B------:R-:W-:Y:S01]  /*30e90*/  UMOV UR4, 0x2a25ff7e ;  /* 0x2a25ff7e00047882 */ /* 0x000fe20000000000 */
[----:B------:R-:W-:Y:S01]  /*30ea0*/  IMAD.MOV.U32 R7, RZ, RZ, 0x3f2d3b63 ;  /* 0x3f2d3b63ff077424 */ /* 0x000fe200078e00ff */
[----:B------:R-:W-:Y:S01]  /*30eb0*/  UMOV UR5, 0x3ef53e1d ;  /* 0x3ef53e1d00057882 */ /* 0x000fe20000000000 */
[----:B0-----:R-:W0:-:S15]  /*30ec0*/  DMUL R4, R2, R2 ;  /* 0x0000000202047228 */ /* 0x001e1e0000000000 */
        /* <DEDUP_REMOVED lines=168> */
.L_x_9592:
        /* <DEDUP_REMOVED lines=50> */
[----:B------:R-:W-:Y:S05]  /*31c70*/  CALL.REL.NOINC `($__internal_20_$__cuda_sm20_div_rn_f64_full) ;  /* 0x0000037400847944 */ /* 0x000fea0003c00000 */
[----:B------:R-:W-:Y:S02]  /*31c80*/  IMAD.MOV.U32 R28, RZ, RZ, R2 ;  /* 0x000000ffff1c7224 */ /* 0x000fe400078e0002 */
[----:B------:R-:W-:-:S07]  /*31c90*/  IMAD.MOV.U32 R29, RZ, RZ, R3 ;  /* 0x000000ffff1d7224 */ /* 0x000fce00078e0003 */
.L_x_9603:
[----:B------:R-:W-:Y:S05]  /*31ca0*/  BSYNC.RECONVERGENT B3 ;  /* 0x0000000000037941 */ /* 0x000fea0003800200 */
.L_x_9602:
        /* <DEDUP_REMOVED lines=51> */
.L_x_9605:
[----:B------:R-:W-:Y:S05]  /*31fe0*/  BSYNC.RECONVERGENT B3 ;  /* 0x0000000000037941 */ /* 0x000fea0003800200 */
.L_x_9604:
[----:B------:R-:W0:Y:S01]  /*31ff0*/  MUFU.RCP64H R5, R31 ;  /* 0x0000001f00057308 */ /* 0x000e220000001800 */
[----:B------:R-:W-:Y:S01]  /*32000*/  DADD R2, -RZ, |R2| ;  /* 0x00000000ff027229 */ /* 0x000fe20000000502 */
        /* <DEDUP_REMOVED lines=40> */
[----:B0-----:R0:W-:Y:S02]  /*32290*/  DFMA R40, R4, R12, R4 ;  /* 0x0000000c0428722b */ /* 0x0011e40000000004 */
        /* <DEDUP_REMOVED lines=290> */
.L_x_9607:
[----:B------:R-:W-:Y:S05]  /*334c0*/  BSYNC.RECONVERGENT B0 ;  /* 0x0000000000007941 */ /* 0x000fea0003800200 */
.L_x_9606:
[----:B------:R-:W-:Y:S01]  /*334d0*/  BSSY.RECONVERGENT B3, `(.L_x_9608) ;  /* 0x0000009000037945 */ /* 0x000fe20003800200 */
[----:B-1----:R1:W2:Y:S03]  /*334e0*/  DADD R28, R12, 1 ;  /* 0x3ff000000c1c7429 */ /* 0x0022a60000000000 */
[----:B-12---:R-:W-:Y:S05]  /*334f0*/  @P4 BRA P5, `(.L_x_9609) ;  /* 0x0000000000184947 */ /* 0x006fea0002800000 */
[----:B0-----:R-:W-:Y:S01]  /*33500*/  IMAD.MOV.U32 R4, RZ, RZ, R36 ;  /* 0x000000ffff047224 */ /* 0x001fe200078e0024 */
[----:B------:R-:W-:Y:S01]  /*33510*/  MOV R0, 0x33560 ;  /* 0x0003356000007802 */ /* 0x000fe20000000f00 */
[----:B------:R-:W-:Y:S02]  /*33520*/  IMAD.MOV.U32 R5, RZ, RZ, R37 ;  /* 0x000000ffff057224 */ /* 0x000fe400078e0025 */
[----:B------:R-:W-:Y:S02]  /*33530*/  IMAD.MOV.U32 R2, RZ, RZ, R30 ;  /* 0x000000ffff027224 */ /* 0x000fe400078e001e */
[----:B------:R-:W-:-:S07]  /*33540*/  IMAD.MOV.U32 R3, RZ, RZ, R31 ;  /* 0x000000ffff037224 */ /* 0x000fce00078e001f */
[----:B------:R-:W-:Y:S05]  /*33550*/  CALL.REL.NOINC `($__internal_20_$__cuda_sm20_div_rn_f64_full) ;  /* 0x0000035c004c7944 */ /* 0x000fea0003c00000 */
.L_x_9609:
[----:B------:R-:W-:Y:S05]  /*33560*/  BSYNC.RECONVERGENT B3 ;  /* 0x0000000000037941 */ /* 0x000fea0003800200 */
.L_x_9608:
        /* <DEDUP_REMOVED lines=171> */
[----:B------:R-:W-:-:S07]  /*34020*/  FSEL R3, R33, R3, P0 ;  /* 0x0000000321037208 */ /* 0x000fce0000000000 */
.L_x_9573:
[----:B------:R-:W-:Y:S05]  /*34030*/  BSYNC.RECONVERGENT B2 ;  /* 0x0000000000027941 */ /* 0x000fea0003800200 */
.L_x_9562:
[----:B------:R-:W-:Y:S01]  /*34040*/  UMOV UR4, 0xfefa39ef ;  /* 0xfefa39ef00047882 */ /* 0x000fe20000000000 */
[----:B------:R-:W-:Y:S01]  /*34050*/  UMOV UR5, 0x3fe62e42 ;  /* 0x3fe62e4200057882 */ /* 0x000fe20000000000 */
[----:B------:R-:W-:Y:S01]  /*34060*/  LOP3.LUT R31, R3, 0x80000000, R19, 0xb8, !PT ;  /* 0x80000000031f7812 */ /* 0x000fe200078eb813 */
[----:B-1----:R-:W0:Y:S01]  /*34070*/  DADD R28, R28, UR4 ;  /* 0x000000041c1c7e29 */ /* 0x002e220008000000 */
[----:B------:R-:W-:Y:S02]  /*34080*/  MOV R30, R2 ;  /* 0x00000002001e7202 */ /* 0x000fe40000000f00 */
[----:B0-----:R-:W-:-:S07]  /*34090*/  LOP3.LUT R29, R29, 0x80000000, R17, 0xb8, !PT ;  /* 0x800000001d1d7812 */ /* 0x001fce00078eb811 */
.L_x_9487:
[----:B------:R-:W-:Y:S05]  /*340a0*/  BSYNC.RECONVERGENT B1 ;  /* 0x0000000000017941 */ /* 0x000fea0003800200 */
.L_x_9486:
[----:B01--4-:R-:W-:Y:S01]  /*340b0*/  VIADD R3, R38, 0x100 ;  /* 0x0000010026037836 */ /* 0x013fe20000000000 */
[----:B------:R-:W-:Y:S01]  /*340c0*/  BSSY.RECONVERGENT B1, `(.L_x_9610) ;  /* 0x00017d9000017945 */ /* 0x000fe20003800200 */
[----:B------:R-:W-:Y:S02]  /*340d0*/  CS2R R18, SRZ ;  /* 0x0000000000127805 */ /* 0x000fe4000001ff00 */
[----:B--2---:R-:W-:Y:S02]  /*340e0*/  CS2R R16, SRZ ;  /* 0x0000000000107805 */ /* 0x004fe4000001ff00 */
[----:B------:R-:W-:-:S13]  /*340f0*/  ISETP.GE.AND P0, PT, R3, R56, PT ;  /* 0x000000380300720c */ /* 0x000fda0003f06270 */
[----:B------:R-:W-:Y:S05]  /*34100*/  @P0 BRA `(.L_x_9611) ;  /* 0x0000017c00500947 */ /* 0x000fea0003800000 */
[----:B------:R-:W-:-:S15]  /*34110*/  DSETP.NAN.AND P0, PT, R26, R26, PT ;  /* 0x0000001a1a00722a */ /* 0x000fde0003f08000 */
[----:B------:R-:W-:-:S15]  /*34120*/  NOP ;  /* 0x0000000000007918 */ /* 0x000fde0000000000 */
[----:B------:R-:W-:-:S15]  /*34130*/  NOP ;  /* 0x0000000000007918 */ /* 0x000fde0000000000 */
[----:B------:R-:W-:-:S15]  /*34140*/  NOP ;  /* 0x0000000000007918 */ /* 0x000fde0000000000 */
[----:B------:R-:W-:-:S04]  /*34150*/  NOP ;  /* 0x0000000000007918 */ /* 0x000fc80000000000 */
[----:B------:R-:W0:-:S15]  /*34160*/  DSETP.NUM.AND P1, PT, R24, R24, PT ;  /* 0x000000181800722a */ /* 0x000e1e0003f27000 */
[----:B------:R-:W-:-:S15]  /*34170*/  NOP ;  /* 0x0000000000007918 */ /* 0x000fde0000000000 */
[----:B------:R-:W-:-:S15]  /*34180*/  NOP ;  /* 0x0000000000007918 */ /* 0x000fde0000000000 */
[----:B------:R-:W-:-:S15]  /*34190*/  NOP ;  /* 0x0000000000007918 */ /* 0x000fde0000000000 */
[----:B------:R-:W-:-:S04]  /*341a0*/  NOP ;  /* 0x0000000000007918 */ /* 0x000fc80000000000 */
[----:B------:R1:W2:-:S15]  /*341b0*/  DADD R34, -RZ, |R24| ;  /* 0x00000000ff227229 */ /* 0x00029e0000000518 */
[----:B------:R-:W-:-:S15]  /*341c0*/  NOP ;  /* 0x0000000000007918 */ /* 0x000fde0000000000 */
[----:B------:R-:W-:-:S15]  /*341d0*/  NOP ;  /* 0x0000000000007918 */ /* 0x000fde0000000000 */
[----:B------:R-:W-:-:S15]  /*341e0*/  NOP ;  /* 0x0000000000007918 */ /* 0x000fde0000000000 */
[----:B------:R-:W-:-:S04]  /*341f0*/  NOP ;  /* 0x0000000000007918 */ /* 0x000fc80000000000 */
[----:B------:R1:W3:Y:S02]  /*34200*/  DADD R32, -RZ, |R26| ;  /* 0x00000000ff207229 */ /* 0x0002e4000000051a */
[----:B0123--:R-:W-:Y:S05]  /*34210*/  @!P0 BRA P1, `(.L_x_9612) ;  /* 0x0000000000a48947 */ /* 0x00ffea0000800000 */
[----:B------:R-:W0:Y:S02]  /*34220*/  DSETP.NEU.AND P0, PT, R34, +INF , PT ;  /* 0x7ff000002200742a */ /* 0x000e240003f0d000 */
[----:B0-----:R-:W-:Y:S02]  /*34230*/  @!P0 IMAD.MOV.U32 R16, RZ, RZ, R24 ;  /* 0x000000ffff108224 */ /* 0x001fe400078e0018 */
[----:B------:R-:W-:-:S15]  /*34240*/  @!P0 IMAD.MOV.U32 R17, RZ, RZ, R25 ;  /* 0x000000ffff118224 */ /* 0x000fde00078e0019 */
[----:B------:R-:W-:-:S15]  /*34250*/  NOP ;  /* 0x0000000000007918 */ /* 0x000fde0000000000 */
[----:B------:R-:W-:-:S15]  /*34260*/  NOP ;  /* 0x0000000000007918 */ /* 0x000fde0000000000 */
[----:B------:R-:W-:-:S15]  /*34270*/  NOP ;  /* 0x0000000000007918 */ /* 0x000fde0000000000 */
[----:B------:R1:W2:Y:S02]  /*34280*/  @!P0 DADD R18, R26, R26 ;  /* 0x000000001a128229 */ /* 0x0002a4000000001a */
[----:B-12---:R-:W-:Y:S05]  /*34290*/  @!P0 BRA `(.L_x_9611) ;  /* 0x0000017800ec8947 */ /* 0x006fea0003800000 */
        /* <DEDUP_REMOVED lines=31> */
[----:B------:R1:W2:Y:S02]  /*34490*/  @!P0 DADD R16, R24, R24 ;  /* 0x0000000018108229 */ /* 0x0002a40000000018 */
[----:B-12---:R-:W-:Y:S05]  /*344a0*/  BRA `(.L_x_9611) ;  /* 0x0000017800687947 */ /* 0x006fea0003800000 */
.L_x_9612:
        /* <DEDUP_REMOVED lines=166> */
[----:B0-----:R-:W-:Y:S01]  /*34f10*/  IMAD.MOV.U32 R2, RZ, RZ, 0x0 ;  /* 0x00000000ff027424 */ /* 0x001fe200078e00ff */
[----:B------:R-:W-:-:S15]  /*34f20*/  MOV R3, 0x3fd80000 ;  /* 0x3fd8000000037802 */ /* 0x000fde0000000f00 */
        /* <DEDUP_REMOVED lines=143> */
.L_x_9617:
[----:B------:R-:W-:Y:S05]  /*35820*/  BSYNC.RECONVERGENT B3 ;  /* 0x0000000000037941 */ /* 0x000fea0003800200 */
.L_x_9616:
        /* <DEDUP_REMOVED lines=197> */
.L_x_9615:
        /* <DEDUP_REMOVED lines=75> */
[----:B------:R-:W-:Y:S05]  /*36930*/  CALL.REL.NOINC `($__internal_20_$__cuda_sm20_div_rn_f64_full) ;  /* 0x0000032800547944 */ /* 0x000fea0003c00000 */
.L_x_9624:
[----:B------:R-:W-:Y:S05]  /*36940*/  BSYNC.RECONVERGENT B4 ;  /* 0x0000000000047941 */ /* 0x000fea0003800200 */
.L_x_9623:
[----:B------:R-:W-:Y:S02]  /*36950*/  IMAD.MOV.U32 R36, RZ, RZ, R2 ;  /* 0x000000ffff247224 */ /* 0x000fe400078e0002 */
[----:B------:R-:W-:-:S07]  /*36960*/  IMAD.MOV.U32 R37, RZ, RZ, R3 ;  /* 0x000000ffff257224 */ /* 0x000fce00078e0003 */
.L_x_9622:
[----:B------:R-:W-:Y:S05]  /*36970*/  BSYNC.RECONVERGENT B3 ;  /* 0x0000000000037941 */ /* 0x000fea0003800200 */
.L_x_9621:
        /* <DEDUP_REMOVED lines=69> */
.L_x_9629:
[----:B------:R-:W-:Y:S05]  /*36dd0*/  BSYNC.RECONVERGENT B4 ;  /* 0x0000000000047941 */ /* 0x000fea0003800200 */
.L_x_9628:
[----:B------:R-:W-:Y:S05]  /*36de0*/  BRA `(.L_x_9627) ;  /* 0x0000000000047947 */ /* 0x000fea0003800000 */
.L_x_9626:
[----:B------:R0:W1:Y:S02]  /*36df0*/  DADD R2, R42, -R6 ;  /* 0x000000002a027229 */ /* 0x0000640000000806 */
.L_x_9627:
[----:B------:R-:W-:Y:S05]  /*36e00*/  BSYNC.RECONVERGENT B3 ;  /* 0x0000000000037941 */ /* 0x000fea0003800200 */
.L_x_9625:
        /* <DEDUP_REMOVED lines=78> */
.L_x_9631:
[----:B------:R-:W-:Y:S05]  /*372f0*/  BSYNC.RECONVERGENT B3 ;  /* 0x0000000000037941 */ /* 0x000fea0003800200 */
.L_x_9630:
        /* <DEDUP_REMOVED lines=201> */
.L_x_9632:
        /* <DEDUP_REMOVED lines=53> */
.L_x_9634:
[----:B------:R-:W-:Y:S05]  /*382e0*/  BSYNC.RECONVERGENT B3 ;  /* 0x0000000000037941 */ /* 0x000fea0003800200 */
.L_x_9633:
        /* <DEDUP_REMOVED lines=78> */
.L_x_9620:
        /* <DEDUP_REMOVED lines=52> */
[----:B------:R-:W-:Y:S01]  /*38b10*/  IMAD.MOV.U32 R5, RZ, RZ, R4 ;  /* 0x000000ffff057224 */ /* 0x000fe200078e0004 */
[----:B------:R-:W-:Y:S01]  /*38b20*/  MOV R4, R15 ;  /* 0x0000000f00047202 */ /* 0x000fe20000000f00 */
        /* <DEDUP_REMOVED lines=8> */
.L_x_9637:
[----:B------:R-:W-:Y:S05]  /*38bb0*/  BSYNC.RECONVERGENT B3 ;  /* 0x0000000000037941 */ /* 0x000fea0003800200 */
.L_x_9636:
        /* <DEDUP_REMOVED lines=201> */
.L_x_9638:
        /* <DEDUP_REMOVED lines=49> */
[----:B------:R-:W-:Y:S01]  /*39b60*/  IMAD.MOV.U32 R3, RZ, RZ, R5 ;  /* 0x000000ffff037224 */ /* 0x000fe200078e0005 */
[----:B------:R-:W-:Y:S01]  /*39b70*/  MOV R5, R37 ;  /* 0x0000002500057202 */ /* 0x000fe20000000f00 */
[----:B------:R-:W-:-:S07]  /*39b80*/  IMAD.MOV.U32 R4, RZ, RZ, R36 ;  /* 0x000000ffff047224 */ /* 0x000fce00078e0024 */
[----:B------:R-:W-:Y:S05]  /*39b90*/  CALL.REL.NOINC `($__internal_20_$__cuda_sm20_div_rn_f64_full) ;  /* 0x000002f400bc7944 */ /* 0x000fea0003c00000 */
.L_x_9640:
[----:B------:R-:W-:Y:S05]  /*39ba0*/  BSYNC.RECONVERGENT B3 ;  /* 0x0000000000037941 */ /* 0x000fea0003800200 */
.L_x_9639:
        /* <DEDUP_REMOVED lines=78> */
.L_x_9635:
        /* <DEDUP_REMOVED lines=64> */
.L_x_9642:
[----:B------:R-:W-:Y:S05]  /*3a490*/  BSYNC.RECONVERGENT B3 ;  /* 0x0000000000037941 */ /* 0x000fea0003800200 */
.L_x_9641:
        /* <DEDUP_REMOVED lines=49> */
.L_x_9644:
[----:B------:R-:W-:Y:S05]  /*3a7b0*/  BSYNC.RECONVERGENT B3 ;  /* 0x0000000000037941 */ /* 0x000fea0003800200 */
.L_x_9643:
[----:B------:R-:W-:Y:S02]  /*3a7c0*/  IMAD.MOV.U32 R36, RZ, RZ, R2 ;  /* 0x000000ffff247224 */ /* 0x000fe400078e0002 */
[----:B------:R-:W-:Y:S01]  /*3a7d0*/  IMAD.MOV.U32 R37, RZ, RZ, R3 ;  /* 0x000000ffff257224 */ /* 0x000fe200078e0003 */
[----:B------:R-:W-:Y:S06]  /*3a7e0*/  BRA `(.L_x_9618) ;  /* 0x0000000000dc7947 */ /* 0x000fec0003800000 */
.L_x_9619:
        /* <DEDUP_REMOVED lines=52> */
[----:B------:R-:W-:Y:S01]  /*3ab30*/  IMAD.MOV.U32 R36, RZ, RZ, R3 ;  /* 0x000000ffff247224 */ /* 0x000fe200078e0003 */
[----:B------:R-:W-:-:S07]  /*3ab40*/  MOV R37, R2 ;  /* 0x0000000200257202 */ /* 0x000fce0000000f00 */
.L_x_9645:
[----:B------:R-:W-:Y:S05]  /*3ab50*/  BSYNC.RECONVERGENT B3 ;  /* 0x0000000000037941 */ /* 0x000fea0003800200 */
.L_x_9618:
[----:B------:R-:W-:Y:S05]  /*3ab60*/  BSYNC.RECONVERGENT B2 ;  /* 0x0000000000027941 */ /* 0x000fea0003800200 */
.L_x_9614:
        /* <DEDUP_REMOVED lines=53> */
.L_x_9650:
[----:B------:R-:W-:Y:S05]  /*3aec0*/  BSYNC.RECONVERGENT B4 ;  /* 0x0000000000047941 */ /* 0x000fea0003800200 */
.L_x_9649:
        /* <DEDUP_REMOVED lines=177> */
.L_x_9652:
        /* <DEDUP_REMOVED lines=98> */
.L_x_9651:
        /* <DEDUP_REMOVED lines=82> */
.L_x_9660:
[----:B------:R-:W-:Y:S05]  /*3c520*/  BSYNC.RECONVERGENT B6 ;  /* 0x0000000000067941 */ /* 0x000fea0003800200 */
.L_x_9659:
[----:B------:R-:W-:Y:S02]  /*3c530*/  IMAD.MOV.U32 R44, RZ, RZ, R2 ;  /* 0x000000ffff2c7224 */ /* 0x000fe400078e0002 */
[----:B------:R-:W-:-:S07]  /*3c540*/  IMAD.MOV.U32 R45, RZ, RZ, R3 ;  /* 0x000000ffff2d7224 */ /* 0x000fce00078e0003 */
.L_x_9658:
[----:B------:R-:W-:Y:S05]  /*3c550*/  BSYNC.RECONVERGENT B5 ;  /* 0x0000000000057941 */ /* 0x000fea0003800200 */
.L_x_9657:
        /* <DEDUP_REMOVED lines=64> */
.L_x_9665:
[----:B------:R-:W-:Y:S05]  /*3c960*/  BSYNC.RECONVERGENT B6 ;  /* 0x0000000000067941 */ /* 0x000fea0003800200 */
.L_x_9664:
[----:B------:R-:W-:Y:S02]  /*3c970*/  IMAD.MOV.U32 R34, RZ, RZ, R2 ;  /* 0x000000ffff227224 */ /* 0x000fe400078e0002 */
[----:B------:R-:W-:Y:S01]  /*3c980*/  IMAD.MOV.U32 R35, RZ, RZ, R3 ;  /* 0x000000ffff237224 */ /* 0x000fe200078e0003 */
[----:B------:R-:W-:Y:S06]  /*3c990*/  BRA `(.L_x_9663) ;  /* 0x0000000000047947 */ /* 0x000fec0003800000 */
.L_x_9662:
[----:B------:R0:W1:Y:S02]  /*3c9a0*/  DADD R34, R42, -R40 ;  /* 0x000000002a227229 */ /* 0x0000640000000828 */
.L_x_9663:
[----:B------:R-:W-:Y:S05]  /*3c9b0*/  BSYNC.RECONVERGENT B5 ;  /* 0x0000000000057941 */ /* 0x000fea0003800200 */
.L_x_9661:
        /* <DEDUP_REMOVED lines=76> */
.L_x_9667:
[----:B------:R-:W-:Y:S05]  /*3ce80*/  BSYNC.RECONVERGENT B5 ;  /* 0x0000000000057941 */ /* 0x000fea0003800200 */
.L_x_9666:
[----:B------:R-:W-:Y:S05]  /*3ce90*/  BRA `(.L_x_9668) ;  /* 0x0000001400187947 */ /* 0x000fea0003800000 */
.L_x_9656:
        /* <DEDUP_REMOVED lines=69> */
.L_x_9671:
[----:B------:R-:W-:Y:S05]  /*3d2f0*/  BSYNC.RECONVERGENT B5 ;  /* 0x0000000000057941 */ /* 0x000fea0003800200 */
.L_x_9670:
[----:B------:R-:W-:Y:S05]  /*3d300*/  BRA `(.L_x_9668) ;  /* 0x0000000c00fc7947 */ /* 0x000fea0003800000 */
.L_x_9669:
        /* <DEDUP_REMOVED lines=71> */
.L_x_9673:
[----:B------:R-:W-:Y:S05]  /*3d780*/  BSYNC.RECONVERGENT B5 ;  /* 0x0000000000057941 */ /* 0x000fea0003800200 */
.L_x_9672:
        /* <DEDUP_REMOVED lines=49> */
.L_x_9675:
[----:B------:R-:W-:Y:S05]  /*3daa0*/  BSYNC.RECONVERGENT B5 ;  /* 0x0000000000057941 */ /* 0x000fea0003800200 */
.L_x_9674:
[----:B------:R-:W0:Y:S01]  /*3dab0*/  DMUL R32, R32, 8.11296384146066816958e+31 ;  /* 0x4690000020207828 */ /* 0x000e220000000000 */
[----:B------:R-:W-:Y:S02]  /*3dac0*/  IMAD.MOV.U32 R16, RZ, RZ, R2 ;  /* 0x000000ffff107224 */ /* 0x000fe400078e0002 */
[----:B------:R-:W-:Y:S01]  /*3dad0*/  IMAD.MOV.U32 R17, RZ, RZ, R3 ;  /* 0x000000ffff117224 */ /* 0x000fe200078e0003 */
[----:B0-----:R-:W-:Y:S06]  /*3dae0*/  BRA `(.L_x_9668) ;  /* 0x0000000800047947 */ /* 0x001fec0003800000 */
.L_x_9655:
        /* <DEDUP_REMOVED lines=57> */
.L_x_9677:
[----:B------:R-:W-:Y:S05]  /*3de80*/  BSYNC.RECONVERGENT B5 ;  /* 0x0000000000057941 */ /* 0x000fea0003800200 */
.L_x_9676:
        /* <DEDUP_REMOVED lines=67> */
.L_x_9679:
[----:B------:R-:W-:Y:S05]  /*3e2c0*/  BSYNC.RECONVERGENT B5 ;  /* 0x0000000000057941 */ /* 0x000fea0003800200 */
.L_x_9678:
[----:B------:R0:W1:Y:S01]  /*3e2d0*/  DMUL R16, R2, R16 ;  /* 0x0000001002107228 */ /* 0x0000620000000000 */
[----:B------:R-:W-:Y:S02]  /*3e2e0*/  IMAD.MOV.U32 R32, RZ, RZ, 0x0 ;  /* 0x00000000ff207424 */ /* 0x000fe400078e00ff */
[----:B01----:R-:W-:-:S07]  /*3e2f0*/  IMAD.MOV.U32 R33, RZ, RZ, 0x3ff00000 ;  /* 0x3ff00000ff217424 */ /* 0x003fce00078e00ff */
.L_x_9668:
[----:B------:R-:W-:Y:S05]  /*3e300*/  BSYNC.RECONVERGENT B4 ;  /* 0x0000000000047941 */ /* 0x000fea0003800200 */
.L_x_9654:
[----:B------:R-:W-:Y:S05]  /*3e310*/  BRA `(.L_x_9680) ;  /* 0x0000000000187947 */ /* 0x000fea0003800000 */
.L_x_9648:
[----:B------:R1:W2:-:S15]  /*3e320*/  DMUL R16, R18, 9.00719925474099200000e+15 ;  /* 0x4340000012107828 */ /* 0x00029e0000000000 */
[----:B------:R-:W-:-:S15]  /*3e330*/  NOP ;  /* 0x0000000000007918 */ /* 0x000fde0000000000 */
[----:B------:R-:W-:-:S15]  /*3e340*/  NOP ;  /* 0x0000000000007918 */ /* 0x000fde0000000000 */
[----:B------:R-:W-:-:S15]  /*3e350*/  NOP ;  /* 0x0000000000007918 */ /* 0x000fde0000000000 */
[----:B------:R-:W-:-:S04]  /*3e360*/  NOP ;  /* 0x0000000000007918 */ /* 0x000fc80000000000 */
[----:B-12---:R-:W3:Y:S02]  /*3e370*/  DMUL R32, R32, 9.00719925474099200000e+15 ;  /* 0x4340000020207828 */ /* 0x006ee40000000000 */
.L_x_9680:
[----:B------:R-:W-:Y:S05]  /*3e380*/  BSYNC.RELIABLE B2 ;  /* 0x0000000000027941 */ /* 0x000fea0003800100 */
.L_x_9647:
[----:B---3--:R-:W-:Y:S01]  /*3e390*/  DSETP.GT.AND P1, PT, R32, |R16|, PT ;  /* 0x400000102000722a */ /* 0x008fe20003f24000 */
        /* <DEDUP_REMOVED lines=56> */
[----:B------:R-:W-:Y:S01]  /*3e720*/  MOV R3, R19 ;  /* 0x0000001300037202 */ /* 0x000fe20000000f00 */
[----:B------:R-:W-:Y:S01]  /*3e730*/  IMAD.MOV.U32 R5, RZ, RZ, R13 ;  /* 0x000000ffff057224 */ /* 0x000fe200078e000d */
[----:B------:R-:W-:Y:S01]  /*3e740*/  MOV R0, 0x3e770 ;  /* 0x0003e77000007802 */ /* 0x000fe20000000f00 */
[----:B------:R-:W-:-:S07]  /*3e750*/  IMAD.MOV.U32 R2, RZ, RZ, R18 ;  /* 0x000000ffff027224 */ /* 0x000fce00078e0012 */
[----:B0-----:R-:W-:Y:S05]  /*3e760*/  CALL.REL.NOINC `($__internal_20_$__cuda_sm20_div_rn_f64_full) ;  /* 0x000002a800c87944 */ /* 0x001fea0003c00000 */
.L_x_9682:
[----:B------:R-:W-:Y:S05]  /*3e770*/  BSYNC.RECONVERGENT B2 ;  /* 0x0000000000027941 */ /* 0x000fea0003800200 */
.L_x_9681:
        /* <DEDUP_REMOVED lines=141> */
[----:B-1----:R-:W-:Y:S02]  /*3f050*/  @!P1 IMAD.MOV.U32 R2, RZ, RZ, 0x54442d18 ;  /* 0x54442d18ff029424 */ /* 0x002fe400078e00ff */
[----:B------:R-:W-:-:S15]  /*3f060*/  @!P1 IMAD.MOV.U32 R3, RZ, RZ, 0x400921fb ;  /* 0x400921fbff039424 */ /* 0x000fde00078e00ff */
[----:B------:R-:W-:-:S15]  /*3f070*/  NOP ;  /* 0x0000000000007918 */ /* 0x000fde0000000000 */
[----:B------:R-:W-:-:S15]  /*3f080*/  NOP ;  /* 0x0000000000007918 */ /* 0x000fde0000000000 */
[----:B------:R-:W-:-:S15]  /*3f090*/  NOP ;  /* 0x0000000000007918 */ /* 0x000fde0000000000 */
        /* <DEDUP_REMOVED lines=30> */
.L_x_9684:
[----:B------:R-:W-:Y:S02]  /*3f280*/  FSEL R2, RZ, 3.37028055040000000000e+12, P0 ;  /* 0x54442d18ff027808 */ /* 0x000fe40000000000 */
[----:B------:R-:W-:-:S07]  /*3f290*/  FSEL R3, RZ, 2.1426990032196044922, P0 ;  /* 0x400921fbff037808 */ /* 0x000fce0000000000 */
.L_x_9685:
[----:B------:R-:W-:Y:S05]  /*3f2a0*/  BSYNC.RECONVERGENT B0 ;  /* 0x0000000000007941 */ /* 0x000fea0003800200 */
.L_x_9683:
        /* <DEDUP_REMOVED lines=13> */
.L_x_9653:
[----:B------:R-:W-:Y:S05]  /*3f380*/  BSYNC.RECONVERGENT B3 ;  /* 0x0000000000037941 */ /* 0x000fea0003800200 */
.L_x_9646:
[----:B------:R-:W-:Y:S01]  /*3f390*/  LOP3.LUT R17, R37, 0x80000000, R25, 0xb8, !PT ;  /* 0x8000000025117812 */ /* 0x000fe200078eb819 */
[----:B------:R-:W-:Y:S01]  /*3f3a0*/  IMAD.MOV.U32 R16, RZ, RZ, R36 ;  /* 0x000000ffff107224 */ /* 0x000fe200078e0024 */
[----:B------:R-:W-:Y:S01]  /*3f3b0*/  LOP3.LUT R19, R5, 0x80000000, R27, 0xb8, !PT ;  /* 0x8000000005137812 */ /* 0x000fe200078eb81b */
[----:B------:R-:W-:Y:S01]  /*3f3c0*/  IMAD.MOV.U32 R18, RZ, RZ, R4 ;  /* 0x000000ffff127224 */ /* 0x000fe200078e0004 */
[----:B------:R-:W-:Y:S06]  /*3f3d0*/  BRA `(.L_x_9611) ;  /* 0x000000c8009c7947 */ /* 0x000fec0003800000 */
.L_x_9613:
        /* <DEDUP_REMOVED lines=25> */
[----:B0-----:R-:W-:Y:S01]  /*3f570*/  MOV R41, R3 ;  /* 0x0000000300297202 */ /* 0x001fe20000000f00 */
        /* <DEDUP_REMOVED lines=253> */
.L_x_9691:
[----:B------:R-:W-:Y:S05]  /*40550*/  BSYNC.RECONVERGENT B0 ;  /* 0x0000000000007941 */ /* 0x000fea0003800200 */
.L_x_9690:
[----:B------:R-:W-:Y:S04]  /*40560*/  BSSY.RECONVERGENT B3, `(.L_x_9692) ;  /* 0x0000008000037945 */ /* 0x000fe80003800200 */
[----:B------:R-:W-:Y:S05]  /*40570*/  @P4 BRA P5, `(.L_x_9693) ;  /* 0x0000000000184947 */ /* 0x000fea0002800000 */
[----:B------:R-:W-:Y:S01]  /*40580*/  IMAD.MOV.U32 R4, RZ, RZ, R18 ;  /* 0x000000ffff047224 */ /* 0x000fe200078e0012 */
[----:B------:R-:W-:Y:S01]  /*40590*/  MOV R3, R37 ;  /* 0x0000002500037202 */ /* 0x000fe20000000f00 */
[----:B------:R-:W-:Y:S01]  /*405a0*/  IMAD.MOV.U32 R5, RZ, RZ, R19 ;  /* 0x000000ffff057224 */ /* 0x000fe200078e0013 */
[----:B------:R-:W-:Y:S01]  /*405b0*/  MOV R0, 0x405e0 ;  /* 0x000405e000007802 */ /* 0x000fe20000000f00 */
[----:B------:R-:W-:-:S07]  /*405c0*/  IMAD.MOV.U32 R2, RZ, RZ, R36 ;  /* 0x000000ffff027224 */ /* 0x000fce00078e0024 */
[----:B01----:R-:W-:Y:S05]  /*405d0*/  CALL.REL.NOINC `($__internal_20_$__cuda_sm20_div_rn_f64_full) ;  /* 0x0000028c002c7944 */ /* 0x003fea0003c00000 */
.L_x_9693:
[----:B------:R-:W-:Y:S05]  /*405e0*/  BSYNC.RECONVERGENT B3 ;  /* 0x0000000000037941 */ /* 0x000fea0003800200 */
.L_x_9692:
        /* <DEDUP_REMOVED lines=176> */
.L_x_9695:
[----:B------:R-:W-:Y:S02]  /*410f0*/  FSEL R2, RZ, 3.37028055040000000000e+12, P0 ;  /* 0x54442d18ff027808 */ /* 0x000fe40000000000 */
[----:B------:R-:W-:-:S07]  /*41100*/  FSEL R3, RZ, 2.1426990032196044922, P0 ;  /* 0x400921fbff037808 */ /* 0x000fce0000000000 */
.L_x_9696:
[----:B------:R-:W-:Y:S05]  /*41110*/  BSYNC.RECONVERGENT B0 ;  /* 0x0000000000007941 */ /* 0x000fea0003800200 */
.L_x_9694:
        /* <DEDUP_REMOVED lines=14> */
.L_x_9689:
        /* <DEDUP_REMOVED lines=144> */
[----:B------:R-:W-:Y:S02]  /*41b00*/  FSETP.GT.AND P4, PT, |R0|, 1.469367938527859385e-39, PT ;  /* 0x001000000000780b */ /* 0x000fe40003f84200 */
[----:B------:R-:W-:Y:S01]  /*41b10*/  MOV R0, 0xfffffc01 ;  /* 0xfffffc0100007802 */ /* 0x000fe20000000f00 */
        /* <DEDUP_REMOVED lines=181> */
.L_x_9699:
[----:B------:R-:W-:Y:S05]  /*42670*/  BSYNC.RECONVERGENT B0 ;  /* 0x0000000000007941 */ /* 0x000fea0003800200 */
.L_x_9698:
[----:B------:R-:W-:Y:S04]  /*42680*/  BSSY.RECONVERGENT B3, `(.L_x_9700) ;  /* 0x0000008000037945 */ /* 0x000fe80003800200 */
[----:B------:R-:W-:Y:S05]  /*42690*/  @P4 BRA P5, `(.L_x_9701) ;  /* 0x0000000000184947 */ /* 0x000fea0002800000 */
[----:B0-----:R-:W-:Y:S01]  /*426a0*/  IMAD.MOV.U32 R4, RZ, RZ, R18 ;  /* 0x000000ffff047224 */ /* 0x001fe200078e0012 */
[----:B------:R-:W-:Y:S01]  /*426b0*/  MOV R5, R19 ;  /* 0x0000001300057202 */ /* 0x000fe20000000f00 */
[----:B------:R-:W-:Y:S01]  /*426c0*/  IMAD.MOV.U32 R2, RZ, RZ, R36 ;  /* 0x000000ffff027224 */ /* 0x000fe200078e0024 */
[----:B------:R-:W-:Y:S01]  /*426d0*/  MOV R0, 0x42700 ;  /* 0x0004270000007802 */ /* 0x000fe20000000f00 */
[----:B------:R-:W-:-:S07]  /*426e0*/  IMAD.MOV.U32 R3, RZ, RZ, R37 ;  /* 0x000000ffff037224 */ /* 0x000fce00078e0025 */
[----:B-1----:R-:W-:Y:S05]  /*426f0*/  CALL.REL.NOINC `($__internal_20_$__cuda_sm20_div_rn_f64_full) ;  /* 0x0000026800e47944 */ /* 0x002fea0003c00000 */
.L_x_9701:
[----:B------:R-:W-:Y:S05]  /*42700*/  BSYNC.RECONVERGENT B3 ;  /* 0x0000000000037941 */ /* 0x000fea0003800200 */
.L_x_9700:
        /* <DEDUP_REMOVED lines=176> */
.L_x_9703:
[----:B------:R-:W-:Y:S02]  /*43210*/  FSEL R2, RZ, 3.37028055040000000000e+12, P0 ;  /* 0x54442d18ff027808 */ /* 0x000fe40000000000 */
[----:B------:R-:W-:-:S07]  /*43220*/  FSEL R3, RZ, 2.1426990032196044922, P0 ;  /* 0x400921fbff037808 */ /* 0x000fce0000000000 */
.L_x_9704:
[----:B------:R-:W-:Y:S05]  /*43230*/  BSYNC.RECONVERGENT B0 ;  /* 0x0000000000007941 */ /* 0x000fea0003800200 */
.L_x_9702:
        /* <DEDUP_REMOVED lines=10> */
.L_x_9688:
        /* <DEDUP_REMOVED lines=51> */
[----:B------:R-:W-:Y:S02]  /*43610*/  IMAD.MOV.U32 R16, RZ, RZ, R2 ;  /* 0x000000ffff107224 */ /* 0x000fe400078e0002 */
[----:B------:R-:W-:-:S07]  /*43620*/  IMAD.MOV.U32 R17, RZ, RZ, R3 ;  /* 0x000000ffff117224 */ /* 0x000fce00078e0003 */
.L_x_9706:
[----:B------:R-:W-:Y:S05]  /*43630*/  BSYNC.RECONVERGENT B3 ;  /* 0x0000000000037941 */ /* 0x000fea0003800200 */
.L_x_9705:
        /* <DEDUP_REMOVED lines=51> */
.L_x_9708:
[----:B------:R-:W-:Y:S05]  /*43970*/  BSYNC.RECONVERGENT B3 ;  /* 0x0000000000037941 */ /* 0x000fea0003800200 */
.L_x_9707:
        /* <DEDUP_REMOVED lines=139> */
[----:B------:R-:W-:Y:S01]  /*44230*/  IMAD.MOV.U32 R5, RZ, RZ, R7 ;  /* 0x000000ffff057224 */ /* 0x000fe200078e0007 */
[----:B------:R-:W-:-:S15]  /*44240*/  MOV R4, R6 ;  /* 0x0000000600047202 */ /* 0x000fde0000000f00 */
[----:B------:R-:W-:-:S15]  /*44250*/  NOP ;  /* 0x0000000000007918 */ /* 0x000fde0000000000 */
[----:B------:R-:W-:-:S15]  /*44260*/  NOP ;  /* 0x0000000000007918 */ /* 0x000fde0000000000 */
[----:B------:R-:W-:-:S11]  /*44270*/  NOP ;  /* 0x0000000000007918 */ /* 0x000fd60000000000 */
        /* <DEDUP_REMOVED lines=26> */
[----:B------:R-:W-:Y:S01]  /*44420*/  @P0 VIADD R5, R13, 0xfff00000 ;  /* 0xfff000000d050836 */ /* 0x000fe20000000000 */
[----:B------:R-:W-:-:S03]  /*44430*/  @P0 IADD3 R7, PT, PT, R7, 0x1, RZ ;  /* 0x0000000107070810 */ /* 0x000fc60007ffe0ff */
[----:B------:R-:W-:Y:S01]  /*44440*/  @P0 IMAD.MOV.U32 R13, RZ, RZ, R5 ;  /* 0x000000ffff0d0224 */ /* 0x000fe200078e0005 */
[----:B------:R-:W-:Y:S01]  /*44450*/  LOP3.LUT R6, R7, 0x80000000, RZ, 0x3c, !PT ;  /* 0x8000000007067812 */ /* 0x000fe200078e3cff */
[----:B------:R-:W-:-:S04]  /*44460*/  IMAD.MOV.U32 R7, RZ, RZ, 0x43300000 ;  /* 0x43300000ff077424 */ /* 0x000fc800078e00ff */
        /* <DEDUP_REMOVED lines=158> */
.L_x_9710:
[----:B------:R-:W-:Y:S05]  /*44e50*/  BSYNC.RECONVERGENT B0 ;  /* 0x0000000000007941 */ /* 0x000fea0003800200 */
.L_x_9709:
        /* <DEDUP_REMOVED lines=8> */
.L_x_9712:
[----:B------:R-:W-:Y:S05]  /*44ee0*/  BSYNC.RECONVERGENT B3 ;  /* 0x0000000000037941 */ /* 0x000fea0003800200 */
.L_x_9711:
        /* <DEDUP_REMOVED lines=141> */
[----:B0-----:R-:W-:Y:S01]  /*457c0*/  @P1 IMAD.MOV.U32 R2, RZ, RZ, 0x54442d18 ;  /* 0x54442d18ff021424 */ /* 0x001fe200078e00ff */
[----:B------:R-:W-:-:S15]  /*457d0*/  @P1 MOV R3, 0x400921fb ;  /* 0x400921fb00031802 */ /* 0x000fde0000000f00 */
        /* <DEDUP_REMOVED lines=34> */
.L_x_9714:
[----:B------:R-:W-:Y:S02]  /*45a00*/  FSEL R2, RZ, 3.37028055040000000000e+12, P0 ;  /* 0x54442d18ff027808 */ /* 0x000fe40000000000 */
[----:B------:R-:W-:-:S07]  /*45a10*/  FSEL R3, RZ, 2.1426990032196044922, P0 ;  /* 0x400921fbff037808 */ /* 0x000fce0000000000 */
.L_x_9715:
[----:B------:R-:W-:Y:S05]  /*45a20*/  BSYNC.RECONVERGENT B0 ;  /* 0x0000000000007941 */ /* 0x000fea0003800200 */
.L_x_9713:
        /* <DEDUP_REMOVED lines=14> */
.L_x_9687:
        /* <DEDUP_REMOVED lines=81> */
[----:B------:R-:W-:Y:S02]  /*46020*/  IMAD.MOV.U32 R14, RZ, RZ, R6 ;  /* 0x000000ffff0e7224 */ /* 0x000fe400078e0006 */
[----:B------:R-:W-:Y:S02]  /*46030*/  @!P0 IMAD.MOV.U32 R14, RZ, RZ, R4 ;  /* 0x000000ffff0e8224 */ /* 0x000fe400078e0004 */
        /* <DEDUP_REMOVED lines=182> */
.L_x_9719:
[----:B------:R-:W-:Y:S05]  /*46ba0*/  BSYNC.RECONVERGENT B0 ;  /* 0x0000000000007941 */ /* 0x000fea0003800200 */
.L_x_9718:
[----:B------:R-:W-:Y:S01]  /*46bb0*/  BSSY.RECONVERGENT B3, `(.L_x_9720) ;  /* 0x0000009000037945 */ /* 0x000fe20003800200 */
[----:B01----:R0:W1:Y:S03]  /*46bc0*/  DMUL R16, R6, 0.5 ;  /* 0x3fe0000006107828 */ /* 0x0030660000000000 */
[----:B01----:R-:W-:Y:S05]  /*46bd0*/  @P4 BRA P5, `(.L_x_9721) ;  /* 0x0000000000184947 */ /* 0x003fea0002800000 */
[----:B------:R-:W-:Y:S01]  /*46be0*/  IMAD.MOV.U32 R4, RZ, RZ, R36 ;  /* 0x000000ffff047224 */ /* 0x000fe200078e0024 */
[----:B------:R-:W-:Y:S01]  /*46bf0*/  MOV R0, 0x46c40 ;  /* 0x00046c4000007802 */ /* 0x000fe20000000f00 */
[----:B------:R-:W-:Y:S02]  /*46c00*/  IMAD.MOV.U32 R5, RZ, RZ, R37 ;  /* 0x000000ffff057224 */ /* 0x000fe400078e0025 */
[----:B------:R-:W-:Y:S02]  /*46c10*/  IMAD.MOV.U32 R2, RZ, RZ, R18 ;  /* 0x000000ffff027224 */ /* 0x000fe400078e0012 */
[----:B------:R-:W-:-:S07]  /*46c20*/  IMAD.MOV.U32 R3, RZ, RZ, R19 ;  /* 0x000000ffff037224 */ /* 0x000fce00078e0013 */
[----:B------:R-:W-:Y:S05]  /*46c30*/  CALL.REL.NOINC `($__internal_20_$__cuda_sm20_div_rn_f64_full) ;  /* 0x0000022400947944 */ /* 0x000fea0003c00000 */
.L_x_9721:
[----:B------:R-:W-:Y:S05]  /*46c40*/  BSYNC.RECONVERGENT B3 ;  /* 0x0000000000037941 */ /* 0x000fea0003800200 */
.L_x_9720:
        /* <DEDUP_REMOVED lines=173> */
.L_x_9717:
        /* <DEDUP_REMOVED lines=144> */
[----:B------:R-:W-:Y:S01]  /*48020*/  IMAD.MOV.U32 R0, RZ, RZ, -0x3ff ;  /* 0xfffffc01ff007424 */ /* 0x000fe200078e00ff */
[----:B------:R-:W-:-:S05]  /*48030*/  @!P0 MOV R0, 0xfffffbcb ;  /* 0xfffffbcb00008802 */ /* 0x000fca0000000f00 */
        /* <DEDUP_REMOVED lines=180> */
.L_x_9723:
[----:B------:R-:W-:Y:S05]  /*48b80*/  BSYNC.RECONVERGENT B0 ;  /* 0x0000000000007941 */ /* 0x000fea0003800200 */
.L_x_9722:
        /* <DEDUP_REMOVED lines=8> */
.L_x_9725:
[----:B------:R-:W-:Y:S05]  /*48c10*/  BSYNC.RECONVERGENT B3 ;  /* 0x0000000000037941 */ /* 0x000fea0003800200 */
.L_x_9724:
        /* <DEDUP_REMOVED lines=173> */
.L_x_9716:
        /* <DEDUP_REMOVED lines=53> */
.L_x_9727:
[----:B------:R-:W-:Y:S05]  /*49a40*/  BSYNC.RECONVERGENT B3 ;  /* 0x0000000000037941 */ /* 0x000fea0003800200 */
.L_x_9726:
        /* <DEDUP_REMOVED lines=51> */
.L_x_9729:
[----:B------:R-:W-:Y:S05]  /*49d80*/  BSYNC.RECONVERGENT B3 ;  /* 0x0000000000037941 */ /* 0x000fea0003800200 */
.L_x_9728:
        /* <DEDUP_REMOVED lines=92> */
[----:B------:R-:W-:Y:S01]  /*4a350*/  HFMA2 R16, -RZ, RZ, 0, 0 ;  /* 0x00000000ff107431 */ /* 0x000fe200000001ff */
        /* <DEDUP_REMOVED lines=241> */
.L_x_9731:
[----:B------:R-:W-:Y:S05]  /*4b270*/  BSYNC.RECONVERGENT B0 ;  /* 0x0000000000007941 */ /* 0x000fea0003800200 */
.L_x_9730:
[----:B------:R-:W-:Y:S01]  /*4b280*/  BSSY.RECONVERGENT B3, `(.L_x_9732) ;  /* 0x0000009000037945 */ /* 0x000fe20003800200 */
[----:B-1----:R1:W2:Y:S03]  /*4b290*/  DADD R16, R12, 1 ;  /* 0x3ff000000c107429 */ /* 0x0022a60000000000 */
[----:B-12---:R-:W-:Y:S05]  /*4b2a0*/  @P4 BRA P5, `(.L_x_9733) ;  /* 0x0000000000184947 */ /* 0x006fea0002800000 */
[----:B0-----:R-:W-:Y:S01]  /*4b2b0*/  IMAD.MOV.U32 R4, RZ, RZ, R36 ;  /* 0x000000ffff047224 */ /* 0x001fe200078e0024 */
[----:B------:R-:W-:Y:S01]  /*4b2c0*/  MOV R3, R19 ;  /* 0x0000001300037202 */ /* 0x000fe20000000f00 */
[----:B------:R-:W-:Y:S01]  /*4b2d0*/  IMAD.MOV.U32 R5, RZ, RZ, R37 ;  /* 0x000000ffff057224 */ /* 0x000fe200078e0025 */
[----:B------:R-:W-:Y:S01]  /*4b2e0*/  MOV R0, 0x4b310 ;  /* 0x0004b31000007802 */ /* 0x000fe20000000f00 */
[----:B------:R-:W-:-:S07]  /*4b2f0*/  IMAD.MOV.U32 R2, RZ, RZ, R18 ;  /* 0x000000ffff027224 */ /* 0x000fce00078e0012 */
[----:B------:R-:W-:Y:S05]  /*4b300*/  CALL.REL.NOINC `($__internal_20_$__cuda_sm20_div_rn_f64_full) ;  /* 0x000001dc00e07944 */ /* 0x000fea0003c00000 */
.L_x_9733:
[----:B------:R-:W-:Y:S05]  /*4b310*/  BSYNC.RECONVERGENT B3 ;  /* 0x0000000000037941 */ /* 0x000fea0003800200 */
.L_x_9732:
        /* <DEDUP_REMOVED lines=172> */
.L_x_9697:
[----:B------:R-:W-:Y:S05]  /*4bde0*/  BSYNC.RECONVERGENT B2 ;  /* 0x0000000000027941 */ /* 0x000fea0003800200 */
.L_x_9686:
[----:B------:R-:W-:Y:S01]  /*4bdf0*/  UMOV UR4, 0xfefa39ef ;  /* 0xfefa39ef00047882 */ /* 0x000fe20000000000 */
[----:B------:R-:W-:Y:S01]  /*4be00*/  UMOV UR5, 0x3fe62e42 ;  /* 0x3fe62e4200057882 */ /* 0x000fe20000000000 */
[----:B------:R-:W-:Y:S01]  /*4be10*/  LOP3.LUT R19, R3, 0x80000000, R27, 0xb8, !PT ;  /* 0x8000000003137812 */ /* 0x000fe200078eb81b */
[----:B-1----:R-:W0:Y:S01]  /*4be20*/  DADD R16, R16, UR4 ;  /* 0x0000000410107e29 */ /* 0x002e220008000000 */
[----:B------:R-:W-:Y:S01]  /*4be30*/  IMAD.MOV.U32 R18, RZ, RZ, R2 ;  /* 0x000000ffff127224 */ /* 0x000fe200078e0002 */
[----:B0-----:R-:W-:-:S07]  /*4be40*/  LOP3.LUT R17, R17, 0x80000000, R25, 0xb8, !PT ;  /* 0x8000000011117812 */ /* 0x001fce00078eb819 */
.L_x_9611:
[----:B------:R-:W-:Y:S05]  /*4be50*/  BSYNC.RECONVERGENT B1 ;  /* 0x0000000000017941 */ /* 0x000fea0003800200 */
.L_x_9610:
[----:B------:R-:W-:Y:S01]  /*4be60*/  VIADD R3, R38, 0x180 ;  /* 0x0000018026037836 */ /* 0x000fe20000000000 */
[----:B------:R-:W-:Y:S01]  /*4be70*/  BSSY.RECONVERGENT B1, `(.L_x_9734) ;  /* 0x00017d5000017945 */ /* 0x000fe20003800200 */
[----:B------:R-:W-:Y:S02]  /*4be80*/  CS2R R26, SRZ ;  /* 0x00000000001a7805 */ /* 0x000fe4000001ff00 */
[----:B------:R-:W-:Y:S02]  /*4be90*/  CS2R R24, SRZ ;  /* 0x0000000000187805 */ /* 0x000fe4000001ff00 */
[----:B------:R-:W-:-:S13]  /*4bea0*/  ISETP.GE.AND P0, PT, R3, R56, PT ;  /* 0x000000380300720c */ /* 0x000fda0003f06270 */
[----:B------:R-:W-:Y:S05]  /*4beb0*/  @P0 BRA `(.L_x_9735) ;  /* 0x0000017c00400947 */ /* 0x000fea0003800000 */
[----:B------:R-:W-:-:S15]  /*4bec0*/  DSETP.NAN.AND P0, PT, R22, R22, PT ;  /* 0x000000161600722a */ /* 0x000fde0003f08000 */
[----:B------:R-:W-:-:S15]  /*4bed0*/  NOP ;  /* 0x0000000000007918 */ /* 0x000fde0000000000 */
[----:B------:R-:W-:-:S15]  /*4bee0*/  NOP ;  /* 0x0000000000007918 */ /* 0x000fde0000000000 */
[----:B------:R-:W-:-:S15]  /*4bef0*/  NOP ;  /* 0x0000000000007918 */ /* 0x000fde0000000000 */
[----:B------:R-:W-:-:S04]  /*4bf00*/  NOP ;  /* 0x0000000000007918 */ /* 0x000fc80000000000 */
[----:B------:R-:W1:-:S15]  /*4bf10*/  DSETP.NUM.AND P1, PT, R20, R20, PT ;  /* 0x000000141400722a */ /* 0x000e5e0003f27000 */
[----:B------:R-:W-:-:S15]  /*4bf20*/  NOP ;  /* 0x0000000000007918 */ /* 0x000fde0000000000 */
[----:B------:R-:W-:-:S15]  /*4bf30*/  NOP ;  /* 0x0000000000007918 */ /* 0x000fde0000000000 */
[----:B------:R-:W-:-:S15]  /*4bf40*/  NOP ;  /* 0x0000000000007918 */ /* 0x000fde0000000000 */
[----:B------:R-:W-:-:S04]  /*4bf50*/  NOP ;  /* 0x0000000000007918 */ /* 0x000fc80000000000 */
[----:B------:R2:W3:-:S15]  /*4bf60*/  DADD R34, -RZ, |R20| ;  /* 0x00000000ff227229 */ /* 0x0004de0000000514 */
[----:B------:R-:W-:-:S15]  /*4bf70*/  NOP ;  /* 0x0000000000007918 */ /* 0x000fde0000000000 */
[----:B------:R-:W-:-:S15]  /*4bf80*/  NOP ;  /* 0x0000000000007918 */ /* 0x000fde0000000000 */
[----:B------:R-:W-:-:S15]  /*4bf90*/  NOP ;  /* 0x0000000000007918 */ /* 0x000fde0000000000 */
[----:B------:R-:W-:-:S04]  /*4bfa0*/  NOP ;  /* 0x0000000000007918 */ /* 0x000fc80000000000 */
[----:B------:R2:W4:Y:S02]  /*4bfb0*/  DADD R32, -RZ, |R22| ;  /* 0x00000000ff207229 */ /* 0x0005240000000516 */
[----:B-1234-:R-:W-:Y:S05]  /*4bfc0*/  @!P0 BRA P1, `(.L_x_9736) ;  /* 0x0000000000a48947 */ /* 0x01efea0000800000 */
[----:B------:R-:W1:Y:S02]  /*4bfd0*/  DSETP.NEU.AND P0, PT, R34, +INF , PT ;  /* 0x7ff000002200742a */ /* 0x000e640003f0d000 */
[----:B-1----:R-:W-:Y:S02]  /*4bfe0*/  @!P0 IMAD.MOV.U32 R24, RZ, RZ, R20 ;  /* 0x000000ffff188224 */ /* 0x002fe400078e0014 */
[----:B------:R-:W-:-:S15]  /*4bff0*/  @!P0 IMAD.MOV.U32 R25, RZ, RZ, R21 ;  /* 0x000000ffff198224 */ /* 0x000fde00078e0015 */
[----:B------:R-:W-:-:S15]  /*4c000*/  NOP ;  /* 0x0000000000007918 */ /* 0x000fde0000000000 */
[----:B------:R-:W-:-:S15]  /*4c010*/  NOP ;  /* 0x0000000000007918 */ /* 0x000fde0000000000 */
[----:B------:R-:W-:-:S15]  /*4c020*/  NOP ;  /* 0x0000000000007918 */ /* 0x000fde0000000000 */
[----:B------:R1:W2:Y:S02]  /*4c030*/  @!P0 DADD R26, R22, R22 ;  /* 0x00000000161a8229 */ /* 0x0002a40000000016 */
[----:B-12---:R-:W-:Y:S05]  /*4c040*/  @!P0 BRA `(.L_x_9735) ;  /* 0x0000017800dc8947 */ /* 0x006fea0003800000 */
        /* <DEDUP_REMOVED lines=8> */
[----:B------:R-:W1:-:S15]  /*4c0d0*/  DSETP.NEU.AND P0, PT, R22, RZ, PT ;  /* 0x000000ff1600722a */ /* 0x000e5e0003f0d000 */
[----:B------:R-:W-:-:S15]  /*4c0e0*/  NOP ;  /* 0x0000000000007918 */ /* 0x000fde0000000000 */
[----:B------:R-:W-:-:S15]  /*4c0f0*/  NOP ;  /* 0x0000000000007918 */ /* 0x000fde0000000000 */
[----:B------:R-:W-:-:S15]  /*4c100*/  NOP ;  /* 0x0000000000007918 */ /* 0x000fde0000000000 */
[----:B------:R-:W-:-:S04]  /*4c110*/  NOP ;  /* 0x0000000000007918 */ /* 0x000fc80000000000 */
[----:B-1----:R-:W-:-:S15]  /*4c120*/  @P0 DADD R24, RZ, R20 ;  /* 0x00000000ff180229 */ /* 0x002fde0000000014 */
[----:B------:R-:W-:-:S15]  /*4c130*/  NOP ;  /* 0x0000000000007918 */ /* 0x000fde0000000000 */
[----:B------:R-:W-:-:S15]  /*4c140*/  NOP ;  /* 0x0000000000007918 */ /* 0x000fde0000000000 */
[----:B------:R-:W-:-:S15]  /*4c150*/  NOP ;  /* 0x0000000000007918 */ /* 0x000fde0000000000 */
[----:B------:R-:W-:-:S04]  /*4c160*/  NOP ;  /* 0x0000000000007918 */ /* 0x000fc80000000000 */
[----:B------:R-:W1:-:S15]  /*4c170*/  @P0 DADD R2, RZ, R22 ;  /* 0x00000000ff020229 */ /* 0x000e5e0000000016 */
[----:B------:R-:W-:-:S15]  /*4c180*/  NOP ;  /* 0x0000000000007918 */ /* 0x000fde0000000000 */
[----:B------:R-:W-:-:S15]  /*4c190*/  NOP ;  /* 0x0000000000007918 */ /* 0x000fde0000000000 */
[----:B------:R-:W-:-:S15]  /*4c1a0*/  NOP ;  /* 0x0000000000007918 */ /* 0x000fde0000000000 */
[----:B------:R-:W-:-:S04]  /*4c1b0*/  NOP ;  /* 0x0000000000007918 */ /* 0x000fc80000000000 */
[----:B-1----:R-:W1:Y:S02]  /*4c1c0*/  @P0 DADD R24, R24, R2 ;  /* 0x0000000018180229 */ /* 0x002e640000000002 */
[----:B-1----:R-:W-:Y:S02]  /*4c1d0*/  @P0 IMAD.MOV.U32 R26, RZ, RZ, R24 ;  /* 0x000000ffff1a0224 */ /* 0x002fe400078e0018 */
[----:B------:R-:W-:Y:S01]  /*4c1e0*/  @P0 IMAD.MOV.U32 R27, RZ, RZ, R25 ;  /* 0x000000ffff1b0224 */ /* 0x000fe200078e0019 */
[----:B------:R-:W-:Y:S01]  /*4c1f0*/  @!P0 MOV R27, R23 ;  /* 0x00000017001b8202 */ /* 0x000fe20000000f00 */
[----:B------:R-:W-:-:S15]  /*4c200*/  @!P0 IMAD.MOV.U32 R26, RZ, RZ, R22 ;  /* 0x000000ffff1a8224 */ /* 0x000fde00078e0016 */
[----:B------:R-:W-:-:S15]  /*4c210*/  NOP ;  /* 0x0000000000007918 */ /* 0x000fde0000000000 */
[----:B------:R-:W-:-:S15]  /*4c220*/  NOP ;  /* 0x0000000000007918 */ /* 0x000fde0000000000 */
[----:B------:R-:W-:-:S13]  /*4c230*/  NOP ;  /* 0x0000000000007918 */ /* 0x000fda0000000000 */
[----:B------:R1:W2:Y:S02]  /*4c240*/  @!P0 DADD R24, R20, R20 ;  /* 0x0000000014188229 */ /* 0x0002a40000000014 */
[----:B-12---:R-:W-:Y:S05]  /*4c250*/  BRA `(.L_x_9735) ;  /* 0x0000017800587947 */ /* 0x006fea0003800000 */
.L_x_9736:
[----:B------:R-:W-:Y:S01]  /*4c260*/  IMAD.MOV.U32 R0, RZ, RZ, R35 ;  /* 0x000000ffff007224 */ /* 0x000fe200078e0023 */
[----:B------:R-:W1:Y:S01]  /*4c270*/  DSETP.MAX.AND P0, P1, R34, R32, PT ;  /* 0x000000202200722a */ /* 0x000e62000390f000 */
[----:B------:R-:W-:Y:S02]  /*4c280*/  IMAD.MOV.U32 R5, RZ, RZ, R33 ;  /* 0x000000ffff057224 */ /* 0x000fe400078e0021 */
[----:B------:R-:W-:-:S03]  /*4c290*/  IMAD.MOV.U32 R3, RZ, RZ, R32 ;  /* 0x000000ffff037224 */ /* 0x000fc600078e0020 */
[----:B-1----:R-:W-:Y:S01]  /*4c2a0*/  FSEL R7, R0, R5, P0 ;  /* 0x0000000500077208 */ /* 0x002fe20000000000 */
[----:B------:R-:W-:Y:S01]  /*4c2b0*/  IMAD.MOV.U32 R0, RZ, RZ, R34 ;  /* 0x000000ffff007224 */ /* 0x000fe200078e0022 */
[----:B------:R-:W-:-:S04]  /*4c2c0*/  @P1 LOP3.LUT R7, R5, 0x80000, RZ, 0xfc, !PT ;  /* 0x0008000005071812 */ /* 0x000fc800078efcff */
[----:B------:R-:W-:Y:S01]  /*4c2d0*/  SEL R2, R0, R3, P0 ;  /* 0x0000000300027207 */ /* 0x000fe20000000000 */
[----:B------:R-:W-:-:S15]  /*4c2e0*/  IMAD.MOV.U32 R3, RZ, RZ, R7 ;  /* 0x000000ffff037224 */ /* 0x000fde00078e0007 */
[----:B------:R-:W-:-:S15]  /*4c2f0*/  NOP ;  /* 0x0000000000007918 */ /* 0x000fde0000000000 */
[----:B------:R-:W-:-:S15]  /*4c300*/  NOP ;  /* 0x0000000000007918 */ /* 0x000fde0000000000 */
[----:B------:R-:W-:-:S06]  /*4c310*/  NOP ;  /* 0x0000000000007918 */ /* 0x000fcc0000000000 */
[----:B------:R-:W1:Y:S02]  /*4c320*/  DSETP.GT.AND P0, PT, R2, 4.50359962737049600000e+15, PT ;  /* 0x433000000200742a */ /* 0x000e640003f04000 */
[----:B-1----:R-:W-:Y:S05]  /*4c330*/  @P0 BRA `(.L_x_9737) ;  /* 0x000000ac007c0947 */ /* 0x002fea0003800000 */
        /* <DEDUP_REMOVED lines=8> */
[----:B------:R-:W1:Y:S02]  /*4c3c0*/  DSETP.EQ.AND P1, PT, R20, RZ, PT ;  /* 0x000000ff1400722a */ /* 0x000e640003f22000 */
[----:B-1----:R-:W-:Y:S05]  /*4c3d0*/  @!P0 BRA P1, `(.L_x_9735) ;  /* 0x0000017400f88947 */ /* 0x002fea0000800000 */
[----:B------:R-:W-:Y:S01]  /*4c3e0*/  UMOV UR4, 0x1409212f ;  /* 0x1409212f00047882 */ /* 0x000fe20000000000 */
[----:B------:R-:W-:Y:S01]  /*4c3f0*/  UMOV UR5, 0x3e43988e ;  /* 0x3e43988e00057882 */ /* 0x000fe20000000000 */
[----:B------:R-:W-:Y:S01]  /*4c400*/  IMAD.MOV.U32 R26, RZ, RZ, R22 ;  /* 0x000000ffff1a7224 */ /* 0x000fe200078e0016 */
[----:B------:R-:W-:Y:S01]  /*4c410*/  DSETP.GEU.AND P0, PT, R32, UR4, PT ;  /* 0x0000000420007e2a */ /* 0x000fe2000bf0e000 */
[----:B------:R-:W-:Y:S01]  /*4c420*/  IMAD.MOV.U32 R27, RZ, RZ, R23 ;  /* 0x000000ffff1b7224 */ /* 0x000fe200078e0017 */
[----:B------:R-:W-:Y:S01]  /*4c430*/  MOV R24, R20 ;  /* 0x0000001400187202 */ /* 0x000fe20000000f00 */
[----:B------:R-:W-:-:S15]  /*4c440*/  IMAD.MOV.U32 R25, RZ, RZ, R21 ;  /* 0x000000ffff197224 */ /* 0x000fde00078e0015 */
[----:B------:R-:W-:-:S15]  /*4c450*/  NOP ;  /* 0x0000000000007918 */ /* 0x000fde0000000000 */
[----:B------:R-:W-:-:S15]  /*4c460*/  NOP ;  /* 0x0000000000007918 */ /* 0x000fde0000000000 */
[----:B------:R-:W-:-:S15]  /*4c470*/  NOP ;  /* 0x0000000000007918 */ /* 0x000fde0000000000 */
[----:B------:R-:W-:-:S01]  /*4c480*/  NOP ;  /* 0x0000000000007918 */ /* 0x000fc20000000000 */
[----:B------:R-:W1:Y:S02]  /*4c490*/  DSETP.LT.AND P1, PT, R34, UR4, PT ;  /* 0x0000000422007e2a */ /* 0x000e64000bf21000 */
[----:B-1----:R-:W-:Y:S05]  /*4c4a0*/  @!P0 BRA P1, `(.L_x_9735) ;  /* 0x0000017400c48947 */ /* 0x002fea0000800000 */
[----:B------:R-:W1:Y:S01]  /*4c4b0*/  DADD R24, R32, 1 ;  /* 0x3ff0000020187429 */ /* 0x000e620000000000 */
[----:B------:R-:W-:Y:S01]  /*4c4c0*/  IMAD.MOV.U32 R2, RZ, RZ, RZ ;  /* 0x000000ffff027224 */ /* 0x000fe200078e00ff */
[CC--:B-1----:R-:W-:Y:S01]  /*4c4d0*/  ISETP.LT.U32.AND P0, PT, R24.reuse, R34.reuse, PT ;  /* 0x000000221800720c */ /* 0x0c2fe20003f01070 */
        /* <DEDUP_REMOVED lines=19> */
[----:B0-----:R-:W0:-:S15]  /*4c610*/  DADD R40, R32, -1 ;  /* 0xbff0000020287429 */ /* 0x001e1e0000000000 */
        /* <DEDUP_REMOVED lines=90> */
[----:B0-----:R-:W-:Y:S02]  /*4cbc0*/  FSEL R37, R2, UR6, P0 ;  /* 0x0000000602257c08 */ /* 0x001fe40008000000 */
[----:B------:R-:W-:Y:S01]  /*4cbd0*/  @P3 LOP3.LUT R37, R6, 0x80000, RZ, 0xfc, !PT ;  /* 0x0008000006253812 */ /* 0x000fe200078efcff */
[----:B------:R-:W-:Y:S01]  /*4cbe0*/  IMAD.MOV.U32 R6, RZ, RZ, RZ ;  /* 0x000000ffff067224 */ /* 0x000fe200078e00ff */
        /* <DEDUP_REMOVED lines=158> */
.L_x_9741:
[----:B------:R-:W-:Y:S05]  /*4d5d0*/  BSYNC.RECONVERGENT B3 ;  /* 0x0000000000037941 */ /* 0x000fea0003800200 */
.L_x_9740:
[----:B------:R-:W0:Y:S02]  /*4d5e0*/  DADD R2, R26, R2 ;  /* 0x000000001a027229 */ /* 0x000e240000000002 */
[----:B0-----:R-:W-:Y:S01]  /*4d5f0*/  ISETP.GT.AND P0, PT, R3, 0xfffff, PT ;  /* 0x000fffff0300780c */ /* 0x001fe20003f04270 */
[----:B------:R-:W-:Y:S01]  /*4d600*/  IMAD.MOV.U32 R4, RZ, RZ, R2 ;  /* 0x000000ffff047224 */ /* 0x000fe200078e0002 */
[----:B------:R-:W-:Y:S01]  /*4d610*/  MOV R12, R2 ;  /* 0x00000002000c7202 */ /* 0x000fe20000000f00 */
        /* <DEDUP_REMOVED lines=193> */
.L_x_9739:
        /* <DEDUP_REMOVED lines=76> */
.L_x_9748:
[----:B------:R-:W-:Y:S05]  /*4e6f0*/  BSYNC.RECONVERGENT B4 ;  /* 0x0000000000047941 */ /* 0x000fea0003800200 */
.L_x_9747:
[----:B------:R-:W-:Y:S02]  /*4e700*/  IMAD.MOV.U32 R36, RZ, RZ, R2 ;  /* 0x000000ffff247224 */ /* 0x000fe400078e0002 */
[----:B------:R-:W-:-:S07]  /*4e710*/  IMAD.MOV.U32 R37, RZ, RZ, R3 ;  /* 0x000000ffff257224 */ /* 0x000fce00078e0003 */
.L_x_9746:
[----:B------:R-:W-:Y:S05]  /*4e720*/  BSYNC.RECONVERGENT B3 ;  /* 0x0000000000037941 */ /* 0x000fea0003800200 */
.L_x_9745:
        /* <DEDUP_REMOVED lines=69> */
.L_x_9753:
[----:B------:R-:W-:Y:S05]  /*4eb80*/  BSYNC.RECONVERGENT B4 ;  /* 0x0000000000047941 */ /* 0x000fea0003800200 */
.L_x_9752:
[----:B------:R-:W-:Y:S05]  /*4eb90*/  BRA `(.L_x_9751) ;  /* 0x0000000000047947 */ /* 0x000fea0003800000 */
.L_x_9750:
[----:B------:R0:W1:Y:S02]  /*4eba0*/  DADD R2, R42, -R6 ;  /* 0x000000002a027229 */ /* 0x0000640000000806 */
.L_x_9751:
[----:B------:R-:W-:Y:S05]  /*4ebb0*/  BSYNC.RECONVERGENT B3 ;  /* 0x0000000000037941 */ /* 0x000fea0003800200 */
.L_x_9749:
        /* <DEDUP_REMOVED lines=77> */
.L_x_9755:
[----:B------:R-:W-:Y:S05]  /*4f090*/  BSYNC.RECONVERGENT B3 ;  /* 0x0000000000037941 */ /* 0x000fea0003800200 */
.L_x_9754:
        /* <DEDUP_REMOVED lines=201> */
.L_x_9756:
        /* <DEDUP_REMOVED lines=53> */
.L_x_9758:
[----:B------:R-:W-:Y:S05]  /*50080*/  BSYNC.RECONVERGENT B3 ;  /* 0x0000000000037941 */ /* 0x000fea0003800200 */
.L_x_9757:
        /* <DEDUP_REMOVED lines=78> */
.L_x_9744:
        /* <DEDUP_REMOVED lines=62> */
.L_x_9761:
[----:B------:R-:W-:Y:S05]  /*50950*/  BSYNC.RECONVERGENT B3 ;  /* 0x0000000000037941 */ /* 0x000fea0003800200 */
.L_x_9760:
        /* <DEDUP_REMOVED lines=8> */
[--C-:B------:R-:W-:Y:S02]  /*509e0*/  IMAD.MOV.U32 R3, RZ, RZ, R37.reuse ;  /* 0x000000ffff037224 */ /* 0x100fe400078e0025 */
[----:B------:R-:W-:Y:S02]  /*509f0*/  IMAD.MOV.U32 R0, RZ, RZ, R37 ;  /* 0x000000ffff007224 */ /* 0x000fe400078e0025 */
[----:B------:R-:W-:-:S08]  /*50a00*/  IMAD.MOV.U32 R6, RZ, RZ, R36 ;  /* 0x000000ffff067224 */ /* 0x000fd000078e0024 */
        /* <DEDUP_REMOVED lines=190> */
.L_x_9762:
        /* <DEDUP_REMOVED lines=52> */
[----:B------:R-:W-:Y:S05]  /*51930*/  CALL.REL.NOINC `($__internal_20_$__cuda_sm20_div_rn_f64_full) ;  /* 0x0000017800547944 */ /* 0x000fea0003c00000 */
.L_x_9764:
[----:B------:R-:W-:Y:S05]  /*51940*/  BSYNC.RECONVERGENT B3 ;  /* 0x0000000000037941 */ /* 0x000fea0003800200 */
.L_x_9763:
        /* <DEDUP_REMOVED lines=78> */
.L_x_9759:
        /* <DEDUP_REMOVED lines=64> */
.L_x_9766:
[----:B------:R-:W-:Y:S05]  /*52230*/  BSYNC.RECONVERGENT B3 ;  /* 0x0000000000037941 */ /* 0x000fea0003800200 */
.L_x_9765:
        /* <DEDUP_REMOVED lines=49> */
.L_x_9768:
[----:B------:R-:W-:Y:S05]  /*52550*/  BSYNC.RECONVERGENT B3 ;  /* 0x0000000000037941 */ /* 0x000fea0003800200 */
.L_x_9767:
[----:B------:R-:W-:Y:S02]  /*52560*/  IMAD.MOV.U32 R36, RZ, RZ, R2 ;  /* 0x000000ffff247224 */ /* 0x000fe400078e0002 */
[----:B------:R-:W-:Y:S01]  /*52570*/  IMAD.MOV.U32 R37, RZ, RZ, R3 ;  /* 0x000000ffff257224 */ /* 0x000fe200078e0003 */
[----:B------:R-:W-:Y:S06]  /*52580*/  BRA `(.L_x_9742) ;  /* 0x0000000000dc7947 */ /* 0x000fec0003800000 */
.L_x_9743:
        /* <DEDUP_REMOVED lines=50> */
[----:B------:R-:W-:-:S07]  /*528b0*/  IMAD.MOV.U32 R2, RZ, RZ, R35 ;  /* 0x000000ffff027224 */ /* 0x000fce00078e0023 */
[----:B------:R-:W-:Y:S05]  /*528c0*/  CALL.REL.NOINC `($__internal_21_$__cuda_sm20_dsqrt_rn_f64_mediumpath_v1) ;  /* 0x0000017000907944 */ /* 0x000fea0003c00000 */
[----:B------:R-:W-:Y:S02]  /*528d0*/  IMAD.MOV.U32 R36, RZ, RZ, R3 ;  /* 0x000000ffff247224 */ /* 0x000fe400078e0003 */
[----:B------:R-:W-:-:S07]  /*528e0*/  IMAD.MOV.U32 R37, RZ, RZ, R2 ;  /* 0x000000ffff257224 */ /* 0x000fce00078e0002 */
.L_x_9769:
[----:B------:R-:W-:Y:S05]  /*528f0*/  BSYNC.RECONVERGENT B3 ;  /* 0x0000000000037941 */ /* 0x000fea0003800200 */
.L_x_9742:
[----:B------:R-:W-:Y:S05]  /*52900*/  BSYNC.RECONVERGENT B2 ;  /* 0x0000000000027941 */ /* 0x000fea0003800200 */
.L_x_9738:
        /* <DEDUP_REMOVED lines=53> */
.L_x_9774:
[----:B------:R-:W-:Y:S05]  /*52c60*/  BSYNC.RECONVERGENT B4 ;  /* 0x0000000000047941 */ /* 0x000fea0003800200 */
.L_x_9773:
        /* <DEDUP_REMOVED lines=177> */
.L_x_9776:
        /* <DEDUP_REMOVED lines=98> */
.L_x_9775:
        /* <DEDUP_REMOVED lines=77> */
.L_x_9784:
[----:B------:R-:W-:Y:S05]  /*54270*/  BSYNC.RECONVERGENT B6 ;  /* 0x0000000000067941 */ /* 0x000fea0003800200 */
.L_x_9783:
[----:B------:R-:W-:Y:S01]  /*54280*/  IMAD.MOV.U32 R44, RZ, RZ, R2 ;  /* 0x000000ffff2c7224 */ /* 0x000fe200078e0002 */
[----:B------:R-:W-:-:S07]  /*54290*/  MOV R45, R3 ;  /* 0x00000003002d7202 */ /* 0x000fce0000000f00 */
.L_x_9782:
[----:B------:R-:W-:Y:S05]  /*542a0*/  BSYNC.RECONVERGENT B5 ;  /* 0x0000000000057941 */ /* 0x000fea0003800200 */
.L_x_9781:
        /* <DEDUP_REMOVED lines=64> */
.L_x_9789:
[----:B------:R-:W-:Y:S05]  /*546b0*/  BSYNC.RECONVERGENT B6 ;  /* 0x0000000000067941 */ /* 0x000fea0003800200 */
.L_x_9788:
[----:B------:R-:W-:Y:S02]  /*546c0*/  IMAD.MOV.U32 R34, RZ, RZ, R2 ;  /* 0x000000ffff227224 */ /* 0x000fe400078e0002 */
[----:B------:R-:W-:Y:S01]  /*546d0*/  IMAD.MOV.U32 R35, RZ, RZ, R3 ;  /* 0x000000ffff237224 */ /* 0x000fe200078e0003 */
[----:B------:R-:W-:Y:S06]  /*546e0*/  BRA `(.L_x_9787) ;  /* 0x0000000000047947 */ /* 0x000fec0003800000 */
.L_x_9786:
[----:B------:R0:W1:Y:S02]  /*546f0*/  DADD R34, -R40, R42 ;  /* 0x0000000028227229 */ /* 0x000064000000012a */
.L_x_9787:
[----:B------:R-:W-:Y:S05]  /*54700*/  BSYNC.RECONVERGENT B5 ;  /* 0x0000000000057941 */ /* 0x000fea0003800200 */
.L_x_9785:
        /* <DEDUP_REMOVED lines=46> */
[----:B-1----:R-:W-:Y:S01]  /*549f0*/  VIADD R15, R3, 0xfff00000 ;  /* 0xfff00000030f7836 */ /* 0x002fe20000000000 */
[----:B------:R-:W-:-:S15]  /*54a00*/  MOV R14, R2 ;  /* 0x00000002000e7202 */ /* 0x000fde0000000f00 */
        /* <DEDUP_REMOVED lines=26> */
[----:B0-----:R-:W-:Y:S05]  /*54bb0*/  CALL.REL.NOINC `($__internal_21_$__cuda_sm20_dsqrt_rn_f64_mediumpath_v1) ;  /* 0x0000014c00d47944 */ /* 0x001fea0003c00000 */
[----:B------:R-:W-:Y:S02]  /*54bc0*/  IMAD.MOV.U32 R24, RZ, RZ, R3 ;  /* 0x000000ffff187224 */ /* 0x000fe400078e0003 */
[----:B------:R-:W-:-:S07]  /*54bd0*/  IMAD.MOV.U32 R25, RZ, RZ, R2 ;  /* 0x000000ffff197224 */ /* 0x000fce00078e0002 */
.L_x_9791:
[----:B------:R-:W-:Y:S05]  /*54be0*/  BSYNC.RECONVERGENT B5 ;  /* 0x0000000000057941 */ /* 0x000fea0003800200 */
.L_x_9790:
[----:B------:R-:W-:Y:S05]  /*54bf0*/  BRA `(.L_x_9792) ;  /* 0x0000001400147947 */ /* 0x000fea0003800000 */
.L_x_9780:
        /* <DEDUP_REMOVED lines=68> */
.L_x_9795:
[----:B------:R-:W-:Y:S05]  /*55040*/  BSYNC.RECONVERGENT B5 ;  /* 0x0000000000057941 */ /* 0x000fea0003800200 */
.L_x_9794:
[----:B------:R-:W-:Y:S05]  /*55050*/  BRA `(.L_x_9792) ;  /* 0x0000000c00fc7947 */ /* 0x000fea0003800000 */
.L_x_9793:
        /* <DEDUP_REMOVED lines=71> */
.L_x_9797:
[----:B------:R-:W-:Y:S05]  /*554d0*/  BSYNC.RECONVERGENT B5 ;  /* 0x0000000000057941 */ /* 0x000fea0003800200 */
.L_x_9796:
        /* <DEDUP_REMOVED lines=49> */
.L_x_9799:
[----:B------:R-:W-:Y:S05]  /*557f0*/  BSYNC.RECONVERGENT B5 ;  /* 0x0000000000057941 */ /* 0x000fea0003800200 */
.L_x_9798:
[----:B------:R-:W1:Y:S01]  /*55800*/  DMUL R32, R32, 8.11296384146066816958e+31 ;  /* 0x4690000020207828 */ /* 0x000e620000000000 */
[----:B------:R-:W-:Y:S02]  /*55810*/  IMAD.MOV.U32 R24, RZ, RZ, R2 ;  /* 0x000000ffff187224 */ /* 0x000fe400078e0002 */
[----:B------:R-:W-:Y:S01]  /*55820*/  IMAD.MOV.U32 R25, RZ, RZ, R3 ;  /* 0x000000ffff197224 */ /* 0x000fe200078e0003 */
[----:B-1----:R-:W-:Y:S06]  /*55830*/  BRA `(.L_x_9792) ;  /* 0x0000000800047947 */ /* 0x002fec0003800000 */
.L_x_9779:
        /* <DEDUP_REMOVED lines=57> */
.L_x_9801:
[----:B------:R-:W-:Y:S05]  /*55bd0*/  BSYNC.RECONVERGENT B5 ;  /* 0x0000000000057941 */ /* 0x000fea0003800200 */
.L_x_9800:
        /* <DEDUP_REMOVED lines=67> */
.L_x_9803:
[----:B------:R-:W-:Y:S05]  /*56010*/  BSYNC.RECONVERGENT B5 ;  /* 0x0000000000057941 */ /* 0x000fea0003800200 */
.L_x_9802:
[----:B------:R0:W1:Y:S01]  /*56020*/  DMUL R24, R2, R24 ;  /* 0x0000001802187228 */ /* 0x0000620000000000 */
[----:B------:R-:W-:Y:S02]  /*56030*/  IMAD.MOV.U32 R32, RZ, RZ, 0x0 ;  /* 0x00000000ff207424 */ /* 0x000fe400078e00ff */
[----:B01----:R-:W-:-:S07]  /*56040*/  IMAD.MOV.U32 R33, RZ, RZ, 0x3ff00000 ;  /* 0x3ff00000ff217424 */ /* 0x003fce00078e00ff */
.L_x_9792:
[----:B------:R-:W-:Y:S05]  /*56050*/  BSYNC.RECONVERGENT B4 ;  /* 0x0000000000047941 */ /* 0x000fea0003800200 */
.L_x_9778:
[----:B------:R-:W-:Y:S05]  /*56060*/  BRA `(.L_x_9804) ;  /* 0x0000000000187947 */ /* 0x000fea0003800000 */
.L_x_9772:
[----:B------:R1:W2:-:S15]  /*56070*/  DMUL R24, R26, 9.00719925474099200000e+15 ;  /* 0x434000001a187828 */ /* 0x00029e0000000000 */
[----:B------:R-:W-:-:S15]  /*56080*/  NOP ;  /* 0x0000000000007918 */ /* 0x000fde0000000000 */
[----:B------:R-:W-:-:S15]  /*56090*/  NOP ;  /* 0x0000000000007918 */ /* 0x000fde0000000000 */
[----:B------:R-:W-:-:S15]  /*560a0*/  NOP ;  /* 0x0000000000007918 */ /* 0x000fde0000000000 */
[----:B------:R-:W-:-:S04]  /*560b0*/  NOP ;  /* 0x0000000000007918 */ /* 0x000fc80000000000 */
[----:B-12---:R-:W3:Y:S02]  /*560c0*/  DMUL R32, R32, 9.00719925474099200000e+15 ;  /* 0x4340000020207828 */ /* 0x006ee40000000000 */
.L_x_9804:
[----:B------:R-:W-:Y:S05]  /*560d0*/  BSYNC.RELIABLE B2 ;  /* 0x0000000000027941 */ /* 0x000fea0003800100 */
.L_x_9771:
        /* <DEDUP_REMOVED lines=58> */
[----:B------:R-:W-:Y:S01]  /*56480*/  MOV R0, 0x564c0 ;  /* 0x000564c000007802 */ /* 0x000fe20000000f00 */
[----:B------:R-:W-:Y:S02]  /*56490*/  IMAD.MOV.U32 R2, RZ, RZ, R26 ;  /* 0x000000ffff027224 */ /* 0x000fe400078e001a */
[----:B------:R-:W-:-:S07]  /*564a0*/  IMAD.MOV.U32 R3, RZ, RZ, R27 ;  /* 0x000000ffff037224 */ /* 0x000fce00078e001b */
[----:B0-----:R-:W-:Y:S05]  /*564b0*/  CALL.REL.NOINC `($__internal_20_$__cuda_sm20_div_rn_f64_full) ;  /* 0x0000012c00747944 */ /* 0x001fea0003c00000 */
.L_x_9806:
[----:B------:R-:W-:Y:S05]  /*564c0*/  BSYNC.RECONVERGENT B2 ;  /* 0x0000000000027941 */ /* 0x000fea0003800200 */
.L_x_9805:
        /* <DEDUP_REMOVED lines=176> */
.L_x_9808:
[----:B------:R-:W-:Y:S02]  /*56fd0*/  FSEL R2, RZ, 3.37028055040000000000e+12, P0 ;  /* 0x54442d18ff027808 */ /* 0x000fe40000000000 */
[----:B------:R-:W-:-:S07]  /*56fe0*/  FSEL R3, RZ, 2.1426990032196044922, P0 ;  /* 0x400921fbff037808 */ /* 0x000fce0000000000 */
.L_x_9809:
[----:B------:R-:W-:Y:S05]  /*56ff0*/  BSYNC.RECONVERGENT B0 ;  /* 0x0000000000007941 */ /* 0x000fea0003800200 */
.L_x_9807:
        /* <DEDUP_REMOVED lines=13> */
.L_x_9777:
[----:B------:R-:W-:Y:S05]  /*570d0*/  BSYNC.RECONVERGENT B3 ;  /* 0x0000000000037941 */ /* 0x000fea0003800200 */
.L_x_9770:
[----:B------:R-:W-:Y:S01]  /*570e0*/  LOP3.LUT R25, R37, 0x80000000, R21, 0xb8, !PT ;  /* 0x8000000025197812 */ /* 0x000fe200078eb815 */
[----:B------:R-:W-:Y:S01]  /*570f0*/  IMAD.MOV.U32 R26, RZ, RZ, R4 ;  /* 0x000000ffff1a7224 */ /* 0x000fe200078e0004 */
[----:B------:R-:W-:Y:S02]  /*57100*/  LOP3.LUT R27, R5, 0x80000000, R23, 0xb8, !PT ;  /* 0x80000000051b7812 */ /* 0x000fe400078eb817 */
[----:B------:R-:W-:Y:S01]  /*57110*/  MOV R24, R36 ;  /* 0x0000002400187202 */ /* 0x000fe20000000f00 */
[----:B------:R-:W-:Y:S06]  /*57120*/  BRA `(.L_x_9735) ;  /* 0x000000c800a47947 */ /* 0x000fec0003800000 */
.L_x_9737:
[----:B------:R-:W-:Y:S01]  /*57130*/  ISETP.GT.AND P0, PT, R21, -0x1, PT ;  /* 0xffffffff1500780c */ /* 0x000fe20003f04270 */
[----:B------:R-:W-:-:S12]  /*57140*/  BSSY.RECONVERGENT B2, `(.L_x_9810) ;  /* 0x0000ca1000027945 */ /* 0x000fd80003800200 */
[----:B------:R-:W-:Y:S05]  /*57150*/  @P0 BRA `(.L_x_9811) ;  /* 0x0000006400bc0947 */ /* 0x000fea0003800000 */
[----:B------:R-:W1:Y:S01]  /*57160*/  DSETP.GEU.AND P1, PT, R34, R32, PT ;  /* 0x000000202200722a */ /* 0x000e620003f2e000 */
[----:B------:R-:W-:Y:S01]  /*57170*/  UMOV UR4, 0xffffffff ;  /* 0xffffffff00047882 */ /* 0x000fe20000000000 */
[----:B-1----:R-:W-:Y:S01]  /*57180*/  FSEL R36, R32, R34, !P1 ;  /* 0x0000002220247208 */ /* 0x002fe20004800000 */
        /* <DEDUP_REMOVED lines=12> */
[----:B0-----:R-:W0:Y:S02]  /*57250*/  DADD R40, -RZ, -R20 ;  /* 0x00000000ff287229 */ /* 0x001e240000000914 */
        /* <DEDUP_REMOVED lines=76> */
[----:B------:R-:W-:Y:S01]  /*57720*/  @P2 IMAD.MOV.U32 R13, RZ, RZ, 0x7ff00000 ;  /* 0x7ff00000ff0d2424 */ /* 0x000fe200078e00ff */
[----:B------:R-:W-:Y:S01]  /*57730*/  MOV R14, R6 ;  /* 0x00000006000e7202 */ /* 0x000fe20000000f00 */
        /* <DEDUP_REMOVED lines=182> */
.L_x_9815:
[----:B------:R-:W-:Y:S05]  /*582a0*/  BSYNC.RECONVERGENT B0 ;  /* 0x0000000000007941 */ /* 0x000fea0003800200 */
.L_x_9814:
[----:B------:R-:W-:Y:S04]  /*582b0*/  BSSY.RECONVERGENT B3, `(.L_x_9816) ;  /* 0x0000008000037945 */ /* 0x000fe80003800200 */
[----:B------:R-:W-:Y:S05]  /*582c0*/  @P4 BRA P5, `(.L_x_9817) ;  /* 0x0000000000184947 */ /* 0x000fea0002800000 */
[----:B------:R-:W-:Y:S01]  /*582d0*/  MOV R4, R26 ;  /* 0x0000001a00047202 */ /* 0x000fe20000000f00 */
[----:B------:R-:W-:Y:S01]  /*582e0*/  IMAD.MOV.U32 R5, RZ, RZ, R27 ;  /* 0x000000ffff057224 */ /* 0x000fe200078e001b */
[----:B------:R-:W-:Y:S01]  /*582f0*/  MOV R0, 0x58330 ;  /* 0x0005833000007802 */ /* 0x000fe20000000f00 */
[----:B------:R-:W-:Y:S02]  /*58300*/  IMAD.MOV.U32 R2, RZ, RZ, R36 ;  /* 0x000000ffff027224 */ /* 0x000fe400078e0024 */
[----:B------:R-:W-:-:S07]  /*58310*/  IMAD.MOV.U32 R3, RZ, RZ, R37 ;  /* 0x000000ffff037224 */ /* 0x000fce00078e0025 */
[----:B01----:R-:W-:Y:S05]  /*58320*/  CALL.REL.NOINC `($__internal_20_$__cuda_sm20_div_rn_f64_full) ;  /* 0x0000010c00d87944 */ /* 0x003fea0003c00000 */
.L_x_9817:
[----:B------:R-:W-:Y:S05]  /*58330*/  BSYNC.RECONVERGENT B3 ;  /* 0x0000000000037941 */ /* 0x000fea0003800200 */
.L_x_9816:
        /* <DEDUP_REMOVED lines=176> */
.L_x_9819:
[----:B------:R-:W-:Y:S02]  /*58e40*/  FSEL R2, RZ, 3.37028055040000000000e+12, P0 ;  /* 0x54442d18ff027808 */ /* 0x000fe40000000000 */
[----:B------:R-:W-:-:S07]  /*58e50*/  FSEL R3, RZ, 2.1426990032196044922, P0 ;  /* 0x400921fbff037808 */ /* 0x000fce0000000000 */
.L_x_9820:
[----:B------:R-:W-:Y:S05]  /*58e60*/  BSYNC.RECONVERGENT B0 ;  /* 0x0000000000007941 */ /* 0x000fea0003800200 */
.L_x_9818:
        /* <DEDUP_REMOVED lines=12> */
[----:B-1----:R-:W2:Y:S02]  /*58f30*/  DMUL R24, R24, 0.5 ;  /* 0x3fe0000018187828 */ /* 0x002ea40000000000 */
[----:B--2---:R-:W-:Y:S05]  /*58f40*/  BRA `(.L_x_9821) ;  /* 0x000000ac00007947 */ /* 0x004fea0003800000 */
.L_x_9813:
[----:B------:R-:W0:Y:S01]  /*58f50*/  MUFU.RCP64H R3, R37 ;  /* 0x0000002500037308 */ /* 0x000e220000001800 */
[CC--:B------:R-:W-:Y:S01]  /*58f60*/  ISETP.LT.U32.AND P0, PT, R32.reuse, R34.reuse, PT ;  /* 0x000000222000720c */ /* 0x0c0fe20003f01070 */
[----:B------:R-:W-:Y:S01]  /*58f70*/  UMOV UR5, 0x7fefffff ;  /* 0x7fefffff00057882 */ /* 0x000fe20000000000 */
[----:B------:R-:W-:Y:S01]  /*58f80*/  MOV R2, 0x1 ;  /* 0x0000000100027802 */ /* 0x000fe20000000f00 */
[----:B------:R-:W-:Y:S01]  /*58f90*/  UMOV UR6, UR5 ;  /* 0x0000000500067c82 */ /* 0x000fe20008000000 */
[CC--:B------:R-:W-:Y:S01]  /*58fa0*/  ISETP.LT.U32.AND.EX P0, PT, R33.reuse, R35.reuse, PT, P0 ;  /* 0x000000232100720c */ /* 0x0c0fe20003f01100 */
[----:B------:R-:W-:Y:S01]  /*58fb0*/  UMOV UR4, 0xffffffff ;  /* 0xffffffff00047882 */ /* 0x000fe20000000000 */
        /* <DEDUP_REMOVED lines=320> */
.L_x_9823:
[----:B------:R-:W-:Y:S05]  /*5a3c0*/  BSYNC.RECONVERGENT B0 ;  /* 0x0000000000007941 */ /* 0x000fea0003800200 */
.L_x_9822:
        /* <DEDUP_REMOVED lines=8> */
.L_x_9825:
[----:B------:R-:W-:Y:S05]  /*5a450*/  BSYNC.RECONVERGENT B3 ;  /* 0x0000000000037941 */ /* 0x000fea0003800200 */
.L_x_9824:
        /* <DEDUP_REMOVED lines=176> */
.L_x_9827:
[----:B------:R-:W-:Y:S02]  /*5af60*/  FSEL R2, RZ, 3.37028055040000000000e+12, P0 ;  /* 0x54442d18ff027808 */ /* 0x000fe40000000000 */
[----:B------:R-:W-:-:S07]  /*5af70*/  FSEL R3, RZ, 2.1426990032196044922, P0 ;  /* 0x400921fbff037808 */ /* 0x000fce0000000000 */
.L_x_9828:
[----:B------:R-:W-:Y:S05]  /*5af80*/  BSYNC.RECONVERGENT B0 ;  /* 0x0000000000007941 */ /* 0x000fea0003800200 */
.L_x_9826:
        /* <DEDUP_REMOVED lines=10> */
.L_x_9812:
        /* <DEDUP_REMOVED lines=53> */
.L_x_9830:
[----:B------:R-:W-:Y:S05]  /*5b380*/  BSYNC.RECONVERGENT B3 ;  /* 0x0000000000037941 */ /* 0x000fea0003800200 */
.L_x_9829:
        /* <DEDUP_REMOVED lines=51> */
.L_x_9832:
[----:B------:R-:W-:Y:S05]  /*5b6c0*/  BSYNC.RECONVERGENT B3 ;  /* 0x0000000000037941 */ /* 0x000fea0003800200 */
.L_x_9831:
[----:B------:R-:W0:Y:S01]  /*5b6d0*/  MUFU.RCP64H R5, R37 ;  /* 0x0000002500057308 */ /* 0x000e220000001800 */
[----:B------:R-:W-:Y:S01]  /*5b6e0*/  DADD R2, -RZ, |R2| ;  /* 0x00000000ff027229 */ /* 0x000fe20000000502 */
        /* <DEDUP_REMOVED lines=331> */
.L_x_9834:
[----:B------:R-:W-:Y:S05]  /*5cba0*/  BSYNC.RECONVERGENT B0 ;  /* 0x0000000000007941 */ /* 0x000fea0003800200 */
.L_x_9833:
        /* <DEDUP_REMOVED lines=8> */
.L_x_9836:
[----:B------:R-:W-:Y:S05]  /*5cc30*/  BSYNC.RECONVERGENT B3 ;  /* 0x0000000000037941 */ /* 0x000fea0003800200 */
.L_x_9835:
        /* <DEDUP_REMOVED lines=176> */
.L_x_9838:
[----:B------:R-:W-:Y:S02]  /*5d740*/  FSEL R2, RZ, 3.37028055040000000000e+12, P0 ;  /* 0x54442d18ff027808 */ /* 0x000fe40000000000 */
[----:B------:R-:W-:-:S07]  /*5d750*/  FSEL R3, RZ, 2.1426990032196044922, P0 ;  /* 0x400921fbff037808 */ /* 0x000fce0000000000 */
.L_x_9839:
[----:B------:R-:W-:Y:S05]  /*5d760*/  BSYNC.RECONVERGENT B0 ;  /* 0x0000000000007941 */ /* 0x000fea0003800200 */
.L_x_9837:
        /* <DEDUP_REMOVED lines=12> */
[----:B-1----:R-:W2:Y:S02]  /*5d830*/  DADD R24, R24, 1 ;  /* 0x3ff0000018187429 */ /* 0x002ea40000000000 */
[----:B--2---:R-:W-:Y:S05]  /*5d840*/  BRA `(.L_x_9821) ;  /* 0x0000006000c07947 */ /* 0x004fea0003800000 */
.L_x_9811:
        /* <DEDUP_REMOVED lines=10> */
[----:B------:R-:W1:Y:S02]  /*5d8f0*/  DSETP.GT.AND P0, PT, R26, UR4, PT ;  /* 0x000000041a007e2a */ /* 0x000e64000bf04000 */
[----:B-1----:R-:W-:Y:S05]  /*5d900*/  @P0 BRA `(.L_x_9840) ;  /* 0x0000003800c00947 */ /* 0x002fea0003800000 */
[----:B------:R-:W1:-:S15]  /*5d910*/  DSETP.GEU.AND P0, PT, R36, 1.4916681462400413487e-154, PT ;  /* 0x200000002400742a */ /* 0x000e5e0003f0e000 */
[----:B------:R-:W-:-:S15]  /*5d920*/  NOP ;  /* 0x0000000000007918 */ /* 0x000fde0000000000 */
[----:B------:R-:W-:-:S15]  /*5d930*/  NOP ;  /* 0x0000000000007918 */ /* 0x000fde0000000000 */
[----:B------:R-:W-:-:S15]  /*5d940*/  NOP ;  /* 0x0000000000007918 */ /* 0x000fde0000000000 */
[----:B------:R-:W-:-:S04]  /*5d950*/  NOP ;  /* 0x0000000000007918 */ /* 0x000fc80000000000 */
[----:B-1----:R-:W1:Y:S02]  /*5d960*/  DSETP.GT.OR P0, PT, R26, 5.9666725849601653946e-154, !P0 ;  /* 0x202000001a00742a */ /* 0x002e640004704400 */
[----:B-1----:R-:W-:Y:S05]  /*5d970*/  @P0 BRA `(.L_x_9841) ;  /* 0x0000001800ac0947 */ /* 0x002fea0003800000 */
[----:B------:R-:W1:Y:S01]  /*5d980*/  DMUL R6, R36, R36 ;  /* 0x0000002424067228 */ /* 0x000e620000000000 */
[----:B------:R-:W2:Y:S01]  /*5d990*/  MUFU.RCP64H R3, R27 ;  /* 0x0000001b00037308 */ /* 0x000ea20000001800 */
[----:B------:R-:W-:Y:S01]  /*5d9a0*/  IMAD.MOV.U32 R2, RZ, RZ, 0x1 ;  /* 0x00000001ff027424 */ /* 0x000fe200078e00ff */
[----:B------:R-:W-:Y:S01]  /*5d9b0*/  BSSY.RECONVERGENT B0, `(.L_x_9842) ;  /* 0x00000f0000007945 */ /* 0x000fe20003800200 */
[----:B------:R-:W-:-:S15]  /*5d9c0*/  FSETP.GEU.AND P5, PT, |R37|, 6.5827683646048100446e-37, PT ;  /* 0x036000002500780b */ /* 0x000fde0003fae200 */
[----:B------:R-:W-:-:S15]  /*5d9d0*/  NOP ;  /* 0x0000000000007918 */ /* 0x000fde0000000000 */
[----:B------:R-:W-:-:S15]  /*5d9e0*/  NOP ;  /* 0x0000000000007918 */ /* 0x000fde0000000000 */
[----:B------:R-:W-:-:S15]  /*5d9f0*/  NOP ;  /* 0x0000000000007918 */ /* 0x000fde0000000000 */
[----:B-1----:R-:W1:Y:S02]  /*5da00*/  DFMA R6, R26, R26, R6 ;  /* 0x0000001a1a06722b */ /* 0x002e640000000006 */
[----:B-1----:R-:W-:Y:S01]  /*5da10*/  ISETP.GT.AND P0, PT, R7, 0xfffff, PT ;  /* 0x000fffff0700780c */ /* 0x002fe20003f04270 */
[----:B------:R-:W-:Y:S02]  /*5da20*/  IMAD.MOV.U32 R4, RZ, RZ, R6 ;  /* 0x000000ffff047224 */ /* 0x000fe400078e0006 */
[--C-:B------:R-:W-:Y:S02]  /*5da30*/  IMAD.MOV.U32 R5, RZ, RZ, R7.reuse ;  /* 0x000000ffff057224 */ /* 0x100fe400078e0007 */
[----:B------:R-:W-:-:S15]  /*5da40*/  IMAD.MOV.U32 R0, RZ, RZ, R7 ;  /* 0x000000ffff007224 */ /* 0x000fde00078e0007 */
[----:B------:R-:W-:-:S15]  /*5da50*/  NOP ;  /* 0x0000000000007918 */ /* 0x000fde0000000000 */
[----:B------:R-:W-:-:S15]  /*5da60*/  NOP ;  /* 0x0000000000007918 */ /* 0x000fde0000000000 */
[----:B------:R-:W-:-:S12]  /*5da70*/  NOP ;  /* 0x0000000000007918 */ /* 0x000fd80000000000 */
[----:B------:R-:W1:Y:S02]  /*5da80*/  @!P0 DMUL R4, R4, 1.80143985094819840000e+16 ;  /* 0x4350000004048828 */ /* 0x000e640000000000 */
[----:B-1----:R-:W-:-:S05]  /*5da90*/  @!P0 MOV R0, R5 ;  /* 0x0000000500008202 */ /* 0x002fca0000000f00 */
[----:B------:R-:W-:-:S05]  /*5daa0*/  VIADD R7, R0, 0xffffffff ;  /* 0xffffffff00077836 */ /* 0x000fca0000000000 */
[----:B------:R-:W-:-:S13]  /*5dab0*/  ISETP.GE.U32.AND P2, PT, R7, 0x7fefffff, PT ;  /* 0x7fefffff0700780c */ /* 0x000fda0003f46070 */
[----:B------:R-:W-:-:S15]  /*5dac0*/  @P2 LOP3.LUT P3, RZ, R5, 0x7fffffff, RZ, 0xc0, !PT ;  /* 0x7fffffff05ff2812 */ /* 0x000fde000786c0ff */
[----:B------:R-:W-:-:S15]  /*5dad0*/  NOP ;  /* 0x0000000000007918 */ /* 0x000fde0000000000 */
[----:B------:R-:W-:-:S09]  /*5dae0*/  NOP ;  /* 0x0000000000007918 */ /* 0x000fd20000000000 */
[----:B--2---:R-:W1:-:S15]  /*5daf0*/  DFMA R12, -R26, R2, 1 ;  /* 0x3ff000001a0c742b */ /* 0x004e5e0000000102 */
        /* <DEDUP_REMOVED lines=19> */
[----:B-1----:R1:W2:Y:S02]  /*5dc30*/  DFMA R2, R12, R2, R12 ;  /* 0x000000020c02722b */ /* 0x0022a4000000000c */
[----:B-1----:R-:W-:Y:S02]  /*5dc40*/  @P2 IMAD.MOV.U32 R12, RZ, RZ, 0x0 ;  /* 0x00000000ff0c2424 */ /* 0x002fe400078e00ff */
[----:B------:R-:W-:-:S15]  /*5dc50*/  @P2 IMAD.MOV.U32 R13, RZ, RZ, 0x7ff00000 ;  /* 0x7ff00000ff0d2424 */ /* 0x000fde00078e00ff */
[----:B------:R-:W-:-:S15]  /*5dc60*/  NOP ;  /* 0x0000000000007918 */ /* 0x000fde0000000000 */
[----:B------:R-:W-:-:S15]  /*5dc70*/  NOP ;  /* 0x0000000000007918 */ /* 0x000fde0000000000 */
[----:B------:R-:W-:-:S15]  /*5dc80*/  NOP ;  /* 0x0000000000007918 */ /* 0x000fde0000000000 */
[----:B--2---:R-:W1:-:S15]  /*5dc90*/  DMUL R14, R36, R2 ;  /* 0x00000002240e7228 */ /* 0x004e5e0000000000 */
        /* <DEDUP_REMOVED lines=10> */
[----:B-1----:R-:W-:Y:S01]  /*5dd40*/  FFMA R7, RZ, R27, R3 ;  /* 0x0000001bff077223 */ /* 0x002fe20000000003 */
[----:B------:R-:W-:Y:S02]  /*5dd50*/  IMAD.MOV.U32 R14, RZ, RZ, R6 ;  /* 0x000000ffff0e7224 */ /* 0x000fe400078e0006 */
[----:B------:R-:W-:Y:S02]  /*5dd60*/  @!P0 IMAD.MOV.U32 R14, RZ, RZ, R4 ;  /* 0x000000ffff0e8224 */ /* 0x000fe400078e0004 */
[----:B------:R-:W-:-:S15]  /*5dd70*/  FSETP.GT.AND P4, PT, |R7|, 1.469367938527859385e-39, PT ;  /* 0x001000000700780b */ /* 0x000fde0003f84200 */
[----:B------:R-:W-:-:S15]  /*5dd80*/  NOP ;  /* 0x0000000000007918 */ /* 0x000fde0000000000 */
[----:B------:R-:W-:-:S15]  /*5dd90*/  NOP ;  /* 0x0000000000007918 */ /* 0x000fde0000000000 */
[----:B------:R-:W-:-:S12]  /*5dda0*/  NOP ;  /* 0x0000000000007918 */ /* 0x000fd80000000000 */
[----:B------:R-:W1:Y:S02]  /*5ddb0*/  @P2 DFMA R12, R4, R12, +INF ;  /* 0x7ff00000040c242b */ /* 0x000e64000000000c */
[----:B-1----:R-:W-:Y:S01]  /*5ddc0*/  @P2 FSEL R7, R13, -QNAN , P3 ;  /* 0xfff000000d072808 */ /* 0x002fe20001800000 */
[----:B------:R-:W-:Y:S01]  /*5ddd0*/  IMAD.MOV.U32 R13, RZ, RZ, -0x3ff ;  /* 0xfffffc01ff0d7424 */ /* 0x000fe200078e00ff */
[----:B------:R-:W-:Y:S01]  /*5dde0*/  @P2 FSEL R6, R12, RZ, P3 ;  /* 0x000000ff0c062208 */ /* 0x000fe20001800000 */
[----:B------:R-:W-:Y:S01]  /*5ddf0*/  @!P0 IMAD.MOV.U32 R13, RZ, RZ, -0x435 ;  /* 0xfffffbcbff0d8424 */ /* 0x000fe200078e00ff */
[----:B------:R-:W-:Y:S06]  /*5de00*/  @P2 BRA `(.L_x_9843) ;  /* 0x0000000800a82947 */ /* 0x000fec0003800000 */
[C---:B------:R-:W-:Y:S01]  /*5de10*/  LOP3.LUT R4, R0.reuse, 0xfffff, RZ, 0xc0, !PT ;  /* 0x000fffff00047812 */ /* 0x040fe200078ec0ff */
[----:B0-----:R-:W-:Y:S01]  /*5de20*/  IMAD.MOV.U32 R40, RZ, RZ, RZ ;  /* 0x000000ffff287224 */ /* 0x001fe200078e00ff */
        /* <DEDUP_REMOVED lines=167> */
[----:B0-----:R1:W2:Y:S02]  /*5e8a0*/  DADD R6, R6, R24 ;  /* 0x0000000006067229 */ /* 0x0012a40000000018 */
.L_x_9843:
[----:B------:R-:W-:Y:S05]  /*5e8b0*/  BSYNC.RECONVERGENT B0 ;  /* 0x0000000000007941 */ /* 0x000fea0003800200 */
.L_x_9842:
[----:B------:R-:W-:Y:S01]  /*5e8c0*/  BSSY.RECONVERGENT B3, `(.L_x_9844) ;  /* 0x0000009000037945 */ /* 0x000fe20003800200 */
[----:B-12---:R1:W2:Y:S03]  /*5e8d0*/  DMUL R24, R6, 0.5 ;  /* 0x3fe0000006187828 */ /* 0x0062a60000000000 */
[----:B-12---:R-:W-:Y:S05]  /*5e8e0*/  @P4 BRA P5, `(.L_x_9845) ;  /* 0x0000000000184947 */ /* 0x006fea0002800000 */
[----:B------:R-:W-:Y:S01]  /*5e8f0*/  IMAD.MOV.U32 R4, RZ, RZ, R36 ;  /* 0x000000ffff047224 */ /* 0x000fe200078e0024 */
[----:B------:R-:W-:Y:S01]  /*5e900*/  MOV R0, 0x5e950 ;  /* 0x0005e95000007802 */ /* 0x000fe20000000f00 */
[----:B------:R-:W-:Y:S02]  /*5e910*/  IMAD.MOV.U32 R5, RZ, RZ, R37 ;  /* 0x000000ffff057224 */ /* 0x000fe400078e0025 */
[----:B------:R-:W-:Y:S02]  /*5e920*/  IMAD.MOV.U32 R2, RZ, RZ, R26 ;  /* 0x000000ffff027224 */ /* 0x000fe400078e001a */
[----:B------:R-:W-:-:S07]  /*5e930*/  IMAD.MOV.U32 R3, RZ, RZ, R27 ;  /* 0x000000ffff037224 */ /* 0x000fce00078e001b */
[----:B0-----:R-:W-:Y:S05]  /*5e940*/  CALL.REL.NOINC `($__internal_20_$__cuda_sm20_div_rn_f64_full) ;  /* 0x000000a800507944 */ /* 0x001fea0003c00000 */
.L_x_9845:
[----:B------:R-:W-:Y:S05]  /*5e950*/  BSYNC.RECONVERGENT B3 ;  /* 0x0000000000037941 */ /* 0x000fea0003800200 */
.L_x_9844:
[----:B------:R-:W-:Y:S01]  /*5e960*/  IMAD.MOV.U32 R6, RZ, RZ, -0x2449a4b7 ;  /* 0xdbb65b49ff067424 */ /* 0x000fe200078e00ff */
[----:B------:R-:W-:Y:S01]  /*5e970*/  UMOV UR4, 0x2a25ff7e ;  /* 0x2a25ff7e00047882 */ /* 0x000fe20000000000 */
[----:B------:R-:W-:Y:S01]  /*5e980*/  IMAD.MOV.U32 R7, RZ, RZ, 0x3f2d3b63 ;  /* 0x3f2d3b63ff077424 */ /* 0x000fe200078e00ff */
[----:B------:R-:W-:Y:S01]  /*5e990*/  UMOV UR5, 0x3ef53e1d ;  /* 0x3ef53e1d00057882 */ /* 0x000fe20000000000 */
        /* <DEDUP_REMOVED lines=141> */
[----:B-1----:R-:W1:Y:S02]  /*5f270*/  DADD R2, -R6, UR4 ;  /* 0x0000000406027e29 */ /* 0x002e640008000100 */
[----:B-1----:R-:W-:Y:S02]  /*5f280*/  FSEL R3, R3, R7, !P1 ;  /* 0x0000000703037208 */ /* 0x002fe40004800000 */
[----:B------:R-:W-:-:S15]  /*5f290*/  FSEL R5, R2, R6, !P1 ;  /* 0x0000000602057208 */ /* 0x000fde0004800000 */
[----:B------:R-:W-:-:S15]  /*5f2a0*/  NOP ;  /* 0x0000000000007918 */ /* 0x000fde0000000000 */
[----:B------:R-:W-:-:S15]  /*5f2b0*/  NOP ;  /* 0x0000000000007918 */ /* 0x000fde0000000000 */
[----:B------:R-:W-:-:S15]  /*5f2c0*/  NOP ;  /* 0x0000000000007918 */ /* 0x000fde0000000000 */
[----:B------:R-:W1:Y:S02]  /*5f2d0*/  DSETP.NEU.AND P2, PT, R34, R32, PT ;  /* 0x000000202200722a */ /* 0x000e640003f4d000 */
[----:B-1----:R-:W-:Y:S02]  /*5f2e0*/  FSEL R3, R3, 1.8213495016098022461, P2 ;  /* 0x3fe921fb03037808 */ /* 0x002fe40001000000 */
[----:B------:R-:W-:-:S15]  /*5f2f0*/  FSEL R5, R5, 3.37028055040000000000e+12, P2 ;  /* 0x54442d1805057808 */ /* 0x000fde0001000000 */
[----:B------:R-:W-:-:S15]  /*5f300*/  NOP ;  /* 0x0000000000007918 */ /* 0x000fde0000000000 */
[----:B------:R-:W-:-:S15]  /*5f310*/  NOP ;  /* 0x0000000000007918 */ /* 0x000fde0000000000 */
[----:B------:R-:W-:-:S15]  /*5f320*/  NOP ;  /* 0x0000000000007918 */ /* 0x000fde0000000000 */
[----:B------:R-:W1:Y:S02]  /*5f330*/  DSETP.NEU.AND P0, PT, R26, RZ, PT ;  /* 0x000000ff1a00722a */ /* 0x000e640003f0d000 */
[----:B-1----:R-:W-:Y:S02]  /*5f340*/  FSEL R3, R3, RZ, P0 ;  /* 0x000000ff03037208 */ /* 0x002fe40000000000 */
[----:B------:R-:W-:Y:S02]  /*5f350*/  FSEL R5, R5, RZ, P0 ;  /* 0x000000ff05057208 */ /* 0x000fe40000000000 */
[----:B------:R-:W-:-:S15]  /*5f360*/  LOP3.LUT R3, R3, 0x80000000, R23, 0xb8, !PT ;  /* 0x8000000003037812 */ /* 0x000fde00078eb817 */
[----:B------:R-:W-:-:S15]  /*5f370*/  NOP ;  /* 0x0000000000007918 */ /* 0x000fde0000000000 */
[----:B------:R-:W-:-:S15]  /*5f380*/  NOP ;  /* 0x0000000000007918 */ /* 0x000fde0000000000 */
[----:B------:R-:W-:-:S13]  /*5f390*/  NOP ;  /* 0x0000000000007918 */ /* 0x000fda0000000000 */
[----:B------:R-:W1:-:S15]  /*5f3a0*/  DADD R32, R34, R32 ;  /* 0x0000000022207229 */ /* 0x000e5e0000000020 */
[----:B------:R-:W-:-:S15]  /*5f3b0*/  NOP ;  /* 0x0000000000007918 */ /* 0x000fde0000000000 */
[----:B------:R-:W-:-:S15]  /*5f3c0*/  NOP ;  /* 0x0000000000007918 */ /* 0x000fde0000000000 */
[----:B------:R-:W-:-:S15]  /*5f3d0*/  NOP ;  /* 0x0000000000007918 */ /* 0x000fde0000000000 */
[----:B------:R-:W-:-:S04]  /*5f3e0*/  NOP ;  /* 0x0000000000007918 */ /* 0x000fc80000000000 */
[----:B-1----:R-:W1:Y:S02]  /*5f3f0*/  DSETP.NAN.AND P0, PT, R32, R32, PT ;  /* 0x000000202000722a */ /* 0x002e640003f08000 */
[----:B-1----:R-:W-:Y:S02]  /*5f400*/  FSEL R2, R32, R5, P0 ;  /* 0x0000000520027208 */ /* 0x002fe40000000000 */
[----:B------:R-:W-:Y:S01]  /*5f410*/  FSEL R3, R33, R3, P0 ;  /* 0x0000000321037208 */ /* 0x000fe20000000000 */
[----:B------:R-:W-:Y:S06]  /*5f420*/  BRA `(.L_x_9821) ;  /* 0x0000004400c87947 */ /* 0x000fec0003800000 */
.L_x_9841:
[----:B------:R-:W1:Y:S01]  /*5f430*/  MUFU.RCP64H R3, R27 ;  /* 0x0000001b00037308 */ /* 0x000e620000001800 */
[CC--:B------:R-:W-:Y:S01]  /*5f440*/  ISETP.LT.U32.AND P0, PT, R32.reuse, R34.reuse, PT ;  /* 0x000000222000720c */ /* 0x0c0fe20003f01070 */
[----:B------:R-:W-:Y:S01]  /*5f450*/  IMAD.MOV.U32 R2, RZ, RZ, 0x1 ;  /* 0x00000001ff027424 */ /* 0x000fe200078e00ff */
[----:B------:R-:W-:Y:S01]  /*5f460*/  UMOV UR5, 0x7fefffff ;  /* 0x7fefffff00057882 */ /* 0x000fe20000000000 */
[----:B------:R-:W-:Y:S01]  /*5f470*/  UMOV UR4, 0xffffffff ;  /* 0xffffffff00047882 */ /* 0x000fe20000000000 */
[CC--:B------:R-:W-:Y:S01]  /*5f480*/  ISETP.LT.U32.AND.EX P0, PT, R33.reuse, R35.reuse, PT, P0 ;  /* 0x000000232100720c */ /* 0x0c0fe20003f01100 */
[----:B------:R-:W-:Y:S01]  /*5f490*/  UMOV UR6, UR5 ;  /* 0x0000000500067c82 */ /* 0x000fe20008000000 */
[----:B0-----:R-:W-:Y:S01]  /*5f4a0*/  IMAD.MOV.U32 R42, RZ, RZ, 0x0 ;  /* 0x00000000ff2a7424 */ /* 0x001fe200078e00ff */
[----:B------:R-:W-:Y:S01]  /*5f4b0*/  BSSY.RECONVERGENT B0, `(.L_x_9846) ;  /* 0x000013f000007945 */ /* 0x000fe20003800200 */
[----:B------:R-:W-:Y:S01]  /*5f4c0*/  SEL R6, R32, R34, P0 ;  /* 0x0000002220067207 */ /* 0x000fe20000000000 */
[----:B------:R-:W-:Y:S01]  /*5f4d0*/  IMAD.MOV.U32 R43, RZ, RZ, 0x3fd80000 ;  /* 0x3fd80000ff2b7424 */ /* 0x000fe200078e00ff */
[----:B------:R-:W-:-:S02]  /*5f4e0*/  SEL R7, R33, R35, P0 ;  /* 0x0000002321077207 */ /* 0x000fc40000000000 */
[----:B------:R-:W-:Y:S02]  /*5f4f0*/  ISETP.GT.U32.AND P0, PT, R34, R32, PT ;  /* 0x000000202200720c */ /* 0x000fe40003f04070 */
[----:B------:R-:W-:Y:S02]  /*5f500*/  FSETP.GEU.AND P5, PT, |R37|, 6.5827683646048100446e-37, PT ;  /* 0x036000002500780b */ /* 0x000fe40003fae200 */
[----:B------:R-:W-:Y:S01]  /*5f510*/  ISETP.GT.U32.AND.EX P0, PT, R35, R33, PT, P0 ;  /* 0x000000212300720c */ /* 0x000fe20003f04100 */
        /* <DEDUP_REMOVED lines=312> */
.L_x_9847:
[----:B------:R-:W-:Y:S05]  /*608a0*/  BSYNC.RECONVERGENT B0 ;  /* 0x0000000000007941 */ /* 0x000fea0003800200 */
.L_x_9846:
[----:B------:R-:W-:Y:S04]  /*608b0*/  BSSY.RECONVERGENT B3, `(.L_x_9848) ;  /* 0x0000008000037945 */ /* 0x000fe80003800200 */
[----:B------:R-:W-:Y:S05]  /*608c0*/  @P4 BRA P5, `(.L_x_9849) ;  /* 0x0000000000184947 */ /* 0x000fea0002800000 */
[----:B0-----:R-:W-:Y:S01]  /*608d0*/  MOV R4, R36 ;  /* 0x0000002400047202 */ /* 0x001fe20000000f00 */
[----:B------:R-:W-:Y:S01]  /*608e0*/  IMAD.MOV.U32 R5, RZ, RZ, R37 ;  /* 0x000000ffff057224 */ /* 0x000fe200078e0025 */
[----:B------:R-:W-:Y:S01]  /*608f0*/  MOV R0, 0x60930 ;  /* 0x0006093000007802 */ /* 0x000fe20000000f00 */
[----:B------:R-:W-:Y:S02]  /*60900*/  IMAD.MOV.U32 R2, RZ, RZ, R26 ;  /* 0x000000ffff027224 */ /* 0x000fe400078e001a */
[----:B------:R-:W-:-:S07]  /*60910*/  IMAD.MOV.U32 R3, RZ, RZ, R27 ;  /* 0x000000ffff037224 */ /* 0x000fce00078e001b */
[----:B-1----:R-:W-:Y:S05]  /*60920*/  CALL.REL.NOINC `($__internal_20_$__cuda_sm20_div_rn_f64_full) ;  /* 0x0000008800587944 */ /* 0x002fea0003c00000 */
.L_x_9849:
[----:B------:R-:W-:Y:S05]  /*60930*/  BSYNC.RECONVERGENT B3 ;  /* 0x0000000000037941 */ /* 0x000fea0003800200 */
.L_x_9848:
        /* <DEDUP_REMOVED lines=173> */
.L_x_9840:
[----:B------:R-:W1:Y:S01]  /*61410*/  MUFU.RCP64H R3, 2.718280792236328125 ;  /* 0x4005bf0a00037908 */ /* 0x000e620000001800 */
[----:B------:R-:W-:Y:S01]  /*61420*/  IMAD.MOV.U32 R4, RZ, RZ, -0x74eba897 ;  /* 0x8b145769ff047424 */ /* 0x000fe200078e00ff */
[----:B------:R-:W-:Y:S01]  /*61430*/  FSETP.GEU.AND P1, PT, |R21|, 6.5827683646048100446e-37, PT ;  /* 0x036000001500780b */ /* 0x000fe20003f2e200 */
[----:B------:R-:W-:Y:S01]  /*61440*/  IMAD.MOV.U32 R5, RZ, RZ, 0x4005bf0a ;  /* 0x4005bf0aff057424 */ /* 0x000fe200078e00ff */
[----:B------:R-:W-:Y:S01]  /*61450*/  BSSY.RECONVERGENT B3, `(.L_x_9850) ;  /* 0x0000031000037945 */ /* 0x000fe20003800200 */
[----:B------:R-:W-:-:S06]  /*61460*/  IMAD.MOV.U32 R2, RZ, RZ, 0x1 ;  /* 0x00000001ff027424 */ /* 0x000fcc00078e00ff */
[----:B-1----:R-:W1:-:S15]  /*61470*/  DFMA R6, R2, -R4, 1 ;  /* 0x3ff000000206742b */ /* 0x002e5e0000000804 */
        /* <DEDUP_REMOVED lines=34> */
[----:B-1----:R-:W1:Y:S02]  /*616a0*/  DFMA R24, R6, R2, R24 ;  /* 0x000000020618722b */ /* 0x002e640000000018 */
[----:B-1----:R-:W-:-:S05]  /*616b0*/  FFMA R0, RZ, 2.0897850990295410156, R25 ;  /* 0x4005bf0aff007823 */ /* 0x002fca0000000019 */
[----:B------:R-:W-:-:S13]  /*616c0*/  FSETP.GT.AND P0, PT, |R0|, 1.469367938527859385e-39, PT ;  /* 0x001000000000780b */ /* 0x000fda0003f04200 */
[----:B------:R-:W-:Y:S05]  /*616d0*/  @P0 BRA P1, `(.L_x_9851) ;  /* 0x0000000000200947 */ /* 0x000fea0000800000 */
[----:B------:R-:W-:Y:S01]  /*616e0*/  IMAD.MOV.U32 R4, RZ, RZ, R20 ;  /* 0x000000ffff047224 */ /* 0x000fe200078e0014 */
[----:B------:R-:W-:Y:S01]  /*616f0*/  MOV R3, 0x4005bf0a ;  /* 0x4005bf0a00037802 */ /* 0x000fe20000000f00 */
[----:B------:R-:W-:Y:S01]  /*61700*/  IMAD.MOV.U32 R5, RZ, RZ, R21 ;  /* 0x000000ffff057224 */ /* 0x000fe200078e0015 */
[----:B------:R-:W-:Y:S01]  /*61710*/  MOV R0, 0x61740 ;  /* 0x0006174000007802 */ /* 0x000fe20000000f00 */
[----:B------:R-:W-:-:S07]  /*61720*/  IMAD.MOV.U32 R2, RZ, RZ, -0x74eba897 ;  /* 0x8b145769ff027424 */ /* 0x000fce00078e00ff */
[----:B0-----:R-:W-:Y:S05]  /*61730*/  CALL.REL.NOINC `($__internal_20_$__cuda_sm20_div_rn_f64_full) ;  /* 0x0000007800d47944 */ /* 0x001fea0003c00000 */
[----:B------:R-:W-:Y:S02]  /*61740*/  IMAD.MOV.U32 R24, RZ, RZ, R2 ;  /* 0x000000ffff187224 */ /* 0x000fe400078e0002 */
[----:B------:R-:W-:-:S07]  /*61750*/  IMAD.MOV.U32 R25, RZ, RZ, R3 ;  /* 0x000000ffff197224 */ /* 0x000fce00078e0003 */
.L_x_9851:
[----:B------:R-:W-:Y:S05]  /*61760*/  BSYNC.RECONVERGENT B3 ;  /* 0x0000000000037941 */ /* 0x000fea0003800200 */
.L_x_9850:
        /* <DEDUP_REMOVED lines=47> */
[----:B------:R-:W-:Y:S02]  /*61a60*/  IMAD.MOV.U32 R5, RZ, RZ, R23 ;  /* 0x000000ffff057224 */ /* 0x000fe400078e0017 */
[----:B------:R-:W-:Y:S02]  /*61a70*/  IMAD.MOV.U32 R2, RZ, RZ, -0x74eba897 ;  /* 0x8b145769ff027424 */ /* 0x000fe400078e00ff */
[----:B------:R-:W-:-:S07]  /*61a80*/  IMAD.MOV.U32 R3, RZ, RZ, 0x4005bf0a ;  /* 0x4005bf0aff037424 */ /* 0x000fce00078e00ff */
[----:B0-----:R-:W-:Y:S05]  /*61a90*/  CALL.REL.NOINC `($__internal_20_$__cuda_sm20_div_rn_f64_full) ;  /* 0x0000007400fc7944 */ /* 0x001fea0003c00000 */
.L_x_9853:
[----:B------:R-:W-:Y:S05]  /*61aa0*/  BSYNC.RECONVERGENT B3 ;  /* 0x0000000000037941 */ /* 0x000fea0003800200 */
.L_x_9852:
[----:B------:R-:W1:Y:S01]  /*61ab0*/  MUFU.RCP64H R5, R27 ;  /* 0x0000001b00057308 */ /* 0x000e620000001800 */
[----:B------:R-:W-:Y:S01]  /*61ac0*/  DADD R24, -RZ, |R24| ;  /* 0x00000000ff187229 */ /* 0x000fe20000000518 */
[----:B------:R-:W-:Y:S01]  /*61ad0*/  IMAD.MOV.U32 R4, RZ, RZ, 0x1 ;  /* 0x00000001ff047424 */ /* 0x000fe200078e00ff */
[----:B------:R-:W-:Y:S01]  /*61ae0*/  UMOV UR5, 0x7fefffff ;  /* 0x7fefffff00057882 */ /* 0x000fe20000000000 */
[----:B------:R-:W-:Y:S01]  /*61af0*/  UMOV UR4, 0xffffffff ;  /* 0xffffffff00047882 */ /* 0x000fe20000000000 */
[----:B------:R-:W-:Y:S01]  /*61b00*/  UMOV UR6, UR5 ;  /* 0x0000000500067c82 */ /* 0x000fe20008000000 */
[----:B0-----:R-:W-:Y:S01]  /*61b10*/  IMAD.MOV.U32 R42, RZ, RZ, 0x0 ;  /* 0x00000000ff2a7424 */ /* 0x001fe200078e00ff */
[----:B------:R-:W-:Y:S01]  /*61b20*/  BSSY.RECONVERGENT B0, `(.L_x_9854) ;  /* 0x000014c000007945 */ /* 0x000fe20003800200 */
[----:B------:R-:W-:Y:S01]  /*61b30*/  IMAD.MOV.U32 R43, RZ, RZ, 0x3fd80000 ;  /* 0x3fd80000ff2b7424 */ /* 0x000fe200078e00ff */
[----:B------:R-:W-:-:S15]  /*61b40*/  FSETP.GEU.AND P5, PT, |R37|, 6.5827683646048100446e-37, PT ;  /* 0x036000002500780b */ /* 0x000fde0003fae200 */
[----:B------:R-:W-:-:S15]  /*61b50*/  NOP ;  /* 0x0000000000007918 */ /* 0x000fde0000000000 */
[----:B------:R-:W-:-:S15]  /*61b60*/  NOP ;  /* 0x0000000000007918 */ /* 0x000fde0000000000 */
[----:B------:R-:W-:-:S11]  /*61b70*/  NOP ;  /* 0x0000000000007918 */ /* 0x000fd60000000000 */
[----:B------:R-:W0:Y:S02]  /*61b80*/  DADD R2, -RZ, |R2| ;  /* 0x00000000ff027229 */ /* 0x000e240000000502 */
[----:B0-----:R-:W-:-:S04]  /*61b90*/  ISETP.LT.U32.AND P0, PT, R2, R24, PT ;  /* 0x000000180200720c */ /* 0x001fc80003f01070 */
[----:B------:R-:W-:-:S15]  /*61ba0*/  ISETP.LT.U32.AND.EX P0, PT, R3, R25, PT, P0 ;  /* 0x000000190300720c */ /* 0x000fde0003f01100 */
[----:B------:R-:W-:-:S15]  /*61bb0*/  NOP ;  /* 0x0000000000007918 */ /* 0x000fde0000000000 */
[----:B------:R-:W-:-:S15]  /*61bc0*/  NOP ;  /* 0x0000000000007918 */ /* 0x000fde0000000000 */
[----:B------:R-:W-:-:S13]  /*61bd0*/  NOP ;  /* 0x0000000000007918 */ /* 0x000fda0000000000 */
        /* <DEDUP_REMOVED lines=13> */
[----:B------:R-:W-:Y:S02]  /*61cb0*/  ISETP.GT.U32.AND P0, PT, R24, R2, PT ;  /* 0x000000021800720c */ /* 0x000fe40003f04070 */
[----:B------:R-:W-:Y:S02]  /*61cc0*/  ISETP.GE.U32.AND P3, PT, R7, 0x7ff00000, PT ;  /* 0x7ff000000700780c */ /* 0x000fe40003f66070 */
        /* <DEDUP_REMOVED lines=305> */
.L_x_9855:
[----:B------:R-:W-:Y:S05]  /*62fe0*/  BSYNC.RECONVERGENT B0 ;  /* 0x0000000000007941 */ /* 0x000fea0003800200 */
.L_x_9854:
[----:B------:R-:W-:Y:S01]  /*62ff0*/  BSSY.RECONVERGENT B3, `(.L_x_9856) ;  /* 0x0000009000037945 */ /* 0x000fe20003800200 */
[----:B-1----:R1:W2:Y:S03]  /*63000*/  DADD R24, R12, 1 ;  /* 0x3ff000000c187429 */ /* 0x0022a60000000000 */
[----:B-12---:R-:W-:Y:S05]  /*63010*/  @P4 BRA P5, `(.L_x_9857) ;  /* 0x0000000000184947 */ /* 0x006fea0002800000 */
[----:B0-----:R-:W-:Y:S01]  /*63020*/  MOV R4, R36 ;  /* 0x0000002400047202 */ /* 0x001fe20000000f00 */
[----:B------:R-:W-:Y:S01]  /*63030*/  IMAD.MOV.U32 R5, RZ, RZ, R37 ;  /* 0x000000ffff057224 */ /* 0x000fe200078e0025 */
[----:B------:R-:W-:Y:S01]  /*63040*/  MOV R0, 0x63080 ;  /* 0x0006308000007802 */ /* 0x000fe20000000f00 */
[----:B------:R-:W-:Y:S02]  /*63050*/  IMAD.MOV.U32 R2, RZ, RZ, R26 ;  /* 0x000000ffff027224 */ /* 0x000fe400078e001a */
[----:B------:R-:W-:-:S07]  /*63060*/  IMAD.MOV.U32 R3, RZ, RZ, R27 ;  /* 0x000000ffff037224 */ /* 0x000fce00078e001b */
[----:B------:R-:W-:Y:S05]  /*63070*/  CALL.REL.NOINC `($__internal_20_$__cuda_sm20_div_rn_f64_full) ;  /* 0x0000006000847944 */ /* 0x000fea0003c00000 */
.L_x_9857:
[----:B------:R-:W-:Y:S05]  /*63080*/  BSYNC.RECONVERGENT B3 ;  /* 0x0000000000037941 */ /* 0x000fea0003800200 */
.L_x_9856:
        /* <DEDUP_REMOVED lines=172> */
.L_x_9821:
[----:B------:R-:W-:Y:S05]  /*63b50*/  BSYNC.RECONVERGENT B2 ;  /* 0x0000000000027941 */ /* 0x000fea0003800200 */
.L_x_9810:
[----:B------:R-:W-:Y:S01]  /*63b60*/  UMOV UR4, 0xfefa39ef ;  /* 0xfefa39ef00047882 */ /* 0x000fe20000000000 */
[----:B------:R-:W-:Y:S01]  /*63b70*/  UMOV UR5, 0x3fe62e42 ;  /* 0x3fe62e4200057882 */ /* 0x000fe20000000000 */
[----:B------:R-:W-:Y:S01]  /*63b80*/  LOP3.LUT R27, R3, 0x80000000, R23, 0xb8, !PT ;  /* 0x80000000031b7812 */ /* 0x000fe200078eb817 */
[----:B-1----:R-:W1:Y:S01]  /*63b90*/  DADD R24, R24, UR4 ;  /* 0x0000000418187e29 */ /* 0x002e620008000000 */
[----:B------:R-:W-:Y:S01]  /*63ba0*/  IMAD.MOV.U32 R26, RZ, RZ, R2 ;  /* 0x000000ffff1a7224 */ /* 0x000fe200078e0002 */
[----:B-1----:R-:W-:-:S07]  /*63bb0*/  LOP3.LUT R25, R25, 0x80000000, R21, 0xb8, !PT ;  /* 0x8000000019197812 */ /* 0x002fce00078eb815 */
.L_x_9735:
[----:B------:R-:W-:Y:S05]  /*63bc0*/  BSYNC.RECONVERGENT B1 ;  /* 0x0000000000017941 */ /* 0x000fea0003800200 */
.L_x_9734:
[----:B------:R-:W1:Y:S01]  /*63bd0*/  LDC.U8 R22, c[0x0][0x3a4] ;  /* 0x0000e900ff167b82 */ /* 0x000e620000000000 */
[----:B------:R-:W-:Y:S01]  /*63be0*/  ISETP.GE.AND P0, PT, R38, R56, PT ;  /* 0x000000382600720c */ /* 0x000fe20003f06270 */
[----:B------:R-:W-:Y:S04]  /*63bf0*/  BSSY.RECONVERGENT B7, `(.L_x_9858) ;  /* 0x0000416000077945 */ /* 0x000fe80003800200 */
[----:B------:R-:W-:Y:S08]  /*63c00*/  BSSY.RELIABLE B6, `(.L_x_9859) ;  /* 0x00002c2000067945 */ /* 0x000ff00003800100 */
[----:B------:R-:W-:Y:S05]  /*63c10*/  @P0 BRA `(.L_x_9860) ;  /* 0x0000002800f40947 */ /* 0x000fea0003800000 */
[----:B------:R-:W2:Y:S01]  /*63c20*/  LDCU UR4, c[0x0][0x3a8] ;  /* 0x00007500ff0477ac */ /* 0x000ea20008000800 */
[----:B------:R-:W3:Y:S01]  /*63c30*/  LDC.64 R2, c[0x0][0x388] ;  /* 0x0000e200ff027b82 */ /* 0x000ee20000000a00 */
[----:B------:R-:W-:Y:S01]  /*63c40*/  IMAD R0, R57, 0x200, R38 ;  /* 0x0000020039007824 */ /* 0x000fe200078e0226 */
[----:B-1----:R-:W-:-:S03]  /*63c50*/  PRMT R4, R22, 0x9910, RZ ;  /* 0x0000991016047816 */ /* 0x002fc600000000ff */
[----:B--2---:R-:W-:Y:S02]  /*63c60*/  IMAD R5, R0, UR4, RZ ;  /* 0x0000000400057c24 */ /* 0x004fe4000f8e02ff */
        /* <DEDUP_REMOVED lines=13> */
[----:B------:R-:W1:Y:S01]  /*63d40*/  F2I.F64.TRUNC R9, R8 ;  /* 0x0000000800097311 */ /* 0x000e62000030d100 */
[----:B------:R-:W-:Y:S01]  /*63d50*/  IMAD.MOV.U32 R38, RZ, RZ, R39 ;  /* 0x000000ffff267224 */ /* 0x000fe200078e0027 */
[----:B-1----:R1:W-:Y:S01]  /*63d60*/  STG.E.U8 desc[UR36][R2.64], R9 ;  /* 0x0000000902007986 */ /* 0x0023e2000c101124 */
[----:B------:R-:W-:Y:S05]  /*63d70*/  BRA `(.L_x_9866) ;  /* 0x0000001400487947 */ /* 0x000fea0003800000 */
.L_x_9864:
[----:B------:R-:W1:Y:S01]  /*63d80*/  F2I.S64.F64.TRUNC R8, R8 ;  /* 0x0000000800087311 */ /* 0x000e62000030d900 */
[----:B------:R-:W-:Y:S01]  /*63d90*/  MOV R38, R39 ;  /* 0x0000002700267202 */ /* 0x000fe20000000f00 */
[----:B-1----:R-:W-:-:S05]  /*63da0*/  IMAD.MOV.U32 R5, RZ, RZ, R8 ;  /* 0x000000ffff057224 */ /* 0x002fca00078e0008 */
[----:B------:R1:W-:Y:S01]  /*63db0*/  STG.E.U8 desc[UR36][R2.64], R5 ;  /* 0x0000000502007986 */ /* 0x0003e2000c101124 */
[----:B------:R-:W-:Y:S05]  /*63dc0*/  BRA `(.L_x_9866) ;  /* 0x0000001400347947 */ /* 0x000fea0003800000 */
.L_x_9863:
[----:B------:R-:W-:-:S13]  /*63dd0*/  ISETP.NE.AND P0, PT, R0, 0x2, PT ;  /* 0x000000020000780c */ /* 0x000fda0003f05270 */
[----:B------:R-:W-:Y:S05]  /*63de0*/  @!P0 BRA `(.L_x_9867) ;  /* 0x0000000000308947 */ /* 0x000fea0003800000 */
[----:B------:R-:W-:-:S13]  /*63df0*/  ISETP.NE.AND P0, PT, R0, 0x3, PT ;  /* 0x000000030000780c */ /* 0x000fda0003f05270 */
[----:B------:R-:W-:Y:S05]  /*63e00*/  @!P0 BRA `(.L_x_9868) ;  /* 0x0000000000188947 */ /* 0x000fea0003800000 */
[----:B------:R-:W-:-:S13]  /*63e10*/  ISETP.NE.AND P0, PT, R0, 0x4, PT ;  /* 0x000000040000780c */ /* 0x000fda0003f05270 */
[----:B------:R-:W-:Y:S05]  /*63e20*/  @P0 BRA `(.L_x_9865) ;  /* 0x0000001000540947 */ /* 0x000fea0003800000 */
[----:B------:R-:W1:Y:S01]  /*63e30*/  F2I.S64.F64.TRUNC R8, R8 ;  /* 0x0000000800087311 */ /* 0x000e62000030d900 */
[----:B------:R-:W-:Y:S01]  /*63e40*/  IMAD.MOV.U32 R38, RZ, RZ, R39 ;  /* 0x000000ffff267224 */ /* 0x000fe200078e0027 */
[----:B-1----:R1:W-:Y:S01]  /*63e50*/  STG.E.64 desc[UR36][R2.64], R8 ;  /* 0x0000000802007986 */ /* 0x0023e2000c101b24 */
[----:B------:R-:W-:Y:S05]  /*63e60*/  BRA `(.L_x_9866) ;  /* 0x00000014000c7947 */ /* 0x000fea0003800000 */
.L_x_9868:
[----:B------:R-:W1:Y:S01]  /*63e70*/  F2I.F64.TRUNC R9, R8 ;  /* 0x0000000800097311 */ /* 0x000e62000030d100 */
[----:B------:R-:W-:Y:S01]  /*63e80*/  IMAD.MOV.U32 R38, RZ, RZ, R39 ;  /* 0x000000ffff267224 */ /* 0x000fe200078e0027 */
[----:B-1----:R1:W-:Y:S01]  /*63e90*/  STG.E desc[UR36][R2.64], R9 ;  /* 0x0000000902007986 */ /* 0x0023e2000c101924 */
[----:B------:R-:W-:Y:S05]  /*63ea0*/  BRA `(.L_x_9866) ;  /* 0x0000001000fc7947 */ /* 0x000fea0003800000 */
.L_x_9867:
[----:B------:R-:W1:Y:S01]  /*63eb0*/  F2I.F64.TRUNC R9, R8 ;  /* 0x0000000800097311 */ /* 0x000e62000030d100 */
[----:B------:R-:W-:Y:S01]  /*63ec0*/  IMAD.MOV.U32 R38, RZ, RZ, R39 ;  /* 0x000000ffff267224 */ /* 0x000fe200078e0027 */
[----:B-1----:R1:W-:Y:S01]  /*63ed0*/  STG.E.U16 desc[UR36][R2.64], R9 ;  /* 0x0000000902007986 */ /* 0x0023e2000c101524 */
[----:B------:R-:W-:Y:S05]  /*63ee0*/  BRA `(.L_x_9866) ;  /* 0x0000001000ec7947 */ /* 0x000fea0003800000 */
.L_x_9862:
        /* <DEDUP_REMOVED lines=14> */
[----:B------:R-:W-:Y:S02]  /*63fd0*/  IMAD.MOV.U32 R38, RZ, RZ, R39 ;  /* 0x000000ffff267224 */ /* 0x000fe400078e0027 */
[----:B-1----:R-:W-:-:S05]  /*63fe0*/  @!P0 FMUL R5, R5, 1.175494350822287508e-38 ;  /* 0x0080000005058820 */ /* 0x002fca0000400000 */
[----:B------:R1:W-:Y:S01]  /*63ff0*/  STG.E desc[UR36][R2.64], R5 ;  /* 0x0000000502007986 */ /* 0x0003e2000c101924 */
[----:B------:R-:W-:Y:S05]  /*64000*/  BRA `(.L_x_9866) ;  /* 0x0000001000a47947 */ /* 0x000fea0003800000 */
.L_x_9870:
        /* <DEDUP_REMOVED lines=10> */
[----:B------:R-:W-:-:S05]  /*640b0*/  F2FP.F16.F32.PACK_AB R0, RZ, R0 ;  /* 0x00000000ff00723e */ /* 0x000fca00000000ff */
[----:B------:R1:W-:Y:S01]  /*640c0*/  STG.E.U16 desc[UR36][R2.64], R0 ;  /* 0x0000000002007986 */ /* 0x0003e2000c101524 */
[----:B------:R-:W-:Y:S05]  /*640d0*/  BRA `(.L_x_9866) ;  /* 0x0000001000707947 */ /* 0x000fea0003800000 */
.L_x_9869:
        /* <DEDUP_REMOVED lines=15> */
[----:B-1----:R-:W-:-:S15]  /*641d0*/  @!P1 FMUL R4, R4, 1.175494350822287508e-38 ;  /* 0x0080000004049820 */ /* 0x002fde0000400000 */
[----:B------:R-:W-:-:S15]  /*641e0*/  NOP ;  /* 0x0000000000007918 */ /* 0x000fde0000000000 */
[----:B------:R-:W-:-:S15]  /*641f0*/  NOP ;  /* 0x0000000000007918 */ /* 0x000fde0000000000 */
[----:B------:R-:W-:-:S15]  /*64200*/  NOP ;  /* 0x0000000000007918 */ /* 0x000fde0000000000 */
[----:B------:R-:W-:-:S01]  /*64210*/  NOP ;  /* 0x0000000000007918 */ /* 0x000fc20000000000 */
        /* <DEDUP_REMOVED lines=9> */
.L_x_9872:
        /* <DEDUP_REMOVED lines=24> */
.L_x_9871:
[----:B------:R1:W-:Y:S01]  /*64430*/  STG.E.64 desc[UR36][R2.64], R8 ;  /* 0x0000000802007986 */ /* 0x0003e2000c101b24 */
[----:B------:R-:W-:Y:S01]  /*64440*/  IMAD.MOV.U32 R38, RZ, RZ, R39 ;  /* 0x000000ffff267224 */ /* 0x000fe200078e0027 */
[----:B------:R-:W-:Y:S06]  /*64450*/  BRA `(.L_x_9866) ;  /* 0x0000000c00907947 */ /* 0x000fec0003800000 */
.L_x_9861:
        /* <DEDUP_REMOVED lines=8> */
[----:B------:R-:W1:Y:S01]  /*644e0*/  DSETP.NEU.AND P0, PT, R10, RZ, PT ;  /* 0x000000ff0a00722a */ /* 0x000e620003f0d000 */
[----:B------:R-:W-:-:S15]  /*644f0*/  IMAD.MOV.U32 R38, RZ, RZ, R39 ;  /* 0x000000ffff267224 */ /* 0x000fde00078e0027 */
[----:B------:R-:W-:-:S15]  /*64500*/  NOP ;  /* 0x0000000000007918 */ /* 0x000fde0000000000 */
[----:B------:R-:W-:-:S15]  /*64510*/  NOP ;  /* 0x0000000000007918 */ /* 0x000fde0000000000 */
[----:B------:R-:W-:-:S15]  /*64520*/  NOP ;  /* 0x0000000000007918 */ /* 0x000fde0000000000 */
[----:B------:R-:W-:-:S03]  /*64530*/  NOP ;  /* 0x0000000000007918 */ /* 0x000fc60000000000 */
[----:B-1----:R-:W1:Y:S02]  /*64540*/  DSETP.NEU.OR P0, PT, R8, RZ, P0 ;  /* 0x000000ff0800722a */ /* 0x002e64000070d400 */
[----:B-1----:R-:W-:-:S05]  /*64550*/  SEL R5, RZ, 0x1, !P0 ;  /* 0x00000001ff057807 */ /* 0x002fca0004000000 */
[----:B------:R1:W-:Y:S01]  /*64560*/  STG.E.U8 desc[UR36][R2.64], R5 ;  /* 0x0000000502007986 */ /* 0x0003e2000c101124 */
[----:B------:R-:W-:Y:S05]  /*64570*/  BRA `(.L_x_9866) ;  /* 0x0000000c00487947 */ /* 0x000fea0003800000 */
.L_x_9875:
[----:B------:R4:W-:Y:S01]  /*64580*/  STG.E.128 desc[UR36][R2.64], R8 ;  /* 0x0000000802007986 */ /* 0x0009e2000c101d24 */
[----:B------:R-:W-:Y:S01]  /*64590*/  IMAD.MOV.U32 R38, RZ, RZ, R39 ;  /* 0x000000ffff267224 */ /* 0x000fe200078e0027 */
[----:B------:R-:W-:Y:S06]  /*645a0*/  BRA `(.L_x_9866) ;  /* 0x0000000c003c7947 */ /* 0x000fec0003800000 */
.L_x_9874:
        /* <DEDUP_REMOVED lines=27> */
.L_x_9879:
[----:B------:R-:W-:Y:S05]  /*64760*/  BSYNC.RECONVERGENT B0 ;  /* 0x0000000000007941 */ /* 0x000fea0003800200 */
.L_x_9878:
[----:B------:R-:W-:Y:S02]  /*64770*/  LOP3.LUT R5, R0, 0x80, R5, 0xf8, !PT ;  /* 0x0000008000057812 */ /* 0x000fe400078ef805 */
[----:B------:R-:W-:-:S03]  /*64780*/  MOV R38, R39 ;  /* 0x0000002700267202 */ /* 0x000fc60000000f00 */
[----:B------:R1:W-:Y:S01]  /*64790*/  STG.E.U8 desc[UR36][R2.64], R5 ;  /* 0x0000000502007986 */ /* 0x0003e2000c101124 */
[----:B------:R-:W-:Y:S05]  /*647a0*/  BRA `(.L_x_9866) ;  /* 0x0000000800bc7947 */ /* 0x000fea0003800000 */
.L_x_9877:
        /* <DEDUP_REMOVED lines=23> */
.L_x_9881:
[----:B------:R-:W-:Y:S05]  /*64920*/  BSYNC.RECONVERGENT B0 ;  /* 0x0000000000007941 */ /* 0x000fea0003800200 */
.L_x_9880:
[----:B------:R-:W-:Y:S01]  /*64930*/  LOP3.LUT R5, R0, 0x80, R5, 0xf8, !PT ;  /* 0x0000008000057812 */ /* 0x000fe200078ef805 */
[----:B------:R-:W-:-:S04]  /*64940*/  IMAD.MOV.U32 R38, RZ, RZ, R39 ;  /* 0x000000ffff267224 */ /* 0x000fc800078e0027 */
[----:B------:R2:W-:Y:S01]  /*64950*/  STG.E.U8 desc[UR36][R2.64], R5 ;  /* 0x0000000502007986 */ /* 0x0005e2000c101124 */
[----:B------:R-:W-:Y:S05]  /*64960*/  BRA `(.L_x_9866) ;  /* 0x00000008004c7947 */ /* 0x000fea0003800000 */
.L_x_9876:
        /* <DEDUP_REMOVED lines=10> */
[----:B------:R-:W-:-:S05]  /*64a10*/  F2FP.BF16.F32.PACK_AB R0, RZ, R0 ;  /* 0x00000000ff00723e */ /* 0x000fca00000010ff */
[----:B------:R3:W-:Y:S01]  /*64a20*/  STG.E.U16 desc[UR36][R2.64], R0 ;  /* 0x0000000002007986 */ /* 0x0007e2000c101524 */
[----:B------:R-:W-:Y:S05]  /*64a30*/  BRA `(.L_x_9866) ;  /* 0x0000000800187947 */ /* 0x000fea0003800000 */
.L_x_9873:
        /* <DEDUP_REMOVED lines=8> */
[----:B------:R-:W1:Y:S01]  /*64ac0*/  F2I.U32.F64.TRUNC R9, R8 ;  /* 0x0000000800097311 */ /* 0x000e62000030d000 */
[----:B------:R-:W-:Y:S01]  /*64ad0*/  IMAD.MOV.U32 R38, RZ, RZ, R39 ;  /* 0x000000ffff267224 */ /* 0x000fe200078e0027 */
[----:B-1----:R1:W-:Y:S01]  /*64ae0*/  STG.E.U16 desc[UR36][R2.64], R9 ;  /* 0x0000000902007986 */ /* 0x0023e2000c101524 */
[----:B------:R-:W-:Y:S05]  /*64af0*/  BRA `(.L_x_9866) ;  /* 0x0000000400e87947 */ /* 0x000fea0003800000 */
.L_x_9884:
        /* <DEDUP_REMOVED lines=21> */
.L_x_9887:
[----:B------:R-:W-:-:S04]  /*64c50*/  SHF.R.U32.HI R0, RZ, 0x14, R5 ;  /* 0x00000014ff007819 */ /* 0x000fc80000011605 */
[----:B------:R-:W-:-:S04]  /*64c60*/  LOP3.LUT R0, R0, 0x1, RZ, 0xc0, !PT ;  /* 0x0000000100007812 */ /* 0x000fc800078ec0ff */
[----:B------:R-:W-:-:S04]  /*64c70*/  IADD3 R0, PT, PT, R5, 0x487ffff, R0 ;  /* 0x0487ffff05007810 */ /* 0x000fc80007ffe000 */
[----:B------:R-:W-:-:S04]  /*64c80*/  SHF.R.U32.HI R0, RZ, 0x14, R0 ;  /* 0x00000014ff007819 */ /* 0x000fc80000011600 */
[----:B------:R-:W-:-:S07]  /*64c90*/  LOP3.LUT R4, R0, 0xff, RZ, 0xc0, !PT ;  /* 0x000000ff00047812 */ /* 0x000fce00078ec0ff */
.L_x_9888:
[----:B------:R-:W-:-:S04]  /*64ca0*/  SHF.R.U32.HI R5, RZ, 0x18, R5 ;  /* 0x00000018ff057819 */ /* 0x000fc80000011605 */
[----:B------:R-:W-:-:S04]  /*64cb0*/  LOP3.LUT R4, R4, 0x80, R5, 0xf8, !PT ;  /* 0x0000008004047812 */ /* 0x000fc800078ef805 */
[----:B------:R-:W-:-:S07]  /*64cc0*/  PRMT R0, R4, 0x7610, R0 ;  /* 0x0000761004007816 */ /* 0x000fce0000000000 */
.L_x_9886:
[----:B------:R-:W-:Y:S05]  /*64cd0*/  BSYNC.RECONVERGENT B0 ;  /* 0x0000000000007941 */ /* 0x000fea0003800200 */
.L_x_9885:
[----:B------:R1:W-:Y:S01]  /*64ce0*/  STG.E.U8 desc[UR36][R2.64], R0 ;  /* 0x0000000002007986 */ /* 0x0003e2000c101124 */
[----:B------:R-:W-:Y:S01]  /*64cf0*/  IMAD.MOV.U32 R38, RZ, RZ, R39 ;  /* 0x000000ffff267224 */ /* 0x000fe200078e0027 */
[----:B------:R-:W-:Y:S06]  /*64d00*/  BRA `(.L_x_9866) ;  /* 0x0000000400647947 */ /* 0x000fec0003800000 */
.L_x_9883:
        /* <DEDUP_REMOVED lines=21> */
.L_x_9891:
[----:B------:R-:W-:-:S04]  /*64e60*/  SHF.R.U32.HI R0, RZ, 0x15, R5 ;  /* 0x00000015ff007819 */ /* 0x000fc80000011605 */
[----:B------:R-:W-:-:S04]  /*64e70*/  LOP3.LUT R0, R0, 0x1, RZ, 0xc0, !PT ;  /* 0x0000000100007812 */ /* 0x000fc800078ec0ff */
[----:B------:R-:W-:-:S04]  /*64e80*/  IADD3 R0, PT, PT, R5, 0x88fffff, R0 ;  /* 0x088fffff05007810 */ /* 0x000fc80007ffe000 */
[----:B------:R-:W-:-:S04]  /*64e90*/  SHF.R.U32.HI R0, RZ, 0x15, R0 ;  /* 0x00000015ff007819 */ /* 0x000fc80000011600 */
[----:B------:R-:W-:-:S07]  /*64ea0*/  LOP3.LUT R4, R0, 0xff, RZ, 0xc0, !PT ;  /* 0x000000ff00047812 */ /* 0x000fce00078ec0ff */
.L_x_9892:
[----:B------:R-:W-:-:S04]  /*64eb0*/  SHF.R.U32.HI R5, RZ, 0x18, R5 ;  /* 0x00000018ff057819 */ /* 0x000fc80000011605 */
[----:B------:R-:W-:-:S04]  /*64ec0*/  LOP3.LUT R4, R4, 0x80, R5, 0xf8, !PT ;  /* 0x0000008004047812 */ /* 0x000fc800078ef805 */
[----:B------:R-:W-:-:S07]  /*64ed0*/  PRMT R0, R4, 0x7610, R0 ;  /* 0x0000761004007816 */ /* 0x000fce0000000000 */
.L_x_9890:
[----:B------:R-:W-:Y:S05]  /*64ee0*/  BSYNC.RECONVERGENT B0 ;  /* 0x0000000000007941 */ /* 0x000fea0003800200 */
.L_x_9889:
[----:B------:R1:W-:Y:S01]  /*64ef0*/  STG.E.U8 desc[UR36][R2.64], R0 ;  /* 0x0000000002007986 */ /* 0x0003e2000c101124 */
[----:B------:R-:W-:Y:S01]  /*64f00*/  IMAD.MOV.U32 R38, RZ, RZ, R39 ;  /* 0x000000ffff267224 */ /* 0x000fe200078e0027 */
[----:B------:R-:W-:Y:S06]  /*64f10*/  BRA `(.L_x_9866) ;  /* 0x0000000000e07947 */ /* 0x000fec0003800000 */
.L_x_9882:
[----:B------:R-:W-:-:S13]  /*64f20*/  ISETP.NE.AND P0, PT, R0, 0x1c, PT ;  /* 0x0000001c0000780c */ /* 0x000fda0003f05270 */
[----:B------:R-:W-:Y:S05]  /*64f30*/  @!P0 BRA `(.L_x_9893) ;  /* 0x0000000000cc8947 */ /* 0x000fea0003800000 */
[----:B------:R-:W-:-:S13]  /*64f40*/  ISETP.NE.AND P0, PT, R0, 0x1d, PT ;  /* 0x0000001d0000780c */ /* 0x000fda0003f05270 */
[----:B------:R-:W-:Y:S05]  /*64f50*/  @!P0 BRA `(.L_x_9894) ;  /* 0x0000000000b48947 */ /* 0x000fea0003800000 */
[----:B------:R-:W-:-:S13]  /*64f60*/  ISETP.NE.AND P0, PT, R0, 0x2c, PT ;  /* 0x0000002c0000780c */ /* 0x000fda0003f05270 */
[----:B------:R-:W-:Y:S05]  /*64f70*/  @!P0 BRA `(.L_x_9895) ;  /* 0x0000000000488947 */ /* 0x000fea0003800000 */
.L_x_9865:
        /* <DEDUP_REMOVED lines=10> */
[----:B----4-:R-:W-:Y:S01]  /*65020*/  IMAD.U32 R6, RZ, RZ, UR8 ;  /* 0x00000008ff067e24 */ /* 0x010fe2000f8e00ff */
[----:B------:R-:W-:Y:S01]  /*65030*/  MOV R7, UR9 ;  /* 0x0000000900077c02 */ /* 0x000fe20008000f00 */
[----:B-----5:R-:W-:Y:S02]  /*65040*/  IMAD.U32 R10, RZ, RZ, UR4 ;  /* 0x00000004ff0a7e24 */ /* 0x020fe4000f8e00ff */
[----:B--2---:R-:W-:-:S07]  /*65050*/  IMAD.U32 R11, RZ, RZ, UR5 ;  /* 0x00000005ff0b7e24 */ /* 0x004fce000f8e00ff */
[----:B------:R-:W-:-:S07]  /*65060*/  LEPC R20, `(.L_x_9896) ;  /* 0x000000001014794e */ /* 0x000fce0000000000 */
[----:B0--3--:R-:W-:Y:S05]  /*65070*/  CALL.ABS.NOINC R2 ;  /* 0x0000000002007343 */ /* 0x009fea0003c00000 */
.L_x_9896:
[----:B------:R-:W-:Y:S01]  /*65080*/  IMAD.MOV.U32 R38, RZ, RZ, R39 ;  /* 0x000000ffff267224 */ /* 0x000fe200078e0027 */
[----:B------:R-:W-:Y:S06]  /*65090*/  BRA `(.L_x_9866) ;  /* 0x0000000000807947 */ /* 0x000fec0003800000 */
.L_x_9895:
        /* <DEDUP_REMOVED lines=25> */
.L_x_9894:
[----:B------:R-:W1:Y:S01]  /*65230*/  F2I.U64.F64.TRUNC R8, R8 ;  /* 0x0000000800087311 */ /* 0x000e62000030d800 */
[----:B------:R-:W-:Y:S01]  /*65240*/  MOV R38, R39 ;  /* 0x0000002700267202 */ /* 0x000fe20000000f00 */
[----:B-1----:R1:W-:Y:S01]  /*65250*/  STG.E.64 desc[UR36][R2.64], R8 ;  /* 0x0000000802007986 */ /* 0x0023e2000c101b24 */
[----:B------:R-:W-:Y:S05]  /*65260*/  BRA `(.L_x_9866) ;  /* 0x00000000000c7947 */ /* 0x000fea0003800000 */
.L_x_9893:
[----:B------:R-:W1:Y:S01]  /*65270*/  F2I.U32.F64.TRUNC R9, R8 ;  /* 0x0000000800097311 */ /* 0x000e62000030d000 */
[----:B------:R-:W-:Y:S01]  /*65280*/  IMAD.MOV.U32 R38, RZ, RZ, R39 ;  /* 0x000000ffff267224 */ /* 0x000fe200078e0027 */
[----:B-1----:R1:W-:Y:S06]  /*65290*/  STG.E desc[UR36][R2.64], R9 ;  /* 0x0000000902007986 */ /* 0x0023ec000c101924 */
.L_x_9866:
[----:B------:R-:W-:-:S13]  /*652a0*/  ISETP.GE.AND P0, PT, R38, R56, PT ;  /* 0x000000382600720c */ /* 0x000fda0003f06270 */
[----:B------:R-:W-:Y:S05]  /*652b0*/  @P0 BREAK.RELIABLE B6 ;  /* 0x0000000000060942 */ /* 0x000fea0003800100 */
[----:B------:R-:W-:Y:S05]  /*652c0*/  @P0 BRA `(.L_x_9897) ;  /* 0x0000002800a00947 */ /* 0x000fea0003800000 */
[----:B------:R-:W5:Y:S01]  /*652d0*/  LDCU UR4, c[0x0][0x3a8] ;  /* 0x00007500ff0477ac */ /* 0x000f620008000800 */
[----:B-1234-:R-:W1:Y:S01]  /*652e0*/  LDC.64 R2, c[0x0][0x388] ;  /* 0x0000e200ff027b82 */ /* 0x01ee620000000a00 */
[----:B------:R-:W-:Y:S01]  /*652f0*/  IMAD R0, R57, 0x200, R38 ;  /* 0x0000020039007824 */ /* 0x000fe200078e0226 */
[----:B------:R-:W-:-:S03]  /*65300*/  PRMT R4, R22, 0x9910, RZ ;  /* 0x0000991016047816 */ /* 0x000fc600000000ff */
[----:B-----5:R-:W-:Y:S02]  /*65310*/  IMAD R5, R0, UR4, RZ ;  /* 0x0000000400057c24 */ /* 0x020fe4000f8e02ff */
        /* <DEDUP_REMOVED lines=13> */
[----:B------:R-:W1:Y:S02]  /*653f0*/  F2I.F64.TRUNC R29, R28 ;  /* 0x0000001c001d7311 */ /* 0x000e64000030d100 */
[----:B-1----:R1:W-:Y:S01]  /*65400*/  STG.E.U8 desc[UR36][R2.64], R29 ;  /* 0x0000001d02007986 */ /* 0x0023e2000c101124 */
[----:B------:R-:W-:Y:S05]  /*65410*/  BRA `(.L_x_9903) ;  /* 0x0000001000f07947 */ /* 0x000fea0003800000 */
.L_x_9901:
[----:B------:R-:W1:Y:S02]  /*65420*/  F2I.S64.F64.TRUNC R28, R28 ;  /* 0x0000001c001c7311 */ /* 0x000e64000030d900 */
[----:B-1----:R-:W-:-:S05]  /*65430*/  IMAD.MOV.U32 R5, RZ, RZ, R28 ;  /* 0x000000ffff057224 */ /* 0x002fca00078e001c */
[----:B------:R1:W-:Y:S01]  /*65440*/  STG.E.U8 desc[UR36][R2.64], R5 ;  /* 0x0000000502007986 */ /* 0x0003e2000c101124 */
[----:B------:R-:W-:Y:S05]  /*65450*/  BRA `(.L_x_9903) ;  /* 0x0000001000e07947 */ /* 0x000fea0003800000 */
.L_x_9900:
[----:B------:R-:W-:-:S13]  /*65460*/  ISETP.NE.AND P0, PT, R0, 0x2, PT ;  /* 0x000000020000780c */ /* 0x000fda0003f05270 */
[----:B------:R-:W-:Y:S05]  /*65470*/  @!P0 BRA `(.L_x_9904) ;  /* 0x0000000000288947 */ /* 0x000fea0003800000 */
[----:B------:R-:W-:-:S13]  /*65480*/  ISETP.NE.AND P0, PT, R0, 0x3, PT ;  /* 0x000000030000780c */ /* 0x000fda0003f05270 */
[----:B------:R-:W-:Y:S05]  /*65490*/  @!P0 BRA `(.L_x_9905) ;  /* 0x0000000000148947 */ /* 0x000fea0003800000 */
[----:B------:R-:W-:-:S13]  /*654a0*/  ISETP.NE.AND P0, PT, R0, 0x4, PT ;  /* 0x000000040000780c */ /* 0x000fda0003f05270 */
[----:B------:R-:W-:Y:S05]  /*654b0*/  @P0 BRA `(.L_x_9902) ;  /* 0x0000000c00840947 */ /* 0x000fea0003800000 */
[----:B------:R-:W1:Y:S02]  /*654c0*/  F2I.S64.F64.TRUNC R28, R28 ;  /* 0x0000001c001c7311 */ /* 0x000e64000030d900 */
[----:B-1----:R1:W-:Y:S01]  /*654d0*/  STG.E.64 desc[UR36][R2.64], R28 ;  /* 0x0000001c02007986 */ /* 0x0023e2000c101b24 */
[----:B------:R-:W-:Y:S05]  /*654e0*/  BRA `(.L_x_9903) ;  /* 0x0000001000bc7947 */ /* 0x000fea0003800000 */
.L_x_9905:
[----:B------:R-:W1:Y:S02]  /*654f0*/  F2I.F64.TRUNC R29, R28 ;  /* 0x0000001c001d7311 */ /* 0x000e64000030d100 */
[----:B-1----:R1:W-:Y:S01]  /*65500*/  STG.E desc[UR36][R2.64], R29 ;  /* 0x0000001d02007986 */ /* 0x0023e2000c101924 */
[----:B------:R-:W-:Y:S05]  /*65510*/  BRA `(.L_x_9903) ;  /* 0x0000001000b07947 */ /* 0x000fea0003800000 */
.L_x_9904:
[----:B------:R-:W1:Y:S02]  /*65520*/  F2I.F64.TRUNC R29, R28 ;  /* 0x0000001c001d7311 */ /* 0x000e64000030d100 */
[----:B-1----:R1:W-:Y:S01]  /*65530*/  STG.E.U16 desc[UR36][R2.64], R29 ;  /* 0x0000001d02007986 */ /* 0x0023e2000c101524 */
[----:B------:R-:W-:Y:S05]  /*65540*/  BRA `(.L_x_9903) ;  /* 0x0000001000a47947 */ /* 0x000fea0003800000 */
.L_x_9899:
        /* <DEDUP_REMOVED lines=17> */
.L_x_9907:
        /* <DEDUP_REMOVED lines=12> */
.L_x_9906:
        /* <DEDUP_REMOVED lines=28> */
.L_x_9909:
        /* <DEDUP_REMOVED lines=23> */
.L_x_9908:
[----:B------:R1:W-:Y:S01]  /*65a50*/  STG.E.64 desc[UR36][R2.64], R28 ;  /* 0x0000001c02007986 */ /* 0x0003e2000c101b24 */
[----:B------:R-:W-:Y:S05]  /*65a60*/  BRA `(.L_x_9903) ;  /* 0x0000000c005c7947 */ /* 0x000fea0003800000 */
.L_x_9898:
        /* <DEDUP_REMOVED lines=10> */
[----:B------:R-:W1:Y:S02]  /*65b10*/  F2I.U32.F64.TRUNC R29, R28 ;  /* 0x0000001c001d7311 */ /* 0x000e64000030d000 */
[----:B-1----:R1:W-:Y:S01]  /*65b20*/  STG.E.U16 desc[UR36][R2.64], R29 ;  /* 0x0000001d02007986 */ /* 0x0023e2000c101524 */
[----:B------:R-:W-:Y:S05]  /*65b30*/  BRA `(.L_x_9903) ;  /* 0x0000000c00287947 */ /* 0x000fea0003800000 */
.L_x_9913:
        /* <DEDUP_REMOVED lines=26> */
.L_x_9916:
[----:B------:R-:W-:-:S04]  /*65ce0*/  SHF.R.U32.HI R5, RZ, 0x18, R5 ;  /* 0x00000018ff057819 */ /* 0x000fc80000011605 */
[----:B------:R-:W-:-:S07]  /*65cf0*/  LOP3.LUT R0, R0, 0x80, R5, 0xf8, !PT ;  /* 0x0000008000007812 */ /* 0x000fce00078ef805 */
.L_x_9915:
[----:B------:R-:W-:Y:S05]  /*65d00*/  BSYNC.RECONVERGENT B0 ;  /* 0x0000000000007941 */ /* 0x000fea0003800200 */
.L_x_9914:
[----:B------:R1:W-:Y:S01]  /*65d10*/  STG.E.U8 desc[UR36][R2.64], R0 ;  /* 0x0000000002007986 */ /* 0x0003e2000c101124 */
[----:B------:R-:W-:Y:S05]  /*65d20*/  BRA `(.L_x_9903) ;  /* 0x0000000800ac7947 */ /* 0x000fea0003800000 */
.L_x_9912:
        /* <DEDUP_REMOVED lines=26> */
.L_x_9919:
[----:B------:R-:W-:-:S04]  /*65ed0*/  SHF.R.U32.HI R5, RZ, 0x18, R5 ;  /* 0x00000018ff057819 */ /* 0x000fc80000011605 */
[----:B------:R-:W-:-:S07]  /*65ee0*/  LOP3.LUT R0, R0, 0x80, R5, 0xf8, !PT ;  /* 0x0000008000007812 */ /* 0x000fce00078ef805 */
.L_x_9918:
[----:B------:R-:W-:Y:S05]  /*65ef0*/  BSYNC.RECONVERGENT B0 ;  /* 0x0000000000007941 */ /* 0x000fea0003800200 */
.L_x_9917:
[----:B------:R1:W-:Y:S01]  /*65f00*/  STG.E.U8 desc[UR36][R2.64], R0 ;  /* 0x0000000002007986 */ /* 0x0003e2000c101124 */
[----:B------:R-:W-:Y:S05]  /*65f10*/  BRA `(.L_x_9903) ;  /* 0x0000000800307947 */ /* 0x000fea0003800000 */
.L_x_9911:
        /* <DEDUP_REMOVED lines=30> */
.L_x_9921:
[----:B------:R-:W1:Y:S02]  /*66100*/  F2I.U64.F64.TRUNC R28, R28 ;  /* 0x0000001c001c7311 */ /* 0x000e64000030d800 */
[----:B-1----:R1:W-:Y:S01]  /*66110*/  STG.E.64 desc[UR36][R2.64], R28 ;  /* 0x0000001c02007986 */ /* 0x0023e2000c101b24 */
[----:B------:R-:W-:Y:S05]  /*66120*/  BRA `(.L_x_9903) ;  /* 0x0000000400ac7947 */ /* 0x000fea0003800000 */
.L_x_9920:
[----:B------:R-:W1:Y:S02]  /*66130*/  F2I.U32.F64.TRUNC R29, R28 ;  /* 0x0000001c001d7311 */ /* 0x000e64000030d000 */
[----:B-1----:R1:W-:Y:S01]  /*66140*/  STG.E desc[UR36][R2.64], R29 ;  /* 0x0000001d02007986 */ /* 0x0023e2000c101924 */
[----:B------:R-:W-:Y:S05]  /*66150*/  BRA `(.L_x_9903) ;  /* 0x0000000400a07947 */ /* 0x000fea0003800000 */
.L_x_9910:
[----:B------:R-:W-:-:S13]  /*66160*/  ISETP.GT.AND P0, PT, R0, 0xe, PT ;  /* 0x0000000e0000780c */ /* 0x000fda0003f04270 */
[----:B------:R-:W-:Y:S05]  /*66170*/  @P0 BRA `(.L_x_9922) ;  /* 0x00000000003c0947 */ /* 0x000fea0003800000 */
[----:B------:R-:W-:-:S13]  /*66180*/  ISETP.NE.AND P0, PT, R0, 0xa, PT ;  /* 0x0000000a0000780c */ /* 0x000fda0003f05270 */
[----:B------:R-:W-:Y:S05]  /*66190*/  @!P0 BRA `(.L_x_9923) ;  /* 0x00000000002c8947 */ /* 0x000fea0003800000 */
[----:B------:R-:W-:-:S13]  /*661a0*/  ISETP.NE.AND P0, PT, R0, 0xb, PT ;  /* 0x0000000b0000780c */ /* 0x000fda0003f05270 */
[----:B------:R-:W-:Y:S05]  /*661b0*/  @P0 BRA `(.L_x_9902) ;  /* 0x0000000000440947 */ /* 0x000fea0003800000 */
        /* <DEDUP_REMOVED lines=9> */
.L_x_9923:
[----:B------:R1:W-:Y:S01]  /*66250*/  STG.E.128 desc[UR36][R2.64], R28 ;  /* 0x0000001c02007986 */ /* 0x0003e2000c101d24 */
[----:B------:R-:W-:Y:S05]  /*66260*/  BRA `(.L_x_9903) ;  /* 0x00000004005c7947 */ /* 0x000fea0003800000 */
.L_x_9922:
[----:B------:R-:W-:-:S13]  /*66270*/  ISETP.NE.AND P0, PT, R0, 0xf, PT ;  /* 0x0000000f0000780c */ /* 0x000fda0003f05270 */
[----:B------:R-:W-:Y:S05]  /*66280*/  @!P0 BRA `(.L_x_9924) ;  /* 0x0000000400288947 */ /* 0x000fea0003800000 */
[----:B------:R-:W-:-:S13]  /*66290*/  ISETP.NE.AND P0, PT, R0, 0x17, PT ;  /* 0x000000170000780c */ /* 0x000fda0003f05270 */
[----:B------:R-:W-:Y:S05]  /*662a0*/  @!P0 BRA `(.L_x_9925) ;  /* 0x0000000000b08947 */ /* 0x000fea0003800000 */
[----:B------:R-:W-:-:S13]  /*662b0*/  ISETP.NE.AND P0, PT, R0, 0x18, PT ;  /* 0x000000180000780c */ /* 0x000fda0003f05270 */
[----:B------:R-:W-:Y:S05]  /*662c0*/  @!P0 BRA `(.L_x_9926) ;  /* 0x0000000000448947 */ /* 0x000fea0003800000 */
.L_x_9902:
        /* <DEDUP_REMOVED lines=11> */
[----:B------:R-:W-:Y:S02]  /*66380*/  IMAD.U32 R7, RZ, RZ, UR7 ;  /* 0x00000007ff077e24 */ /* 0x000fe4000f8e00ff */
[----:B-----5:R-:W-:Y:S02]  /*66390*/  IMAD.U32 R10, RZ, RZ, UR8 ;  /* 0x00000008ff0a7e24 */ /* 0x020fe4000f8e00ff */
[----:B--2---:R-:W-:-:S07]  /*663a0*/  IMAD.U32 R11, RZ, RZ, UR9 ;  /* 0x00000009ff0b7e24 */ /* 0x004fce000f8e00ff */
[----:B------:R-:W-:-:S07]  /*663b0*/  LEPC R20, `(.L_x_9927) ;  /* 0x000000001014794e */ /* 0x000fce0000000000 */
[----:B0--3--:R-:W-:Y:S05]  /*663c0*/  CALL.ABS.NOINC R2 ;  /* 0x0000000002007343 */ /* 0x009fea0003c00000 */
.L_x_9927:
[----:B------:R-:W-:Y:S05]  /*663d0*/  BRA `(.L_x_9903) ;  /* 0x0000000400007947 */ /* 0x000fea0003800000 */
.L_x_9926:
        /* <DEDUP_REMOVED lines=21> */
.L_x_9929:
[----:B------:R-:W-:Y:S05]  /*66530*/  BSYNC.RECONVERGENT B0 ;  /* 0x0000000000007941 */ /* 0x000fea0003800200 */
.L_x_9928:
[----:B------:R-:W-:-:S05]  /*66540*/  LOP3.LUT R5, R0, 0x80, R5, 0xf8, !PT ;  /* 0x0000008000057812 */ /* 0x000fca00078ef805 */
[----:B------:R3:W-:Y:S01]  /*66550*/  STG.E.U8 desc[UR36][R2.64], R5 ;  /* 0x0000000502007986 */ /* 0x0007e2000c101124 */
[----:B------:R-:W-:Y:S05]  /*66560*/  BRA `(.L_x_9903) ;  /* 0x00000000009c7947 */ /* 0x000fea0003800000 */
.L_x_9925:
        /* <DEDUP_REMOVED lines=20> */
.L_x_9931:
[----:B------:R-:W-:Y:S02]  /*666b0*/  ISETP.GT.U32.AND P0, PT, R4, 0x7f800000, PT ;  /* 0x7f8000000400780c */ /* 0x000fe40003f04070 */
[----:B------:R-:W-:-:S04]  /*666c0*/  MOV R0, 0x7f ;  /* 0x0000007f00007802 */ /* 0x000fc80000000f00 */
[----:B------:R-:W-:-:S07]  /*666d0*/  SEL R0, R0, 0x7c, P0 ;  /* 0x0000007c00007807 */ /* 0x000fce0000000000 */
.L_x_9932:
[----:B------:R-:W-:Y:S05]  /*666e0*/  BSYNC.RECONVERGENT B0 ;  /* 0x0000000000007941 */ /* 0x000fea0003800200 */
.L_x_9930:
[----:B------:R-:W-:-:S04]  /*666f0*/  SHF.R.U32.HI R5, RZ, 0x18, R5 ;  /* 0x00000018ff057819 */ /* 0x000fc80000011605 */
[----:B------:R-:W-:-:S05]  /*66700*/  LOP3.LUT R5, R0, 0x80, R5, 0xf8, !PT ;  /* 0x0000008000057812 */ /* 0x000fca00078ef805 */
[----:B------:R2:W-:Y:S01]  /*66710*/  STG.E.U8 desc[UR36][R2.64], R5 ;  /* 0x0000000502007986 */ /* 0x0005e2000c101124 */
[----:B------:R-:W-:Y:S05]  /*66720*/  BRA `(.L_x_9903) ;  /* 0x00000000002c7947 */ /* 0x000fea0003800000 */
.L_x_9924:
        /* <DEDUP_REMOVED lines=11> */
.L_x_9903:
[----:B------:R-:W-:-:S07]  /*667e0*/  VIADD R38, R38, 0x80 ;  /* 0x0000008026267836 */ /* 0x000fce0000000000 */
.L_x_9860:
[----:B------:R-:W-:-:S13]  /*667f0*/  ISETP.GE.AND P0, PT, R38, R56, PT ;  /* 0x000000382600720c */ /* 0x000fda0003f06270 */
[----:B------:R-:W-:Y:S05]  /*66800*/  @P0 BREAK.RELIABLE B6 ;  /* 0x0000000000060942 */ /* 0x000fea0003800100 */
[----:B------:R-:W-:Y:S05]  /*66810*/  @P0 BRA `(.L_x_9897) ;  /* 0x00000014004c0947 */ /* 0x000fea0003800000 */
[----:B------:R-:W-:Y:S05]  /*66820*/  BSYNC.RELIABLE B6 ;  /* 0x0000000000067941 */ /* 0x000fea0003800100 */
.L_x_9859:
        /* <DEDUP_REMOVED lines=21> */
.L_x_9936:
[----:B------:R-:W1:Y:S02]  /*66980*/  F2I.S64.F64.TRUNC R16, R16 ;  /* 0x0000001000107311 */ /* 0x000e64000030d900 */
[----:B-1----:R-:W-:-:S05]  /*66990*/  IMAD.MOV.U32 R5, RZ, RZ, R16 ;  /* 0x000000ffff057224 */ /* 0x002fca00078e0010 */
[----:B------:R1:W-:Y:S01]  /*669a0*/  STG.E.U8 desc[UR36][R2.64], R5 ;  /* 0x0000000502007986 */ /* 0x0003e2000c101124 */
[----:B------:R-:W-:Y:S05]  /*669b0*/  BRA `(.L_x_9938) ;  /* 0x0000001000e07947 */ /* 0x000fea0003800000 */
.L_x_9935:
        /* <DEDUP_REMOVED lines=9> */
.L_x_9940:
[----:B------:R-:W1:Y:S02]  /*66a50*/  F2I.F64.TRUNC R17, R16 ;  /* 0x0000001000117311 */ /* 0x000e64000030d100 */
[----:B-1----:R3:W-:Y:S01]  /*66a60*/  STG.E desc[UR36][R2.64], R17 ;  /* 0x0000001102007986 */ /* 0x0027e2000c101924 */
[----:B------:R-:W-:Y:S05]  /*66a70*/  BRA `(.L_x_9938) ;  /* 0x0000001000b07947 */ /* 0x000fea0003800000 */
.L_x_9939:
[----:B------:R-:W1:Y:S02]  /*66a80*/  F2I.F64.TRUNC R17, R16 ;  /* 0x0000001000117311 */ /* 0x000e64000030d100 */
[----:B-1----:R1:W-:Y:S01]  /*66a90*/  STG.E.U16 desc[UR36][R2.64], R17 ;  /* 0x0000001102007986 */ /* 0x0023e2000c101524 */
[----:B------:R-:W-:Y:S05]  /*66aa0*/  BRA `(.L_x_9938) ;  /* 0x0000001000a47947 */ /* 0x000fea0003800000 */
.L_x_9934:
        /* <DEDUP_REMOVED lines=17> */
.L_x_9942:
        /* <DEDUP_REMOVED lines=12> */
.L_x_9941:
        /* <DEDUP_REMOVED lines=28> */
.L_x_9944:
        /* <DEDUP_REMOVED lines=23> */
.L_x_9943:
[----:B------:R1:W-:Y:S01]  /*66fb0*/  STG.E.64 desc[UR36][R2.64], R16 ;  /* 0x0000001002007986 */ /* 0x0003e2000c101b24 */
[----:B------:R-:W-:Y:S05]  /*66fc0*/  BRA `(.L_x_9938) ;  /* 0x0000000c005c7947 */ /* 0x000fea0003800000 */
.L_x_9933:
        /* <DEDUP_REMOVED lines=13> */
.L_x_9948:
        /* <DEDUP_REMOVED lines=26> */
.L_x_9951:
[----:B------:R-:W-:-:S04]  /*67240*/  SHF.R.U32.HI R5, RZ, 0x18, R5 ;  /* 0x00000018ff057819 */ /* 0x000fc80000011605 */
[----:B------:R-:W-:-:S07]  /*67250*/  LOP3.LUT R0, R0, 0x80, R5, 0xf8, !PT ;  /* 0x0000008000007812 */ /* 0x000fce00078ef805 */
.L_x_9950:
[----:B------:R-:W-:Y:S05]  /*67260*/  BSYNC.RECONVERGENT B0 ;  /* 0x0000000000007941 */ /* 0x000fea0003800200 */
.L_x_9949:
[----:B------:R1:W-:Y:S01]  /*67270*/  STG.E.U8 desc[UR36][R2.64], R0 ;  /* 0x0000000002007986 */ /* 0x0003e2000c101124 */
[----:B------:R-:W-:Y:S05]  /*67280*/  BRA `(.L_x_9938) ;  /* 0x0000000800ac7947 */ /* 0x000fea0003800000 */
.L_x_9947:
        /* <DEDUP_REMOVED lines=26> */
.L_x_9954:
[----:B------:R-:W-:-:S04]  /*67430*/  SHF.R.U32.HI R5, RZ, 0x18, R5 ;  /* 0x00000018ff057819 */ /* 0x000fc80000011605 */
[----:B------:R-:W-:-:S07]  /*67440*/  LOP3.LUT R0, R0, 0x80, R5, 0xf8, !PT ;  /* 0x0000008000007812 */ /* 0x000fce00078ef805 */
.L_x_9953:
[----:B------:R-:W-:Y:S05]  /*67450*/  BSYNC.RECONVERGENT B0 ;  /* 0x0000000000007941 */ /* 0x000fea0003800200 */
.L_x_9952:
[----:B------:R1:W-:Y:S01]  /*67460*/  STG.E.U8 desc[UR36][R2.64], R0 ;  /* 0x0000000002007986 */ /* 0x0003e2000c101124 */
[----:B------:R-:W-:Y:S05]  /*67470*/  BRA `(.L_x_9938) ;  /* 0x0000000800307947 */ /* 0x000fea0003800000 */
.L_x_9946:
        /* <DEDUP_REMOVED lines=30> */
.L_x_9956:
[----:B------:R-:W1:Y:S02]  /*67660*/  F2I.U64.F64.TRUNC R16, R16 ;  /* 0x0000001000107311 */ /* 0x000e64000030d800 */
[----:B-1----:R1:W-:Y:S01]  /*67670*/  STG.E.64 desc[UR36][R2.64], R16 ;  /* 0x0000001002007986 */ /* 0x0023e2000c101b24 */
[----:B------:R-:W-:Y:S05]  /*67680*/  BRA `(.L_x_9938) ;  /* 0x0000000400ac7947 */ /* 0x000fea0003800000 */
.L_x_9955:
[----:B------:R-:W1:Y:S02]  /*67690*/  F2I.U32.F64.TRUNC R17, R16 ;  /* 0x0000001000117311 */ /* 0x000e64000030d000 */
[----:B-1----:R1:W-:Y:S01]  /*676a0*/  STG.E desc[UR36][R2.64], R17 ;  /* 0x0000001102007986 */ /* 0x0023e2000c101924 */
[----:B------:R-:W-:Y:S05]  /*676b0*/  BRA `(.L_x_9938) ;  /* 0x0000000400a07947 */ /* 0x000fea0003800000 */
.L_x_9945:
        /* <DEDUP_REMOVED lines=15> */
.L_x_9958:
[----:B------:R1:W-:Y:S01]  /*677b0*/  STG.E.128 desc[UR36][R2.64], R16 ;  /* 0x0000001002007986 */ /* 0x0003e2000c101d24 */
[----:B------:R-:W-:Y:S05]  /*677c0*/  BRA `(.L_x_9938) ;  /* 0x00000004005c7947 */ /* 0x000fea0003800000 */
.L_x_9957:
[----:B------:R-:W-:-:S13]  /*677d0*/  ISETP.NE.AND P0, PT, R0, 0xf, PT ;  /* 0x0000000f0000780c */ /* 0x000fda0003f05270 */
[----:B------:R-:W-:Y:S05]  /*677e0*/  @!P0 BRA `(.L_x_9959) ;  /* 0x0000000400288947 */ /* 0x000fea0003800000 */
[----:B------:R-:W-:-:S13]  /*677f0*/  ISETP.NE.AND P0, PT, R0, 0x17, PT ;  /* 0x000000170000780c */ /* 0x000fda0003f05270 */
[----:B------:R-:W-:Y:S05]  /*67800*/  @!P0 BRA `(.L_x_9960) ;  /* 0x0000000000b08947 */ /* 0x000fea0003800000 */
[----:B------:R-:W-:-:S13]  /*67810*/  ISETP.NE.AND P0, PT, R0, 0x18, PT ;  /* 0x000000180000780c */ /* 0x000fda0003f05270 */
[----:B------:R-:W-:Y:S05]  /*67820*/  @!P0 BRA `(.L_x_9961) ;  /* 0x0000000000448947 */ /* 0x000fea0003800000 */
.L_x_9937:
        /* <DEDUP_REMOVED lines=16> */
.L_x_9962:
[----:B------:R-:W-:Y:S05]  /*67930*/  BRA `(.L_x_9938) ;  /* 0x0000000400007947 */ /* 0x000fea0003800000 */
.L_x_9961:
        /* <DEDUP_REMOVED lines=21> */
.L_x_9964:
[----:B------:R-:W-:Y:S05]  /*67a90*/  BSYNC.RECONVERGENT B0 ;  /* 0x0000000000007941 */ /* 0x000fea0003800200 */
.L_x_9963:
[----:B------:R-:W-:-:S05]  /*67aa0*/  LOP3.LUT R5, R0, 0x80, R5, 0xf8, !PT ;  /* 0x0000008000057812 */ /* 0x000fca00078ef805 */
[----:B------:R1:W-:Y:S01]  /*67ab0*/  STG.E.U8 desc[UR36][R2.64], R5 ;  /* 0x0000000502007986 */ /* 0x0003e2000c101124 */
[----:B------:R-:W-:Y:S05]  /*67ac0*/  BRA `(.L_x_9938) ;  /* 0x00000000009c7947 */ /* 0x000fea0003800000 */
.L_x_9960:
        /* <DEDUP_REMOVED lines=20> */
.L_x_9966:
[----:B------:R-:W-:Y:S02]  /*67c10*/  ISETP.GT.U32.AND P0, PT, R4, 0x7f800000, PT ;  /* 0x7f8000000400780c */ /* 0x000fe40003f04070 */
[----:B------:R-:W-:-:S04]  /*67c20*/  MOV R0, 0x7f ;  /* 0x0000007f00007802 */ /* 0x000fc80000000f00 */
[----:B------:R-:W-:-:S07]  /*67c30*/  SEL R0, R0, 0x7c, P0 ;  /* 0x0000007c00007807 */ /* 0x000fce0000000000 */
.L_x_9967:
[----:B------:R-:W-:Y:S05]  /*67c40*/  BSYNC.RECONVERGENT B0 ;  /* 0x0000000000007941 */ /* 0x000fea0003800200 */
.L_x_9965:
[----:B------:R-:W-:-:S04]  /*67c50*/  SHF.R.U32.HI R5, RZ, 0x18, R5 ;  /* 0x00000018ff057819 */ /* 0x000fc80000011605 */
[----:B------:R-:W-:-:S05]  /*67c60*/  LOP3.LUT R5, R0, 0x80, R5, 0xf8, !PT ;  /* 0x0000008000057812 */ /* 0x000fca00078ef805 */
[----:B------:R1:W-:Y:S01]  /*67c70*/  STG.E.U8 desc[UR36][R2.64], R5 ;  /* 0x0000000502007986 */ /* 0x0003e2000c101124 */
[----:B------:R-:W-:Y:S05]  /*67c80*/  BRA `(.L_x_9938) ;  /* 0x00000000002c7947 */ /* 0x000fea0003800000 */
.L_x_9959:
        /* <DEDUP_REMOVED lines=11> */
.L_x_9938:
[----:B------:R-:W-:-:S07]  /*67d40*/  VIADD R38, R38, 0x80 ;  /* 0x0000008026267836 */ /* 0x000fce0000000000 */
.L_x_9897:
[----:B------:R-:W-:Y:S05]  /*67d50*/  BSYNC.RECONVERGENT B7 ;  /* 0x0000000000077941 */ /* 0x000fea0003800200 */
.L_x_9858:
[----:B------:R-:W-:-:S13]  /*67d60*/  ISETP.GE.AND P0, PT, R38, R56, PT ;  /* 0x000000382600720c */ /* 0x000fda0003f06270 */
[----:B------:R-:W-:Y:S05]  /*67d70*/  @P0 EXIT ;  /* 0x000000000000094d */ /* 0x000fea0003800000 */
[----:B-1234-:R-:W1:Y:S01]  /*67d80*/  LDC.64 R2, c[0x0][0x388] ;  /* 0x0000e200ff027b82 */ /* 0x01ee620000000a00 */
[----:B------:R-:W2:Y:S01]  /*67d90*/  LDCU UR4, c[0x0][0x3a8] ;  /* 0x00007500ff0477ac */ /* 0x000ea20008000800 */
[----:B------:R-:W-:Y:S01]  /*67da0*/  PRMT R0, R22, 0x9910, RZ ;  /* 0x0000991016007816 */ /* 0x000fe200000000ff */
[----:B------:R-:W-:-:S03]  /*67db0*/  IMAD R38, R57, 0x200, R38 ;  /* 0x0000020039267824 */ /* 0x000fc600078e0226 */
[----:B------:R-:W-:Y:S01]  /*67dc0*/  ISETP.GT.AND P1, PT, R0, 0x9, PT ;  /* 0x000000090000780c */ /* 0x000fe20003f24270 */
[----:B--2---:R-:W-:-:S05]  /*67dd0*/  IMAD R5, R38, UR4, RZ ;  /* 0x0000000426057c24 */ /* 0x004fca000f8e02ff */
[----:B-1----:R-:W-:-:S05]  /*67de0*/  IADD3 R2, P0, PT, R5, R2, RZ ;  /* 0x0000000205027210 */ /* 0x002fca0007f1e0ff */
        /* <DEDUP_REMOVED lines=11> */
[----:B-1----:R-:W-:Y:S01]  /*67ea0*/  STG.E.U8 desc[UR36][R2.64], R25 ;  /* 0x0000001902007986 */ /* 0x002fe2000c101124 */
[----:B------:R-:W-:Y:S05]  /*67eb0*/  EXIT ;  /* 0x000000000000794d */ /* 0x000fea0003800000 */
.L_x_9971:
[----:B------:R-:W1:Y:S02]  /*67ec0*/  F2I.S64.F64.TRUNC R24, R24 ;  /* 0x0000001800187311 */ /* 0x000e64000030d900 */
[----:B-1----:R-:W-:-:S05]  /*67ed0*/  IMAD.MOV.U32 R5, RZ, RZ, R24 ;  /* 0x000000ffff057224 */ /* 0x002fca00078e0018 */
[----:B------:R-:W-:Y:S01]  /*67ee0*/  STG.E.U8 desc[UR36][R2.64], R5 ;  /* 0x0000000502007986 */ /* 0x000fe2000c101124 */
[----:B------:R-:W-:Y:S05]  /*67ef0*/  EXIT ;  /* 0x000000000000794d */ /* 0x000fea0003800000 */
.L_x_9970:
[----:B------:R-:W-:-:S13]  /*67f00*/  ISETP.NE.AND P0, PT, R0, 0x2, PT ;  /* 0x000000020000780c */ /* 0x000fda0003f05270 */
[----:B------:R-:W-:Y:S05]  /*67f10*/  @!P0 BRA `(.L_x_9973) ;  /* 0x0000000000288947 */ /* 0x000fea0003800000 */
[----:B------:R-:W-:-:S13]  /*67f20*/  ISETP.NE.AND P0, PT, R0, 0x3, PT ;  /* 0x000000030000780c */ /* 0x000fda0003f05270 */
[----:B------:R-:W-:Y:S05]  /*67f30*/  @!P0 BRA `(.L_x_9974) ;  /* 0x0000000000148947 */ /* 0x000fea0003800000 */
[----:B------:R-:W-:-:S13]  /*67f40*/  ISETP.NE.AND P0, PT, R0, 0x4, PT ;  /* 0x000000040000780c */ /* 0x000fda0003f05270 */
[----:B------:R-:W-:Y:S05]  /*67f50*/  @P0 BRA `(.L_x_9972) ;  /* 0x0000000c00840947 */ /* 0x000fea0003800000 */
[----:B------:R-:W1:Y:S02]  /*67f60*/  F2I.S64.F64.TRUNC R24, R24 ;  /* 0x0000001800187311 */ /* 0x000e64000030d900 */
[----:B-1----:R-:W-:Y:S01]  /*67f70*/  STG.E.64 desc[UR36][R2.64], R24 ;  /* 0x0000001802007986 */ /* 0x002fe2000c101b24 */
[----:B------:R-:W-:Y:S05]  /*67f80*/  EXIT ;  /* 0x000000000000794d */ /* 0x000fea0003800000 */
.L_x_9974:
[----:B------:R-:W1:Y:S02]  /*67f90*/  F2I.F64.TRUNC R25, R24 ;  /* 0x0000001800197311 */ /* 0x000e64000030d100 */
[----:B-1----:R-:W-:Y:S01]  /*67fa0*/  STG.E desc[UR36][R2.64], R25 ;  /* 0x0000001902007986 */ /* 0x002fe2000c101924 */
[----:B------:R-:W-:Y:S05]  /*67fb0*/  EXIT ;  /* 0x000000000000794d */ /* 0x000fea0003800000 */
.L_x_9973:
[----:B------:R-:W1:Y:S02]  /*67fc0*/  F2I.F64.TRUNC R25, R24 ;  /* 0x0000001800197311 */ /* 0x000e64000030d100 */
[----:B-1----:R-:W-:Y:S01]  /*67fd0*/  STG.E.U16 desc[UR36][R2.64], R25 ;  /* 0x0000001902007986 */ /* 0x002fe2000c101524 */
[----:B------:R-:W-:Y:S05]  /*67fe0*/  EXIT ;  /* 0x000000000000794d */ /* 0x000fea0003800000 */
.L_x_9969:
        /* <DEDUP_REMOVED lines=17> */
.L_x_9976:
        /* <DEDUP_REMOVED lines=12> */
.L_x_9975:
        /* <DEDUP_REMOVED lines=28> */
.L_x_9978:
        /* <DEDUP_REMOVED lines=23> */
.L_x_9977:
[----:B------:R-:W-:Y:S01]  /*684f0*/  STG.E.64 desc[UR36][R2.64], R24 ;  /* 0x0000001802007986 */ /* 0x000fe2000c101b24 */
[----:B------:R-:W-:Y:S05]  /*68500*/  EXIT ;  /* 0x000000000000794d */ /* 0x000fea0003800000 */
.L_x_9968:
        /* <DEDUP_REMOVED lines=11> */
[----:B-1----:R-:W-:Y:S01]  /*685c0*/  STG.E.U16 desc[UR36][R2.64], R25 ;  /* 0x0000001902007986 */ /* 0x002fe2000c101524 */
[----:B------:R-:W-:Y:S05]  /*685d0*/  EXIT ;  /* 0x000000000000794d */ /* 0x000fea0003800000 */
.L_x_9982:
        /* <DEDUP_REMOVED lines=26> */
.L_x_9985:
[----:B------:R-:W-:-:S04]  /*68780*/  SHF.R.U32.HI R5, RZ, 0x18, R5 ;  /* 0x00000018ff057819 */ /* 0x000fc80000011605 */
[----:B------:R-:W-:-:S07]  /*68790*/  LOP3.LUT R0, R0, 0x80, R5, 0xf8, !PT ;  /* 0x0000008000007812 */ /* 0x000fce00078ef805 */
.L_x_9984:
[----:B------:R-:W-:Y:S05]  /*687a0*/  BSYNC.RECONVERGENT B0 ;  /* 0x0000000000007941 */ /* 0x000fea0003800200 */
.L_x_9983:
[----:B------:R-:W-:Y:S01]  /*687b0*/  STG.E.U8 desc[UR36][R2.64], R0 ;  /* 0x0000000002007986 */ /* 0x000fe2000c101124 */
[----:B------:R-:W-:Y:S05]  /*687c0*/  EXIT ;  /* 0x000000000000794d */ /* 0x000fea0003800000 */
.L_x_9981:
        /* <DEDUP_REMOVED lines=26> */
.L_x_9988:
[----:B------:R-:W-:-:S04]  /*68970*/  SHF.R.U32.HI R5, RZ, 0x18, R5 ;  /* 0x00000018ff057819 */ /* 0x000fc80000011605 */
[----:B------:R-:W-:-:S07]  /*68980*/  LOP3.LUT R0, R0, 0x80, R5, 0xf8, !PT ;  /* 0x0000008000007812 */ /* 0x000fce00078ef805 */
.L_x_9987:
[----:B------:R-:W-:Y:S05]  /*68990*/  BSYNC.RECONVERGENT B0 ;  /* 0x0000000000007941 */ /* 0x000fea0003800200 */
.L_x_9986:
[----:B------:R-:W-:Y:S01]  /*689a0*/  STG.E.U8 desc[UR36][R2.64], R0 ;  /* 0x0000000002007986 */ /* 0x000fe2000c101124 */
[----:B------:R-:W-:Y:S05]  /*689b0*/  EXIT ;  /* 0x000000000000794d */ /* 0x000fea0003800000 */
.L_x_9980:
        /* <DEDUP_REMOVED lines=26> */
[----:B------:R-:W-:-:S05]  /*68b60*/  @!P0 IMAD.MOV R0, RZ, RZ, R4 ;  /* 0x000000ffff008224 */ /* 0x000fca00078e0204 */
[----:B------:R-:W-:-:S05]  /*68b70*/  @P2 MOV R5, R0 ;  /* 0x0000000000052202 */ /* 0x000fca0000000f00 */
[----:B------:R-:W-:Y:S01]  /*68b80*/  STG.E.U8 desc[UR36][R2.64], R5 ;  /* 0x0000000502007986 */ /* 0x000fe2000c101124 */
[----:B------:R-:W-:Y:S05]  /*68b90*/  EXIT ;  /* 0x000000000000794d */ /* 0x000fea0003800000 */
.L_x_9990:
[----:B------:R-:W1:Y:S02]  /*68ba0*/  F2I.U64.F64.TRUNC R24, R24 ;  /* 0x0000001800187311 */ /* 0x000e64000030d800 */
[----:B-1----:R-:W-:Y:S01]  /*68bb0*/  STG.E.64 desc[UR36][R2.64], R24 ;  /* 0x0000001802007986 */ /* 0x002fe2000c101b24 */
[----:B------:R-:W-:Y:S05]  /*68bc0*/  EXIT ;  /* 0x000000000000794d */ /* 0x000fea0003800000 */
.L_x_9989:
[----:B------:R-:W1:Y:S02]  /*68bd0*/  F2I.U32.F64.TRUNC R25, R24 ;  /* 0x0000001800197311 */ /* 0x000e64000030d000 */
[----:B-1----:R-:W-:Y:S01]  /*68be0*/  STG.E desc[UR36][R2.64], R25 ;  /* 0x0000001902007986 */ /* 0x002fe2000c101924 */
[----:B------:R-:W-:Y:S05]  /*68bf0*/  EXIT ;  /* 0x000000000000794d */ /* 0x000fea0003800000 */
.L_x_9979:
        /* <DEDUP_REMOVED lines=15> */
.L_x_9992:
[----:B------:R-:W-:Y:S01]  /*68cf0*/  STG.E.128 desc[UR36][R2.64], R24 ;  /* 0x0000001802007986 */ /* 0x000fe2000c101d24 */
[----:B------:R-:W-:Y:S05]  /*68d00*/  EXIT ;  /* 0x000000000000794d */ /* 0x000fea0003800000 */
.L_x_9991:
[----:B------:R-:W-:-:S13]  /*68d10*/  ISETP.NE.AND P0, PT, R0, 0xf, PT ;  /* 0x0000000f0000780c */ /* 0x000fda0003f05270 */
[----:B------:R-:W-:Y:S05]  /*68d20*/  @!P0 BRA `(.L_x_9993) ;  /* 0x0000000400288947 */ /* 0x000fea0003800000 */
[----:B------:R-:W-:-:S13]  /*68d30*/  ISETP.NE.AND P0, PT, R0, 0x17, PT ;  /* 0x000000170000780c */ /* 0x000fda0003f05270 */
[----:B------:R-:W-:Y:S05]  /*68d40*/  @!P0 BRA `(.L_x_9994) ;  /* 0x0000000000b08947 */ /* 0x000fea0003800000 */
[----:B------:R-:W-:-:S13]  /*68d50*/  ISETP.NE.AND P0, PT, R0, 0x18, PT ;  /* 0x000000180000780c */ /* 0x000fda0003f05270 */
[----:B------:R-:W-:Y:S05]  /*68d60*/  @!P0 BRA `(.L_x_9995) ;  /* 0x0000000000448947 */ /* 0x000fea0003800000 */
.L_x_9972:
        /* <DEDUP_REMOVED lines=16> */
.L_x_9996:
[----:B------:R-:W-:Y:S05]  /*68e70*/  EXIT ;  /* 0x000000000000794d */ /* 0x000fea0003800000 */
.L_x_9995:
        /* <DEDUP_REMOVED lines=21> */
.L_x_9998:
[----:B------:R-:W-:Y:S05]  /*68fd0*/  BSYNC.RECONVERGENT B0 ;  /* 0x0000000000007941 */ /* 0x000fea0003800200 */
.L_x_9997:
[----:B------:R-:W-:-:S05]  /*68fe0*/  LOP3.LUT R5, R0, 0x80, R5, 0xf8, !PT ;  /* 0x0000008000057812 */ /* 0x000fca00078ef805 */
[----:B------:R-:W-:Y:S01]  /*68ff0*/  STG.E.U8 desc[UR36][R2.64], R5 ;  /* 0x0000000502007986 */ /* 0x000fe2000c101124 */
[----:B------:R-:W-:Y:S05]  /*69000*/  EXIT ;  /* 0x000000000000794d */ /* 0x000fea0003800000 */
.L_x_9994:
        /* <DEDUP_REMOVED lines=20> */
.L_x_10000:
[----:B------:R-:W-:Y:S01]  /*69150*/  IMAD.MOV.U32 R0, RZ, RZ, 0x7f ;  /* 0x0000007fff007424 */ /* 0x000fe200078e00ff */
[----:B------:R-:W-:-:S04]  /*69160*/  ISETP.GT.U32.AND P0, PT, R4, 0x7f800000, PT ;  /* 0x7f8000000400780c */ /* 0x000fc80003f04070 */
[----:B------:R-:W-:-:S09]  /*69170*/  SEL R0, R0, 0x7c, P0 ;  /* 0x0000007c00007807 */ /* 0x000fd20000000000 */
.L_x_10001:
[----:B------:R-:W-:Y:S05]  /*69180*/  BSYNC.RECONVERGENT B0 ;  /* 0x0000000000007941 */ /* 0x000fea0003800200 */
.L_x_9999:
[----:B------:R-:W-:-:S04]  /*69190*/  SHF.R.U32.HI R5, RZ, 0x18, R5 ;  /* 0x00000018ff057819 */ /* 0x000fc80000011605 */
[----:B------:R-:W-:-:S05]  /*691a0*/  LOP3.LUT R5, R0, 0x80, R5, 0xf8, !PT ;  /* 0x0000008000057812 */ /* 0x000fca00078ef805 */
[----:B------:R-:W-:Y:S01]  /*691b0*/  STG.E.U8 desc[UR36][R2.64], R5 ;  /* 0x0000000502007986 */ /* 0x000fe2000c101124 */
[----:B------:R-:W-:Y:S05]  /*691c0*/  EXIT ;  /* 0x000000000000794d */ /* 0x000fea0003800000 */
.L_x_9993:
        /* <DEDUP_REMOVED lines=12> */
        .weak           $__internal_20_$__cuda_sm20_div_rn_f64_full
        .type           $__internal_20_$__cuda_sm20_div_rn_f64_full,@function
        .size           $__internal_20_$__cuda_sm20_div_rn_f64_full,($__internal_21_$__cuda_sm20_dsqrt_rn_f64_mediumpath_v1 - $__internal_20_$__cuda_sm20_div_rn_f64_full)
$__internal_20_$__cuda_sm20_div_rn_f64_full:
[----:B------:R-:W-:Y:S01]  /*69290*/  FSETP.GEU.AND P0, PT, |R5|, 1.469367938527859385e-39, PT ;  /* 0x001000000500780b */ /* 0x000fe20003f0e200 */
[----:B------:R-:W-:Y:S01]  /*692a0*/  IMAD.MOV.U32 R15, RZ, RZ, R3 ;  /* 0x000000ffff0f7224 */ /* 0x000fe200078e0003 */
[----:B------:R-:W-:Y:S01]  /*692b0*/  LOP3.LUT R6, R3, 0x800fffff, RZ, 0xc0, !PT ;  /* 0x800fffff03067812 */ /* 0x000fe200078ec0ff */
[----:B------:R-:W-:Y:S01]  /*692c0*/  IMAD.MOV.U32 R58, RZ, RZ, 0x1ca00000 ;  /* 0x1ca00000ff3a7424 */ /* 0x000fe200078e00ff */
[----:B------:R-:W-:Y:S01]  /*692d0*/  MOV R14, R2 ;  /* 0x00000002000e7202 */ /* 0x000fe20000000f00 */
[----:B------:R-:W-:Y:S01]  /*692e0*/  BSSY.RECONVERGENT B0, `(.L_x_10002) ;  /* 0x000007f000007945 */ /* 0x000fe20003800200 */
[----:B------:R-:W-:Y:S01]  /*692f0*/  LOP3.LUT R7, R6, 0x3ff00000, RZ, 0xfc, !PT ;  /* 0x3ff0000006077812 */ /* 0x000fe200078efcff */
[----:B------:R-:W-:Y:S01]  /*69300*/  IMAD.MOV.U32 R6, RZ, RZ, R2 ;  /* 0x000000ffff067224 */ /* 0x000fe200078e0002 */
[----:B------:R-:W-:Y:S02]  /*69310*/  LOP3.LUT R54, R5, 0x7ff00000, RZ, 0xc0, !PT ;  /* 0x7ff0000005367812 */ /* 0x000fe400078ec0ff */
[----:B------:R-:W-:-:S02]  /*69320*/  LOP3.LUT R51, R3, 0x7ff00000, RZ, 0xc0, !PT ;  /* 0x7ff0000003337812 */ /* 0x000fc400078ec0ff */
[----:B------:R-:W-:Y:S01]  /*69330*/  FSETP.GEU.AND P2, PT, |R3|, 1.469367938527859385e-39, PT ;  /* 0x001000000300780b */ /* 0x000fe20003f4e200 */
[----:B------:R-:W-:Y:S01]  /*69340*/  IMAD.MOV.U32 R50, RZ, RZ, R54 ;  /* 0x000000ffff327224 */ /* 0x000fe200078e0036 */
[----:B------:R-:W-:Y:S02]  /*69350*/  @!P0 LOP3.LUT R2, R15, 0x7ff00000, RZ, 0xc0, !PT ;  /* 0x7ff000000f028812 */ /* 0x000fe400078ec0ff */
[C---:B------:R-:W-:Y:S02]  /*69360*/  ISETP.GE.U32.AND P4, PT, R54.reuse, R51, PT ;  /* 0x000000333600720c */ /* 0x040fe40003f86070 */
[----:B------:R-:W-:Y:S02]  /*69370*/  @!P0 ISETP.GE.U32.AND P3, PT, R54, R2, PT ;  /* 0x000000023600820c */ /* 0x000fe40003f66070 */
[C---:B------:R-:W-:Y:S02]  /*69380*/  SEL R12, R58.reuse, 0x63400000, !P4 ;  /* 0x634000003a0c7807 */ /* 0x040fe40006000000 */
[----:B------:R-:W-:-:S02]  /*69390*/  @!P0 SEL R2, R58, 0x63400000, !P3 ;  /* 0x634000003a028807 */ /* 0x000fc40005800000 */
[--C-:B------:R-:W-:Y:S01]  /*693a0*/  LOP3.LUT R13, R12, 0x800fffff, R5.reuse, 0xf8, !PT ;  /* 0x800fffff0c0d7812 */ /* 0x100fe200078ef805 */
[----:B------:R-:W-:Y:S01]  /*693b0*/  IMAD.MOV.U32 R12, RZ, RZ, R4 ;  /* 0x000000ffff0c7224 */ /* 0x000fe200078e0004 */
[----:B------:R-:W-:Y:S01]  /*693c0*/  @!P0 LOP3.LUT R2, R2, 0x80000000, R5, 0xf8, !PT ;  /* 0x8000000002028812 */ /* 0x000fe200078ef805 */
[----:B------:R-:W0:Y:S02]  /*693d0*/  @!P2 DMUL R6, R14, 8.98846567431157953865e+307 ;  /* 0x7fe000000e06a828 */ /* 0x000e240000000000 */
[----:B0-----:R-:W-:Y:S02]  /*693e0*/  @!P2 LOP3.LUT R51, R7, 0x7ff00000, RZ, 0xc0, !PT ;  /* 0x7ff000000733a812 */ /* 0x001fe400078ec0ff */
[----:B------:R-:W-:Y:S01]  /*693f0*/  @!P0 LOP3.LUT R3, R2, 0x100000, RZ, 0xfc, !PT ;  /* 0x0010000002038812 */ /* 0x000fe200078efcff */
[----:B------:R-:W-:-:S15]  /*69400*/  @!P0 IMAD.MOV.U32 R2, RZ, RZ, RZ ;  /* 0x000000ffff028224 */ /* 0x000fde00078e00ff */
[----:B------:R-:W-:-:S15]  /*69410*/  NOP ;  /* 0x0000000000007918 */ /* 0x000fde0000000000 */
[----:B------:R-:W-:-:S15]  /*69420*/  NOP ;  /* 0x0000000000007918 */ /* 0x000fde0000000000 */
[----:B------:R-:W-:-:S14]  /*69430*/  NOP ;  /* 0x0000000000007918 */ /* 0x000fdc0000000000 */
[----:B------:R-:W0:Y:S02]  /*69440*/  @!P0 DFMA R12, R12, 2, -R2 ;  /* 0x400000000c0c882b */ /* 0x000e240000000802 */
[----:B0-----:R-:W-:Y:S01]  /*69450*/  @!P0 LOP3.LUT R50, R13, 0x7ff00000, RZ, 0xc0, !PT ;  /* 0x7ff000000d328812 */ /* 0x001fe200078ec0ff */
[----:B------:R-:W0:Y:S01]  /*69460*/  MUFU.RCP64H R3, R7 ;  /* 0x0000000700037308 */ /* 0x000e220000001800 */
[----:B------:R-:W-:-:S03]  /*69470*/  IMAD.MOV.U32 R2, RZ, RZ, 0x1 ;  /* 0x00000001ff027424 */ /* 0x000fc600078e00ff */
        /* <DEDUP_REMOVED lines=73> */
[----:B------:R-:W-:-:S05]  /*69910*/  FSEL R2, R14, R3, !P0 ;  /* 0x000000030e027208 */ /* 0x000fca0004000000 */
[----:B------:R-:W-:Y:S02]  /*69920*/  IMAD.MOV.U32 R3, RZ, RZ, R2 ;  /* 0x000000ffff037224 */ /* 0x000fe400078e0002 */
[----:B------:R-:W-:Y:S01]  /*69930*/  IMAD.MOV.U32 R2, RZ, RZ, R6 ;  /* 0x000000ffff027224 */ /* 0x000fe200078e0006 */
[----:B------:R-:W-:Y:S06]  /*69940*/  BRA `(.L_x_10004) ;  /* 0x0000000000607947 */ /* 0x000fec0003800000 */
.L_x_10003:
        /* <DEDUP_REMOVED lines=12> */
[----:B------:R-:W-:Y:S02]  /*69a10*/  @!P0 IMAD.MOV.U32 R3, RZ, RZ, R2 ;  /* 0x000000ffff038224 */ /* 0x000fe400078e0002 */
[----:B------:R-:W-:Y:S02]  /*69a20*/  @!P0 IMAD.MOV.U32 R2, RZ, RZ, RZ ;  /* 0x000000ffff028224 */ /* 0x000fe400078e00ff */
[----:B------:R-:W-:Y:S02]  /*69a30*/  @P0 IMAD.MOV.U32 R2, RZ, RZ, RZ ;  /* 0x000000ffff020224 */ /* 0x000fe400078e00ff */
[----:B------:R-:W-:Y:S01]  /*69a40*/  @P0 IMAD.MOV.U32 R3, RZ, RZ, R4 ;  /* 0x000000ffff030224 */ /* 0x000fe200078e0004 */
[----:B------:R-:W-:Y:S06]  /*69a50*/  BRA `(.L_x_10004) ;  /* 0x00000000001c7947 */ /* 0x000fec0003800000 */
.L_x_10006:
[----:B------:R-:W-:-:S04]  /*69a60*/  LOP3.LUT R2, R15, 0x80000, RZ, 0xfc, !PT ;  /* 0x000800000f027812 */ /* 0x000fc800078efcff */
[----:B------:R-:W-:Y:S01]  /*69a70*/  MOV R3, R2 ;  /* 0x0000000200037202 */ /* 0x000fe20000000f00 */
[----:B------:R-:W-:Y:S01]  /*69a80*/  IMAD.MOV.U32 R2, RZ, RZ, R14 ;  /* 0x000000ffff027224 */ /* 0x000fe200078e000e */
[----:B------:R-:W-:Y:S06]  /*69a90*/  BRA `(.L_x_10004) ;  /* 0x00000000000c7947 */ /* 0x000fec0003800000 */
.L_x_10005:
[----:B------:R-:W-:-:S05]  /*69aa0*/  LOP3.LUT R2, R5, 0x80000, RZ, 0xfc, !PT ;  /* 0x0008000005027812 */ /* 0x000fca00078efcff */
[----:B------:R-:W-:Y:S02]  /*69ab0*/  IMAD.MOV.U32 R3, RZ, RZ, R2 ;  /* 0x000000ffff037224 */ /* 0x000fe400078e0002 */
[----:B------:R-:W-:-:S07]  /*69ac0*/  IMAD.MOV.U32 R2, RZ, RZ, R4 ;  /* 0x000000ffff027224 */ /* 0x000fce00078e0004 */
.L_x_10004:
[----:B------:R-:W-:Y:S05]  /*69ad0*/  BSYNC.RECONVERGENT B0 ;  /* 0x0000000000007941 */ /* 0x000fea0003800200 */
.L_x_10002:
[----:B------:R-:W-:Y:S02]  /*69ae0*/  IMAD.MOV.U32 R4, RZ, RZ, R0 ;  /* 0x000000ffff047224 */ /* 0x000fe400078e0000 */
[----:B------:R-:W-:-:S04]  /*69af0*/  IMAD.MOV.U32 R5, RZ, RZ, 0x0 ;  /* 0x00000000ff057424 */ /* 0x000fc800078e00ff */
[----:B------:R-:W-:Y:S05]  /*69b00*/  RET.REL.NODEC R4 `(_ZN2at6native27unrolled_elementwise_kernelIZZZNS0_17asinh_kernel_cudaERNS_18TensorIteratorBaseEENKUlvE_clEvENKUlvE_clEvEUlN3c107complexIdEEE_St5arrayIPcLm2EELi4E23TrivialOffsetCalculatorILi1EjESE_NS0_6memory12LoadWithCastILi1EEENSF_13StoreWithCastILi1EEEEEviT_T0_T2_T3_T4_T5_) ;  /* 0xfffff964043c7950 */ /* 0x000fea0003c3ffff */
        .weak           $__internal_21_$__cuda_sm20_dsqrt_rn_f64_mediumpath_v1
        .type           $__internal_21_$__cuda_sm20_dsqrt_rn_f64_mediumpath_v1,@function
        .size           $__internal_21_$__cuda_sm20_dsqrt_rn_f64_mediumpath_v1,(.L_x_14773 - $__internal_21_$__cuda_sm20_dsqrt_rn_f64_mediumpath_v1)
$__internal_21_$__cuda_sm20_dsqrt_rn_f64_mediumpath_v1:
[----:B------:R-:W-:Y:S01]  /*69b10*/  ISETP.GE.U32.AND P0, PT, R5, -0x3400000, PT ;  /* 0xfcc000000500780c */ /* 0x000fe20003f06070 */
[----:B------:R-:W-:Y:S01]  /*69b20*/  BSSY.RECONVERGENT B0, `(.L_x_10007) ;  /* 0x0000055000007945 */ /* 0x000fe20003800200 */
[----:B------:R-:W-:Y:S01]  /*69b30*/  LOP3.LUT R3, R3, R2, RZ, 0x3c, !PT ;  /* 0x0000000203037212 */ /* 0x000fe200078e3cff */
[----:B------:R-:W-:Y:S01]  /*69b40*/  IMAD.MOV.U32 R5, RZ, RZ, R4 ;  /* 0x000000ffff057224 */ /* 0x000fe200078e0004 */
[----:B------:R-:W-:Y:S01]  /*69b50*/  LOP3.LUT R13, R13, R12, RZ, 0x3c, !PT ;  /* 0x0000000c0d0d7212 */ /* 0x000fe200078e3cff */
[----:B------:R-:W-:Y:S01]  /*69b60*/  IMAD.MOV.U32 R4, RZ, RZ, R14 ;  /* 0x000000ffff047224 */ /* 0x000fe200078e000e */
[----:B------:R-:W-:Y:S02]  /*69b70*/  LOP3.LUT R7, R7, R6, RZ, 0x3c, !PT ;  /* 0x0000000607077212 */ /* 0x000fe400078e3cff */
[----:B------:R-:W-:Y:S02]  /*69b80*/  LOP3.LUT R2, R3, R2, RZ, 0x3c, !PT ;  /* 0x0000000203027212 */ /* 0x000fe400078e3cff */
[----:B------:R-:W-:-:S02]  /*69b90*/  LOP3.LUT R12, R13, R12, RZ, 0x3c, !PT ;  /* 0x0000000c0d0c7212 */ /* 0x000fc400078e3cff */
[----:B------:R-:W-:Y:S02]  /*69ba0*/  LOP3.LUT R6, R7, R6, RZ, 0x3c, !PT ;  /* 0x0000000607067212 */ /* 0x000fe400078e3cff */
[----:B------:R-:W-:Y:S02]  /*69bb0*/  LOP3.LUT R3, R3, R2, RZ, 0x3c, !PT ;  /* 0x0000000203037212 */ /* 0x000fe400078e3cff */
[----:B------:R-:W-:Y:S02]  /*69bc0*/  LOP3.LUT R13, R13, R12, RZ, 0x3c, !PT ;  /* 0x0000000c0d0d7212 */ /* 0x000fe400078e3cff */
[----:B------:R-:W-:Y:S01]  /*69bd0*/  LOP3.LUT R7, R7, R6, RZ, 0x3c, !PT ;  /* 0x0000000607077212 */ /* 0x000fe200078e3cff */
[----:B------:R-:W-:Y:S06]  /*69be0*/  @!P0 BRA `(.L_x_10008) ;  /* 0x00000000003c8947 */ /* 0x000fec0003800000 */
[----:B------:R-:W0:Y:S02]  /*69bf0*/  DFMA.RM R6, R12, R4, R6 ;  /* 0x000000040c06722b */ /* 0x000e240000004006 */
[----:B0-----:R-:W-:-:S05]  /*69c00*/  IADD3 R4, P0, PT, R6, 0x1, RZ ;  /* 0x0000000106047810 */ /* 0x001fca0007f1e0ff */
[----:B------:R-:W-:-:S15]  /*69c10*/  IMAD.X R5, RZ, RZ, R7, P0 ;  /* 0x000000ffff057224 */ /* 0x000fde00000e0607 */
[----:B------:R-:W-:-:S15]  /*69c20*/  NOP ;  /* 0x0000000000007918 */ /* 0x000fde0000000000 */
[----:B------:R-:W-:-:S15]  /*69c30*/  NOP ;  /* 0x0000000000007918 */ /* 0x000fde0000000000 */
[----:B------:R-:W-:-:S12]  /*69c40*/  NOP ;  /* 0x0000000000007918 */ /* 0x000fd80000000000 */
        /* <DEDUP_REMOVED lines=9> */
.L_x_10008:
        /* <DEDUP_REMOVED lines=9> */
[----:B------:R-:W-:Y:S01]  /*69d70*/  IMAD.MOV.U32 R12, RZ, RZ, 0x0 ;  /* 0x00000000ff0c7424 */ /* 0x000fe200078e00ff */
[----:B0-----:R-:W0:Y:S01]  /*69d80*/  MUFU.RSQ64H R3, R7 ;  /* 0x0000000700037308 */ /* 0x001e220000001c00 */
[----:B------:R-:W-:Y:S01]  /*69d90*/  MOV R2, RZ ;  /* 0x000000ff00027202 */ /* 0x000fe20000000f00 */
[----:B------:R-:W-:-:S15]  /*69da0*/  IMAD.MOV.U32 R13, RZ, RZ, 0x3fd80000 ;  /* 0x3fd80000ff0d7424 */ /* 0x000fde00078e00ff */
        /* <DEDUP_REMOVED lines=40> */
[----:B0-----:R-:W-:Y:S02]  /*6a030*/  VIADD R5, R3, 0xfcb00000 ;  /* 0xfcb0000003057836 */ /* 0x001fe40000000000 */
[----:B------:R-:W-:Y:S01]  /*6a040*/  IMAD.MOV.U32 R4, RZ, RZ, R2 ;  /* 0x000000ffff047224 */ /* 0x000fe200078e0002 */
[----:B------:R-:W-:Y:S06]  /*6a050*/  BRA `(.L_x_10009) ;  /* 0x0000000000047947 */ /* 0x000fec0003800000 */
.L_x_10010:
[----:B------:R0:W1:Y:S02]  /*6a060*/  DADD R4, R2, R2 ;  /* 0x0000000002047229 */ /* 0x0000640000000002 */
.L_x_10009:
[----:B------:R-:W-:Y:S05]  /*6a070*/  BSYNC.RECONVERGENT B0 ;  /* 0x0000000000007941 */ /* 0x000fea0003800200 */
.L_x_10007:
[----:B01----:R-:W-:Y:S02]  /*6a080*/  IMAD.MOV.U32 R3, RZ, RZ, R4 ;  /* 0x000000ffff037224 */ /* 0x003fe400078e0004 */
[----:B------:R-:W-:Y:S02]  /*6a090*/  IMAD.MOV.U32 R2, RZ, RZ, R5 ;  /* 0x000000ffff027224 */ /* 0x000fe400078e0005 */
[----:B------:R-:W-:Y:S02]  /*6a0a0*/  IMAD.MOV.U32 R4, RZ, RZ, R0 ;  /* 0x000000ffff047224 */ /* 0x000fe400078e0000 */
[----:B------:R-:W-:-:S04]  /*6a0b0*/  IMAD.MOV.U32 R5, RZ, RZ, 0x0 ;  /* 0x00000000ff057424 */ /* 0x000fc800078e00ff */
[----:B------:R-:W-:Y:S05]  /*6a0c0*/  RET.REL.NODEC R4 `(_ZN2at6native27unrolled_elementwise_kernelIZZZNS0_17asinh_kernel_cudaERNS_18TensorIteratorBaseEENKUlvE_clEvENKUlvE_clEvEUlN3c107complexIdEEE_St5arrayIPcLm2EELi4E23TrivialOffsetCalculatorILi1EjESE_NS0_6memory12LoadWithCastILi1EEENSF_13StoreWithCastILi1EEEEEviT_T0_T2_T3_T4_T5_) ;  /* 0xfffff95c04cc7950 */ /* 0x000fea0003c3ffff */
.L_x_10011:
        /* <DEDUP_REMOVED lines=11> */
.L_x_14773:


//--------------------- .text._ZN2at6native18elementwise_kernelILi128ELi2EZNS0_22gpu_kernel_impl_nocastIZZZNS0_17asinh_kernel_cudaERNS_18TensorIteratorBaseEENKUlvE_clEvENKUlvE_clEvEUlN3c107complexIdEEE_EEvS4_RKT_EUliE_EEviT1_ --------------------------
	.section	.text._ZN2at6native18elementwise_kernelILi128ELi2EZNS0_22gpu_kernel_impl_nocastIZZZNS0_17asinh_kernel_cudaERNS_18TensorIteratorBaseEENKUlvE_clEvENKUlvE_clEvEUlN3c107complexIdEEE_EEvS4_RKT_EUliE_EEviT1_,"ax",@progbits
	.align	128
        .global         _ZN2at6native18elementwise_kernelILi128ELi2EZNS0_22gpu_kernel_impl_nocastIZZZNS0_17asinh_kernel_cudaERNS_18TensorIteratorBaseEENKUlvE_clEvENKUlvE_clEvEUlN3c107complexIdEEE_EEvS4_RKT_EUliE_EEviT1_
        .type           _ZN2at6native18elementwise_kernelILi128ELi2EZNS0_22gpu_kernel_impl_nocastIZZZNS0_17asinh_kernel_cudaERNS_18TensorIteratorBaseEENKUlvE_clEvENKUlvE_clEvEUlN3c107complexIdEEE_EEvS4_RKT_EUliE_EEviT1_,@function
        .size           _ZN2at6native18elementwise_kernelILi128ELi2EZNS0_22gpu_kernel_impl_nocastIZZZNS0_17asinh_kernel_cudaERNS_18TensorIteratorBaseEENKUlvE_clEvENKUlvE_clEvEUlN3c107complexIdEEE_EEvS4_RKT_EUliE_EEviT1_,(.L_x_14775 - _ZN2at6native18elementwise_kernelILi128ELi2EZNS0_22gpu_kernel_impl_nocastIZZZNS0_17asinh_kernel_cudaERNS_18TensorIteratorBaseEENKUlvE_clEvENKUlvE_clEvEUlN3c107complexIdEEE_EEvS4_RKT_EUliE_EEviT1_)
        .other          _ZN2at6native18elementwise_kernelILi128ELi2EZNS0_22gpu_kernel_impl_nocastIZZZNS0_17asinh_kernel_cudaERNS_18TensorIteratorBaseEENKUlvE_clEvENKUlvE_clEvEUlN3c107complexIdEEE_EEvS4_RKT_EUliE_EEviT1_,@"STO_CUDA_ENTRY STV_DEFAULT"
_ZN2at6native18elementwise_kernelILi128ELi2EZNS0_22gpu_kernel_impl_nocastIZZZNS0_17asinh_kernel_cudaERNS_18TensorIteratorBaseEENKUlvE_clEvENKUlvE_clEvEUlN3c107complexIdEEE_EEvS4_RKT_EUliE_EEviT1_:
.text._ZN2at6native18elementwise_kernelILi128ELi2EZNS0_22gpu_kernel_impl_nocastIZZZNS0_17asinh_kernel_cudaERNS_18TensorIteratorBaseEENKUlvE_clEvENKUlvE_clEvEUlN3c107complexIdEEE_EEvS4_RKT_EUliE_EEviT1_:
        /* <DEDUP_REMOVED lines=8> */
[----:B0-----:R-:W-:Y:S01]  /*0080*/  LOP3.LUT R37, R37, UR4, RZ, 0xfc, !PT ;  /* 0x0000000425257c12 */ /* 0x001fe2000f8efcff */
[----:B----4-:R-:W-:-:S03]  /*0090*/  VIADD R36, R0, 0xffffffff ;  /* 0xffffffff00247836 */ /* 0x010fc60000000000 */
[----:B--2---:R-:W-:Y:S02]  /*00a0*/  ISETP.GE.AND P0, PT, R37, UR5, PT ;  /* 0x0000000525007c0c */ /* 0x004fe4000bf06270 */
[----:B------:R-:W-:-:S05]  /*00b0*/  VIMNMX.U32 R9, PT, PT, R36, 0x18, PT ;  /* 0x0000001824097848 */ /* 0x000fca0003fe0000 */
[----:B------:R-:W-:-:S06]  /*00c0*/  VIADD R9, R9, 0x1 ;  /* 0x0000000109097836 */ /* 0x000fcc0000000000 */
[----:B---3--:R-:W-:Y:S05]  /*00d0*/  @P0 BRA `(.L_x_10013) ;  /* 0x0000019000740947 */ /* 0x008fea0003800000 */
[----:B------:R-:W-:Y:S01]  /*00e0*/  ISETP.NE.AND P0, PT, R0, RZ, PT ;  /* 0x000000ff0000720c */ /* 0x000fe20003f05270 */
[----:B------:R-:W-:Y:S02]  /*00f0*/  IMAD.MOV.U32 R0, RZ, RZ, RZ ;  /* 0x000000ffff007224 */ /* 0x000fe400078e00ff */
[----:B------:R-:W-:-:S10]  /*0100*/  IMAD.MOV.U32 R5, RZ, RZ, RZ ;  /* 0x000000ffff057224 */ /* 0x000fd400078e00ff */
[----:B------:R-:W-:Y:S05]  /*0110*/  @!P0 BRA `(.L_x_10014) ;  /* 0x0000001000a88947 */ /* 0x000fea0003800000 */
[----:B------:R-:W0:Y:S01]  /*0120*/  LDCU.64 UR4, c[0x0][0x390] ;  /* 0x00007200ff0477ac */ /* 0x000e220008000a00 */
[----:B------:R-:W-:Y:S01]  /*0130*/  IMAD.MOV.U32 R2, RZ, RZ, RZ ;  /* 0x000000ffff027224 */ /* 0x000fe200078e00ff */
[----:B------:R-:W-:Y:S01]  /*0140*/  ISETP.NE.AND P0, PT, R36, RZ, PT ;  /* 0x000000ff2400720c */ /* 0x000fe20003f05270 */
[----:B------:R-:W-:Y:S01]  /*0150*/  IMAD.MOV.U32 R3, RZ, RZ, R37 ;  /* 0x000000ffff037224 */ /* 0x000fe200078e0025 */
        /* <DEDUP_REMOVED lines=282> */
[----:B------:R-:W-:-:S05]  /*1300*/  @P0 IMAD.MOV.U32 R6, RZ, RZ, RZ ;  /* 0x000000ffff060224 */ /* 0x000fca00078e00ff */
[----:B------:R-:W3:Y:S01]  /*1310*/  @P0 LDC.64 R16, c[0x0][0x578] ;  /* 0x00015e00ff100b82 */ /* 0x000ee20000000a00 */
[--C-:B------:R-:W-:Y:S02]  /*1320*/  IMAD.MOV R11, RZ, RZ, -R7.reuse ;  /* 0x000000ffff0b7224 */ /* 0x100fe400078e0a07 */
[----:B--2---:R-:W-:-:S05]  /*1330*/  @P0 IMAD.HI.U32 R2, R7, R12, R6 ;  /* 0x0000000c07020227 */ /* 0x004fca00078e0006 */
[----:B------:R-:W-:Y:S01]  /*1340*/  @P0 SHF.R.U32.HI R4, RZ, R13, R2 ;  /* 0x0000000dff040219 */ /* 0x000fe20000011602 */
[----:B------:R-:W-:-:S04]  /*1350*/  IMAD R2, R11, UR6, R3 ;  /* 0x000000060b027c24 */ /* 0x000fc8000f8e0203 */
[----:B------:R-:W-:Y:S02]  /*1360*/  @P0 IMAD.MOV R6, RZ, RZ, -R4 ;  /* 0x000000ffff060224 */ /* 0x000fe400078e0a04 */
[----:B-1----:R-:W-:Y:S02]  /*1370*/  IMAD R5, R2, UR4, R5 ;  /* 0x0000000402057c24 */ /* 0x002fe4000f8e0205 */
[----:B0-----:R-:W-:Y:S02]  /*1380*/  @P0 IMAD R6, R6, R15, R7 ;  /* 0x0000000f06060224 */ /* 0x001fe400078e0207 */
[----:B------:R-:W-:Y:S02]  /*1390*/  IMAD R0, R2, UR5, R0 ;  /* 0x0000000502007c24 */ /* 0x000fe4000f8e0200 */
[C---:B---3--:R-:W-:Y:S02]  /*13a0*/  @P0 IMAD R5, R6.reuse, R16, R5 ;  /* 0x0000001006050224 */ /* 0x048fe400078e0205 */
[----:B------:R-:W-:-:S07]  /*13b0*/  @P0 IMAD R0, R6, R17, R0 ;  /* 0x0000001106000224 */ /* 0x000fce00078e0200 */
.L_x_10014:
[----:B------:R-:W0:Y:S02]  /*13c0*/  LDCU.64 UR4, c[0x0][0x588] ;  /* 0x0000b100ff0477ac */ /* 0x000e240008000a00 */
[----:B0-----:R-:W-:-:S04]  /*13d0*/  IADD3 R2, P0, PT, R0, UR4, RZ ;  /* 0x0000000400027c10 */ /* 0x001fc8000ff1e0ff */
[----:B------:R-:W-:-:S05]  /*13e0*/  IADD3.X R3, PT, PT, RZ, UR5, RZ, P0, !PT ;  /* 0x00000005ff037c10 */ /* 0x000fca00087fe4ff */
[----:B------:R-:W2:Y:S01]  /*13f0*/  LDG.E.128 R12, desc[UR8][R2.64] ;  /* 0x00000008020c7981 */ /* 0x000ea2000c1e1d00 */
[----:B------:R-:W-:Y:S02]  /*1400*/  BSSY.RECONVERGENT B1, `(.L_x_10015) ;  /* 0x00017e5000017945 */ /* 0x000fe40003800200 */
[----:B--2---:R-:W-:-:S15]  /*1410*/  DSETP.NAN.AND P0, PT, R14, R14, PT ;  /* 0x0000000e0e00722a */ /* 0x004fde0003f08000 */
        /* <DEDUP_REMOVED lines=58> */
.L_x_10016:
[----:B------:R-:W-:Y:S01]  /*17c0*/  IMAD.MOV.U32 R7, RZ, RZ, R31 ;  /* 0x000000ffff077224 */ /* 0x000fe200078e001f */
[----:B------:R-:W-:Y:S01]  /*17d0*/  MOV R0, R33 ;  /* 0x0000002100007202 */ /* 0x000fe20000000f00 */
[----:B------:R-:W0:Y:S01]  /*17e0*/  DSETP.MAX.AND P0, P1, R32, R30, PT ;  /* 0x0000001e2000722a */ /* 0x000e22000390f000 */
[----:B------:R-:W-:Y:S02]  /*17f0*/  IMAD.MOV.U32 R3, RZ, RZ, R30 ;  /* 0x000000ffff037224 */ /* 0x000fe400078e001e */
        /* <DEDUP_REMOVED lines=75> */
[----:B------:R-:W-:Y:S05]  /*1cb0*/  CALL.REL.NOINC `($__internal_22_$__cuda_sm20_div_rn_f64_full) ;  /* 0x0000030400b07944 */ /* 0x000fea0003c00000 */
[----:B------:R-:W-:Y:S02]  /*1cc0*/  IMAD.MOV.U32 R22, RZ, RZ, R3 ;  /* 0x000000ffff167224 */ /* 0x000fe400078e0003 */
[----:B------:R-:W-:-:S07]  /*1cd0*/  IMAD.MOV.U32 R23, RZ, RZ, R2 ;  /* 0x000000ffff177224 */ /* 0x000fce00078e0002 */
.L_x_10023:
[----:B------:R-:W-:Y:S05]  /*1ce0*/  BSYNC.RECONVERGENT B4 ;  /* 0x0000000000047941 */ /* 0x000fea0003800200 */
.L_x_10022:
        /* <DEDUP_REMOVED lines=51> */
[----:B------:R-:W-:-:S04]  /*2020*/  LOP3.LUT R3, R3, R2, RZ, 0x3c, !PT ;  /* 0x0000000203037212 */ /* 0x000fc800078e3cff */
[----:B------:R-:W-:-:S04]  /*2030*/  LOP3.LUT R2, R3, R2, RZ, 0x3c, !PT ;  /* 0x0000000203027212 */ /* 0x000fc800078e3cff */
[----:B------:R-:W-:-:S07]  /*2040*/  LOP3.LUT R3, R3, R2, RZ, 0x3c, !PT ;  /* 0x0000000203037212 */ /* 0x000fce00078e3cff */
.L_x_10025:
[----:B------:R-:W-:Y:S05]  /*2050*/  BSYNC.RECONVERGENT B4 ;  /* 0x0000000000047941 */ /* 0x000fea0003800200 */
.L_x_10024:
[----:B------:R-:W-:Y:S01]  /*2060*/  DADD R22, -RZ, |R22| ;  /* 0x00000000ff167229 */ /* 0x000fe20000000516 */
[----:B------:R-:W-:Y:S01]  /*2070*/  MOV R10, RZ ;  /* 0x000000ff000a7202 */ /* 0x000fe20000000f00 */
        /* <DEDUP_REMOVED lines=48> */
[----:B------:R-:W-:-:S04]  /*2380*/  @P2 LOP3.LUT R17, R8, 0x80000, RZ, 0xfc, !PT ;  /* 0x0008000008112812 */ /* 0x000fc800078efcff */
        /* <DEDUP_REMOVED lines=232> */
.L_x_10027:
[----:B------:R-:W-:Y:S01]  /*3210*/  IMAD.MOV.U32 R6, RZ, RZ, 0x0 ;  /* 0x00000000ff067424 */ /* 0x000fe200078e00ff */
[----:B------:R-:W-:Y:S01]  /*3220*/  LOP3.LUT P0, RZ, R3, 0x7fffffff, RZ, 0xc0, !PT ;  /* 0x7fffffff03ff7812 */ /* 0x000fe2000780c0ff */
[----:B------:R-:W-:-:S06]  /*3230*/  IMAD.MOV.U32 R7, RZ, RZ, 0x7ff00000 ;  /* 0x7ff00000ff077424 */ /* 0x000fcc00078e00ff */
[----:B------:R-:W0:Y:S02]  /*3240*/  DFMA R2, R2, R6, +INF ;  /* 0x7ff000000202742b */ /* 0x000e240000000006 */
[----:B0-----:R-:W-:Y:S02]  /*3250*/  FSEL R6, R2, RZ, P0 ;  /* 0x000000ff02067208 */ /* 0x001fe40000000000 */
[----:B------:R-:W-:-:S07]  /*3260*/  FSEL R7, R3, -QNAN , P0 ;  /* 0xfff0000003077808 */ /* 0x000fce0000000000 */
.L_x_10028:
[----:B------:R-:W-:Y:S05]  /*3270*/  BSYNC.RECONVERGENT B0 ;  /* 0x0000000000007941 */ /* 0x000fea0003800200 */
.L_x_10026:
[----:B------:R-:W0:Y:S01]  /*3280*/  MUFU.RCP64H R3, R21 ;  /* 0x0000001500037308 */ /* 0x000e220000001800 */
[----:B------:R-:W-:Y:S01]  /*3290*/  IMAD.MOV.U32 R2, RZ, RZ, 0x1 ;  /* 0x00000001ff027424 */ /* 0x000fe200078e00ff */
[----:B------:R-:W-:Y:S01]  /*32a0*/  FSETP.GEU.AND P2, PT, |R19|, 6.5827683646048100446e-37, PT ;  /* 0x036000001300780b */ /* 0x000fe20003f4e200 */
[----:B------:R-:W-:Y:S01]  /*32b0*/  BSSY.RECONVERGENT B4, `(.L_x_10029) ;  /* 0x000003a000047945 */ /* 0x000fe20003800200 */
        /* <DEDUP_REMOVED lines=49> */
[----:B------:R-:W-:Y:S01]  /*35d0*/  MOV R2, R20 ;  /* 0x0000001400027202 */ /* 0x000fe20000000f00 */
[----:B------:R-:W-:Y:S01]  /*35e0*/  IMAD.MOV.U32 R7, RZ, RZ, R19 ;  /* 0x000000ffff077224 */ /* 0x000fe200078e0013 */
[----:B------:R-:W-:Y:S01]  /*35f0*/  MOV R0, 0x3620 ;  /* 0x0000362000007802 */ /* 0x000fe20000000f00 */
[----:B------:R-:W-:-:S07]  /*3600*/  IMAD.MOV.U32 R3, RZ, RZ, R21 ;  /* 0x000000ffff037224 */ /* 0x000fce00078e0015 */
[----:B------:R-:W-:Y:S05]  /*3610*/  CALL.REL.NOINC `($__internal_22_$__cuda_sm20_div_rn_f64_full) ;  /* 0x000002ec00587944 */ /* 0x000fea0003c00000 */
[----:B------:R-:W-:-:S04]  /*3620*/  LOP3.LUT R3, R3, R2, RZ, 0x3c, !PT ;  /* 0x0000000203037212 */ /* 0x000fc800078e3cff */
[----:B------:R-:W-:-:S04]  /*3630*/  LOP3.LUT R2, R3, R2, RZ, 0x3c, !PT ;  /* 0x0000000203027212 */ /* 0x000fc800078e3cff */
[----:B------:R-:W-:-:S07]  /*3640*/  LOP3.LUT R3, R3, R2, RZ, 0x3c, !PT ;  /* 0x0000000203037212 */ /* 0x000fce00078e3cff */
.L_x_10030:
[----:B------:R-:W-:Y:S05]  /*3650*/  BSYNC.RECONVERGENT B4 ;  /* 0x0000000000047941 */ /* 0x000fea0003800200 */
.L_x_10029:
        /* <DEDUP_REMOVED lines=173> */
.L_x_10021:
        /* <DEDUP_REMOVED lines=13> */
[----:B------:R-:W-:Y:S01]  /*4200*/  IMAD.MOV.U32 R22, RZ, RZ, RZ ;  /* 0x000000ffff167224 */ /* 0x000fe200078e00ff */
[----:B------:R-:W-:Y:S01]  /*4210*/  BSSY.RECONVERGENT B0, `(.L_x_10033) ;  /* 0x0000112000007945 */ /* 0x000fe20003800200 */
[----:B------:R-:W-:Y:S01]  /*4220*/  SEL R6, R30, R32, P0 ;  /* 0x000000201e067207 */ /* 0x000fe20000000000 */
[----:B------:R-:W-:Y:S01]  /*4230*/  IMAD.U32 R8, RZ, RZ, UR6 ;  /* 0x00000006ff087e24 */ /* 0x000fe2000f8e00ff */
[----:B------:R-:W-:Y:S01]  /*4240*/  SEL R7, R31, R33, P0 ;  /* 0x000000211f077207 */ /* 0x000fe20000000000 */
[----:B------:R-:W-:Y:S01]  /*4250*/  IMAD.MOV.U32 R26, RZ, RZ, 0x0 ;  /* 0x00000000ff1a7424 */ /* 0x000fe200078e00ff */
[----:B------:R-:W-:Y:S01]  /*4260*/  ISETP.GT.U32.AND P0, PT, R32, R30, PT ;  /* 0x0000001e2000720c */ /* 0x000fe20003f04070 */
[----:B------:R-:W-:-:S03]  /*4270*/  IMAD.MOV.U32 R27, RZ, RZ, 0x3fd80000 ;  /* 0x3fd80000ff1b7424 */ /* 0x000fc600078e00ff */
        /* <DEDUP_REMOVED lines=82> */
[----:B0-----:R-:W-:Y:S01]  /*47a0*/  @!P3 MOV R7, R3 ;  /* 0x000000030007b202 */ /* 0x001fe20000000f00 */
[----:B------:R-:W-:-:S04]  /*47b0*/  @!P3 IMAD.MOV.U32 R6, RZ, RZ, R2 ;  /* 0x000000ffff06b224 */ /* 0x000fc800078e0002 */
        /* <DEDUP_REMOVED lines=177> */
.L_x_10034:
[----:B------:R-:W-:Y:S01]  /*52d0*/  IMAD.MOV.U32 R6, RZ, RZ, 0x0 ;  /* 0x00000000ff067424 */ /* 0x000fe200078e00ff */
[----:B------:R-:W-:Y:S02]  /*52e0*/  MOV R7, 0x7ff00000 ;  /* 0x7ff0000000077802 */ /* 0x000fe40000000f00 */
[----:B------:R-:W-:-:S04]  /*52f0*/  LOP3.LUT P0, RZ, R3, 0x7fffffff, RZ, 0xc0, !PT ;  /* 0x7fffffff03ff7812 */ /* 0x000fc8000780c0ff */
[----:B------:R-:W0:Y:S02]  /*5300*/  DFMA R2, R2, R6, +INF ;  /* 0x7ff000000202742b */ /* 0x000e240000000006 */
[----:B0-----:R-:W-:Y:S02]  /*5310*/  FSEL R24, R2, RZ, P0 ;  /* 0x000000ff02187208 */ /* 0x001fe40000000000 */
[----:B------:R-:W-:-:S07]  /*5320*/  FSEL R25, R3, -QNAN , P0 ;  /* 0xfff0000003197808 */ /* 0x000fce0000000000 */
.L_x_10035:
[----:B------:R-:W-:Y:S05]  /*5330*/  BSYNC.RECONVERGENT B0 ;  /* 0x0000000000007941 */ /* 0x000fea0003800200 */
.L_x_10033:
        /* <DEDUP_REMOVED lines=48> */
[----:B------:R-:W-:Y:S05]  /*5640*/  CALL.REL.NOINC `($__internal_22_$__cuda_sm20_div_rn_f64_full) ;  /* 0x000002cc004c7944 */ /* 0x000fea0003c00000 */
[----:B------:R-:W-:-:S04]  /*5650*/  LOP3.LUT R3, R3, R2, RZ, 0x3c, !PT ;  /* 0x0000000203037212 */ /* 0x000fc800078e3cff */
[----:B------:R-:W-:-:S04]  /*5660*/  LOP3.LUT R2, R3, R2, RZ, 0x3c, !PT ;  /* 0x0000000203027212 */ /* 0x000fc800078e3cff */
[----:B------:R-:W-:-:S07]  /*5670*/  LOP3.LUT R3, R3, R2, RZ, 0x3c, !PT ;  /* 0x0000000203037212 */ /* 0x000fce00078e3cff */
.L_x_10037:
[----:B------:R-:W-:Y:S05]  /*5680*/  BSYNC.RECONVERGENT B4 ;  /* 0x0000000000047941 */ /* 0x000fea0003800200 */
.L_x_10036:
        /* <DEDUP_REMOVED lines=173> */
.L_x_10032:
        /* <DEDUP_REMOVED lines=194> */
.L_x_10039:
[----:B------:R-:W-:Y:S01]  /*6d80*/  IMAD.MOV.U32 R2, RZ, RZ, 0x0 ;  /* 0x00000000ff027424 */ /* 0x000fe200078e00ff */
[----:B------:R-:W-:Y:S01]  /*6d90*/  LOP3.LUT P0, RZ, R7, 0x7fffffff, RZ, 0xc0, !PT ;  /* 0x7fffffff07ff7812 */ /* 0x000fe2000780c0ff */
[----:B------:R-:W-:-:S06]  /*6da0*/  IMAD.MOV.U32 R3, RZ, RZ, 0x7ff00000 ;  /* 0x7ff00000ff037424 */ /* 0x000fcc00078e00ff */
[----:B------:R-:W0:Y:S02]  /*6db0*/  DFMA R6, R6, R2, +INF ;  /* 0x7ff000000606742b */ /* 0x000e240000000002 */
[----:B0-----:R-:W-:Y:S02]  /*6dc0*/  FSEL R6, R6, RZ, P0 ;  /* 0x000000ff06067208 */ /* 0x001fe40000000000 */
[----:B------:R-:W-:-:S07]  /*6dd0*/  FSEL R7, R7, -QNAN , P0 ;  /* 0xfff0000007077808 */ /* 0x000fce0000000000 */
.L_x_10040:
[----:B------:R-:W-:Y:S05]  /*6de0*/  BSYNC.RECONVERGENT B0 ;  /* 0x0000000000007941 */ /* 0x000fea0003800200 */
.L_x_10038:
        /* <DEDUP_REMOVED lines=57> */
.L_x_10042:
[----:B------:R-:W-:Y:S05]  /*7180*/  BSYNC.RECONVERGENT B4 ;  /* 0x0000000000047941 */ /* 0x000fea0003800200 */
.L_x_10041:
        /* <DEDUP_REMOVED lines=173> */
.L_x_10020:
        /* <DEDUP_REMOVED lines=74> */
[----:B------:R-:W-:Y:S05]  /*8100*/  CALL.REL.NOINC `($__internal_22_$__cuda_sm20_div_rn_f64_full) ;  /* 0x000002a0009c7944 */ /* 0x000fea0003c00000 */
[----:B------:R-:W-:Y:S01]  /*8110*/  IMAD.MOV.U32 R24, RZ, RZ, R3 ;  /* 0x000000ffff187224 */ /* 0x000fe200078e0003 */
[----:B------:R-:W-:-:S07]  /*8120*/  MOV R25, R2 ;  /* 0x0000000200197202 */ /* 0x000fce0000000f00 */
.L_x_10045:
[----:B------:R-:W-:Y:S05]  /*8130*/  BSYNC.RECONVERGENT B4 ;  /* 0x0000000000047941 */ /* 0x000fea0003800200 */
.L_x_10044:
        /* <DEDUP_REMOVED lines=50> */
[----:B------:R-:W-:Y:S05]  /*8460*/  CALL.REL.NOINC `($__internal_22_$__cuda_sm20_div_rn_f64_full) ;  /* 0x0000029c00c47944 */ /* 0x000fea0003c00000 */
[----:B------:R-:W-:-:S04]  /*8470*/  LOP3.LUT R3, R3, R2, RZ, 0x3c, !PT ;  /* 0x0000000203037212 */ /* 0x000fc800078e3cff */
[----:B------:R-:W-:-:S04]  /*8480*/  LOP3.LUT R2, R3, R2, RZ, 0x3c, !PT ;  /* 0x0000000203027212 */ /* 0x000fc800078e3cff */
[----:B------:R-:W-:-:S07]  /*8490*/  LOP3.LUT R3, R3, R2, RZ, 0x3c, !PT ;  /* 0x0000000203037212 */ /* 0x000fce00078e3cff */
.L_x_10047:
[----:B------:R-:W-:Y:S05]  /*84a0*/  BSYNC.RECONVERGENT B4 ;  /* 0x0000000000047941 */ /* 0x000fea0003800200 */
.L_x_10046:
[----:B------:R-:W-:Y:S01]  /*84b0*/  DADD R24, -RZ, |R24| ;  /* 0x00000000ff187229 */ /* 0x000fe20000000518 */
[----:B------:R-:W-:Y:S01]  /*84c0*/  IMAD.MOV.U32 R10, RZ, RZ, RZ ;  /* 0x000000ffff0a7224 */ /* 0x000fe200078e00ff */
[----:B------:R-:W-:Y:S01]  /*84d0*/  UMOV UR5, 0x7fefffff ;  /* 0x7fefffff00057882 */ /* 0x000fe20000000000 */
[----:B------:R-:W-:Y:S01]  /*84e0*/  UMOV UR4, 0xffffffff ;  /* 0xffffffff00047882 */ /* 0x000fe20000000000 */
[----:B------:R-:W-:Y:S01]  /*84f0*/  UMOV UR6, UR5 ;  /* 0x0000000500067c82 */ /* 0x000fe20008000000 */
[----:B------:R-:W-:Y:S01]  /*8500*/  IMAD.MOV.U32 R28, RZ, RZ, 0x0 ;  /* 0x00000000ff1c7424 */ /* 0x000fe200078e00ff */
[----:B------:R-:W-:Y:S01]  /*8510*/  MOV R29, 0x3fd80000 ;  /* 0x3fd80000001d7802 */ /* 0x000fe20000000f00 */
[----:B------:R-:W-:Y:S01]  /*8520*/  IMAD.U32 R8, RZ, RZ, UR6 ;  /* 0x00000006ff087e24 */ /* 0x000fe2000f8e00ff */
        /* <DEDUP_REMOVED lines=33> */
[----:B0-----:R-:W-:Y:S02]  /*8740*/  IMAD.MOV.U32 R4, RZ, RZ, R11 ;  /* 0x000000ffff047224 */ /* 0x001fe400078e000b */
[----:B------:R-:W-:-:S15]  /*8750*/  IMAD.MOV.U32 R16, RZ, RZ, RZ ;  /* 0x000000ffff107224 */ /* 0x000fde00078e00ff */
[----:B------:R-:W-:-:S15]  /*8760*/  NOP ;  /* 0x0000000000007918 */ /* 0x000fde0000000000 */
[----:B------:R-:W-:-:S15]  /*8770*/  NOP ;  /* 0x0000000000007918 */ /* 0x000fde0000000000 */
[----:B------:R-:W-:-:S15]  /*8780*/  NOP ;  /* 0x0000000000007918 */ /* 0x000fde0000000000 */
        /* <DEDUP_REMOVED lines=236> */
.L_x_10049:
[----:B------:R-:W-:Y:S01]  /*9650*/  IMAD.MOV.U32 R6, RZ, RZ, 0x0 ;  /* 0x00000000ff067424 */ /* 0x000fe200078e00ff */
[----:B------:R-:W-:Y:S01]  /*9660*/  LOP3.LUT P0, RZ, R3, 0x7fffffff, RZ, 0xc0, !PT ;  /* 0x7fffffff03ff7812 */ /* 0x000fe2000780c0ff */
[----:B------:R-:W-:-:S06]  /*9670*/  IMAD.MOV.U32 R7, RZ, RZ, 0x7ff00000 ;  /* 0x7ff00000ff077424 */ /* 0x000fcc00078e00ff */
[----:B------:R-:W0:Y:S02]  /*9680*/  DFMA R2, R2, R6, +INF ;  /* 0x7ff000000202742b */ /* 0x000e240000000006 */
[----:B0-----:R-:W-:Y:S02]  /*9690*/  FSEL R24, R2, RZ, P0 ;  /* 0x000000ff02187208 */ /* 0x001fe40000000000 */
[----:B------:R-:W-:-:S07]  /*96a0*/  FSEL R25, R3, -QNAN , P0 ;  /* 0xfff0000003197808 */ /* 0x000fce0000000000 */
.L_x_10050:
[----:B------:R-:W-:Y:S05]  /*96b0*/  BSYNC.RECONVERGENT B0 ;  /* 0x0000000000007941 */ /* 0x000fea0003800200 */
.L_x_10048:
        /* <DEDUP_REMOVED lines=57> */
.L_x_10052:
[----:B------:R-:W-:Y:S05]  /*9a50*/  BSYNC.RECONVERGENT B4 ;  /* 0x0000000000047941 */ /* 0x000fea0003800200 */
.L_x_10051:
        /* <DEDUP_REMOVED lines=153> */
[----:B------:R-:W-:Y:S01]  /*a3f0*/  @P1 MOV R10, 0x54442d18 ;  /* 0x54442d18000a1802 */ /* 0x000fe20000000f00 */
[----:B------:R-:W-:-:S15]  /*a400*/  @P1 IMAD.MOV.U32 R11, RZ, RZ, 0x400921fb ;  /* 0x400921fbff0b1424 */ /* 0x000fde00078e00ff */
[----:B------:R-:W-:-:S15]  /*a410*/  NOP ;  /* 0x0000000000007918 */ /* 0x000fde0000000000 */
[----:B------:R-:W-:-:S15]  /*a420*/  NOP ;  /* 0x0000000000007918 */ /* 0x000fde0000000000 */
[----:B------:R-:W-:-:S15]  /*a430*/  NOP ;  /* 0x0000000000007918 */ /* 0x000fde0000000000 */
[----:B------:R-:W-:-:S02]  /*a440*/  NOP ;  /* 0x0000000000007918 */ /* 0x000fc40000000000 */
[----:B------:R-:W0:Y:S02]  /*a450*/  DSETP.NEU.AND P3, PT, R22, RZ, PT ;  /* 0x000000ff1600722a */ /* 0x000e240003f6d000 */
[----:B0-----:R-:W-:-:S05]  /*a460*/  @P3 IMAD.MOV.U32 R19, RZ, RZ, 0x4002d97c ;  /* 0x4002d97cff133424 */ /* 0x001fca00078e00ff */
[----:B------:R-:W-:-:S15]  /*a470*/  @P3 FSEL R19, R19, 1.8213495016098022461, !P0 ;  /* 0x3fe921fb13133808 */ /* 0x000fde0004000000 */
[----:B------:R-:W-:-:S15]  /*a480*/  NOP ;  /* 0x0000000000007918 */ /* 0x000fde0000000000 */
[----:B------:R-:W-:-:S15]  /*a490*/  NOP ;  /* 0x0000000000007918 */ /* 0x000fde0000000000 */
[----:B------:R-:W-:-:S12]  /*a4a0*/  NOP ;  /* 0x0000000000007918 */ /* 0x000fd80000000000 */
        /* <DEDUP_REMOVED lines=32> */
.L_x_10043:
        /* <DEDUP_REMOVED lines=14> */
[----:B------:R-:W-:Y:S01]  /*a790*/  MOV R8, UR6 ;  /* 0x0000000600087c02 */ /* 0x000fe20008000f00 */
[----:B------:R-:W-:Y:S01]  /*a7a0*/  IMAD.MOV.U32 R29, RZ, RZ, 0x3fd80000 ;  /* 0x3fd80000ff1d7424 */ /* 0x000fe200078e00ff */
[----:B------:R-:W-:Y:S01]  /*a7b0*/  SEL R6, R30, R32, P0 ;  /* 0x000000201e067207 */ /* 0x000fe20000000000 */
[----:B------:R-:W-:Y:S01]  /*a7c0*/  BSSY.RECONVERGENT B0, `(.L_x_10054) ;  /* 0x000010e000007945 */ /* 0x000fe20003800200 */
[----:B------:R-:W-:-:S02]  /*a7d0*/  SEL R7, R31, R33, P0 ;  /* 0x000000211f077207 */ /* 0x000fc40000000000 */
        /* <DEDUP_REMOVED lines=262> */
.L_x_10055:
[----:B------:R-:W-:Y:S01]  /*b840*/  IMAD.MOV.U32 R6, RZ, RZ, 0x0 ;  /* 0x00000000ff067424 */ /* 0x000fe200078e00ff */
[----:B------:R-:W-:Y:S01]  /*b850*/  LOP3.LUT P0, RZ, R3, 0x7fffffff, RZ, 0xc0, !PT ;  /* 0x7fffffff03ff7812 */ /* 0x000fe2000780c0ff */
[----:B------:R-:W-:-:S06]  /*b860*/  IMAD.MOV.U32 R7, RZ, RZ, 0x7ff00000 ;  /* 0x7ff00000ff077424 */ /* 0x000fcc00078e00ff */
[----:B------:R-:W0:Y:S02]  /*b870*/  DFMA R2, R2, R6, +INF ;  /* 0x7ff000000202742b */ /* 0x000e240000000006 */
[----:B0-----:R-:W-:Y:S02]  /*b880*/  FSEL R24, R2, RZ, P0 ;  /* 0x000000ff02187208 */ /* 0x001fe40000000000 */
[----:B------:R-:W-:-:S07]  /*b890*/  FSEL R25, R3, -QNAN , P0 ;  /* 0xfff0000003197808 */ /* 0x000fce0000000000 */
.L_x_10056:
[----:B------:R-:W-:Y:S05]  /*b8a0*/  BSYNC.RECONVERGENT B0 ;  /* 0x0000000000007941 */ /* 0x000fea0003800200 */
.L_x_10054:
        /* <DEDUP_REMOVED lines=48> */
[----:B------:R-:W-:Y:S05]  /*bbb0*/  CALL.REL.NOINC `($__internal_22_$__cuda_sm20_div_rn_f64_full) ;  /* 0x0000026400f07944 */ /* 0x000fea0003c00000 */
[----:B------:R-:W-:-:S04]  /*bbc0*/  LOP3.LUT R3, R3, R2, RZ, 0x3c, !PT ;  /* 0x0000000203037212 */ /* 0x000fc800078e3cff */
[----:B------:R-:W-:-:S04]  /*bbd0*/  LOP3.LUT R2, R3, R2, RZ, 0x3c, !PT ;  /* 0x0000000203027212 */ /* 0x000fc800078e3cff */
[----:B------:R-:W-:-:S07]  /*bbe0*/  LOP3.LUT R3, R3, R2, RZ, 0x3c, !PT ;  /* 0x0000000203037212 */ /* 0x000fce00078e3cff */
.L_x_10058:
[----:B------:R-:W-:Y:S05]  /*bbf0*/  BSYNC.RECONVERGENT B4 ;  /* 0x0000000000047941 */ /* 0x000fea0003800200 */
.L_x_10057:
        /* <DEDUP_REMOVED lines=135> */
[----:B0-----:R-:W-:Y:S01]  /*c470*/  @!P1 MOV R10, 0x54442d18 ;  /* 0x54442d18000a9802 */ /* 0x001fe20000000f00 */
[----:B------:R-:W-:-:S15]  /*c480*/  @!P1 IMAD.MOV.U32 R11, RZ, RZ, 0x3ff921fb ;  /* 0x3ff921fbff0b9424 */ /* 0x000fde00078e00ff */
        /* <DEDUP_REMOVED lines=24> */
[----:B0-----:R-:W-:Y:S02]  /*c610*/  @P3 IMAD.MOV.U32 R4, RZ, RZ, 0x4002d97c ;  /* 0x4002d97cff043424 */ /* 0x001fe400078e00ff */
[----:B------:R-:W-:-:S03]  /*c620*/  @P3 IMAD.MOV.U32 R0, RZ, RZ, 0x7f3321d2 ;  /* 0x7f3321d2ff003424 */ /* 0x000fc600078e00ff */
[----:B------:R-:W-:-:S15]  /*c630*/  @P3 FSEL R19, R4, 1.8213495016098022461, !P0 ;  /* 0x3fe921fb04133808 */ /* 0x000fde0004000000 */
[----:B------:R-:W-:-:S15]  /*c640*/  NOP ;  /* 0x0000000000007918 */ /* 0x000fde0000000000 */
[----:B------:R-:W-:-:S15]  /*c650*/  NOP ;  /* 0x0000000000007918 */ /* 0x000fde0000000000 */
[----:B------:R-:W-:-:S12]  /*c660*/  NOP ;  /* 0x0000000000007918 */ /* 0x000fd80000000000 */
[----:B------:R-:W0:Y:S02]  /*c670*/  @P1 DADD R10, -R16, R10 ;  /* 0x00000000100a1229 */ /* 0x000e24000000010a */
[----:B0-----:R-:W-:Y:S02]  /*c680*/  @P1 FSEL R3, R11, R17, !P0 ;  /* 0x000000110b031208 */ /* 0x001fe40004000000 */
[----:B------:R-:W-:Y:S02]  /*c690*/  @P1 FSEL R2, R10, R16, !P0 ;  /* 0x000000100a021208 */ /* 0x000fe40004000000 */
[----:B------:R-:W-:Y:S02]  /*c6a0*/  @P3 FSEL R17, R0, 3.37028055040000000000e+12, !P0 ;  /* 0x54442d1800113808 */ /* 0x000fe40004000000 */
[----:B------:R-:W-:Y:S02]  /*c6b0*/  @!P3 FSEL R11, RZ, 2.1426990032196044922, P0 ;  /* 0x400921fbff0bb808 */ /* 0x000fe40000000000 */
[----:B------:R-:W-:-:S15]  /*c6c0*/  @!P3 FSEL R10, RZ, 3.37028055040000000000e+12, P0 ;  /* 0x54442d18ff0ab808 */ /* 0x000fde0000000000 */
[----:B------:R-:W-:-:S15]  /*c6d0*/  NOP ;  /* 0x0000000000007918 */ /* 0x000fde0000000000 */
[----:B------:R-:W-:-:S15]  /*c6e0*/  NOP ;  /* 0x0000000000007918 */ /* 0x000fde0000000000 */
[----:B------:R-:W-:-:S09]  /*c6f0*/  NOP ;  /* 0x0000000000007918 */ /* 0x000fd20000000000 */
[----:B------:R-:W0:Y:S02]  /*c700*/  @P3 DSETP.NEU.AND P4, PT, R32, R30, PT ;  /* 0x0000001e2000322a */ /* 0x000e240003f8d000 */
[----:B0-----:R-:W-:Y:S02]  /*c710*/  @P3 FSEL R3, R19, R3, !P4 ;  /* 0x0000000313033208 */ /* 0x001fe40006000000 */
[----:B------:R-:W-:-:S03]  /*c720*/  @P3 FSEL R0, R17, R2, !P4 ;  /* 0x0000000211003208 */ /* 0x000fc60006000000 */
[----:B------:R-:W-:Y:S01]  /*c730*/  @P3 IMAD.MOV.U32 R11, RZ, RZ, R3 ;  /* 0x000000ffff0b3224 */ /* 0x000fe200078e0003 */
[----:B------:R-:W-:-:S04]  /*c740*/  @P3 MOV R10, R0 ;  /* 0x00000000000a3202 */ /* 0x000fc80000000f00 */
        /* <DEDUP_REMOVED lines=13> */
.L_x_10053:
        /* <DEDUP_REMOVED lines=193> */
.L_x_10060:
[----:B------:R-:W-:Y:S01]  /*d430*/  IMAD.MOV.U32 R2, RZ, RZ, 0x0 ;  /* 0x00000000ff027424 */ /* 0x000fe200078e00ff */
[----:B------:R-:W-:Y:S02]  /*d440*/  MOV R3, 0x7ff00000 ;  /* 0x7ff0000000037802 */ /* 0x000fe40000000f00 */
[----:B------:R-:W-:-:S04]  /*d450*/  LOP3.LUT P0, RZ, R7, 0x7fffffff, RZ, 0xc0, !PT ;  /* 0x7fffffff07ff7812 */ /* 0x000fc8000780c0ff */
[----:B------:R-:W0:Y:S02]  /*d460*/  DFMA R6, R6, R2, +INF ;  /* 0x7ff000000606742b */ /* 0x000e240000000002 */
[----:B0-----:R-:W-:Y:S02]  /*d470*/  FSEL R24, R6, RZ, P0 ;  /* 0x000000ff06187208 */ /* 0x001fe40000000000 */
[----:B------:R-:W-:-:S07]  /*d480*/  FSEL R25, R7, -QNAN , P0 ;  /* 0xfff0000007197808 */ /* 0x000fce0000000000 */
.L_x_10061:
[----:B------:R-:W-:Y:S05]  /*d490*/  BSYNC.RECONVERGENT B0 ;  /* 0x0000000000007941 */ /* 0x000fea0003800200 */
.L_x_10059:
        /* <DEDUP_REMOVED lines=52> */
.L_x_10063:
[----:B------:R-:W-:Y:S05]  /*d7e0*/  BSYNC.RECONVERGENT B4 ;  /* 0x0000000000047941 */ /* 0x000fea0003800200 */
.L_x_10062:
[----:B------:R-:W-:Y:S01]  /*d7f0*/  MOV R16, 0xdbb65b49 ;  /* 0xdbb65b4900107802 */ /* 0x000fe20000000f00 */
[----:B------:R-:W-:Y:S01]  /*d800*/  IMAD.MOV.U32 R17, RZ, RZ, 0x3f2d3b63 ;  /* 0x3f2d3b63ff117424 */ /* 0x000fe200078e00ff */
        /* <DEDUP_REMOVED lines=158> */
[----:B0-----:R-:W-:Y:S01]  /*e1f0*/  @P3 IMAD.MOV.U32 R4, RZ, RZ, 0x4002d97c ;  /* 0x4002d97cff043424 */ /* 0x001fe200078e00ff */
[----:B------:R-:W-:-:S04]  /*e200*/  @P3 MOV R0, 0x7f3321d2 ;  /* 0x7f3321d200003802 */ /* 0x000fc80000000f00 */
        /* <DEDUP_REMOVED lines=34> */
.L_x_10031:
[----:B------:R-:W-:Y:S05]  /*e430*/  BSYNC.RECONVERGENT B3 ;  /* 0x0000000000037941 */ /* 0x000fea0003800200 */
.L_x_10019:
[----:B------:R-:W-:Y:S01]  /*e440*/  UMOV UR4, 0xfefa39ef ;  /* 0xfefa39ef00047882 */ /* 0x000fe20000000000 */
[----:B------:R-:W-:Y:S01]  /*e450*/  UMOV UR5, 0x3fe62e42 ;  /* 0x3fe62e4200057882 */ /* 0x000fe20000000000 */
[----:B------:R-:W-:Y:S01]  /*e460*/  LOP3.LUT R15, R3, 0x80000000, R15, 0xb8, !PT ;  /* 0x80000000030f7812 */ /* 0x000fe200078eb80f */
[----:B0-----:R-:W0:Y:S01]  /*e470*/  DADD R24, R24, UR4 ;  /* 0x0000000418187e29 */ /* 0x001e220008000000 */
[----:B------:R-:W-:Y:S01]  /*e480*/  IMAD.MOV.U32 R14, RZ, RZ, R2 ;  /* 0x000000ffff0e7224 */ /* 0x000fe200078e0002 */
[----:B0-----:R-:W-:Y:S01]  /*e490*/  LOP3.LUT R13, R25, 0x80000000, R13, 0xb8, !PT ;  /* 0x80000000190d7812 */ /* 0x001fe200078eb80d */
[----:B------:R-:W-:Y:S01]  /*e4a0*/  IMAD.MOV.U32 R12, RZ, RZ, R24 ;  /* 0x000000ffff0c7224 */ /* 0x000fe200078e0018 */
[----:B------:R-:W-:Y:S06]  /*e4b0*/  BRA `(.L_x_10017) ;  /* 0x000000ac00647947 */ /* 0x000fec0003800000 */
.L_x_10018:
        /* <DEDUP_REMOVED lines=72> */
[----:B------:R0:W1:Y:S02]  /*e940*/  DMUL R10, R10, R2 ;  /* 0x000000020a0a7228 */ /* 0x0000640000000000 */
[----:B0-----:R-:W-:Y:S02]  /*e950*/  IMAD.MOV.U32 R2, RZ, RZ, R22 ;  /* 0x000000ffff027224 */ /* 0x001fe400078e0016 */
[----:B------:R-:W-:-:S15]  /*e960*/  IMAD.MOV.U32 R3, RZ, RZ, R23 ;  /* 0x000000ffff037224 */ /* 0x000fde00078e0017 */
        /* <DEDUP_REMOVED lines=68> */
[----:B------:R-:W-:Y:S01]  /*edb0*/  ISETP.GE.U32.AND P3, PT, R23, 0x7ff00000, PT ;  /* 0x7ff000001700780c */ /* 0x000fe20003f66070 */
[----:B------:R-:W-:Y:S01]  /*edc0*/  IMAD.MOV.U32 R3, RZ, RZ, R11 ;  /* 0x000000ffff037224 */ /* 0x000fe200078e000b */
[----:B------:R-:W-:-:S02]  /*edd0*/  SEL R2, R2, UR4, P0 ;  /* 0x0000000402027c07 */ /* 0x000fc40008000000 */
[----:B------:R-:W-:Y:S01]  /*ede0*/  ISETP.GE.U32.AND P0, PT, R4, 0x7ff00000, PT ;  /* 0x7ff000000400780c */ /* 0x000fe20003f06070 */
[----:B------:R-:W0:-:S15]  /*edf0*/  MUFU.RSQ64H R11, R3 ;  /* 0x00000003000b7308 */ /* 0x000e1e0000001c00 */
        /* <DEDUP_REMOVED lines=40> */
[----:B0-----:R-:W-:-:S15]  /*f080*/  LOP3.LUT R11, R8, 0x100000, RZ, 0xfc, !PT ;  /* 0x00100000080b7812 */ /* 0x001fde00078efcff */
        /* <DEDUP_REMOVED lines=20> */
[----:B0-----:R-:W0:Y:S02]  /*f1d0*/  DMUL R24, R24, R10 ;  /* 0x0000000a18187228 */ /* 0x001e240000000000 */
[----:B0-----:R-:W-:Y:S02]  /*f1e0*/  @!P3 FSEL R22, R6, R24, !P2 ;  /* 0x000000180616b208 */ /* 0x001fe40005000000 */
[----:B------:R-:W-:Y:S01]  /*f1f0*/  @!P3 FSEL R23, R7, R25, !P2 ;  /* 0x000000190717b208 */ /* 0x000fe20005000000 */
[----:B------:R-:W-:Y:S01]  /*f200*/  IMAD.MOV.U32 R25, RZ, RZ, R4 ;  /* 0x000000ffff197224 */ /* 0x000fe200078e0004 */
[----:B------:R-:W-:-:S15]  /*f210*/  MOV R24, R0 ;  /* 0x0000000000187202 */ /* 0x000fde0000000f00 */
        /* <DEDUP_REMOVED lines=77> */
[----:B------:R-:W-:-:S07]  /*f6f0*/  IMAD.MOV.U32 R11, RZ, RZ, R33 ;  /* 0x000000ffff0b7224 */ /* 0x000fce00078e0021 */
[----:B------:R-:W-:Y:S05]  /*f700*/  CALL.REL.NOINC `($__internal_23_$__cuda_sm20_dsqrt_rn_f64_mediumpath_v1) ;  /* 0x0000023400487944 */ /* 0x000fea0003c00000 */
[----:B------:R-:W-:-:S04]  /*f710*/  LOP3.LUT R3, R3, R2, RZ, 0x3c, !PT ;  /* 0x0000000203037212 */ /* 0x000fc800078e3cff */
[----:B------:R-:W-:-:S04]  /*f720*/  LOP3.LUT R2, R3, R2, RZ, 0x3c, !PT ;  /* 0x0000000203027212 */ /* 0x000fc800078e3cff */
[----:B------:R-:W-:-:S07]  /*f730*/  LOP3.LUT R3, R3, R2, RZ, 0x3c, !PT ;  /* 0x0000000203037212 */ /* 0x000fce00078e3cff */
.L_x_10068:
[----:B------:R-:W-:Y:S05]  /*f740*/  BSYNC.RECONVERGENT B4 ;  /* 0x0000000000047941 */ /* 0x000fea0003800200 */
.L_x_10067:
[----:B------:R-:W-:Y:S01]  /*f750*/  MOV R18, R2 ;  /* 0x0000000200127202 */ /* 0x000fe20000000f00 */
[----:B------:R-:W-:Y:S01]  /*f760*/  IMAD.MOV.U32 R19, RZ, RZ, R3 ;  /* 0x000000ffff137224 */ /* 0x000fe200078e0003 */
[----:B------:R-:W-:Y:S06]  /*f770*/  BRA `(.L_x_10069) ;  /* 0x0000005000b87947 */ /* 0x000fec0003800000 */
.L_x_10066:
        /* <DEDUP_REMOVED lines=65> */
[----:B------:R-:W-:-:S07]  /*fb90*/  MOV R0, 0xfbb0 ;  /* 0x0000fbb000007802 */ /* 0x000fce0000000f00 */
[----:B------:R-:W-:Y:S05]  /*fba0*/  CALL.REL.NOINC `($__internal_22_$__cuda_sm20_div_rn_f64_full) ;  /* 0x0000022400f47944 */ /* 0x000fea0003c00000 */
[----:B------:R-:W-:Y:S01]  /*fbb0*/  IMAD.MOV.U32 R18, RZ, RZ, R3 ;  /* 0x000000ffff127224 */ /* 0x000fe200078e0003 */
[----:B------:R-:W-:-:S07]  /*fbc0*/  MOV R19, R2 ;  /* 0x0000000200137202 */ /* 0x000fce0000000f00 */
.L_x_10073:
[----:B------:R-:W-:Y:S05]  /*fbd0*/  BSYNC.RECONVERGENT B5 ;  /* 0x0000000000057941 */ /* 0x000fea0003800200 */
.L_x_10072:
[----:B------:R-:W-:Y:S05]  /*fbe0*/  BSYNC.RECONVERGENT B4 ;  /* 0x0000000000047941 */ /* 0x000fea0003800200 */
.L_x_10071:
        /* <DEDUP_REMOVED lines=73> */
[----:B------:R-:W-:Y:S05]  /*10080*/  CALL.REL.NOINC `($__internal_22_$__cuda_sm20_div_rn_f64_full) ;  /* 0x0000022000bc7944 */ /* 0x000fea0003c00000 */
[----:B------:R-:W-:-:S04]  /*10090*/  LOP3.LUT R3, R3, R2, RZ, 0x3c, !PT ;  /* 0x0000000203037212 */ /* 0x000fc800078e3cff */
[----:B------:R-:W-:-:S04]  /*100a0*/  LOP3.LUT R2, R3, R2, RZ, 0x3c, !PT ;  /* 0x0000000203027212 */ /* 0x000fc800078e3cff */
[----:B------:R-:W-:-:S07]  /*100b0*/  LOP3.LUT R3, R3, R2, RZ, 0x3c, !PT ;  /* 0x0000000203037212 */ /* 0x000fce00078e3cff */
.L_x_10076:
[----:B------:R-:W-:Y:S05]  /*100c0*/  BSYNC.RECONVERGENT B5 ;  /* 0x0000000000057941 */ /* 0x000fea0003800200 */
.L_x_10075:
[----:B------:R-:W-:Y:S05]  /*100d0*/  BSYNC.RECONVERGENT B4 ;  /* 0x0000000000047941 */ /* 0x000fea0003800200 */
.L_x_10074:
        /* <DEDUP_REMOVED lines=66> */
[----:B------:R-:W-:Y:S01]  /*10500*/  MOV R4, R17 ;  /* 0x0000001100047202 */ /* 0x000fe20000000f00 */
[----:B------:R-:W-:Y:S01]  /*10510*/  IMAD.MOV.U32 R6, RZ, RZ, R40 ;  /* 0x000000ffff067224 */ /* 0x000fe200078e0028 */
[----:B------:R-:W-:Y:S01]  /*10520*/  MOV R0, 0x10570 ;  /* 0x0001057000007802 */ /* 0x000fe20000000f00 */
[----:B------:R-:W-:Y:S02]  /*10530*/  IMAD.MOV.U32 R11, RZ, RZ, R39 ;  /* 0x000000ffff0b7224 */ /* 0x000fe400078e0027 */
[----:B------:R-:W-:Y:S02]  /*10540*/  IMAD.MOV.U32 R3, RZ, RZ, R34 ;  /* 0x000000ffff037224 */ /* 0x000fe400078e0022 */
[----:B------:R-:W-:-:S07]  /*10550*/  IMAD.MOV.U32 R2, RZ, RZ, R35 ;  /* 0x000000ffff027224 */ /* 0x000fce00078e0023 */
[----:B------:R-:W-:Y:S05]  /*10560*/  CALL.REL.NOINC `($__internal_23_$__cuda_sm20_dsqrt_rn_f64_mediumpath_v1) ;  /* 0x0000022400b07944 */ /* 0x000fea0003c00000 */
[----:B------:R-:W-:Y:S02]  /*10570*/  IMAD.MOV.U32 R6, RZ, RZ, R3 ;  /* 0x000000ffff067224 */ /* 0x000fe400078e0003 */
[----:B------:R-:W-:-:S07]  /*10580*/  IMAD.MOV.U32 R7, RZ, RZ, R2 ;  /* 0x000000ffff077224 */ /* 0x000fce00078e0002 */
.L_x_10078:
[----:B------:R-:W-:Y:S05]  /*10590*/  BSYNC.RECONVERGENT B4 ;  /* 0x0000000000047941 */ /* 0x000fea0003800200 */
.L_x_10077:
        /* <DEDUP_REMOVED lines=61> */
.L_x_10081:
[----:B------:R-:W-:Y:S05]  /*10970*/  BSYNC.RECONVERGENT B4 ;  /* 0x0000000000047941 */ /* 0x000fea0003800200 */
.L_x_10080:
        /* <DEDUP_REMOVED lines=78> */
.L_x_10079:
        /* <DEDUP_REMOVED lines=188> */
.L_x_10082:
[----:B------:R-:W-:Y:S01]  /*11a20*/  IMAD.MOV.U32 R6, RZ, RZ, 0x0 ;  /* 0x00000000ff067424 */ /* 0x000fe200078e00ff */
[----:B------:R-:W-:Y:S01]  /*11a30*/  LOP3.LUT P0, RZ, R3, 0x7fffffff, RZ, 0xc0, !PT ;  /* 0x7fffffff03ff7812 */ /* 0x000fe2000780c0ff */
[----:B------:R-:W-:-:S06]  /*11a40*/  IMAD.MOV.U32 R7, RZ, RZ, 0x7ff00000 ;  /* 0x7ff00000ff077424 */ /* 0x000fcc00078e00ff */
[----:B------:R-:W0:Y:S02]  /*11a50*/  DFMA R2, R2, R6, +INF ;  /* 0x7ff000000202742b */ /* 0x000e240000000006 */
[----:B0-----:R-:W-:Y:S02]  /*11a60*/  FSEL R18, R2, RZ, P0 ;  /* 0x000000ff02127208 */ /* 0x001fe40000000000 */
[----:B------:R-:W-:Y:S01]  /*11a70*/  FSEL R19, R3, -QNAN , P0 ;  /* 0xfff0000003137808 */ /* 0x000fe20000000000 */
[----:B------:R-:W-:Y:S06]  /*11a80*/  BRA `(.L_x_10069) ;  /* 0x0000002c00f47947 */ /* 0x000fec0003800000 */
.L_x_10070:
        /* <DEDUP_REMOVED lines=65> */
.L_x_10085:
[----:B------:R-:W-:Y:S05]  /*11ea0*/  BSYNC.RECONVERGENT B4 ;  /* 0x0000000000047941 */ /* 0x000fea0003800200 */
.L_x_10084:
        /* <DEDUP_REMOVED lines=49> */
[----:B------:R-:W-:Y:S02]  /*121c0*/  IMAD.MOV.U32 R18, RZ, RZ, R3 ;  /* 0x000000ffff127224 */ /* 0x000fe400078e0003 */
[----:B------:R-:W-:-:S07]  /*121d0*/  IMAD.MOV.U32 R19, RZ, RZ, R2 ;  /* 0x000000ffff137224 */ /* 0x000fce00078e0002 */
.L_x_10087:
[----:B------:R-:W-:Y:S05]  /*121e0*/  BSYNC.RECONVERGENT B4 ;  /* 0x0000000000047941 */ /* 0x000fea0003800200 */
.L_x_10086:
[----:B------:R-:W-:Y:S05]  /*121f0*/  BRA `(.L_x_10069) ;  /* 0x0000002800187947 */ /* 0x000fea0003800000 */
.L_x_10083:
        /* <DEDUP_REMOVED lines=56> */
[----:B------:R-:W-:Y:S05]  /*12580*/  CALL.REL.NOINC `($__internal_23_$__cuda_sm20_dsqrt_rn_f64_mediumpath_v1) ;  /* 0x0000020400a87944 */ /* 0x000fea0003c00000 */
[----:B------:R-:W-:Y:S02]  /*12590*/  IMAD.MOV.U32 R6, RZ, RZ, R3 ;  /* 0x000000ffff067224 */ /* 0x000fe400078e0003 */
[----:B------:R-:W-:-:S07]  /*125a0*/  IMAD.MOV.U32 R7, RZ, RZ, R2 ;  /* 0x000000ffff077224 */ /* 0x000fce00078e0002 */
.L_x_10089:
[----:B------:R-:W-:Y:S05]  /*125b0*/  BSYNC.RECONVERGENT B4 ;  /* 0x0000000000047941 */ /* 0x000fea0003800200 */
.L_x_10088:
[----:B------:R-:W0:Y:S02]  /*125c0*/  DADD R18, R26, R6 ;  /* 0x000000001a127229 */ /* 0x000e240000000006 */
[C---:B0-----:R-:W-:Y:S02]  /*125d0*/  FSETP.GEU.FTZ.AND P0, PT, R19.reuse, 1.7916666269302368164, PT ;  /* 0x3fe555551300780b */ /* 0x041fe40003f1e000 */
        /* <DEDUP_REMOVED lines=59> */
.L_x_10092:
[----:B------:R-:W-:Y:S05]  /*12990*/  BSYNC.RECONVERGENT B4 ;  /* 0x0000000000047941 */ /* 0x000fea0003800200 */
.L_x_10091:
        /* <DEDUP_REMOVED lines=78> */
.L_x_10090:
        /* <DEDUP_REMOVED lines=187> */
.L_x_10093:
[----:B------:R-:W-:Y:S01]  /*13a30*/  IMAD.MOV.U32 R6, RZ, RZ, 0x0 ;  /* 0x00000000ff067424 */ /* 0x000fe200078e00ff */
[----:B------:R-:W-:Y:S01]  /*13a40*/  LOP3.LUT P0, RZ, R3, 0x7fffffff, RZ, 0xc0, !PT ;  /* 0x7fffffff03ff7812 */ /* 0x000fe2000780c0ff */
[----:B------:R-:W-:-:S06]  /*13a50*/  IMAD.MOV.U32 R7, RZ, RZ, 0x7ff00000 ;  /* 0x7ff00000ff077424 */ /* 0x000fcc00078e00ff */
[----:B------:R-:W0:Y:S02]  /*13a60*/  DFMA R2, R2, R6, +INF ;  /* 0x7ff000000202742b */ /* 0x000e240000000006 */
[----:B0-----:R-:W-:Y:S02]  /*13a70*/  FSEL R18, R2, RZ, P0 ;  /* 0x000000ff02127208 */ /* 0x001fe40000000000 */
[----:B------:R-:W-:Y:S01]  /*13a80*/  FSEL R19, R3, -QNAN , P0 ;  /* 0xfff0000003137808 */ /* 0x000fe20000000000 */
[----:B------:R-:W-:Y:S06]  /*13a90*/  BRA `(.L_x_10069) ;  /* 0x0000000c00f07947 */ /* 0x000fec0003800000 */
.L_x_10065:
        /* <DEDUP_REMOVED lines=54> */
[----:B------:R-:W-:-:S07]  /*13e00*/  IMAD.MOV.U32 R4, RZ, RZ, R17 ;  /* 0x000000ffff047224 */ /* 0x000fce00078e0011 */
[----:B------:R-:W-:Y:S05]  /*13e10*/  CALL.REL.NOINC `($__internal_23_$__cuda_sm20_dsqrt_rn_f64_mediumpath_v1) ;  /* 0x000001ec00847944 */ /* 0x000fea0003c00000 */
[----:B------:R-:W-:Y:S01]  /*13e20*/  IMAD.MOV.U32 R6, RZ, RZ, R3 ;  /* 0x000000ffff067224 */ /* 0x000fe200078e0003 */
[----:B------:R-:W-:-:S07]  /*13e30*/  MOV R7, R2 ;  /* 0x0000000200077202 */ /* 0x000fce0000000f00 */
.L_x_10095:
[----:B------:R-:W-:Y:S05]  /*13e40*/  BSYNC.RECONVERGENT B4 ;  /* 0x0000000000047941 */ /* 0x000fea0003800200 */
.L_x_10094:
[----:B------:R-:W0:Y:S02]  /*13e50*/  DADD R6, R20, R6 ;  /* 0x0000000014067229 */ /* 0x000e240000000006 */
        /* <DEDUP_REMOVED lines=21> */
[----:B------:R-:W-:Y:S01]  /*13fb0*/  ISETP.GE.U32.AND P0, PT, R3, 0x3ff6a09f, PT ;  /* 0x3ff6a09f0300780c */ /* 0x000fe20003f06070 */
[----:B------:R-:W-:Y:S02]  /*13fc0*/  IMAD.MOV.U32 R40, RZ, RZ, -0x748574fc ;  /* 0x8b7a8b04ff287424 */ /* 0x000fe400078e00ff */
[----:B------:R-:W-:-:S10]  /*13fd0*/  IMAD.MOV.U32 R41, RZ, RZ, 0x3ed0ee25 ;  /* 0x3ed0ee25ff297424 */ /* 0x000fd400078e00ff */
        /* <DEDUP_REMOVED lines=162> */
.L_x_10096:
[----:B------:R-:W-:Y:S01]  /*14a00*/  IMAD.MOV.U32 R6, RZ, RZ, 0x0 ;  /* 0x00000000ff067424 */ /* 0x000fe200078e00ff */
[----:B------:R-:W-:Y:S01]  /*14a10*/  LOP3.LUT P0, RZ, R3, 0x7fffffff, RZ, 0xc0, !PT ;  /* 0x7fffffff03ff7812 */ /* 0x000fe2000780c0ff */
[----:B------:R-:W-:-:S06]  /*14a20*/  IMAD.MOV.U32 R7, RZ, RZ, 0x7ff00000 ;  /* 0x7ff00000ff077424 */ /* 0x000fcc00078e00ff */
[----:B------:R-:W0:Y:S02]  /*14a30*/  DFMA R2, R2, R6, +INF ;  /* 0x7ff000000202742b */ /* 0x000e240000000006 */
[----:B0-----:R-:W-:Y:S02]  /*14a40*/  FSEL R18, R2, RZ, P0 ;  /* 0x000000ff02127208 */ /* 0x001fe40000000000 */
[----:B------:R-:W-:-:S07]  /*14a50*/  FSEL R19, R3, -QNAN , P0 ;  /* 0xfff0000003137808 */ /* 0x000fce0000000000 */
.L_x_10069:
[----:B------:R-:W-:Y:S05]  /*14a60*/  BSYNC.RECONVERGENT B3 ;  /* 0x0000000000037941 */ /* 0x000fea0003800200 */
.L_x_10064:
        /* <DEDUP_REMOVED lines=65> */
.L_x_10101:
[----:B------:R-:W-:Y:S05]  /*14e80*/  BSYNC.RECONVERGENT B5 ;  /* 0x0000000000057941 */ /* 0x000fea0003800200 */
.L_x_10100:
        /* <DEDUP_REMOVED lines=64> */
[----:B------:R-:W-:-:S07]  /*15290*/  IMAD.MOV.U32 R4, RZ, RZ, R17 ;  /* 0x000000ffff047224 */ /* 0x000fce00078e0011 */
[----:B------:R-:W-:Y:S05]  /*152a0*/  CALL.REL.NOINC `($__internal_23_$__cuda_sm20_dsqrt_rn_f64_mediumpath_v1) ;  /* 0x000001d800607944 */ /* 0x000fea0003c00000 */
[----:B------:R-:W-:Y:S01]  /*152b0*/  IMAD.MOV.U32 R34, RZ, RZ, R3 ;  /* 0x000000ffff227224 */ /* 0x000fe200078e0003 */
[----:B------:R-:W-:-:S07]  /*152c0*/  MOV R35, R2 ;  /* 0x0000000200237202 */ /* 0x000fce0000000f00 */
.L_x_10105:
[----:B------:R-:W-:Y:S05]  /*152d0*/  BSYNC.RECONVERGENT B6 ;  /* 0x0000000000067941 */ /* 0x000fea0003800200 */
.L_x_10104:
        /* <DEDUP_REMOVED lines=62> */
[----:B------:R-:W-:-:S04]  /*156c0*/  LOP3.LUT R3, R3, R2, RZ, 0x3c, !PT ;  /* 0x0000000203037212 */ /* 0x000fc800078e3cff */
[----:B------:R-:W-:-:S04]  /*156d0*/  LOP3.LUT R2, R3, R2, RZ, 0x3c, !PT ;  /* 0x0000000203027212 */ /* 0x000fc800078e3cff */
[----:B------:R-:W-:-:S07]  /*156e0*/  LOP3.LUT R3, R3, R2, RZ, 0x3c, !PT ;  /* 0x0000000203037212 */ /* 0x000fce00078e3cff */
.L_x_10107:
[----:B------:R-:W-:Y:S05]  /*156f0*/  BSYNC.RECONVERGENT B6 ;  /* 0x0000000000067941 */ /* 0x000fea0003800200 */
.L_x_10106:
[----:B------:R0:W1:Y:S01]  /*15700*/  DMUL R34, R2, R34 ;  /* 0x0000002202227228 */ /* 0x0000620000000000 */
[----:B------:R-:W-:Y:S02]  /*15710*/  IMAD.MOV.U32 R30, RZ, RZ, 0x0 ;  /* 0x00000000ff1e7424 */ /* 0x000fe400078e00ff */
[----:B------:R-:W-:Y:S01]  /*15720*/  IMAD.MOV.U32 R31, RZ, RZ, 0x3ff00000 ;  /* 0x3ff00000ff1f7424 */ /* 0x000fe200078e00ff */
[----:B01----:R-:W-:Y:S06]  /*15730*/  BRA `(.L_x_10108) ;  /* 0x0000001800547947 */ /* 0x003fec0003800000 */
.L_x_10103:
        /* <DEDUP_REMOVED lines=67> */
[----:B------:R-:W-:Y:S01]  /*15b70*/  MOV R34, R3 ;  /* 0x0000000300227202 */ /* 0x000fe20000000f00 */
[----:B------:R-:W-:-:S07]  /*15b80*/  IMAD.MOV.U32 R35, RZ, RZ, R2 ;  /* 0x000000ffff237224 */ /* 0x000fce00078e0002 */
.L_x_10112:
[----:B------:R-:W-:Y:S05]  /*15b90*/  BSYNC.RECONVERGENT B7 ;  /* 0x0000000000077941 */ /* 0x000fea0003800200 */
.L_x_10111:
[----:B------:R-:W-:Y:S05]  /*15ba0*/  BSYNC.RECONVERGENT B6 ;  /* 0x0000000000067941 */ /* 0x000fea0003800200 */
.L_x_10110:
        /* <DEDUP_REMOVED lines=65> */
[----:B------:R-:W-:Y:S02]  /*15fc0*/  IMAD.MOV.U32 R32, RZ, RZ, R3 ;  /* 0x000000ffff207224 */ /* 0x000fe400078e0003 */
[----:B------:R-:W-:-:S07]  /*15fd0*/  IMAD.MOV.U32 R33, RZ, RZ, R2 ;  /* 0x000000ffff217224 */ /* 0x000fce00078e0002 */
.L_x_10115:
[----:B------:R-:W-:Y:S05]  /*15fe0*/  BSYNC.RECONVERGENT B7 ;  /* 0x0000000000077941 */ /* 0x000fea0003800200 */
.L_x_10114:
[----:B------:R-:W-:Y:S05]  /*15ff0*/  BSYNC.RECONVERGENT B6 ;  /* 0x0000000000067941 */ /* 0x000fea0003800200 */
.L_x_10113:
[----:B------:R-:W0:Y:S01]  /*16000*/  DMUL R2, R32, 0.5 ;  /* 0x3fe0000020027828 */ /* 0x000e220000000000 */
[----:B------:R-:W-:Y:S01]  /*16010*/  MOV R6, 0x0 ;  /* 0x0000000000067802 */ /* 0x000fe20000000f00 */
[----:B------:R-:W-:Y:S01]  /*16020*/  IMAD.MOV.U32 R7, RZ, RZ, 0x3fd80000 ;  /* 0x3fd80000ff077424 */ /* 0x000fe200078e00ff */
[----:B------:R-:W-:-:S15]  /*16030*/  BSSY.RECONVERGENT B6, `(.L_x_10116) ;  /* 0x0000047000067945 */ /* 0x000fde0003800200 */
        /* <DEDUP_REMOVED lines=66> */
[----:B------:R-:W-:-:S07]  /*16460*/  IMAD.MOV.U32 R4, RZ, RZ, R17 ;  /* 0x000000ffff047224 */ /* 0x000fce00078e0011 */
[----:B------:R-:W-:Y:S05]  /*16470*/  CALL.REL.NOINC `($__internal_23_$__cuda_sm20_dsqrt_rn_f64_mediumpath_v1) ;  /* 0x000001c400ec7944 */ /* 0x000fea0003c00000 */
[----:B------:R-:W-:Y:S01]  /*16480*/  IMAD.MOV.U32 R34, RZ, RZ, R3 ;  /* 0x000000ffff227224 */ /* 0x000fe200078e0003 */
[----:B------:R-:W-:-:S07]  /*16490*/  MOV R35, R2 ;  /* 0x0000000200237202 */ /* 0x000fce0000000f00 */
.L_x_10117:
[----:B------:R-:W-:Y:S05]  /*164a0*/  BSYNC.RECONVERGENT B6 ;  /* 0x0000000000067941 */ /* 0x000fea0003800200 */
.L_x_10116:
[----:B------:R-:W-:Y:S05]  /*164b0*/  BRA `(.L_x_10108) ;  /* 0x0000000800f47947 */ /* 0x000fea0003800000 */
.L_x_10109:
        /* <DEDUP_REMOVED lines=71> */
.L_x_10120:
[----:B------:R-:W-:Y:S05]  /*16930*/  BSYNC.RECONVERGENT B6 ;  /* 0x0000000000067941 */ /* 0x000fea0003800200 */
.L_x_10119:
        /* <DEDUP_REMOVED lines=47> */
[----:B------:R-:W-:Y:S02]  /*16c30*/  IMAD.MOV.U32 R34, RZ, RZ, R3 ;  /* 0x000000ffff227224 */ /* 0x000fe400078e0003 */
[----:B------:R-:W-:-:S07]  /*16c40*/  IMAD.MOV.U32 R35, RZ, RZ, R2 ;  /* 0x000000ffff237224 */ /* 0x000fce00078e0002 */
.L_x_10122:
[----:B------:R-:W-:Y:S05]  /*16c50*/  BSYNC.RECONVERGENT B6 ;  /* 0x0000000000067941 */ /* 0x000fea0003800200 */
.L_x_10121:
[----:B------:R-:W0:Y:S02]  /*16c60*/  DMUL R30, R30, 8.11296384146066816958e+31 ;  /* 0x469000001e1e7828 */ /* 0x000e240000000000 */
[----:B0-----:R-:W-:Y:S05]  /*16c70*/  BRA `(.L_x_10108) ;  /* 0x0000000400047947 */ /* 0x001fea0003800000 */
.L_x_10118:
        /* <DEDUP_REMOVED lines=64> */
.L_x_10123:
[----:B------:R-:W-:Y:S05]  /*17080*/  BSYNC.RECONVERGENT B6 ;  /* 0x0000000000067941 */ /* 0x000fea0003800200 */
.L_x_10108:
[----:B------:R-:W-:Y:S05]  /*17090*/  BSYNC.RECONVERGENT B5 ;  /* 0x0000000000057941 */ /* 0x000fea0003800200 */
.L_x_10099:
[----:B------:R-:W-:Y:S05]  /*170a0*/  BSYNC.RELIABLE B3 ;  /* 0x0000000000037941 */ /* 0x000fea0003800100 */
.L_x_10098:
        /* <DEDUP_REMOVED lines=65> */
.L_x_10125:
[----:B------:R-:W-:Y:S05]  /*174c0*/  BSYNC.RECONVERGENT B3 ;  /* 0x0000000000037941 */ /* 0x000fea0003800200 */
.L_x_10124:
[----:B------:R-:W-:Y:S01]  /*174d0*/  MOV R16, 0xdbb65b49 ;  /* 0xdbb65b4900107802 */ /* 0x000fe20000000f00 */
[----:B------:R-:W-:Y:S01]  /*174e0*/  IMAD.MOV.U32 R17, RZ, RZ, 0x3f2d3b63 ;  /* 0x3f2d3b63ff117424 */ /* 0x000fe200078e00ff */
[----:B------:R-:W-:Y:S01]  /*174f0*/  UMOV UR4, 0x2a25ff7e ;  /* 0x2a25ff7e00047882 */ /* 0x000fe20000000000 */
[----:B------:R-:W-:Y:S01]  /*17500*/  UMOV UR5, 0x3ef53e1d ;  /* 0x3ef53e1d00057882 */ /* 0x000fe20000000000 */
[----:B------:R-:W0:Y:S01]  /*17510*/  DMUL R10, R2, R2 ;  /* 0x00000002020a7228 */ /* 0x000e220000000000 */
[----:B------:R-:W-:-:S04]  /*17520*/  ISETP.GE.AND P2, PT, R35, RZ, PT ;  /* 0x000000ff2300720c */ /* 0x000fc80003f46270 */
        /* <DEDUP_REMOVED lines=142> */
[----:B------:R-:W-:-:S15]  /*17e10*/  @!P1 PLOP3.LUT P0, PT, P2, PT, PT, 0x80, 0x8 ;  /* 0x000000000008981c */ /* 0x000fde000170f070 */
[----:B------:R-:W-:-:S15]  /*17e20*/  NOP ;  /* 0x0000000000007918 */ /* 0x000fde0000000000 */
[----:B------:R-:W-:-:S15]  /*17e30*/  NOP ;  /* 0x0000000000007918 */ /* 0x000fde0000000000 */
[----:B------:R-:W-:-:S13]  /*17e40*/  NOP ;  /* 0x0000000000007918 */ /* 0x000fda0000000000 */
[----:B------:R-:W-:Y:S01]  /*17e50*/  @P1 DADD R2, R2, R10 ;  /* 0x0000000002021229 */ /* 0x000fe2000000000a */
[----:B------:R-:W-:Y:S02]  /*17e60*/  @!P1 IMAD.MOV.U32 R10, RZ, RZ, 0x54442d18 ;  /* 0x54442d18ff0a9424 */ /* 0x000fe400078e00ff */
[----:B------:R-:W-:-:S15]  /*17e70*/  @!P1 IMAD.MOV.U32 R11, RZ, RZ, 0x400921fb ;  /* 0x400921fbff0b9424 */ /* 0x000fde00078e00ff */
[----:B------:R-:W-:-:S15]  /*17e80*/  NOP ;  /* 0x0000000000007918 */ /* 0x000fde0000000000 */
[----:B------:R-:W-:-:S15]  /*17e90*/  NOP ;  /* 0x0000000000007918 */ /* 0x000fde0000000000 */
[----:B------:R-:W-:-:S15]  /*17ea0*/  NOP ;  /* 0x0000000000007918 */ /* 0x000fde0000000000 */
[----:B------:R-:W-:-:S01]  /*17eb0*/  NOP ;  /* 0x0000000000007918 */ /* 0x000fc20000000000 */
[----:B------:R-:W0:Y:S02]  /*17ec0*/  DSETP.NEU.AND P4, PT, R20, RZ, PT ;  /* 0x000000ff1400722a */ /* 0x000e240003f8d000 */
[----:B0-----:R-:W-:-:S05]  /*17ed0*/  @P4 IMAD.MOV.U32 R21, RZ, RZ, 0x4002d97c ;  /* 0x4002d97cff154424 */ /* 0x001fca00078e00ff */
[----:B------:R-:W-:-:S15]  /*17ee0*/  @P4 FSEL R21, R21, 1.8213495016098022461, !P0 ;  /* 0x3fe921fb15154808 */ /* 0x000fde0004000000 */
[----:B------:R-:W-:-:S15]  /*17ef0*/  NOP ;  /* 0x0000000000007918 */ /* 0x000fde0000000000 */
[----:B------:R-:W-:-:S15]  /*17f00*/  NOP ;  /* 0x0000000000007918 */ /* 0x000fde0000000000 */
[----:B------:R-:W-:-:S12]  /*17f10*/  NOP ;  /* 0x0000000000007918 */ /* 0x000fd80000000000 */
[----:B------:R-:W0:Y:S02]  /*17f20*/  @!P1 DADD R10, -R16, R10 ;  /* 0x00000000100a9229 */ /* 0x000e24000000010a */
[----:B0-----:R-:W-:Y:S02]  /*17f30*/  @!P1 FSEL R3, R11, R17, !P0 ;  /* 0x000000110b039208 */ /* 0x001fe40004000000 */
[----:B------:R-:W-:Y:S02]  /*17f40*/  @P4 MOV R17, 0x7f3321d2 ;  /* 0x7f3321d200114802 */ /* 0x000fe40000000f00 */
[----:B------:R-:W-:Y:S02]  /*17f50*/  @!P1 FSEL R2, R10, R16, !P0 ;  /* 0x000000100a029208 */ /* 0x000fe40004000000 */
[----:B------:R-:W-:Y:S02]  /*17f60*/  @P4 FSEL R17, R17, 3.37028055040000000000e+12, !P0 ;  /* 0x54442d1811114808 */ /* 0x000fe40004000000 */
[----:B------:R-:W-:-:S02]  /*17f70*/  @!P4 FSEL R10, RZ, 3.37028055040000000000e+12, P0 ;  /* 0x54442d18ff0ac808 */ /* 0x000fc40000000000 */
[----:B------:R-:W-:-:S15]  /*17f80*/  @!P4 FSEL R11, RZ, 2.1426990032196044922, P0 ;  /* 0x400921fbff0bc808 */ /* 0x000fde0000000000 */
[----:B------:R-:W-:-:S15]  /*17f90*/  NOP ;  /* 0x0000000000007918 */ /* 0x000fde0000000000 */
[----:B------:R-:W-:-:S15]  /*17fa0*/  NOP ;  /* 0x0000000000007918 */ /* 0x000fde0000000000 */
[----:B------:R-:W-:-:S07]  /*17fb0*/  NOP ;  /* 0x0000000000007918 */ /* 0x000fce0000000000 */
        /* <DEDUP_REMOVED lines=22> */
.L_x_10102:
        /* <DEDUP_REMOVED lines=100> */
.L_x_10127:
        /* <DEDUP_REMOVED lines=170> */
.L_x_10126:
[----:B------:R-:W-:Y:S05]  /*19200*/  BSYNC.RECONVERGENT B4 ;  /* 0x0000000000047941 */ /* 0x000fea0003800200 */
.L_x_10097:
[----:B------:R-:W-:Y:S01]  /*19210*/  LOP3.LUT R13, R19, 0x80000000, R13, 0xb8, !PT ;  /* 0x80000000130d7812 */ /* 0x000fe200078eb80d */
[----:B------:R-:W-:Y:S01]  /*19220*/  IMAD.MOV.U32 R12, RZ, RZ, R18 ;  /* 0x000000ffff0c7224 */ /* 0x000fe200078e0012 */
[----:B------:R-:W-:Y:S01]  /*19230*/  LOP3.LUT R15, R3, 0x80000000, R15, 0xb8, !PT ;  /* 0x80000000030f7812 */ /* 0x000fe200078eb80f */
[----:B------:R-:W-:-:S07]  /*19240*/  IMAD.MOV.U32 R14, RZ, RZ, R2 ;  /* 0x000000ffff0e7224 */ /* 0x000fce00078e0002 */
.L_x_10017:
[----:B------:R-:W-:Y:S05]  /*19250*/  BSYNC.RECONVERGENT B1 ;  /* 0x0000000000017941 */ /* 0x000fea0003800200 */
.L_x_10015:
[----:B------:R-:W0:Y:S01]  /*19260*/  LDCU.64 UR4, c[0x0][0x580] ;  /* 0x0000b000ff0477ac */ /* 0x000e220008000a00 */
[----:B------:R-:W-:Y:S01]  /*19270*/  VIADD R37, R37, 0x80 ;  /* 0x0000008025257836 */ /* 0x000fe20000000000 */
[----:B0-----:R-:W-:-:S05]  /*19280*/  IADD3 R2, P0, PT, R5, UR4, RZ ;  /* 0x0000000405027c10 */ /* 0x001fca000ff1e0ff */
[----:B------:R-:W-:-:S05]  /*19290*/  IMAD.X R3, RZ, RZ, UR5, P0 ;  /* 0x00000005ff037e24 */ /* 0x000fca00080e06ff */
[----:B------:R0:W-:Y:S03]  /*192a0*/  STG.E.128 desc[UR8][R2.64], R12 ;  /* 0x0000000c02007986 */ /* 0x0001e6000c101d08 */
.L_x_10013:
[----:B------:R-:W-:Y:S05]  /*192b0*/  BSYNC.RECONVERGENT B2 ;  /* 0x0000000000027941 */ /* 0x000fea0003800200 */
.L_x_10012:
[----:B------:R-:W-:Y:S05]  /*192c0*/  WARPSYNC.ALL ;  /* 0x0000000000007948 */ /* 0x000fea0003800000 */
[----:B------:R-:W1:Y:S02]  /*192d0*/  LDCU UR4, c[0x0][0x380] ;  /* 0x00007000ff0477ac */ /* 0x000e640008000800 */
[----:B-1----:R-:W-:-:S13]  /*192e0*/  ISETP.GE.AND P0, PT, R37, UR4, PT ;  /* 0x0000000425007c0c */ /* 0x002fda000bf06270 */
[----:B------:R-:W-:Y:S05]  /*192f0*/  @P0 EXIT ;  /* 0x000000000000094d */ /* 0x000fea0003800000 */
[----:B------:R-:W1:Y:S01]  /*19300*/  LDCU UR4, c[0x0][0x388] ;  /* 0x00007100ff0477ac */ /* 0x000e620008000800 */
[----:B------:R-:W-:Y:S01]  /*19310*/  MOV R0, RZ ;  /* 0x000000ff00007202 */ /* 0x000fe20000000f00 */
[----:B------:R-:W-:Y:S01]  /*19320*/  IMAD.MOV.U32 R19, RZ, RZ, RZ ;  /* 0x000000ffff137224 */ /* 0x000fe200078e00ff */
[----:B-1----:R-:W-:-:S09]  /*19330*/  UISETP.NE.AND UP0, UPT, UR4, URZ, UPT ;  /* 0x000000ff0400728c */ /* 0x002fd2000bf05270 */
[----:B------:R-:W-:Y:S05]  /*19340*/  BRA.U !UP0, `(.L_x_10128) ;  /* 0x0000001108a87547 */ /* 0x000fea000b800000 */
[----:B------:R-:W1:Y:S01]  /*19350*/  LDCU.64 UR4, c[0x0][0x390] ;  /* 0x00007200ff0477ac */ /* 0x000e620008000a00 */
[----:B0-----:R-:W-:Y:S01]  /*19360*/  IMAD.MOV.U32 R2, RZ, RZ, RZ ;  /* 0x000000ffff027224 */ /* 0x001fe200078e00ff */
[----:B------:R-:W-:Y:S01]  /*19370*/  ISETP.NE.AND P0, PT, R36, RZ, PT ;  /* 0x000000ff2400720c */ /* 0x000fe20003f05270 */
[----:B------:R-:W-:Y:S01]  /*19380*/  IMAD.MOV.U32 R3, RZ, RZ, R37 ;  /* 0x000000ffff037224 */ /* 0x000fe200078e0025 */
        /* <DEDUP_REMOVED lines=294> */
.L_x_10128:
[----:B------:R-:W0:Y:S02]  /*1a5f0*/  LDCU.128 UR4, c[0x0][0x580] ;  /* 0x0000b000ff0477ac */ /* 0x000e240008000c00 */
[----:B0-----:R-:W-:-:S05]  /*1a600*/  IADD3 R2, P0, PT, R0, UR6, RZ ;  /* 0x0000000600027c10 */ /* 0x001fca000ff1e0ff */
[----:B------:R-:W-:-:S05]  /*1a610*/  IMAD.X R3, RZ, RZ, UR7, P0 ;  /* 0x00000007ff037e24 */ /* 0x000fca00080e06ff */
[----:B------:R-:W2:Y:S01]  /*1a620*/  LDG.E.128 R12, desc[UR8][R2.64] ;  /* 0x00000008020c7981 */ /* 0x000ea2000c1e1d00 */
[----:B------:R-:W-:Y:S01]  /*1a630*/  IADD3 R18, P1, PT, R19, UR4, RZ ;  /* 0x0000000413127c10 */ /* 0x000fe2000ff3e0ff */
[----:B------:R-:W-:Y:S03]  /*1a640*/  BSSY.RECONVERGENT B1, `(.L_x_10129) ;  /* 0x00017d0000017945 */ /* 0x000fe60003800200 */
[----:B------:R-:W-:Y:S01]  /*1a650*/  IADD3.X R19, PT, PT, RZ, UR5, RZ, P1, !PT ;  /* 0x00000005ff137c10 */ /* 0x000fe20008ffe4ff */
        /* <DEDUP_REMOVED lines=59> */
.L_x_10130:
        /* <DEDUP_REMOVED lines=42> */
[----:B------:R-:W-:Y:S02]  /*1acb0*/  BSSY.RECONVERGENT B2, `(.L_x_10133) ;  /* 0x0000633000027945 */ /* 0x000fe40003800200 */
[----:B------:R-:W-:-:S02]  /*1acc0*/  SEL R0, R32, R22, P0 ;  /* 0x0000001620007207 */ /* 0x000fc40000000000 */
[----:B------:R-:W-:Y:S02]  /*1acd0*/  SEL R39, R33, R23, P0 ;  /* 0x0000001721277207 */ /* 0x000fe40000000000 */
[----:B------:R-:W-:Y:S02]  /*1ace0*/  ISETP.GT.U32.AND P0, PT, R22, R32, PT ;  /* 0x000000201600720c */ /* 0x000fe40003f04070 */
[----:B------:R-:W-:Y:S02]  /*1acf0*/  MOV R38, R0 ;  /* 0x0000000000267202 */ /* 0x000fe40000000f00 */
        /* <DEDUP_REMOVED lines=22> */
[----:B------:R-:W-:-:S15]  /*1ae60*/  SEL R4, R22, R4, P0 ;  /* 0x0000000416047207 */ /* 0x000fde0000000000 */
[----:B------:R-:W-:-:S15]  /*1ae70*/  NOP ;  /* 0x0000000000007918 */ /* 0x000fde0000000000 */
[----:B------:R-:W-:-:S10]  /*1ae80*/  NOP ;  /* 0x0000000000007918 */ /* 0x000fd40000000000 */
        /* <DEDUP_REMOVED lines=11> */
[----:B0-----:R-:W-:-:S04]  /*1af40*/  LOP3.LUT R38, R5, 0xffc00000, RZ, 0xc0, !PT ;  /* 0xffc0000005267812 */ /* 0x001fc800078ec0ff */
[----:B------:R-:W-:-:S15]  /*1af50*/  LOP3.LUT R17, R38, 0x7fd00000, RZ, 0x3c, !PT ;  /* 0x7fd0000026117812 */ /* 0x000fde00078e3cff */
[----:B------:R-:W-:-:S15]  /*1af60*/  NOP ;  /* 0x0000000000007918 */ /* 0x000fde0000000000 */
[----:B------:R-:W-:-:S15]  /*1af70*/  NOP ;  /* 0x0000000000007918 */ /* 0x000fde0000000000 */
[----:B------:R-:W-:-:S13]  /*1af80*/  NOP ;  /* 0x0000000000007918 */ /* 0x000fda0000000000 */
        /* <DEDUP_REMOVED lines=64> */
[----:B------:R-:W-:Y:S01]  /*1b390*/  SEL R42, R2, UR4, P0 ;  /* 0x00000004022a7c07 */ /* 0x000fe20008000000 */
[----:B------:R-:W-:Y:S01]  /*1b3a0*/  IMAD.MOV.U32 R2, RZ, RZ, 0x0 ;  /* 0x00000000ff027424 */ /* 0x000fe200078e00ff */
[----:B------:R-:W-:-:S15]  /*1b3b0*/  ISETP.GE.U32.AND P0, PT, R39, 0x7ff00000, PT ;  /* 0x7ff000002700780c */ /* 0x000fde0003f06070 */
        /* <DEDUP_REMOVED lines=20> */
[----:B------:R-:W-:-:S15]  /*1b500*/  IMAD.MOV.U32 R8, RZ, RZ, RZ ;  /* 0x000000ffff087224 */ /* 0x000fde00078e00ff */
[----:B------:R-:W-:-:S15]  /*1b510*/  NOP ;  /* 0x0000000000007918 */ /* 0x000fde0000000000 */
[----:B------:R-:W-:-:S15]  /*1b520*/  NOP ;  /* 0x0000000000007918 */ /* 0x000fde0000000000 */
[----:B------:R-:W-:-:S15]  /*1b530*/  NOP ;  /* 0x0000000000007918 */ /* 0x000fde0000000000 */
[----:B------:R-:W-:-:S01]  /*1b540*/  NOP ;  /* 0x0000000000007918 */ /* 0x000fc20000000000 */
        /* <DEDUP_REMOVED lines=46> */
[----:B------:R-:W-:Y:S01]  /*1b830*/  IMAD.MOV.U32 R26, RZ, RZ, R36 ;  /* 0x000000ffff1a7224 */ /* 0x000fe200078e0024 */
[----:B------:R-:W-:-:S15]  /*1b840*/  MOV R27, R37 ;  /* 0x00000025001b7202 */ /* 0x000fde0000000f00 */
[----:B------:R-:W-:-:S15]  /*1b850*/  NOP ;  /* 0x0000000000007918 */ /* 0x000fde0000000000 */
[----:B------:R-:W-:-:S15]  /*1b860*/  NOP ;  /* 0x0000000000007918 */ /* 0x000fde0000000000 */
[----:B------:R-:W-:-:S11]  /*1b870*/  NOP ;  /* 0x0000000000007918 */ /* 0x000fd60000000000 */
        /* <DEDUP_REMOVED lines=70> */
[----:B------:R-:W-:Y:S05]  /*1bce0*/  CALL.REL.NOINC `($__internal_23_$__cuda_sm20_dsqrt_rn_f64_mediumpath_v1) ;  /* 0x0000016c00d07944 */ /* 0x000fea0003c00000 */
[----:B------:R-:W-:-:S04]  /*1bcf0*/  LOP3.LUT R3, R3, R2, RZ, 0x3c, !PT ;  /* 0x0000000203037212 */ /* 0x000fc800078e3cff */
[----:B------:R-:W-:-:S04]  /*1bd00*/  LOP3.LUT R2, R3, R2, RZ, 0x3c, !PT ;  /* 0x0000000203027212 */ /* 0x000fc800078e3cff */
[----:B------:R-:W-:-:S07]  /*1bd10*/  LOP3.LUT R3, R3, R2, RZ, 0x3c, !PT ;  /* 0x0000000203037212 */ /* 0x000fce00078e3cff */
.L_x_10136:
[----:B------:R-:W-:Y:S05]  /*1bd20*/  BSYNC.RECONVERGENT B3 ;  /* 0x0000000000037941 */ /* 0x000fea0003800200 */
.L_x_10135:
        /* <DEDUP_REMOVED lines=196> */
.L_x_10134:
        /* <DEDUP_REMOVED lines=76> */
.L_x_10142:
[----:B------:R-:W-:Y:S05]  /*1ce30*/  BSYNC.RECONVERGENT B4 ;  /* 0x0000000000047941 */ /* 0x000fea0003800200 */
.L_x_10141:
[----:B------:R-:W-:Y:S05]  /*1ce40*/  BSYNC.RECONVERGENT B3 ;  /* 0x0000000000037941 */ /* 0x000fea0003800200 */
.L_x_10140:
        /* <DEDUP_REMOVED lines=68> */
[----:B------:R-:W-:Y:S05]  /*1d290*/  CALL.REL.NOINC `($__internal_22_$__cuda_sm20_div_rn_f64_full) ;  /* 0x0000015000387944 */ /* 0x000fea0003c00000 */
[----:B------:R-:W-:-:S04]  /*1d2a0*/  LOP3.LUT R3, R3, R2, RZ, 0x3c, !PT ;  /* 0x0000000203037212 */ /* 0x000fc800078e3cff */
[----:B------:R-:W-:-:S04]  /*1d2b0*/  LOP3.LUT R2, R3, R2, RZ, 0x3c, !PT ;  /* 0x0000000203027212 */ /* 0x000fc800078e3cff */
[----:B------:R-:W-:-:S07]  /*1d2c0*/  LOP3.LUT R3, R3, R2, RZ, 0x3c, !PT ;  /* 0x0000000203037212 */ /* 0x000fce00078e3cff */
.L_x_10147:
[----:B------:R-:W-:Y:S05]  /*1d2d0*/  BSYNC.RECONVERGENT B4 ;  /* 0x0000000000047941 */ /* 0x000fea0003800200 */
.L_x_10146:
[----:B------:R-:W-:Y:S05]  /*1d2e0*/  BRA `(.L_x_10145) ;  /* 0x0000000000047947 */ /* 0x000fea0003800000 */
.L_x_10144:
[----:B------:R0:W1:Y:S02]  /*1d2f0*/  DADD R2, R26, -R4 ;  /* 0x000000001a027229 */ /* 0x0000640000000804 */
.L_x_10145:
[----:B------:R-:W-:Y:S05]  /*1d300*/  BSYNC.RECONVERGENT B3 ;  /* 0x0000000000037941 */ /* 0x000fea0003800200 */
.L_x_10143:
[----:B-1----:R-:W1:Y:S01]  /*1d310*/  DMUL R36, R2, 0.5 ;  /* 0x3fe0000002247828 */ /* 0x002e620000000000 */
[----:B0-----:R-:W-:Y:S01]  /*1d320*/  IMAD.MOV.U32 R4, RZ, RZ, 0x0 ;  /* 0x00000000ff047424 */ /* 0x001fe200078e00ff */
        /* <DEDUP_REMOVED lines=72> */
.L_x_10149:
[----:B------:R-:W-:Y:S05]  /*1d7b0*/  BSYNC.RECONVERGENT B3 ;  /* 0x0000000000037941 */ /* 0x000fea0003800200 */
.L_x_10148:
        /* <DEDUP_REMOVED lines=202> */
.L_x_10150:
        /* <DEDUP_REMOVED lines=56> */
.L_x_10152:
[----:B------:R-:W-:Y:S05]  /*1e7e0*/  BSYNC.RECONVERGENT B3 ;  /* 0x0000000000037941 */ /* 0x000fea0003800200 */
.L_x_10151:
        /* <DEDUP_REMOVED lines=78> */
.L_x_10139:
        /* <DEDUP_REMOVED lines=55> */
[----:B------:R-:W-:Y:S02]  /*1f040*/  IMAD.MOV.U32 R36, RZ, RZ, R3 ;  /* 0x000000ffff247224 */ /* 0x000fe400078e0003 */
[----:B------:R-:W-:-:S07]  /*1f050*/  IMAD.MOV.U32 R37, RZ, RZ, R2 ;  /* 0x000000ffff257224 */ /* 0x000fce00078e0002 */
.L_x_10155:
[----:B------:R-:W-:Y:S05]  /*1f060*/  BSYNC.RECONVERGENT B3 ;  /* 0x0000000000037941 */ /* 0x000fea0003800200 */
.L_x_10154:
        /* <DEDUP_REMOVED lines=202> */
.L_x_10156:
        /* <DEDUP_REMOVED lines=56> */
.L_x_10158:
[----:B------:R-:W-:Y:S05]  /*20090*/  BSYNC.RECONVERGENT B3 ;  /* 0x0000000000037941 */ /* 0x000fea0003800200 */
.L_x_10157:
        /* <DEDUP_REMOVED lines=78> */
.L_x_10153:
        /* <DEDUP_REMOVED lines=61> */
.L_x_10160:
[----:B------:R-:W-:Y:S05]  /*20950*/  BSYNC.RECONVERGENT B3 ;  /* 0x0000000000037941 */ /* 0x000fea0003800200 */
.L_x_10159:
        /* <DEDUP_REMOVED lines=46> */
[----:B------:R-:W-:Y:S05]  /*20c40*/  CALL.REL.NOINC `($__internal_22_$__cuda_sm20_div_rn_f64_full) ;  /* 0x0000011400cc7944 */ /* 0x000fea0003c00000 */
[----:B------:R-:W-:Y:S02]  /*20c50*/  IMAD.MOV.U32 R36, RZ, RZ, R3 ;  /* 0x000000ffff247224 */ /* 0x000fe400078e0003 */
[----:B------:R-:W-:-:S07]  /*20c60*/  IMAD.MOV.U32 R37, RZ, RZ, R2 ;  /* 0x000000ffff257224 */ /* 0x000fce00078e0002 */
.L_x_10162:
[----:B------:R-:W-:Y:S05]  /*20c70*/  BSYNC.RECONVERGENT B3 ;  /* 0x0000000000037941 */ /* 0x000fea0003800200 */
.L_x_10161:
[----:B------:R-:W-:Y:S05]  /*20c80*/  BRA `(.L_x_10137) ;  /* 0x0000000000d47947 */ /* 0x000fea0003800000 */
.L_x_10138:
        /* <DEDUP_REMOVED lines=50> */
[----:B------:R-:W-:Y:S01]  /*20fb0*/  MOV R36, R3 ;  /* 0x0000000300247202 */ /* 0x000fe20000000f00 */
[----:B------:R-:W-:-:S07]  /*20fc0*/  IMAD.MOV.U32 R37, RZ, RZ, R2 ;  /* 0x000000ffff257224 */ /* 0x000fce00078e0002 */
.L_x_10163:
[----:B------:R-:W-:Y:S05]  /*20fd0*/  BSYNC.RECONVERGENT B3 ;  /* 0x0000000000037941 */ /* 0x000fea0003800200 */
.L_x_10137:
[----:B------:R-:W-:Y:S05]  /*20fe0*/  BSYNC.RECONVERGENT B2 ;  /* 0x0000000000027941 */ /* 0x000fea0003800200 */
.L_x_10133:
        /* <DEDUP_REMOVED lines=56> */
.L_x_10168:
[----:B------:R-:W-:Y:S05]  /*21370*/  BSYNC.RECONVERGENT B4 ;  /* 0x0000000000047941 */ /* 0x000fea0003800200 */
.L_x_10167:
        /* <DEDUP_REMOVED lines=46> */
[----:B0-----:R-:W-:Y:S01]  /*21660*/  IADD3 R9, PT, PT, R7, -0x100000, RZ ;  /* 0xfff0000007097810 */ /* 0x001fe20007ffe0ff */
[----:B------:R-:W-:-:S15]  /*21670*/  IMAD.MOV.U32 R8, RZ, RZ, RZ ;  /* 0x000000ffff087224 */ /* 0x000fde00078e00ff */
        /* <DEDUP_REMOVED lines=129> */
.L_x_10170:
        /* <DEDUP_REMOVED lines=98> */
.L_x_10169:
        /* <DEDUP_REMOVED lines=79> */
.L_x_10177:
[----:B------:R-:W-:Y:S05]  /*229a0*/  BSYNC.RECONVERGENT B6 ;  /* 0x0000000000067941 */ /* 0x000fea0003800200 */
.L_x_10176:
[----:B------:R-:W-:Y:S05]  /*229b0*/  BSYNC.RECONVERGENT B5 ;  /* 0x0000000000057941 */ /* 0x000fea0003800200 */
.L_x_10175:
        /* <DEDUP_REMOVED lines=62> */
[----:B------:R-:W-:Y:S02]  /*22da0*/  IMAD.MOV.U32 R22, RZ, RZ, R3 ;  /* 0x000000ffff167224 */ /* 0x000fe400078e0003 */
[----:B------:R-:W-:-:S07]  /*22db0*/  IMAD.MOV.U32 R23, RZ, RZ, R2 ;  /* 0x000000ffff177224 */ /* 0x000fce00078e0002 */
.L_x_10182:
[----:B------:R-:W-:Y:S05]  /*22dc0*/  BSYNC.RECONVERGENT B6 ;  /* 0x0000000000067941 */ /* 0x000fea0003800200 */
.L_x_10181:
[----:B------:R-:W-:Y:S05]  /*22dd0*/  BRA `(.L_x_10180) ;  /* 0x0000000000047947 */ /* 0x000fea0003800000 */
.L_x_10179:
[----:B------:R0:W1:Y:S02]  /*22de0*/  DADD R22, -R28, R26 ;  /* 0x000000001c167229 */ /* 0x000064000000011a */
.L_x_10180:
[----:B------:R-:W-:Y:S05]  /*22df0*/  BSYNC.RECONVERGENT B5 ;  /* 0x0000000000057941 */ /* 0x000fea0003800200 */
.L_x_10178:
[----:B-1----:R-:W1:Y:S01]  /*22e00*/  DMUL R2, R22, 0.5 ;  /* 0x3fe0000016027828 */ /* 0x002e620000000000 */
[----:B------:R-:W-:Y:S01]  /*22e10*/  IMAD.MOV.U32 R4, RZ, RZ, 0x0 ;  /* 0x00000000ff047424 */ /* 0x000fe200078e00ff */
[----:B------:R-:W-:Y:S01]  /*22e20*/  MOV R5, 0x3fd80000 ;  /* 0x3fd8000000057802 */ /* 0x000fe20000000f00 */
        /* <DEDUP_REMOVED lines=65> */
[----:B------:R-:W-:-:S07]  /*23240*/  IMAD.MOV.U32 R4, RZ, RZ, R5 ;  /* 0x000000ffff047224 */ /* 0x000fce00078e0005 */
[----:B0-----:R-:W-:Y:S05]  /*23250*/  CALL.REL.NOINC `($__internal_23_$__cuda_sm20_dsqrt_rn_f64_mediumpath_v1) ;  /* 0x000000f800747944 */ /* 0x001fea0003c00000 */
[----:B------:R-:W-:Y:S02]  /*23260*/  IMAD.MOV.U32 R24, RZ, RZ, R3 ;  /* 0x000000ffff187224 */ /* 0x000fe400078e0003 */
[----:B------:R-:W-:-:S07]  /*23270*/  IMAD.MOV.U32 R25, RZ, RZ, R2 ;  /* 0x000000ffff197224 */ /* 0x000fce00078e0002 */
.L_x_10184:
[----:B------:R-:W-:Y:S05]  /*23280*/  BSYNC.RECONVERGENT B5 ;  /* 0x0000000000057941 */ /* 0x000fea0003800200 */
.L_x_10183:
[----:B------:R-:W-:Y:S05]  /*23290*/  BRA `(.L_x_10185) ;  /* 0x0000001000d47947 */ /* 0x000fea0003800000 */
.L_x_10174:
        /* <DEDUP_REMOVED lines=64> */
.L_x_10188:
[----:B------:R-:W-:Y:S05]  /*236a0*/  BSYNC.RECONVERGENT B5 ;  /* 0x0000000000057941 */ /* 0x000fea0003800200 */
.L_x_10187:
[----:B------:R-:W-:Y:S05]  /*236b0*/  BRA `(.L_x_10185) ;  /* 0x0000000c00cc7947 */ /* 0x000fea0003800000 */
.L_x_10186:
        /* <DEDUP_REMOVED lines=68> */
.L_x_10190:
[----:B------:R-:W-:Y:S05]  /*23b00*/  BSYNC.RECONVERGENT B5 ;  /* 0x0000000000057941 */ /* 0x000fea0003800200 */
.L_x_10189:
        /* <DEDUP_REMOVED lines=47> */
[----:B------:R-:W-:Y:S01]  /*23e00*/  IMAD.MOV.U32 R24, RZ, RZ, R3 ;  /* 0x000000ffff187224 */ /* 0x000fe200078e0003 */
[----:B------:R-:W-:-:S07]  /*23e10*/  MOV R25, R2 ;  /* 0x0000000200197202 */ /* 0x000fce0000000f00 */
.L_x_10192:
[----:B------:R-:W-:Y:S05]  /*23e20*/  BSYNC.RECONVERGENT B5 ;  /* 0x0000000000057941 */ /* 0x000fea0003800200 */
.L_x_10191:
[----:B------:R-:W1:Y:S02]  /*23e30*/  DMUL R20, R20, 8.11296384146066816958e+31 ;  /* 0x4690000014147828 */ /* 0x000e640000000000 */
[----:B-1----:R-:W-:Y:S05]  /*23e40*/  BRA `(.L_x_10185) ;  /* 0x0000000400e87947 */ /* 0x002fea0003800000 */
.L_x_10173:
        /* <DEDUP_REMOVED lines=54> */
.L_x_10194:
[----:B------:R-:W-:Y:S05]  /*241b0*/  BSYNC.RECONVERGENT B5 ;  /* 0x0000000000057941 */ /* 0x000fea0003800200 */
.L_x_10193:
        /* <DEDUP_REMOVED lines=61> */
[----:B------:R-:W-:Y:S01]  /*24590*/  MOV R24, R3 ;  /* 0x0000000300187202 */ /* 0x000fe20000000f00 */
[----:B------:R-:W-:-:S07]  /*245a0*/  IMAD.MOV.U32 R25, RZ, RZ, R2 ;  /* 0x000000ffff197224 */ /* 0x000fce00078e0002 */
.L_x_10196:
[----:B------:R-:W-:Y:S05]  /*245b0*/  BSYNC.RECONVERGENT B5 ;  /* 0x0000000000057941 */ /* 0x000fea0003800200 */
.L_x_10195:
[----:B------:R0:W1:Y:S01]  /*245c0*/  DMUL R24, R24, R26 ;  /* 0x0000001a18187228 */ /* 0x0000620000000000 */
[----:B------:R-:W-:Y:S02]  /*245d0*/  IMAD.MOV.U32 R20, RZ, RZ, 0x0 ;  /* 0x00000000ff147424 */ /* 0x000fe400078e00ff */
[----:B01----:R-:W-:-:S07]  /*245e0*/  IMAD.MOV.U32 R21, RZ, RZ, 0x3ff00000 ;  /* 0x3ff00000ff157424 */ /* 0x003fce00078e00ff */
.L_x_10185:
[----:B------:R-:W-:Y:S05]  /*245f0*/  BSYNC.RECONVERGENT B4 ;  /* 0x0000000000047941 */ /* 0x000fea0003800200 */
.L_x_10172:
[----:B------:R-:W-:Y:S05]  /*24600*/  BRA `(.L_x_10197) ;  /* 0x0000000000187947 */ /* 0x000fea0003800000 */
.L_x_10166:
[----:B------:R-:W0:-:S15]  /*24610*/  DMUL R24, R24, 9.00719925474099200000e+15 ;  /* 0x4340000018187828 */ /* 0x000e1e0000000000 */
[----:B------:R-:W-:-:S15]  /*24620*/  NOP ;  /* 0x0000000000007918 */ /* 0x000fde0000000000 */
[----:B------:R-:W-:-:S15]  /*24630*/  NOP ;  /* 0x0000000000007918 */ /* 0x000fde0000000000 */
[----:B------:R-:W-:-:S15]  /*24640*/  NOP ;  /* 0x0000000000007918 */ /* 0x000fde0000000000 */
[----:B------:R-:W-:-:S04]  /*24650*/  NOP ;  /* 0x0000000000007918 */ /* 0x000fc80000000000 */
[----:B0-----:R-:W1:Y:S02]  /*24660*/  DMUL R20, R20, 9.00719925474099200000e+15 ;  /* 0x4340000014147828 */ /* 0x001e640000000000 */
.L_x_10197:
[----:B------:R-:W-:Y:S05]  /*24670*/  BSYNC.RELIABLE B2 ;  /* 0x0000000000027941 */ /* 0x000fea0003800100 */
.L_x_10165:
        /* <DEDUP_REMOVED lines=61> */
[----:B0-----:R-:W-:Y:S05]  /*24a50*/  CALL.REL.NOINC `($__internal_22_$__cuda_sm20_div_rn_f64_full) ;  /* 0x000000d800487944 */ /* 0x001fea0003c00000 */
[----:B------:R-:W-:-:S04]  /*24a60*/  LOP3.LUT R3, R3, R2, RZ, 0x3c, !PT ;  /* 0x0000000203037212 */ /* 0x000fc800078e3cff */
[----:B------:R-:W-:-:S04]  /*24a70*/  LOP3.LUT R2, R3, R2, RZ, 0x3c, !PT ;  /* 0x0000000203027212 */ /* 0x000fc800078e3cff */
[----:B------:R-:W-:-:S07]  /*24a80*/  LOP3.LUT R3, R3, R2, RZ, 0x3c, !PT ;  /* 0x0000000203037212 */ /* 0x000fce00078e3cff */
.L_x_10199:
[----:B------:R-:W-:Y:S05]  /*24a90*/  BSYNC.RECONVERGENT B2 ;  /* 0x0000000000027941 */ /* 0x000fea0003800200 */
.L_x_10198:
        /* <DEDUP_REMOVED lines=141> */
[----:B-1----:R-:W-:Y:S01]  /*25370*/  @!P1 IMAD.MOV.U32 R2, RZ, RZ, 0x54442d18 ;  /* 0x54442d18ff029424 */ /* 0x002fe200078e00ff */
[----:B------:R-:W-:-:S15]  /*25380*/  @!P1 MOV R3, 0x400921fb ;  /* 0x400921fb00039802 */ /* 0x000fde0000000f00 */
        /* <DEDUP_REMOVED lines=34> */
.L_x_10201:
[----:B------:R-:W-:Y:S02]  /*255b0*/  FSEL R2, RZ, 3.37028055040000000000e+12, P0 ;  /* 0x54442d18ff027808 */ /* 0x000fe40000000000 */
[----:B------:R-:W-:-:S07]  /*255c0*/  FSEL R3, RZ, 2.1426990032196044922, P0 ;  /* 0x400921fbff037808 */ /* 0x000fce0000000000 */
.L_x_10202:
[----:B------:R-:W-:Y:S05]  /*255d0*/  BSYNC.RECONVERGENT B0 ;  /* 0x0000000000007941 */ /* 0x000fea0003800200 */
.L_x_10200:
        /* <DEDUP_REMOVED lines=13> */
.L_x_10171:
[----:B------:R-:W-:Y:S05]  /*256b0*/  BSYNC.RECONVERGENT B3 ;  /* 0x0000000000037941 */ /* 0x000fea0003800200 */
.L_x_10164:
[----:B------:R-:W-:Y:S01]  /*256c0*/  LOP3.LUT R13, R37, 0x80000000, R13, 0xb8, !PT ;  /* 0x80000000250d7812 */ /* 0x000fe200078eb80d */
[----:B------:R-:W-:Y:S01]  /*256d0*/  IMAD.MOV.U32 R12, RZ, RZ, R36 ;  /* 0x000000ffff0c7224 */ /* 0x000fe200078e0024 */
[----:B------:R-:W-:Y:S02]  /*256e0*/  LOP3.LUT R15, R5, 0x80000000, R15, 0xb8, !PT ;  /* 0x80000000050f7812 */ /* 0x000fe400078eb80f */
[----:B------:R-:W-:Y:S01]  /*256f0*/  MOV R14, R4 ;  /* 0x00000004000e7202 */ /* 0x000fe20000000f00 */
[----:B------:R-:W-:Y:S06]  /*25700*/  BRA `(.L_x_10131) ;  /* 0x000000cc000c7947 */ /* 0x000fec0003800000 */
.L_x_10132:
        /* <DEDUP_REMOVED lines=49> */
[----:B0-----:R-:W-:-:S05]  /*25a20*/  @!P0 IMAD.MOV.U32 R0, RZ, RZ, R7 ;  /* 0x000000ffff008224 */ /* 0x001fca00078e0007 */
[----:B------:R-:W-:-:S04]  /*25a30*/  IADD3 R4, PT, PT, R0, -0x1, RZ ;  /* 0xffffffff00047810 */ /* 0x000fc80007ffe0ff */
[----:B------:R-:W-:Y:S01]  /*25a40*/  ISETP.GE.U32.AND P2, PT, R4, 0x7fefffff, PT ;  /* 0x7fefffff0400780c */ /* 0x000fe20003f46070 */
[----:B------:R-:W-:Y:S02]  /*25a50*/  IMAD.MOV.U32 R4, RZ, RZ, R10 ;  /* 0x000000ffff047224 */ /* 0x000fe400078e000a */
[----:B------:R-:W-:-:S10]  /*25a60*/  @!P0 IMAD.MOV.U32 R4, RZ, RZ, R6 ;  /* 0x000000ffff048224 */ /* 0x000fd400078e0006 */
        /* <DEDUP_REMOVED lines=41> */
[----:B------:R-:W-:-:S04]  /*25d00*/  @P2 IMAD.MOV.U32 R17, RZ, RZ, 0x7ff00000 ;  /* 0x7ff00000ff112424 */ /* 0x000fc800078e00ff */
[----:B------:R-:W-:-:S15]  /*25d10*/  FSETP.GT.AND P4, PT, |R8|, 1.469367938527859385e-39, PT ;  /* 0x001000000800780b */ /* 0x000fde0003f84200 */
[----:B------:R-:W-:-:S15]  /*25d20*/  NOP ;  /* 0x0000000000007918 */ /* 0x000fde0000000000 */
[----:B------:R-:W-:-:S15]  /*25d30*/  NOP ;  /* 0x0000000000007918 */ /* 0x000fde0000000000 */
[----:B------:R-:W-:-:S10]  /*25d40*/  NOP ;  /* 0x0000000000007918 */ /* 0x000fd40000000000 */
        /* <DEDUP_REMOVED lines=177> */
.L_x_10208:
[----:B------:R-:W-:Y:S05]  /*26860*/  BSYNC.RECONVERGENT B0 ;  /* 0x0000000000007941 */ /* 0x000fea0003800200 */
.L_x_10207:
[----:B------:R-:W-:Y:S04]  /*26870*/  BSSY.RECONVERGENT B3, `(.L_x_10209) ;  /* 0x000000b000037945 */ /* 0x000fe80003800200 */
[----:B------:R-:W-:Y:S05]  /*26880*/  @P4 BRA P5, `(.L_x_10210) ;  /* 0x0000000000244947 */ /* 0x000fea0002800000 */
[----:B------:R-:W-:Y:S01]  /*26890*/  IMAD.MOV.U32 R6, RZ, RZ, R24 ;  /* 0x000000ffff067224 */ /* 0x000fe200078e0018 */
[----:B------:R-:W-:Y:S01]  /*268a0*/  MOV R3, R27 ;  /* 0x0000001b00037202 */ /* 0x000fe20000000f00 */
[----:B------:R-:W-:Y:S01]  /*268b0*/  IMAD.MOV.U32 R7, RZ, RZ, R25 ;  /* 0x000000ffff077224 */ /* 0x000fe200078e0019 */
[----:B------:R-:W-:Y:S01]  /*268c0*/  MOV R0, 0x268f0 ;  /* 0x000268f000007802 */ /* 0x000fe20000000f00 */
[----:B------:R-:W-:-:S07]  /*268d0*/  IMAD.MOV.U32 R2, RZ, RZ, R26 ;  /* 0x000000ffff027224 */ /* 0x000fce00078e001a */
[----:B01----:R-:W-:Y:S05]  /*268e0*/  CALL.REL.NOINC `($__internal_22_$__cuda_sm20_div_rn_f64_full) ;  /* 0x000000b800a47944 */ /* 0x003fea0003c00000 */
[----:B------:R-:W-:-:S04]  /*268f0*/  LOP3.LUT R3, R3, R2, RZ, 0x3c, !PT ;  /* 0x0000000203037212 */ /* 0x000fc800078e3cff */
[----:B------:R-:W-:-:S04]  /*26900*/  LOP3.LUT R2, R3, R2, RZ, 0x3c, !PT ;  /* 0x0000000203027212 */ /* 0x000fc800078e3cff */
[----:B------:R-:W-:-:S07]  /*26910*/  LOP3.LUT R3, R3, R2, RZ, 0x3c, !PT ;  /* 0x0000000203037212 */ /* 0x000fce00078e3cff */
.L_x_10210:
[----:B------:R-:W-:Y:S05]  /*26920*/  BSYNC.RECONVERGENT B3 ;  /* 0x0000000000037941 */ /* 0x000fea0003800200 */
.L_x_10209:
[----:B0-----:R-:W-:Y:S01]  /*26930*/  IMAD.MOV.U32 R10, RZ, RZ, -0x2449a4b7 ;  /* 0xdbb65b49ff0a7424 */ /* 0x001fe200078e00ff */
[----:B------:R-:W-:Y:S01]  /*26940*/  UMOV UR4, 0x2a25ff7e ;  /* 0x2a25ff7e00047882 */ /* 0x000fe20000000000 */
[----:B------:R-:W-:Y:S01]  /*26950*/  IMAD.MOV.U32 R11, RZ, RZ, 0x3f2d3b63 ;  /* 0x3f2d3b63ff0b7424 */ /* 0x000fe200078e00ff */
[----:B------:R-:W-:Y:S01]  /*26960*/  UMOV UR5, 0x3ef53e1d ;  /* 0x3ef53e1d00057882 */ /* 0x000fe20000000000 */
[----:B------:R-:W0:Y:S01]  /*26970*/  DMUL R6, R2, R2 ;  /* 0x0000000202067228 */ /* 0x000e220000000000 */
        /* <DEDUP_REMOVED lines=171> */
.L_x_10212:
[----:B------:R-:W-:Y:S02]  /*27430*/  FSEL R2, RZ, 3.37028055040000000000e+12, P0 ;  /* 0x54442d18ff027808 */ /* 0x000fe40000000000 */
[----:B------:R-:W-:-:S07]  /*27440*/  FSEL R3, RZ, 2.1426990032196044922, P0 ;  /* 0x400921fbff037808 */ /* 0x000fce0000000000 */
.L_x_10213:
[----:B------:R-:W-:Y:S05]  /*27450*/  BSYNC.RECONVERGENT B0 ;  /* 0x0000000000007941 */ /* 0x000fea0003800200 */
.L_x_10211:
        /* <DEDUP_REMOVED lines=14> */
.L_x_10206:
        /* <DEDUP_REMOVED lines=13> */
[----:B------:R-:W-:-:S02]  /*27610*/  ISETP.GT.U32.AND P0, PT, R22, R20, PT ;  /* 0x000000141600720c */ /* 0x000fc40003f04070 */
        /* <DEDUP_REMOVED lines=12> */
[----:B0-----:R0:W-:Y:S02]  /*276e0*/  DFMA R28, R2, R6, R2 ;  /* 0x00000006021c722b */ /* 0x0011e40000000002 */
        /* <DEDUP_REMOVED lines=29> */
[----:B------:R-:W0:-:S15]  /*278c0*/  DFMA R30, -R26, R28, 1 ;  /* 0x3ff000001a1e742b */ /* 0x000e1e000000011c */
        /* <DEDUP_REMOVED lines=19> */
[----:B------:R-:W1:-:S15]  /*27a00*/  DSETP.MIN.AND P0, P3, R16, UR4, PT ;  /* 0x0000000410007e2a */ /* 0x000e5e000bb00000 */
[----:B------:R-:W-:-:S15]  /*27a10*/  NOP ;  /* 0x0000000000007918 */ /* 0x000fde0000000000 */
[----:B------:R-:W-:-:S15]  /*27a20*/  NOP ;  /* 0x0000000000007918 */ /* 0x000fde0000000000 */
[----:B------:R-:W-:-:S15]  /*27a30*/  NOP ;  /* 0x0000000000007918 */ /* 0x000fde0000000000 */
[----:B------:R-:W-:-:S04]  /*27a40*/  NOP ;  /* 0x0000000000007918 */ /* 0x000fc80000000000 */
[----:B0-----:R1:W-:Y:S02]  /*27a50*/  DFMA R2, R30, R2, R28 ;  /* 0x000000021e02722b */ /* 0x0013e4000000001c */
[----:B-1----:R-:W-:Y:S01]  /*27a60*/  FSEL R29, R4, UR6, P0 ;  /* 0x00000006041d7c08 */ /* 0x002fe20008000000 */
        /* <DEDUP_REMOVED lines=244> */
.L_x_10216:
[----:B------:R-:W-:Y:S05]  /*289b0*/  BSYNC.RECONVERGENT B0 ;  /* 0x0000000000007941 */ /* 0x000fea0003800200 */
.L_x_10215:
        /* <DEDUP_REMOVED lines=11> */
.L_x_10218:
[----:B------:R-:W-:Y:S05]  /*28a70*/  BSYNC.RECONVERGENT B3 ;  /* 0x0000000000037941 */ /* 0x000fea0003800200 */
.L_x_10217:
[----:B------:R-:W-:Y:S01]  /*28a80*/  IMAD.MOV.U32 R10, RZ, RZ, -0x2449a4b7 ;  /* 0xdbb65b49ff0a7424 */ /* 0x000fe200078e00ff */
[----:B------:R-:W-:Y:S01]  /*28a90*/  UMOV UR4, 0x2a25ff7e ;  /* 0x2a25ff7e00047882 */ /* 0x000fe20000000000 */
[----:B------:R-:W-:Y:S01]  /*28aa0*/  IMAD.MOV.U32 R11, RZ, RZ, 0x3f2d3b63 ;  /* 0x3f2d3b63ff0b7424 */ /* 0x000fe200078e00ff */
[----:B------:R-:W-:Y:S01]  /*28ab0*/  UMOV UR5, 0x3ef53e1d ;  /* 0x3ef53e1d00057882 */ /* 0x000fe20000000000 */
[----:B------:R-:W2:Y:S01]  /*28ac0*/  DMUL R6, R2, R2 ;  /* 0x0000000202067228 */ /* 0x000ea20000000000 */
        /* <DEDUP_REMOVED lines=8> */
[----:B--2---:R-:W2:Y:S01]  /*28b50*/  DFMA R10, R6, -UR4, R10 ;  /* 0x80000004060a7c2b */ /* 0x004ea2000800000a */
[----:B------:R-:W-:Y:S01]  /*28b60*/  UMOV UR4, 0x8dde082e ;  /* 0x8dde082e00047882 */ /* 0x000fe20000000000 */
[----:B------:R-:W-:-:S15]  /*28b70*/  UMOV UR5, 0x3f531278 ;  /* 0x3f53127800057882 */ /* 0x000fde0000000000 */
[----:B------:R-:W-:-:S15]  /*28b80*/  NOP ;  /* 0x0000000000007918 */ /* 0x000fde0000000000 */
[----:B------:R-:W-:-:S15]  /*28b90*/  NOP ;  /* 0x0000000000007918 */ /* 0x000fde0000000000 */
[----:B------:R-:W-:-:S15]  /*28ba0*/  NOP ;  /* 0x0000000000007918 */ /* 0x000fde0000000000 */
[----:B------:R-:W-:-:S02]  /*28bb0*/  NOP ;  /* 0x0000000000007918 */ /* 0x000fc40000000000 */
[----:B--2---:R-:W2:Y:S01]  /*28bc0*/  DFMA R10, R6, R10, -UR4 ;  /* 0x80000004060a7e2b */ /* 0x004ea2000800000a */
        /* <DEDUP_REMOVED lines=111> */
[----:B--2---:R-:W2:-:S15]  /*292c0*/  DFMA R10, R6, R10, -UR4 ;  /* 0x80000004060a7e2b */ /* 0x004e9e000800000a */
        /* <DEDUP_REMOVED lines=9> */
[----:B--2---:R2:W3:Y:S02]  /*29360*/  DFMA R10, R10, R2, R2 ;  /* 0x000000020a0a722b */ /* 0x0044e40000000002 */
[----:B--2---:R-:W-:Y:S01]  /*29370*/  @P1 IMAD.MOV.U32 R2, RZ, RZ, 0x54442d18 ;  /* 0x54442d18ff021424 */ /* 0x004fe200078e00ff */
[----:B------:R-:W-:-:S15]  /*29380*/  @P1 MOV R3, 0x400921fb ;  /* 0x400921fb00031802 */ /* 0x000fde0000000f00 */
[----:B------:R-:W-:-:S15]  /*29390*/  NOP ;  /* 0x0000000000007918 */ /* 0x000fde0000000000 */
[----:B------:R-:W-:-:S15]  /*293a0*/  NOP ;  /* 0x0000000000007918 */ /* 0x000fde0000000000 */
[----:B------:R-:W-:-:S15]  /*293b0*/  NOP ;  /* 0x0000000000007918 */ /* 0x000fde0000000000 */
[----:B------:R-:W-:-:S01]  /*293c0*/  NOP ;  /* 0x0000000000007918 */ /* 0x000fc20000000000 */
[----:B---3--:R-:W2:Y:S02]  /*293d0*/  @P1 DADD R2, -R10, R2 ;  /* 0x000000000a021229 */ /* 0x008ea40000000102 */
[----:B--2---:R-:W-:Y:S02]  /*293e0*/  @P1 FSEL R2, R2, R10, !P0 ;  /* 0x0000000a02021208 */ /* 0x004fe40004000000 */
[----:B------:R-:W-:Y:S02]  /*293f0*/  @P1 FSEL R3, R3, R11, !P0 ;  /* 0x0000000b03031208 */ /* 0x000fe40004000000 */
[----:B------:R-:W-:-:S15]  /*29400*/  @!P1 PLOP3.LUT P0, PT, P2, PT, PT, 0x80, 0x8 ;  /* 0x000000000008981c */ /* 0x000fde000170f070 */
[----:B------:R-:W-:-:S15]  /*29410*/  NOP ;  /* 0x0000000000007918 */ /* 0x000fde0000000000 */
[----:B------:R-:W-:-:S15]  /*29420*/  NOP ;  /* 0x0000000000007918 */ /* 0x000fde0000000000 */
[----:B------:R-:W-:-:S13]  /*29430*/  NOP ;  /* 0x0000000000007918 */ /* 0x000fda0000000000 */
[----:B------:R-:W2:Y:S02]  /*29440*/  @!P1 DADD R6, -RZ, -R10 ;  /* 0x00000000ff069229 */ /* 0x000ea4000000090a */
[----:B--2---:R-:W-:Y:S02]  /*29450*/  @!P1 FSEL R6, R10, R6, !P0 ;  /* 0x000000060a069208 */ /* 0x004fe40004000000 */
[----:B------:R-:W-:-:S15]  /*29460*/  @!P1 FSEL R7, R11, R7, !P0 ;  /* 0x000000070b079208 */ /* 0x000fde0004000000 */
[----:B------:R-:W-:-:S15]  /*29470*/  NOP ;  /* 0x0000000000007918 */ /* 0x000fde0000000000 */
[----:B------:R-:W-:-:S15]  /*29480*/  NOP ;  /* 0x0000000000007918 */ /* 0x000fde0000000000 */
[----:B------:R-:W-:-:S15]  /*29490*/  NOP ;  /* 0x0000000000007918 */ /* 0x000fde0000000000 */
[----:B------:R-:W2:-:S15]  /*294a0*/  DSETP.NEU.AND P3, PT, R26, RZ, PT ;  /* 0x000000ff1a00722a */ /* 0x000e9e0003f6d000 */
[----:B------:R-:W-:-:S15]  /*294b0*/  NOP ;  /* 0x0000000000007918 */ /* 0x000fde0000000000 */
[----:B------:R-:W-:-:S15]  /*294c0*/  NOP ;  /* 0x0000000000007918 */ /* 0x000fde0000000000 */
[----:B------:R-:W-:-:S15]  /*294d0*/  NOP ;  /* 0x0000000000007918 */ /* 0x000fde0000000000 */
[----:B------:R-:W-:-:S04]  /*294e0*/  NOP ;  /* 0x0000000000007918 */ /* 0x000fc80000000000 */
[----:B------:R3:W4:Y:S02]  /*294f0*/  @!P1 DADD R2, R6, R8 ;  /* 0x0000000006029229 */ /* 0x0007240000000008 */
[----:B--234-:R-:W-:Y:S05]  /*29500*/  @!P3 BRA `(.L_x_10220) ;  /* 0x000000000020b947 */ /* 0x01cfea0003800000 */
[----:B------:R-:W-:Y:S02]  /*29510*/  IMAD.MOV.U32 R0, RZ, RZ, 0x7f3321d2 ;  /* 0x7f3321d2ff007424 */ /* 0x000fe400078e00ff */
[----:B------:R-:W-:-:S03]  /*29520*/  IMAD.MOV.U32 R4, RZ, RZ, 0x4002d97c ;  /* 0x4002d97cff047424 */ /* 0x000fc600078e00ff */
[----:B------:R-:W-:Y:S02]  /*29530*/  FSEL R7, R0, 3.37028055040000000000e+12, !P0 ;  /* 0x54442d1800077808 */ /* 0x000fe40004000000 */
[----:B------:R-:W-:Y:S01]  /*29540*/  FSEL R9, R4, 1.8213495016098022461, !P0 ;  /* 0x3fe921fb04097808 */ /* 0x000fe20004000000 */
[----:B------:R-:W2:Y:S02]  /*29550*/  DSETP.NEU.AND P0, PT, R22, R20, PT ;  /* 0x000000141600722a */ /* 0x000ea40003f0d000 */
[----:B--2---:R-:W-:Y:S02]  /*29560*/  FSEL R2, R7, R2, !P0 ;  /* 0x0000000207027208 */ /* 0x004fe40004000000 */
[----:B------:R-:W-:Y:S01]  /*29570*/  FSEL R3, R9, R3, !P0 ;  /* 0x0000000309037208 */ /* 0x000fe20004000000 */
[----:B------:R-:W-:Y:S06]  /*29580*/  BRA `(.L_x_10221) ;  /* 0x0000000000087947 */ /* 0x000fec0003800000 */
.L_x_10220:
[----:B------:R-:W-:Y:S02]  /*29590*/  FSEL R2, RZ, 3.37028055040000000000e+12, P0 ;  /* 0x54442d18ff027808 */ /* 0x000fe40000000000 */
[----:B------:R-:W-:-:S07]  /*295a0*/  FSEL R3, RZ, 2.1426990032196044922, P0 ;  /* 0x400921fbff037808 */ /* 0x000fce0000000000 */
.L_x_10221:
[----:B------:R-:W-:Y:S05]  /*295b0*/  BSYNC.RECONVERGENT B0 ;  /* 0x0000000000007941 */ /* 0x000fea0003800200 */
.L_x_10219:
[----:B------:R-:W-:Y:S01]  /*295c0*/  LOP3.LUT R5, R3, 0x80000000, R5, 0xb8, !PT ;  /* 0x8000000003057812 */ /* 0x000fe200078eb805 */
[----:B------:R-:W2:-:S15]  /*295d0*/  DADD R20, R22, R20 ;  /* 0x0000000016147229 */ /* 0x000e9e0000000014 */
[----:B------:R-:W-:-:S15]  /*295e0*/  NOP ;  /* 0x0000000000007918 */ /* 0x000fde0000000000 */
[----:B------:R-:W-:-:S15]  /*295f0*/  NOP ;  /* 0x0000000000007918 */ /* 0x000fde0000000000 */
[----:B------:R-:W-:-:S15]  /*29600*/  NOP ;  /* 0x0000000000007918 */ /* 0x000fde0000000000 */
[----:B------:R-:W-:-:S04]  /*29610*/  NOP ;  /* 0x0000000000007918 */ /* 0x000fc80000000000 */
[----:B--2---:R-:W2:Y:S02]  /*29620*/  DSETP.NAN.AND P0, PT, R20, R20, PT ;  /* 0x000000141400722a */ /* 0x004ea40003f08000 */
[----:B--2---:R-:W-:Y:S02]  /*29630*/  FSEL R2, R20, R2, P0 ;  /* 0x0000000214027208 */ /* 0x004fe40000000000 */
[----:B------:R-:W-:Y:S01]  /*29640*/  FSEL R3, R21, R5, P0 ;  /* 0x0000000515037208 */ /* 0x000fe20000000000 */
[----:B------:R-:W-:Y:S06]  /*29650*/  BRA `(.L_x_10214) ;  /* 0x0000008c00187947 */ /* 0x000fec0003800000 */
.L_x_10205:
        /* <DEDUP_REMOVED lines=51> */
[----:B------:R-:W-:Y:S01]  /*29990*/  MOV R28, R3 ;  /* 0x00000003001c7202 */ /* 0x000fe20000000f00 */
[----:B------:R-:W-:-:S07]  /*299a0*/  IMAD.MOV.U32 R29, RZ, RZ, R2 ;  /* 0x000000ffff1d7224 */ /* 0x000fce00078e0002 */
.L_x_10223:
[----:B------:R-:W-:Y:S05]  /*299b0*/  BSYNC.RECONVERGENT B3 ;  /* 0x0000000000037941 */ /* 0x000fea0003800200 */
.L_x_10222:
        /* <DEDUP_REMOVED lines=50> */
[----:B------:R-:W-:Y:S05]  /*29ce0*/  CALL.REL.NOINC `($__internal_22_$__cuda_sm20_div_rn_f64_full) ;  /* 0x0000008400a47944 */ /* 0x000fea0003c00000 */
[----:B------:R-:W-:-:S04]  /*29cf0*/  LOP3.LUT R3, R3, R2, RZ, 0x3c, !PT ;  /* 0x0000000203037212 */ /* 0x000fc800078e3cff */
[----:B------:R-:W-:-:S04]  /*29d00*/  LOP3.LUT R2, R3, R2, RZ, 0x3c, !PT ;  /* 0x0000000203027212 */ /* 0x000fc800078e3cff */
[----:B------:R-:W-:-:S07]  /*29d10*/  LOP3.LUT R3, R3, R2, RZ, 0x3c, !PT ;  /* 0x0000000203037212 */ /* 0x000fce00078e3cff */
.L_x_10225:
[----:B------:R-:W-:Y:S05]  /*29d20*/  BSYNC.RECONVERGENT B3 ;  /* 0x0000000000037941 */ /* 0x000fea0003800200 */
.L_x_10224:
        /* <DEDUP_REMOVED lines=8> */
[----:B------:R-:W-:Y:S01]  /*29db0*/  IMAD.U32 R8, RZ, RZ, UR6 ;  /* 0x00000006ff087e24 */ /* 0x000fe2000f8e00ff */
[----:B------:R-:W-:Y:S01]  /*29dc0*/  FSETP.GEU.AND P4, PT, |R25|, 6.5827683646048100446e-37, PT ;  /* 0x036000001900780b */ /* 0x000fe20003f8e200 */
[----:B------:R-:W-:-:S15]  /*29dd0*/  IMAD.MOV.U32 R35, RZ, RZ, 0x3fd80000 ;  /* 0x3fd80000ff237424 */ /* 0x000fde00078e00ff */
[----:B------:R-:W-:-:S15]  /*29de0*/  NOP ;  /* 0x0000000000007918 */ /* 0x000fde0000000000 */
[----:B------:R-:W-:-:S15]  /*29df0*/  NOP ;  /* 0x0000000000007918 */ /* 0x000fde0000000000 */
[----:B------:R-:W-:-:S10]  /*29e00*/  NOP ;  /* 0x0000000000007918 */ /* 0x000fd40000000000 */
        /* <DEDUP_REMOVED lines=63> */
[----:B------:R-:W-:Y:S02]  /*2a200*/  SEL R28, R4, UR4, P0 ;  /* 0x00000004041c7c07 */ /* 0x000fe40008000000 */
[----:B------:R-:W-:-:S15]  /*2a210*/  ISETP.GE.U32.AND P0, PT, R11, 0x7ff00000, PT ;  /* 0x7ff000000b00780c */ /* 0x000fde0003f06070 */
        /* <DEDUP_REMOVED lines=14> */
[----:B0-----:R-:W0:Y:S01]  /*2a300*/  MUFU.RSQ64H R31, R29 ;  /* 0x0000001d001f7308 */ /* 0x001e220000001c00 */
        /* <DEDUP_REMOVED lines=240> */
.L_x_10227:
[----:B------:R-:W-:Y:S05]  /*2b210*/  BSYNC.RECONVERGENT B0 ;  /* 0x0000000000007941 */ /* 0x000fea0003800200 */
.L_x_10226:
[----:B------:R-:W-:Y:S01]  /*2b220*/  BSSY.RECONVERGENT B3, `(.L_x_10228) ;  /* 0x000000c000037945 */ /* 0x000fe20003800200 */
[----:B------:R2:W3:Y:S03]  /*2b230*/  DSETP.GEU.AND P1, PT, R22, R20, PT ;  /* 0x000000141600722a */ /* 0x0004e60003f2e000 */
[----:B---3--:R-:W-:Y:S05]  /*2b240*/  @P3 BRA P4, `(.L_x_10229) ;  /* 0x0000000000243947 */ /* 0x008fea0002000000 */
[----:B------:R-:W-:Y:S01]  /*2b250*/  IMAD.MOV.U32 R6, RZ, RZ, R24 ;  /* 0x000000ffff067224 */ /* 0x000fe200078e0018 */
[----:B------:R-:W-:Y:S01]  /*2b260*/  MOV R7, R25 ;  /* 0x0000001900077202 */ /* 0x000fe20000000f00 */
[----:B------:R-:W-:Y:S01]  /*2b270*/  IMAD.MOV.U32 R2, RZ, RZ, R26 ;  /* 0x000000ffff027224 */ /* 0x000fe200078e001a */
[----:B------:R-:W-:Y:S01]  /*2b280*/  MOV R0, 0x2b2b0 ;  /* 0x0002b2b000007802 */ /* 0x000fe20000000f00 */
[----:B------:R-:W-:-:S07]  /*2b290*/  IMAD.MOV.U32 R3, RZ, RZ, R27 ;  /* 0x000000ffff037224 */ /* 0x000fce00078e001b */
[----:B012---:R-:W-:Y:S05]  /*2b2a0*/  CALL.REL.NOINC `($__internal_22_$__cuda_sm20_div_rn_f64_full) ;  /* 0x0000007000347944 */ /* 0x007fea0003c00000 */
[----:B------:R-:W-:-:S04]  /*2b2b0*/  LOP3.LUT R3, R3, R2, RZ, 0x3c, !PT ;  /* 0x0000000203037212 */ /* 0x000fc800078e3cff */
[----:B------:R-:W-:-:S04]  /*2b2c0*/  LOP3.LUT R2, R3, R2, RZ, 0x3c, !PT ;  /* 0x0000000203027212 */ /* 0x000fc800078e3cff */
[----:B------:R-:W-:-:S07]  /*2b2d0*/  LOP3.LUT R3, R3, R2, RZ, 0x3c, !PT ;  /* 0x0000000203037212 */ /* 0x000fce00078e3cff */
.L_x_10229:
[----:B------:R-:W-:Y:S05]  /*2b2e0*/  BSYNC.RECONVERGENT B3 ;  /* 0x0000000000037941 */ /* 0x000fea0003800200 */
.L_x_10228:
[----:B------:R-:W-:Y:S01]  /*2b2f0*/  IMAD.MOV.U32 R10, RZ, RZ, -0x2449a4b7 ;  /* 0xdbb65b49ff0a7424 */ /* 0x000fe200078e00ff */
[----:B------:R-:W-:Y:S01]  /*2b300*/  UMOV UR4, 0x2a25ff7e ;  /* 0x2a25ff7e00047882 */ /* 0x000fe20000000000 */
[----:B------:R-:W-:Y:S01]  /*2b310*/  IMAD.MOV.U32 R11, RZ, RZ, 0x3f2d3b63 ;  /* 0x3f2d3b63ff0b7424 */ /* 0x000fe200078e00ff */
[----:B------:R-:W-:Y:S01]  /*2b320*/  UMOV UR5, 0x3ef53e1d ;  /* 0x3ef53e1d00057882 */ /* 0x000fe20000000000 */
[----:B------:R-:W3:Y:S01]  /*2b330*/  DMUL R6, R2, R2 ;  /* 0x0000000202067228 */ /* 0x000ee20000000000 */
        /* <DEDUP_REMOVED lines=8> */
[----:B---3--:R-:W3:Y:S01]  /*2b3c0*/  DFMA R10, R6, -UR4, R10 ;  /* 0x80000004060a7c2b */ /* 0x008ee2000800000a */
[----:B------:R-:W-:Y:S01]  /*2b3d0*/  UMOV UR4, 0x8dde082e ;  /* 0x8dde082e00047882 */ /* 0x000fe20000000000 */
[----:B------:R-:W-:-:S15]  /*2b3e0*/  UMOV UR5, 0x3f531278 ;  /* 0x3f53127800057882 */ /* 0x000fde0000000000 */
[----:B------:R-:W-:-:S15]  /*2b3f0*/  NOP ;  /* 0x0000000000007918 */ /* 0x000fde0000000000 */
[----:B------:R-:W-:-:S15]  /*2b400*/  NOP ;  /* 0x0000000000007918 */ /* 0x000fde0000000000 */
[----:B------:R-:W-:-:S15]  /*2b410*/  NOP ;  /* 0x0000000000007918 */ /* 0x000fde0000000000 */
[----:B------:R-:W-:-:S02]  /*2b420*/  NOP ;  /* 0x0000000000007918 */ /* 0x000fc40000000000 */
[----:B---3--:R-:W3:Y:S01]  /*2b430*/  DFMA R10, R6, R10, -UR4 ;  /* 0x80000004060a7e2b */ /* 0x008ee2000800000a */
[----:B------:R-:W-:Y:S01]  /*2b440*/  UMOV UR4, 0xc8249315 ;  /* 0xc824931500047882 */ /* 0x000fe20000000000 */
[----:B------:R-:W-:-:S15]  /*2b450*/  UMOV UR5, 0x3f6f9690 ;  /* 0x3f6f969000057882 */ /* 0x000fde0000000000 */
[----:B------:R-:W-:-:S15]  /*2b460*/  NOP ;  /* 0x0000000000007918 */ /* 0x000fde0000000000 */
[----:B------:R-:W-:-:S15]  /*2b470*/  NOP ;  /* 0x0000000000007918 */ /* 0x000fde0000000000 */
[----:B------:R-:W-:-:S15]  /*2b480*/  NOP ;  /* 0x0000000000007918 */ /* 0x000fde0000000000 */
[----:B------:R-:W-:-:S02]  /*2b490*/  NOP ;  /* 0x0000000000007918 */ /* 0x000fc40000000000 */
[----:B---3--:R-:W3:Y:S01]  /*2b4a0*/  DFMA R10, R6, R10, UR4 ;  /* 0x00000004060a7e2b */ /* 0x008ee2000800000a */
        /* <DEDUP_REMOVED lines=104> */
[----:B---3--:R-:W3:-:S15]  /*2bb30*/  DFMA R10, R6, R10, -UR4 ;  /* 0x80000004060a7e2b */ /* 0x008ede000800000a */
[----:B------:R-:W-:-:S15]  /*2bb40*/  NOP ;  /* 0x0000000000007918 */ /* 0x000fde0000000000 */
[----:B------:R-:W-:-:S15]  /*2bb50*/  NOP ;  /* 0x0000000000007918 */ /* 0x000fde0000000000 */
[----:B------:R-:W-:-:S15]  /*2bb60*/  NOP ;  /* 0x0000000000007918 */ /* 0x000fde0000000000 */
[----:B------:R-:W-:-:S04]  /*2bb70*/  NOP ;  /* 0x0000000000007918 */ /* 0x000fc80000000000 */
[----:B---3--:R-:W3:-:S15]  /*2bb80*/  DMUL R10, R6, R10 ;  /* 0x0000000a060a7228 */ /* 0x008ede0000000000 */
[----:B------:R-:W-:-:S15]  /*2bb90*/  NOP ;  /* 0x0000000000007918 */ /* 0x000fde0000000000 */
[----:B------:R-:W-:-:S15]  /*2bba0*/  NOP ;  /* 0x0000000000007918 */ /* 0x000fde0000000000 */
[----:B------:R-:W-:-:S15]  /*2bbb0*/  NOP ;  /* 0x0000000000007918 */ /* 0x000fde0000000000 */
[----:B------:R-:W-:-:S04]  /*2bbc0*/  NOP ;  /* 0x0000000000007918 */ /* 0x000fc80000000000 */
[----:B---3--:R3:W4:Y:S02]  /*2bbd0*/  DFMA R10, R10, R2, R2 ;  /* 0x000000020a0a722b */ /* 0x0087240000000002 */
[----:B---3--:R-:W-:Y:S01]  /*2bbe0*/  @P1 IMAD.MOV.U32 R2, RZ, RZ, 0x54442d18 ;  /* 0x54442d18ff021424 */ /* 0x008fe200078e00ff */
[----:B------:R-:W-:-:S15]  /*2bbf0*/  @P1 MOV R3, 0x400921fb ;  /* 0x400921fb00031802 */ /* 0x000fde0000000f00 */
[----:B------:R-:W-:-:S15]  /*2bc00*/  NOP ;  /* 0x0000000000007918 */ /* 0x000fde0000000000 */
[----:B------:R-:W-:-:S15]  /*2bc10*/  NOP ;  /* 0x0000000000007918 */ /* 0x000fde0000000000 */
[----:B------:R-:W-:-:S15]  /*2bc20*/  NOP ;  /* 0x0000000000007918 */ /* 0x000fde0000000000 */
[----:B------:R-:W-:-:S01]  /*2bc30*/  NOP ;  /* 0x0000000000007918 */ /* 0x000fc20000000000 */
[----:B----4-:R-:W3:Y:S02]  /*2bc40*/  @P1 DADD R2, -R10, R2 ;  /* 0x000000000a021229 */ /* 0x010ee40000000102 */
[----:B---3--:R-:W-:Y:S02]  /*2bc50*/  @P1 FSEL R2, R2, R10, !P0 ;  /* 0x0000000a02021208 */ /* 0x008fe40004000000 */
[----:B------:R-:W-:Y:S02]  /*2bc60*/  @P1 FSEL R3, R3, R11, !P0 ;  /* 0x0000000b03031208 */ /* 0x000fe40004000000 */
[----:B------:R-:W-:-:S15]  /*2bc70*/  @!P1 PLOP3.LUT P0, PT, P2, PT, PT, 0x80, 0x8 ;  /* 0x000000000008981c */ /* 0x000fde000170f070 */
[----:B------:R-:W-:-:S15]  /*2bc80*/  NOP ;  /* 0x0000000000007918 */ /* 0x000fde0000000000 */
[----:B------:R-:W-:-:S15]  /*2bc90*/  NOP ;  /* 0x0000000000007918 */ /* 0x000fde0000000000 */
[----:B------:R-:W-:-:S13]  /*2bca0*/  NOP ;  /* 0x0000000000007918 */ /* 0x000fda0000000000 */
[----:B------:R-:W3:Y:S02]  /*2bcb0*/  @!P1 DADD R6, -RZ, -R10 ;  /* 0x00000000ff069229 */ /* 0x000ee4000000090a */
[----:B---3--:R-:W-:Y:S02]  /*2bcc0*/  @!P1 FSEL R6, R10, R6, !P0 ;  /* 0x000000060a069208 */ /* 0x008fe40004000000 */
[----:B------:R-:W-:-:S15]  /*2bcd0*/  @!P1 FSEL R7, R11, R7, !P0 ;  /* 0x000000070b079208 */ /* 0x000fde0004000000 */
[----:B------:R-:W-:-:S15]  /*2bce0*/  NOP ;  /* 0x0000000000007918 */ /* 0x000fde0000000000 */
[----:B------:R-:W-:-:S15]  /*2bcf0*/  NOP ;  /* 0x0000000000007918 */ /* 0x000fde0000000000 */
[----:B------:R-:W-:-:S15]  /*2bd00*/  NOP ;  /* 0x0000000000007918 */ /* 0x000fde0000000000 */
[----:B------:R-:W3:-:S15]  /*2bd10*/  DSETP.NEU.AND P3, PT, R26, RZ, PT ;  /* 0x000000ff1a00722a */ /* 0x000ede0003f6d000 */
[----:B------:R-:W-:-:S15]  /*2bd20*/  NOP ;  /* 0x0000000000007918 */ /* 0x000fde0000000000 */
[----:B------:R-:W-:-:S15]  /*2bd30*/  NOP ;  /* 0x0000000000007918 */ /* 0x000fde0000000000 */
[----:B------:R-:W-:-:S15]  /*2bd40*/  NOP ;  /* 0x0000000000007918 */ /* 0x000fde0000000000 */
[----:B------:R-:W-:-:S04]  /*2bd50*/  NOP ;  /* 0x0000000000007918 */ /* 0x000fc80000000000 */
[----:B------:R4:W0:Y:S02]  /*2bd60*/  @!P1 DADD R2, R6, R8 ;  /* 0x0000000006029229 */ /* 0x0008240000000008 */
        /* <DEDUP_REMOVED lines=9> */
.L_x_10231:
[----:B------:R-:W-:Y:S02]  /*2be00*/  FSEL R2, RZ, 3.37028055040000000000e+12, P0 ;  /* 0x54442d18ff027808 */ /* 0x000fe40000000000 */
[----:B------:R-:W-:-:S07]  /*2be10*/  FSEL R3, RZ, 2.1426990032196044922, P0 ;  /* 0x400921fbff037808 */ /* 0x000fce0000000000 */
.L_x_10232:
[----:B------:R-:W-:Y:S05]  /*2be20*/  BSYNC.RECONVERGENT B0 ;  /* 0x0000000000007941 */ /* 0x000fea0003800200 */
.L_x_10230:
        /* <DEDUP_REMOVED lines=14> */
.L_x_10204:
        /* <DEDUP_REMOVED lines=80> */
[----:B------:R-:W-:Y:S02]  /*2c410*/  FSETP.GT.AND P4, PT, |R0|, 1.469367938527859385e-39, PT ;  /* 0x001000000000780b */ /* 0x000fe40003f84200 */
[----:B------:R-:W-:Y:S01]  /*2c420*/  MOV R0, 0xfffffc01 ;  /* 0xfffffc0100007802 */ /* 0x000fe20000000f00 */
[----:B------:R-:W-:-:S15]  /*2c430*/  @!P0 IMAD.MOV.U32 R0, RZ, RZ, -0x435 ;  /* 0xfffffbcbff008424 */ /* 0x000fde00078e00ff */
[----:B------:R-:W-:-:S15]  /*2c440*/  NOP ;  /* 0x0000000000007918 */ /* 0x000fde0000000000 */
[----:B------:R-:W-:-:S15]  /*2c450*/  NOP ;  /* 0x0000000000007918 */ /* 0x000fde0000000000 */
[----:B------:R-:W-:-:S09]  /*2c460*/  NOP ;  /* 0x0000000000007918 */ /* 0x000fd20000000000 */
        /* <DEDUP_REMOVED lines=175> */
.L_x_10236:
[----:B------:R-:W-:Y:S05]  /*2cf60*/  BSYNC.RECONVERGENT B0 ;  /* 0x0000000000007941 */ /* 0x000fea0003800200 */
.L_x_10235:
[----:B------:R-:W-:Y:S01]  /*2cf70*/  BSSY.RECONVERGENT B3, `(.L_x_10237) ;  /* 0x000000c000037945 */ /* 0x000fe20003800200 */
[----:B-1----:R1:W2:Y:S03]  /*2cf80*/  DMUL R28, R16, 0.5 ;  /* 0x3fe00000101c7828 */ /* 0x0022a60000000000 */
[----:B-12---:R-:W-:Y:S05]  /*2cf90*/  @P4 BRA P5, `(.L_x_10238) ;  /* 0x0000000000244947 */ /* 0x006fea0002800000 */
[----:B0-----:R-:W-:Y:S01]  /*2cfa0*/  IMAD.MOV.U32 R6, RZ, RZ, R24 ;  /* 0x000000ffff067224 */ /* 0x001fe200078e0018 */
        /* <DEDUP_REMOVED lines=8> */
.L_x_10238:
[----:B------:R-:W-:Y:S05]  /*2d030*/  BSYNC.RECONVERGENT B3 ;  /* 0x0000000000037941 */ /* 0x000fea0003800200 */
.L_x_10237:
[----:B0-----:R-:W-:Y:S01]  /*2d040*/  IMAD.MOV.U32 R6, RZ, RZ, -0x2449a4b7 ;  /* 0xdbb65b49ff067424 */ /* 0x001fe200078e00ff */
        /* <DEDUP_REMOVED lines=172> */
.L_x_10234:
[----:B------:R-:W0:Y:S01]  /*2db10*/  MUFU.RCP64H R3, R27 ;  /* 0x0000001b00037308 */ /* 0x000e220000001800 */
[----:B------:R-:W-:Y:S01]  /*2db20*/  IMAD.MOV.U32 R2, RZ, RZ, 0x1 ;  /* 0x00000001ff027424 */ /* 0x000fe200078e00ff */
[----:B------:R-:W-:Y:S01]  /*2db30*/  ISETP.LT.U32.AND P0, PT, R20, R22, PT ;  /* 0x000000161400720c */ /* 0x000fe20003f01070 */
[----:B------:R-:W-:Y:S01]  /*2db40*/  UMOV UR5, 0x7fefffff ;  /* 0x7fefffff00057882 */ /* 0x000fe20000000000 */
[----:B------:R-:W-:Y:S01]  /*2db50*/  UMOV UR4, 0xffffffff ;  /* 0xffffffff00047882 */ /* 0x000fe20000000000 */
[----:B------:R-:W-:Y:S01]  /*2db60*/  UMOV UR6, UR5 ;  /* 0x0000000500067c82 */ /* 0x000fe20008000000 */
[----:B------:R-:W-:Y:S01]  /*2db70*/  ISETP.LT.U32.AND.EX P0, PT, R21, R23, PT, P0 ;  /* 0x000000171500720c */ /* 0x000fe20003f01100 */
[----:B------:R-:W-:Y:S01]  /*2db80*/  IMAD.MOV.U32 R30, RZ, RZ, 0x0 ;  /* 0x00000000ff1e7424 */ /* 0x000fe200078e00ff */
[----:B------:R-:W-:Y:S01]  /*2db90*/  MOV R31, 0x3fd80000 ;  /* 0x3fd80000001f7802 */ /* 0x000fe20000000f00 */
[----:B------:R-:W-:Y:S01]  /*2dba0*/  BSSY.RECONVERGENT B0, `(.L_x_10239) ;  /* 0x000013d000007945 */ /* 0x000fe20003800200 */
[----:B------:R-:W-:Y:S01]  /*2dbb0*/  FSETP.GEU.AND P5, PT, |R25|, 6.5827683646048100446e-37, PT ;  /* 0x036000001900780b */ /* 0x000fe20003fae200 */
        /* <DEDUP_REMOVED lines=14> */
[----:B------:R-:W-:Y:S02]  /*2dca0*/  MOV R2, RZ ;  /* 0x000000ff00027202 */ /* 0x000fe40000000f00 */
[----:B------:R-:W-:-:S04]  /*2dcb0*/  ISETP.GT.U32.AND.EX P0, PT, R23, R21, PT, P0 ;  /* 0x000000151700720c */ /* 0x000fc80003f04100 */
[----:B------:R-:W-:Y:S02]  /*2dcc0*/  SEL R7, R23, R21, P0 ;  /* 0x0000001517077207 */ /* 0x000fe40000000000 */
[----:B------:R-:W-:Y:S02]  /*2dcd0*/  SEL R6, R22, R20, P0 ;  /* 0x0000001416067207 */ /* 0x000fe40000000000 */
[----:B------:R-:W-:-:S04]  /*2dce0*/  LOP3.LUT R0, R7, 0xffc00000, RZ, 0xc0, !PT ;  /* 0xffc0000007007812 */ /* 0x000fc800078ec0ff */
[----:B------:R-:W-:-:S15]  /*2dcf0*/  LOP3.LUT R3, R0, 0x7fd00000, RZ, 0x3c, !PT ;  /* 0x7fd0000000037812 */ /* 0x000fde00078e3cff */
[----:B------:R-:W-:-:S15]  /*2dd00*/  NOP ;  /* 0x0000000000007918 */ /* 0x000fde0000000000 */
[----:B------:R-:W-:-:S12]  /*2dd10*/  NOP ;  /* 0x0000000000007918 */ /* 0x000fd80000000000 */
        /* <DEDUP_REMOVED lines=129> */
[----:B------:R-:W-:Y:S01]  /*2e530*/  @P0 IADD3 R7, PT, PT, R9, -0x100000, RZ ;  /* 0xfff0000009070810 */ /* 0x000fe20007ffe0ff */
[----:B------:R-:W-:-:S04]  /*2e540*/  @P0 VIADD R5, R5, 0x1 ;  /* 0x0000000105050836 */ /* 0x000fc80000000000 */
        /* <DEDUP_REMOVED lines=162> */
.L_x_10240:
[----:B------:R-:W-:Y:S05]  /*2ef70*/  BSYNC.RECONVERGENT B0 ;  /* 0x0000000000007941 */ /* 0x000fea0003800200 */
.L_x_10239:
[----:B------:R-:W-:Y:S04]  /*2ef80*/  BSSY.RECONVERGENT B3, `(.L_x_10241) ;  /* 0x000000b000037945 */ /* 0x000fe80003800200 */
[----:B------:R-:W-:Y:S05]  /*2ef90*/  @P4 BRA P5, `(.L_x_10242) ;  /* 0x0000000000244947 */ /* 0x000fea0002800000 */
[----:B0-----:R-:W-:Y:S01]  /*2efa0*/  IMAD.MOV.U32 R6, RZ, RZ, R24 ;  /* 0x000000ffff067224 */ /* 0x001fe200078e0018 */
[----:B------:R-:W-:Y:S01]  /*2efb0*/  MOV R0, 0x2f000 ;  /* 0x0002f00000007802 */ /* 0x000fe20000000f00 */
[----:B------:R-:W-:Y:S02]  /*2efc0*/  IMAD.MOV.U32 R7, RZ, RZ, R25 ;  /* 0x000000ffff077224 */ /* 0x000fe400078e0019 */
[----:B------:R-:W-:Y:S02]  /*2efd0*/  IMAD.MOV.U32 R2, RZ, RZ, R26 ;  /* 0x000000ffff027224 */ /* 0x000fe400078e001a */
[----:B------:R-:W-:-:S07]  /*2efe0*/  IMAD.MOV.U32 R3, RZ, RZ, R27 ;  /* 0x000000ffff037224 */ /* 0x000fce00078e001b */
[----:B-1----:R-:W-:Y:S05]  /*2eff0*/  CALL.REL.NOINC `($__internal_22_$__cuda_sm20_div_rn_f64_full) ;  /* 0x0000003000e07944 */ /* 0x002fea0003c00000 */
[----:B------:R-:W-:-:S04]  /*2f000*/  LOP3.LUT R3, R3, R2, RZ, 0x3c, !PT ;  /* 0x0000000203037212 */ /* 0x000fc800078e3cff */
[----:B------:R-:W-:-:S04]  /*2f010*/  LOP3.LUT R2, R3, R2, RZ, 0x3c, !PT ;  /* 0x0000000203027212 */ /* 0x000fc800078e3cff */
[----:B------:R-:W-:-:S07]  /*2f020*/  LOP3.LUT R3, R3, R2, RZ, 0x3c, !PT ;  /* 0x0000000203037212 */ /* 0x000fce00078e3cff */
.L_x_10242:
[----:B------:R-:W-:Y:S05]  /*2f030*/  BSYNC.RECONVERGENT B3 ;  /* 0x0000000000037941 */ /* 0x000fea0003800200 */
.L_x_10241:
[----:B0-----:R-:W-:Y:S01]  /*2f040*/  IMAD.MOV.U32 R6, RZ, RZ, -0x2449a4b7 ;  /* 0xdbb65b49ff067424 */ /* 0x001fe200078e00ff */
        /* <DEDUP_REMOVED lines=172> */
.L_x_10233:
        /* <DEDUP_REMOVED lines=49> */
[----:B------:R-:W-:-:S07]  /*2fe20*/  IMAD.MOV.U32 R3, RZ, RZ, 0x4005bf0a ;  /* 0x4005bf0aff037424 */ /* 0x000fce00078e00ff */
[----:B------:R-:W-:Y:S05]  /*2fe30*/  CALL.REL.NOINC `($__internal_22_$__cuda_sm20_div_rn_f64_full) ;  /* 0x0000002400507944 */ /* 0x000fea0003c00000 */
[----:B------:R-:W-:Y:S02]  /*2fe40*/  IMAD.MOV.U32 R28, RZ, RZ, R3 ;  /* 0x000000ffff1c7224 */ /* 0x000fe400078e0003 */
[----:B------:R-:W-:-:S07]  /*2fe50*/  IMAD.MOV.U32 R29, RZ, RZ, R2 ;  /* 0x000000ffff1d7224 */ /* 0x000fce00078e0002 */
.L_x_10244:
[----:B------:R-:W-:Y:S05]  /*2fe60*/  BSYNC.RECONVERGENT B3 ;  /* 0x0000000000037941 */ /* 0x000fea0003800200 */
.L_x_10243:
        /* <DEDUP_REMOVED lines=54> */
.L_x_10246:
[----:B------:R-:W-:Y:S05]  /*301d0*/  BSYNC.RECONVERGENT B3 ;  /* 0x0000000000037941 */ /* 0x000fea0003800200 */
.L_x_10245:
[----:B------:R-:W0:Y:S01]  /*301e0*/  MUFU.RCP64H R5, R27 ;  /* 0x0000001b00057308 */ /* 0x000e220000001800 */
[----:B------:R-:W-:Y:S01]  /*301f0*/  DADD R28, -RZ, |R28| ;  /* 0x00000000ff1c7229 */ /* 0x000fe2000000051c */
        /* <DEDUP_REMOVED lines=43> */
[----:B------:R-:W-:Y:S02]  /*304b0*/  SEL R4, R28, R2, P0 ;  /* 0x000000021c047207 */ /* 0x000fe40000000000 */
[----:B------:R-:W-:Y:S02]  /*304c0*/  LOP3.LUT R0, R5, 0xffc00000, RZ, 0xc0, !PT ;  /* 0xffc0000005007812 */ /* 0x000fe400078ec0ff */
[----:B------:R-:W-:Y:S02]  /*304d0*/  MOV R2, RZ ;  /* 0x000000ff00027202 */ /* 0x000fe40000000f00 */
        /* <DEDUP_REMOVED lines=292> */
.L_x_10248:
[----:B------:R-:W-:Y:S05]  /*31720*/  BSYNC.RECONVERGENT B0 ;  /* 0x0000000000007941 */ /* 0x000fea0003800200 */
.L_x_10247:
[----:B------:R-:W-:Y:S01]  /*31730*/  BSSY.RECONVERGENT B3, `(.L_x_10249) ;  /* 0x000000c000037945 */ /* 0x000fe20003800200 */
[----:B-1----:R1:W2:Y:S03]  /*31740*/  DADD R28, R16, 1 ;  /* 0x3ff00000101c7429 */ /* 0x0022a60000000000 */
[----:B-12---:R-:W-:Y:S05]  /*31750*/  @P4 BRA P5, `(.L_x_10250) ;  /* 0x0000000000244947 */ /* 0x006fea0002800000 */
[----:B------:R-:W-:Y:S01]  /*31760*/  IMAD.MOV.U32 R6, RZ, RZ, R24 ;  /* 0x000000ffff067224 */ /* 0x000fe200078e0018 */
[----:B------:R-:W-:Y:S01]  /*31770*/  MOV R0, 0x317c0 ;  /* 0x000317c000007802 */ /* 0x000fe20000000f00 */
[----:B------:R-:W-:Y:S02]  /*31780*/  IMAD.MOV.U32 R7, RZ, RZ, R25 ;  /* 0x000000ffff077224 */ /* 0x000fe400078e0019 */
[----:B------:R-:W-:Y:S02]  /*31790*/  IMAD.MOV.U32 R2, RZ, RZ, R26 ;  /* 0x000000ffff027224 */ /* 0x000fe400078e001a */
[----:B------:R-:W-:-:S07]  /*317a0*/  IMAD.MOV.U32 R3, RZ, RZ, R27 ;  /* 0x000000ffff037224 */ /* 0x000fce00078e001b */
[----:B0-----:R-:W-:Y:S05]  /*317b0*/  CALL.REL.NOINC `($__internal_22_$__cuda_sm20_div_rn_f64_full) ;  /* 0x0000000800f07944 */ /* 0x001fea0003c00000 */
[----:B------:R-:W-:-:S04]  /*317c0*/  LOP3.LUT R3, R3, R2, RZ, 0x3c, !PT ;  /* 0x0000000203037212 */ /* 0x000fc800078e3cff */
[----:B------:R-:W-:-:S04]  /*317d0*/  LOP3.LUT R2, R3, R2, RZ, 0x3c, !PT ;  /* 0x0000000203027212 */ /* 0x000fc800078e3cff */
[----:B------:R-:W-:-:S07]  /*317e0*/  LOP3.LUT R3, R3, R2, RZ, 0x3c, !PT ;  /* 0x0000000203037212 */ /* 0x000fce00078e3cff */
.L_x_10250:
[----:B------:R-:W-:Y:S05]  /*317f0*/  BSYNC.RECONVERGENT B3 ;  /* 0x0000000000037941 */ /* 0x000fea0003800200 */
.L_x_10249:
[----:B------:R-:W-:Y:S01]  /*31800*/  IMAD.MOV.U32 R6, RZ, RZ, -0x2449a4b7 ;  /* 0xdbb65b49ff067424 */ /* 0x000fe200078e00ff */
[----:B------:R-:W-:Y:S01]  /*31810*/  MOV R7, 0x3f2d3b63 ;  /* 0x3f2d3b6300077802 */ /* 0x000fe20000000f00 */
[----:B------:R-:W-:Y:S01]  /*31820*/  UMOV UR4, 0x2a25ff7e ;  /* 0x2a25ff7e00047882 */ /* 0x000fe20000000000 */
        /* <DEDUP_REMOVED lines=168> */
[----:B------:R-:W-:-:S07]  /*322b0*/  FSEL R3, R21, R3, P0 ;  /* 0x0000000315037208 */ /* 0x000fce0000000000 */
.L_x_10214:
[----:B------:R-:W-:Y:S05]  /*322c0*/  BSYNC.RECONVERGENT B2 ;  /* 0x0000000000027941 */ /* 0x000fea0003800200 */
.L_x_10203:
[----:B------:R-:W-:Y:S01]  /*322d0*/  UMOV UR4, 0xfefa39ef ;  /* 0xfefa39ef00047882 */ /* 0x000fe20000000000 */
[----:B------:R-:W-:Y:S01]  /*322e0*/  UMOV UR5, 0x3fe62e42 ;  /* 0x3fe62e4200057882 */ /* 0x000fe20000000000 */
[----:B------:R-:W-:Y:S01]  /*322f0*/  LOP3.LUT R15, R3, 0x80000000, R15, 0xb8, !PT ;  /* 0x80000000030f7812 */ /* 0x000fe200078eb80f */
[----:B-1----:R-:W1:Y:S01]  /*32300*/  DADD R28, R28, UR4 ;  /* 0x000000041c1c7e29 */ /* 0x002e620008000000 */
[----:B------:R-:W-:Y:S01]  /*32310*/  IMAD.MOV.U32 R14, RZ, RZ, R2 ;  /* 0x000000ffff0e7224 */ /* 0x000fe200078e0002 */
[----:B-1----:R-:W-:Y:S01]  /*32320*/  LOP3.LUT R13, R29, 0x80000000, R13, 0xb8, !PT ;  /* 0x800000001d0d7812 */ /* 0x002fe200078eb80d */
[----:B------:R-:W-:-:S07]  /*32330*/  IMAD.MOV.U32 R12, RZ, RZ, R28 ;  /* 0x000000ffff0c7224 */ /* 0x000fce00078e001c */
.L_x_10131:
[----:B------:R-:W-:Y:S05]  /*32340*/  BSYNC.RECONVERGENT B1 ;  /* 0x0000000000017941 */ /* 0x000fea0003800200 */
.L_x_10129:
[----:B------:R-:W-:Y:S05]  /*32350*/  WARPSYNC.ALL ;  /* 0x0000000000007948 */ /* 0x000fea0003800000 */
[----:B------:R-:W-:Y:S01]  /*32360*/  STG.E.128 desc[UR8][R18.64], R12 ;  /* 0x0000000c12007986 */ /* 0x000fe2000c101d08 */
[----:B------:R-:W-:Y:S05]  /*32370*/  EXIT ;  /* 0x000000000000794d */ /* 0x000fea0003800000 */
        .weak           $__internal_22_$__cuda_sm20_div_rn_f64_full
        .type           $__internal_22_$__cuda_sm20_div_rn_f64_full,@function
        .size           $__internal_22_$__cuda_sm20_div_rn_f64_full,($__internal_23_$__cuda_sm20_dsqrt_rn_f64_mediumpath_v1 - $__internal_22_$__cuda_sm20_div_rn_f64_full)
$__internal_22_$__cuda_sm20_div_rn_f64_full:
[----:B------:R-:W-:Y:S01]  /*32380*/  IMAD.MOV.U32 R39, RZ, RZ, R7 ;  /* 0x000000ffff277224 */ /* 0x000fe200078e0007 */
[C---:B------:R-:W-:Y:S01]  /*32390*/  LOP3.LUT R10, R3.reuse, 0x800fffff, RZ, 0xc0, !PT ;  /* 0x800fffff030a7812 */ /* 0x040fe200078ec0ff */
[----:B------:R-:W-:Y:S01]  /*323a0*/  IMAD.MOV.U32 R17, RZ, RZ, R3 ;  /* 0x000000ffff117224 */ /* 0x000fe200078e0003 */
[----:B------:R-:W-:Y:S01]  /*323b0*/  FSETP.GEU.AND P2, PT, |R3|, 1.469367938527859385e-39, PT ;  /* 0x001000000300780b */ /* 0x000fe20003f4e200 */
[----:B------:R-:W-:Y:S01]  /*323c0*/  IMAD.MOV.U32 R16, RZ, RZ, R2 ;  /* 0x000000ffff107224 */ /* 0x000fe200078e0002 */
        /* <DEDUP_REMOVED lines=8> */
[----:B------:R-:W-:Y:S01]  /*32450*/  MOV R44, 0x1 ;  /* 0x00000001002c7802 */ /* 0x000fe20000000f00 */
[----:B------:R-:W-:Y:S01]  /*32460*/  BSSY.RECONVERGENT B0, `(.L_x_10251) ;  /* 0x0000077000007945 */ /* 0x000fe20003800200 */
[C---:B------:R-:W-:Y:S01]  /*32470*/  ISETP.GE.U32.AND P4, PT, R2.reuse, R6, PT ;  /* 0x000000060200720c */ /* 0x040fe20003f86070 */
[----:B------:R-:W0:Y:S02]  /*32480*/  @!P2 DMUL R10, R16, 8.98846567431157953865e+307 ;  /* 0x7fe00000100aa828 */ /* 0x000e240000000000 */
[----:B------:R-:W-:Y:S01]  /*32490*/  @!P0 LOP3.LUT R4, R17, 0x7ff00000, RZ, 0xc0, !PT ;  /* 0x7ff0000011048812 */ /* 0x000fe200078ec0ff */
[----:B------:R-:W-:Y:S01]  /*324a0*/  @!P0 IMAD.MOV.U32 R46, RZ, RZ, RZ ;  /* 0x000000ffff2e8224 */ /* 0x000fe200078e00ff */
[----:B------:R-:W-:Y:S01]  /*324b0*/  SEL R7, R3, 0x63400000, !P4 ;  /* 0x6340000003077807 */ /* 0x000fe20006000000 */
[----:B0-----:R-:W0:Y:S01]  /*324c0*/  MUFU.RCP64H R45, R11 ;  /* 0x0000000b002d7308 */ /* 0x001e220000001800 */
[----:B------:R-:W-:-:S02]  /*324d0*/  @!P0 ISETP.GE.U32.AND P3, PT, R2, R4, PT ;  /* 0x000000040200820c */ /* 0x000fc40003f66070 */
[--C-:B------:R-:W-:Y:S02]  /*324e0*/  LOP3.LUT R41, R7, 0x800fffff, R39.reuse, 0xf8, !PT ;  /* 0x800fffff07297812 */ /* 0x100fe400078ef827 */
[----:B------:R-:W-:Y:S02]  /*324f0*/  @!P0 SEL R4, R3, 0x63400000, !P3 ;  /* 0x6340000003048807 */ /* 0x000fe40005800000 */
[----:B------:R-:W-:Y:S02]  /*32500*/  @!P2 LOP3.LUT R6, R11, 0x7ff00000, RZ, 0xc0, !PT ;  /* 0x7ff000000b06a812 */ /* 0x000fe400078ec0ff */
[----:B------:R-:W-:-:S03]  /*32510*/  @!P0 LOP3.LUT R4, R4, 0x80000000, R39, 0xf8, !PT ;  /* 0x8000000004048812 */ /* 0x000fc600078ef827 */
[----:B------:R-:W-:Y:S01]  /*32520*/  VIADD R8, R6, 0xffffffff ;  /* 0xffffffff06087836 */ /* 0x000fe20000000000 */
[----:B------:R-:W-:Y:S02]  /*32530*/  @!P0 LOP3.LUT R47, R4, 0x100000, RZ, 0xfc, !PT ;  /* 0x00100000042f8812 */ /* 0x000fe400078efcff */
[----:B------:R-:W-:-:S15]  /*32540*/  MOV R4, R2 ;  /* 0x0000000200047202 */ /* 0x000fde0000000f00 */
[----:B------:R-:W-:-:S15]  /*32550*/  NOP ;  /* 0x0000000000007918 */ /* 0x000fde0000000000 */
[----:B------:R-:W-:-:S14]  /*32560*/  NOP ;  /* 0x0000000000007918 */ /* 0x000fdc0000000000 */
        /* <DEDUP_REMOVED lines=78> */
.L_x_10252:
        /* <DEDUP_REMOVED lines=17> */
.L_x_10255:
[----:B------:R-:W-:Y:S01]  /*32b60*/  LOP3.LUT R2, R17, 0x80000, RZ, 0xfc, !PT ;  /* 0x0008000011027812 */ /* 0x000fe200078efcff */
[----:B------:R-:W-:-:S03]  /*32b70*/  IMAD.MOV.U32 R44, RZ, RZ, R16 ;  /* 0x000000ffff2c7224 */ /* 0x000fc600078e0010 */
[----:B------:R-:W-:Y:S01]  /*32b80*/  MOV R45, R2 ;  /* 0x00000002002d7202 */ /* 0x000fe20000000f00 */
[----:B------:R-:W-:Y:S06]  /*32b90*/  BRA `(.L_x_10253) ;  /* 0x00000000000c7947 */ /* 0x000fec0003800000 */
.L_x_10254:
[----:B------:R-:W-:Y:S01]  /*32ba0*/  LOP3.LUT R2, R39, 0x80000, RZ, 0xfc, !PT ;  /* 0x0008000027027812 */ /* 0x000fe200078efcff */
[----:B------:R-:W-:-:S04]  /*32bb0*/  IMAD.MOV.U32 R44, RZ, RZ, R38 ;  /* 0x000000ffff2c7224 */ /* 0x000fc800078e0026 */
[----:B------:R-:W-:-:S07]  /*32bc0*/  IMAD.MOV.U32 R45, RZ, RZ, R2 ;  /* 0x000000ffff2d7224 */ /* 0x000fce00078e0002 */
.L_x_10253:
[----:B------:R-:W-:Y:S05]  /*32bd0*/  BSYNC.RECONVERGENT B0 ;  /* 0x0000000000007941 */ /* 0x000fea0003800200 */
.L_x_10251:
[----:B------:R-:W-:Y:S01]  /*32be0*/  IMAD.MOV.U32 R6, RZ, RZ, R0 ;  /* 0x000000ffff067224 */ /* 0x000fe200078e0000 */
[----:B------:R-:W-:Y:S01]  /*32bf0*/  MOV R7, 0x0 ;  /* 0x0000000000077802 */ /* 0x000fe20000000f00 */
[----:B------:R-:W-:Y:S02]  /*32c00*/  IMAD.MOV.U32 R3, RZ, RZ, R44 ;  /* 0x000000ffff037224 */ /* 0x000fe400078e002c */
[----:B------:R-:W-:Y:S01]  /*32c10*/  IMAD.MOV.U32 R2, RZ, RZ, R45 ;  /* 0x000000ffff027224 */ /* 0x000fe200078e002d */
[----:B------:R-:W-:Y:S06]  /*32c20*/  RET.REL.NODEC R6 `(_ZN2at6native18elementwise_kernelILi128ELi2EZNS0_22gpu_kernel_impl_nocastIZZZNS0_17asinh_kernel_cudaERNS_18TensorIteratorBaseEENKUlvE_clEvENKUlvE_clEvEUlN3c107complexIdEEE_EEvS4_RKT_EUliE_EEviT1_) ;  /* 0xfffffcd006f47950 */ /* 0x000fec0003c3ffff */
        .weak           $__internal_23_$__cuda_sm20_dsqrt_rn_f64_mediumpath_v1
        .type           $__internal_23_$__cuda_sm20_dsqrt_rn_f64_mediumpath_v1,@function
        .size           $__internal_23_$__cuda_sm20_dsqrt_rn_f64_mediumpath_v1,(.L_x_14775 - $__internal_23_$__cuda_sm20_dsqrt_rn_f64_mediumpath_v1)
$__internal_23_$__cuda_sm20_dsqrt_rn_f64_mediumpath_v1:
[----:B------:R-:W-:Y:S01]  /*32c30*/  ISETP.GE.U32.AND P0, PT, R10, -0x3400000, PT ;  /* 0xfcc000000a00780c */ /* 0x000fe20003f06070 */
[----:B------:R-:W-:Y:S01]  /*32c40*/  BSSY.RECONVERGENT B0, `(.L_x_10256) ;  /* 0x0000050000007945 */ /* 0x000fe20003800200 */
[-C--:B------:R-:W-:Y:S01]  /*32c50*/  LOP3.LUT R3, R3, R2.reuse, RZ, 0x3c, !PT ;  /* 0x0000000203037212 */ /* 0x080fe200078e3cff */
[----:B------:R-:W-:Y:S02]  /*32c60*/  IMAD.MOV.U32 R10, RZ, RZ, R16 ;  /* 0x000000ffff0a7224 */ /* 0x000fe400078e0010 */
[----:B------:R-:W-:Y:S01]  /*32c70*/  IMAD.MOV.U32 R17, RZ, RZ, R7 ;  /* 0x000000ffff117224 */ /* 0x000fe200078e0007 */
[C---:B------:R-:W-:Y:S01]  /*32c80*/  LOP3.LUT R2, R3.reuse, R2, RZ, 0x3c, !PT ;  /* 0x0000000203027212 */ /* 0x040fe200078e3cff */
[----:B------:R-:W-:Y:S02]  /*32c90*/  IMAD.MOV.U32 R16, RZ, RZ, R8 ;  /* 0x000000ffff107224 */ /* 0x000fe400078e0008 */
[----:B------:R-:W-:Y:S01]  /*32ca0*/  IMAD.MOV.U32 R7, RZ, RZ, R4 ;  /* 0x000000ffff077224 */ /* 0x000fe200078e0004 */
[----:B------:R-:W-:-:S03]  /*32cb0*/  LOP3.LUT R3, R3, R2, RZ, 0x3c, !PT ;  /* 0x0000000203037212 */ /* 0x000fc600078e3cff */
[----:B------:R-:W-:Y:S05]  /*32cc0*/  @!P0 BRA `(.L_x_10257) ;  /* 0x00000000003c8947 */ /* 0x000fea0003800000 */
        /* <DEDUP_REMOVED lines=15> */
.L_x_10257:
[----:B------:R-:W0:Y:S02]  /*32dc0*/  DSETP.NE.AND P0, PT, R10, RZ, PT ;  /* 0x000000ff0a00722a */ /* 0x000e240003f05000 */
[----:B0-----:R-:W-:Y:S05]  /*32dd0*/  @!P0 BRA `(.L_x_10259) ;  /* 0x0000000000d48947 */ /* 0x001fea0003800000 */
[----:B------:R-:W-:-:S13]  /*32de0*/  ISETP.GE.AND P0, PT, R11, RZ, PT ;  /* 0x000000ff0b00720c */ /* 0x000fda0003f06270 */
[----:B------:R-:W-:Y:S01]  /*32df0*/  @!P0 MOV R6, 0x0 ;  /* 0x0000000000068802 */ /* 0x000fe20000000f00 */
[----:B------:R-:W-:Y:S01]  /*32e00*/  @!P0 IMAD.MOV.U32 R7, RZ, RZ, -0x80000 ;  /* 0xfff80000ff078424 */ /* 0x000fe200078e00ff */
[----:B------:R-:W-:Y:S06]  /*32e10*/  @!P0 BRA `(.L_x_10258) ;  /* 0x0000000000c88947 */ /* 0x000fec0003800000 */
[----:B------:R-:W-:-:S13]  /*32e20*/  ISETP.GT.AND P0, PT, R11, 0x7fefffff, PT ;  /* 0x7fefffff0b00780c */ /* 0x000fda0003f04270 */
[----:B------:R-:W-:Y:S05]  /*32e30*/  @P0 BRA `(.L_x_10259) ;  /* 0x0000000000bc0947 */ /* 0x000fea0003800000 */
[----:B------:R-:W0:Y:S01]  /*32e40*/  DMUL R16, R10, 8.11296384146066816958e+31 ;  /* 0x469000000a107828 */ /* 0x000e220000000000 */
[----:B------:R-:W-:Y:S01]  /*32e50*/  IMAD.MOV.U32 R2, RZ, RZ, 0x0 ;  /* 0x00000000ff027424 */ /* 0x000fe200078e00ff */
[----:B0-----:R-:W0:Y:S01]  /*32e60*/  MUFU.RSQ64H R11, R17 ;  /* 0x00000011000b7308 */ /* 0x001e220000001c00 */
[----:B------:R-:W-:Y:S02]  /*32e70*/  IMAD.MOV.U32 R10, RZ, RZ, RZ ;  /* 0x000000ffff0a7224 */ /* 0x000fe400078e00ff */
        /* <DEDUP_REMOVED lines=41> */
[----:B0-----:R-:W-:Y:S01]  /*33110*/  IADD3 R7, PT, PT, R7, -0x3500000, RZ ;  /* 0xfcb0000007077810 */ /* 0x001fe20007ffe0ff */
[----:B------:R-:W-:Y:S06]  /*33120*/  BRA `(.L_x_10258) ;  /* 0x0000000000047947 */ /* 0x000fec0003800000 */
.L_x_10259:
[----:B------:R0:W1:Y:S02]  /*33130*/  DADD R6, R10, R10 ;  /* 0x000000000a067229 */ /* 0x000064000000000a */
.L_x_10258:
[----:B------:R-:W-:Y:S05]  /*33140*/  BSYNC.RECONVERGENT B0 ;  /* 0x0000000000007941 */ /* 0x000fea0003800200 */
.L_x_10256:
[----:B-1----:R-:W-:Y:S02]  /*33150*/  IMAD.MOV.U32 R3, RZ, RZ, R6 ;  /* 0x000000ffff037224 */ /* 0x002fe400078e0006 */
[----:B------:R-:W-:Y:S02]  /*33160*/  IMAD.MOV.U32 R2, RZ, RZ, R7 ;  /* 0x000000ffff027224 */ /* 0x000fe400078e0007 */
[----:B------:R-:W-:Y:S02]  /*33170*/  IMAD.MOV.U32 R6, RZ, RZ, R0 ;  /* 0x000000ffff067224 */ /* 0x000fe400078e0000 */
[----:B------:R-:W-:-:S04]  /*33180*/  IMAD.MOV.U32 R7, RZ, RZ, 0x0 ;  /* 0x00000000ff077424 */ /* 0x000fc800078e00ff */
[----:B0-----:R-:W-:Y:S05]  /*33190*/  RET.REL.NODEC R6 `(_ZN2at6native18elementwise_kernelILi128ELi2EZNS0_22gpu_kernel_impl_nocastIZZZNS0_17asinh_kernel_cudaERNS_18TensorIteratorBaseEENKUlvE_clEvENKUlvE_clEvEUlN3c107complexIdEEE_EEvS4_RKT_EUliE_EEviT1_) ;  /* 0xfffffccc06987950 */ /* 0x001fea0003c3ffff */
.L_x_10260:
        /* <DEDUP_REMOVED lines=14> */
.L_x_14775:


//--------------------- .text._ZN2at6native27unrolled_elementwise_kernelIZZZNS0_17asinh_kernel_cudaERNS_18TensorIteratorBaseEENKUlvE_clEvENKUlvE_clEvEUlN3c107complexIdEEE_St5arrayIPcLm2EELi4E23TrivialOffsetCalculatorILi1EjESE_NS0_6memory15LoadWithoutCastENSF_16StoreWithoutCastEEEviT_T0_T2_T3_T4_T5_ --------------------------
	.section	.text._ZN2at6native27unrolled_elementwise_kernelIZZZNS0_17asinh_kernel_cudaERNS_18TensorIteratorBaseEENKUlvE_clEvENKUlvE_clEvEUlN3c107complexIdEEE_St5arrayIPcLm2EELi4E23TrivialOffsetCalculatorILi1EjESE_NS0_6memory15LoadWithoutCastENSF_16StoreWithoutCastEEEviT_T0_T2_T3_T4_T5_,"ax",@progbits
	.align	128
        .global         _ZN2at6native27unrolled_elementwise_kernelIZZZNS0_17asinh_kernel_cudaERNS_18TensorIteratorBaseEENKUlvE_clEvENKUlvE_clEvEUlN3c107complexIdEEE_St5arrayIPcLm2EELi4E23TrivialOffsetCalculatorILi1EjESE_NS0_6memory15LoadWithoutCastENSF_16StoreWithoutCastEEEviT_T0_T2_T3_T4_T5_
        .type           _ZN2at6native27unrolled_elementwise_kernelIZZZNS0_17asinh_kernel_cudaERNS_18TensorIteratorBaseEENKUlvE_clEvENKUlvE_clEvEUlN3c107complexIdEEE_St5arrayIPcLm2EELi4E23TrivialOffsetCalculatorILi1EjESE_NS0_6memory15LoadWithoutCastENSF_16StoreWithoutCastEEEviT_T0_T2_T3_T4_T5_,@function
        .size           _ZN2at6native27unrolled_elementwise_kernelIZZZNS0_17asinh_kernel_cudaERNS_18TensorIteratorBaseEENKUlvE_clEvENKUlvE_clEvEUlN3c107complexIdEEE_St5arrayIPcLm2EELi4E23TrivialOffsetCalculatorILi1EjESE_NS0_6memory15LoadWithoutCastENSF_16StoreWithoutCastEEEviT_T0_T2_T3_T4_T5_,(.L_x_14777 - _ZN2at6native27unrolled_elementwise_kernelIZZZNS0_17asinh_kernel_cudaERNS_18TensorIteratorBaseEENKUlvE_clEvENKUlvE_clEvEUlN3c107complexIdEEE_St5arrayIPcLm2EELi4E23TrivialOffsetCalculatorILi1EjESE_NS0_6memory15LoadWithoutCastENSF_16StoreWithoutCastEEEviT_T0_T2_T3_T4_T5_)
        .other          _ZN2at6native27unrolled_elementwise_kernelIZZZNS0_17asinh_kernel_cudaERNS_18TensorIteratorBaseEENKUlvE_clEvENKUlvE_clEvEUlN3c107complexIdEEE_St5arrayIPcLm2EELi4E23TrivialOffsetCalculatorILi1EjESE_NS0_6memory15LoadWithoutCastENSF_16StoreWithoutCastEEEviT_T0_T2_T3_T4_T5_,@"STO_CUDA_ENTRY STV_DEFAULT"
_ZN2at6native27unrolled_elementwise_kernelIZZZNS0_17asinh_kernel_cudaERNS_18TensorIteratorBaseEENKUlvE_clEvENKUlvE_clEvEUlN3c107complexIdEEE_St5arrayIPcLm2EELi4E23TrivialOffsetCalculatorILi1EjESE_NS0_6memory15LoadWithoutCastENSF_16StoreWithoutCastEEEviT_T0_T2_T3_T4_T5_:
.text._ZN2at6native27unrolled_elementwise_kernelIZZZNS0_17asinh_kernel_cudaERNS_18TensorIteratorBaseEENKUlvE_clEvENKUlvE_clEvEUlN3c107complexIdEEE_St5arrayIPcLm2EELi4E23TrivialOffsetCalculatorILi1EjESE_NS0_6memory15LoadWithoutCastENSF_16StoreWithoutCastEEEviT_T0_T2_T3_T4_T5_:
        /* <DEDUP_REMOVED lines=19> */
[----:B0-----:R-:W-:Y:S01]  /*0130*/  @!P0 IMAD.WIDE.U32 R2, R15, 0x10, R2 ;  /* 0x000000100f028825 */ /* 0x001fe200078e0002 */
[----:B------:R-:W-:-:S04]  /*0140*/  CS2R R14, SRZ ;  /* 0x00000000000e7805 */ /* 0x000fc8000001ff00 */
[----:B-1----:R0:W5:Y:S07]  /*0150*/  @!P0 LDG.E.128 R28, desc[UR8][R2.64] ;  /* 0x00000008021c8981 */ /* 0x00216e000c1e1d00 */
[----:B------:R-:W-:Y:S01]  /*0160*/  @!P3 IMAD R21, R8, 0x200, R9 ;  /* 0x000002000815b824 */ /* 0x000fe200078e0209 */
[----:B------:R-:W1:Y:S01]  /*0170*/  @!P3 LDC.64 R6, c[0x0][0x390] ;  /* 0x0000e400ff06bb82 */ /* 0x000e620000000a00 */
[----:B------:R-:W-:Y:S02]  /*0180*/  @!P3 VIADD R9, R9, 0x80 ;  /* 0x000000800909b836 */ /* 0x000fe40000000000 */
[----:B--2---:R-:W-:Y:S01]  /*0190*/  @!P1 IMAD.WIDE.U32 R4, R17, 0x10, R4 ;  /* 0x0000001011049825 */ /* 0x004fe200078e0004 */
[----:B------:R-:W-:-:S02]  /*01a0*/  CS2R R16, SRZ ;  /* 0x0000000000107805 */ /* 0x000fc4000001ff00 */
[----:B------:R-:W-:-:S13]  /*01b0*/  ISETP.GE.AND P2, PT, R9, R0, PT ;  /* 0x000000000900720c */ /* 0x000fda0003f46270 */
[----:B------:R-:W2:Y:S01]  /*01c0*/  @!P2 LDC.64 R12, c[0x0][0x390] ;  /* 0x0000e400ff0cab82 */ /* 0x000ea20000000a00 */
[----:B------:R-:W-:Y:S01]  /*01d0*/  @!P2 LEA R19, R8, R9, 0x9 ;  /* 0x000000090813a211 */ /* 0x000fe200078e48ff */
[----:B-1----:R-:W-:Y:S01]  /*01e0*/  @!P3 IMAD.WIDE.U32 R8, R21, 0x10, R6 ;  /* 0x000000101508b825 */ /* 0x002fe200078e0006 */
[----:B------:R-:W-:-:S03]  /*01f0*/  CS2R R20, SRZ ;  /* 0x0000000000147805 */ /* 0x000fc6000001ff00 */
[----:B--2---:R-:W-:Y:S01]  /*0200*/  @!P2 IMAD.WIDE.U32 R6, R19, 0x10, R12 ;  /* 0x000000101306a825 */ /* 0x004fe200078e000c */
[----:B------:R-:W-:Y:S02]  /*0210*/  CS2R R18, SRZ ;  /* 0x0000000000127805 */ /* 0x000fe4000001ff00 */
[----:B------:R-:W-:Y:S02]  /*0220*/  CS2R R12, SRZ ;  /* 0x00000000000c7805 */ /* 0x000fe4000001ff00 */
[----:B------:R0:W5:Y:S04]  /*0230*/  @!P2 LDG.E.128 R20, desc[UR8][R6.64] ;  /* 0x000000080614a981 */ /* 0x000168000c1e1d00 */
[----:B------:R0:W5:Y:S04]  /*0240*/  @!P1 LDG.E.128 R16, desc[UR8][R4.64] ;  /* 0x0000000804109981 */ /* 0x000168000c1e1d00 */
[----:B------:R0:W5:Y:S01]  /*0250*/  @!P3 LDG.E.128 R12, desc[UR8][R8.64] ;  /* 0x00000008080cb981 */ /* 0x000162000c1e1d00 */
[----:B------:R-:W-:Y:S01]  /*0260*/  BSSY.RECONVERGENT B1, `(.L_x_10261) ;  /* 0x00017bf000017945 */ /* 0x000fe20003800200 */
[----:B------:R-:W-:-:S02]  /*0270*/  CS2R R26, SRZ ;  /* 0x00000000001a7805 */ /* 0x000fc4000001ff00 */
[----:B------:R-:W-:Y:S01]  /*0280*/  CS2R R24, SRZ ;  /* 0x0000000000187805 */ /* 0x000fe2000001ff00 */
[----:B------:R-:W-:Y:S06]  /*0290*/  @P0 BRA `(.L_x_10262) ;  /* 0x0000017800ec0947 */ /* 0x000fec0003800000 */
[----:B-----5:R-:W-:-:S15]  /*02a0*/  DSETP.NAN.AND P0, PT, R30, R30, PT ;  /* 0x0000001e1e00722a */ /* 0x020fde0003f08000 */
        /* <DEDUP_REMOVED lines=32> */
[----:B------:R-:W1:Y:S02]  /*04b0*/  DSETP.NEU.AND P0, PT, R30, RZ, PT ;  /* 0x000000ff1e00722a */ /* 0x000e640003f0d000 */
[----:B-1----:R-:W-:Y:S02]  /*04c0*/  @!P0 IMAD.MOV.U32 R26, RZ, RZ, R30 ;  /* 0x000000ffff1a8224 */ /* 0x002fe400078e001e */
[----:B------:R-:W-:-:S15]  /*04d0*/  @!P0 IMAD.MOV.U32 R27, RZ, RZ, R31 ;  /* 0x000000ffff1b8224 */ /* 0x000fde00078e001f */
[----:B------:R-:W-:-:S15]  /*04e0*/  NOP ;  /* 0x0000000000007918 */ /* 0x000fde0000000000 */
[----:B------:R-:W-:-:S15]  /*04f0*/  NOP ;  /* 0x0000000000007918 */ /* 0x000fde0000000000 */
[----:B------:R-:W-:-:S15]  /*0500*/  NOP ;  /* 0x0000000000007918 */ /* 0x000fde0000000000 */
        /* <DEDUP_REMOVED lines=16> */
[----:B0-----:R-:W-:Y:S01]  /*0610*/  @P0 IMAD.MOV.U32 R24, RZ, RZ, R26 ;  /* 0x000000ffff180224 */ /* 0x001fe200078e001a */
[----:B------:R-:W-:Y:S01]  /*0620*/  @P0 MOV R25, R27 ;  /* 0x0000001b00190202 */ /* 0x000fe20000000f00 */
[----:B------:R-:W-:Y:S06]  /*0630*/  BRA `(.L_x_10262) ;  /* 0x0000017800047947 */ /* 0x000fec0003800000 */
.L_x_10263:
[----:B------:R-:W-:Y:S01]  /*0640*/  IMAD.MOV.U32 R0, RZ, RZ, R35 ;  /* 0x000000ffff007224 */ /* 0x000fe200078e0023 */
[----:B------:R-:W1:Y:S01]  /*0650*/  DSETP.MAX.AND P0, P1, R34, R32, PT ;  /* 0x000000202200722a */ /* 0x000e62000390f000 */
[----:B0-----:R-:W-:Y:S02]  /*0660*/  IMAD.MOV.U32 R5, RZ, RZ, R33 ;  /* 0x000000ffff057224 */ /* 0x001fe400078e0021 */
        /* <DEDUP_REMOVED lines=76> */
[----:B------:R-:W-:Y:S05]  /*0b30*/  CALL.REL.NOINC `($__internal_24_$__cuda_sm20_div_rn_f64_full) ;  /* 0x000005e400d47944 */ /* 0x000fea0003c00000 */
[----:B------:R-:W-:Y:S02]  /*0b40*/  IMAD.MOV.U32 R36, RZ, RZ, R2 ;  /* 0x000000ffff247224 */ /* 0x000fe400078e0002 */
[----:B------:R-:W-:-:S07]  /*0b50*/  IMAD.MOV.U32 R37, RZ, RZ, R3 ;  /* 0x000000ffff257224 */ /* 0x000fce00078e0003 */
.L_x_10269:
[----:B------:R-:W-:Y:S05]  /*0b60*/  BSYNC.RECONVERGENT B3 ;  /* 0x0000000000037941 */ /* 0x000fea0003800200 */
.L_x_10268:
        /* <DEDUP_REMOVED lines=51> */
.L_x_10271:
[----:B------:R-:W-:Y:S05]  /*0ea0*/  BSYNC.RECONVERGENT B3 ;  /* 0x0000000000037941 */ /* 0x000fea0003800200 */
.L_x_10270:
        /* <DEDUP_REMOVED lines=180> */
[----:B------:R-:W1:-:S15]  /*19f0*/  DADD R42, R2, -R8 ;  /* 0x00000000022a7229 */ /* 0x000e5e0000000808 */
        /* <DEDUP_REMOVED lines=11> */
[----:B-1----:R-:W0:-:S15]  /*1ab0*/  DADD R42, R42, R42 ;  /* 0x000000002a2a7229 */ /* 0x002e1e000000002a */
[----:B------:R-:W-:-:S15]  /*1ac0*/  NOP ;  /* 0x0000000000007918 */ /* 0x000fde0000000000 */
[----:B------:R-:W-:-:S15]  /*1ad0*/  NOP ;  /* 0x0000000000007918 */ /* 0x000fde0000000000 */
[----:B------:R-:W-:-:S15]  /*1ae0*/  NOP ;  /* 0x0000000000007918 */ /* 0x000fde0000000000 */
[----:B------:R-:W-:-:S04]  /*1af0*/  NOP ;  /* 0x0000000000007918 */ /* 0x000fc80000000000 */
[----:B0-----:R-:W-:-:S15]  /*1b00*/  DFMA R42, R2, -R8, R42 ;  /* 0x80000008022a722b */ /* 0x001fde000000002a */
[----:B------:R-:W-:-:S15]  /*1b10*/  NOP ;  /* 0x0000000000007918 */ /* 0x000fde0000000000 */
[----:B------:R-:W-:-:S15]  /*1b20*/  NOP ;  /* 0x0000000000007918 */ /* 0x000fde0000000000 */
[----:B------:R-:W-:-:S15]  /*1b30*/  NOP ;  /* 0x0000000000007918 */ /* 0x000fde0000000000 */
[----:B------:R-:W-:-:S04]  /*1b40*/  NOP ;  /* 0x0000000000007918 */ /* 0x000fc80000000000 */
[----:B------:R-:W-:Y:S01]  /*1b50*/  DFMA R2, R4, -UR4, R6 ;  /* 0x8000000404027c2b */ /* 0x000fe20008000006 */
        /* <DEDUP_REMOVED lines=80> */
.L_x_10273:
[----:B------:R-:W-:Y:S01]  /*2060*/  IMAD.MOV.U32 R4, RZ, RZ, 0x0 ;  /* 0x00000000ff047424 */ /* 0x000fe200078e00ff */
[----:B------:R-:W-:Y:S01]  /*2070*/  LOP3.LUT P0, RZ, R3, 0x7fffffff, RZ, 0xc0, !PT ;  /* 0x7fffffff03ff7812 */ /* 0x000fe2000780c0ff */
[----:B------:R-:W-:-:S06]  /*2080*/  IMAD.MOV.U32 R5, RZ, RZ, 0x7ff00000 ;  /* 0x7ff00000ff057424 */ /* 0x000fcc00078e00ff */
[----:B------:R-:W0:Y:S02]  /*2090*/  DFMA R2, R2, R4, +INF ;  /* 0x7ff000000202742b */ /* 0x000e240000000004 */
[----:B0-----:R-:W-:Y:S02]  /*20a0*/  FSEL R6, R2, RZ, P0 ;  /* 0x000000ff02067208 */ /* 0x001fe40000000000 */
[----:B------:R-:W-:-:S07]  /*20b0*/  FSEL R7, R3, -QNAN , P0 ;  /* 0xfff0000003077808 */ /* 0x000fce0000000000 */
.L_x_10274:
[----:B------:R-:W-:Y:S05]  /*20c0*/  BSYNC.RECONVERGENT B0 ;  /* 0x0000000000007941 */ /* 0x000fea0003800200 */
.L_x_10272:
[----:B------:R-:W0:Y:S01]  /*20d0*/  MUFU.RCP64H R3, R27 ;  /* 0x0000001b00037308 */ /* 0x000e220000001800 */
[----:B------:R-:W-:Y:S01]  /*20e0*/  IMAD.MOV.U32 R2, RZ, RZ, 0x1 ;  /* 0x00000001ff027424 */ /* 0x000fe200078e00ff */
[----:B------:R-:W-:Y:S01]  /*20f0*/  FSETP.GEU.AND P2, PT, |R25|, 6.5827683646048100446e-37, PT ;  /* 0x036000001900780b */ /* 0x000fe20003f4e200 */
[----:B------:R-:W-:Y:S01]  /*2100*/  BSSY.RECONVERGENT B3, `(.L_x_10275) ;  /* 0x0000033000037945 */ /* 0x000fe20003800200 */
[----:B------:R-:W-:-:S15]  /*2110*/  DADD R38, R6, 1 ;  /* 0x3ff0000006267429 */ /* 0x000fde0000000000 */
        /* <DEDUP_REMOVED lines=48> */
[----:B------:R-:W-:Y:S05]  /*2420*/  CALL.REL.NOINC `($__internal_24_$__cuda_sm20_div_rn_f64_full) ;  /* 0x000005cc00987944 */ /* 0x000fea0003c00000 */
.L_x_10276:
[----:B------:R-:W-:Y:S05]  /*2430*/  BSYNC.RECONVERGENT B3 ;  /* 0x0000000000037941 */ /* 0x000fea0003800200 */
.L_x_10275:
        /* <DEDUP_REMOVED lines=146> */
[----:B0-----:R-:W-:-:S15]  /*2d60*/  FSEL R3, R3, R7, !P1 ;  /* 0x0000000703037208 */ /* 0x001fde0004800000 */
[----:B------:R-:W-:-:S15]  /*2d70*/  NOP ;  /* 0x0000000000007918 */ /* 0x000fde0000000000 */
[----:B------:R-:W-:-:S15]  /*2d80*/  NOP ;  /* 0x0000000000007918 */ /* 0x000fde0000000000 */
[----:B------:R-:W-:-:S15]  /*2d90*/  NOP ;  /* 0x0000000000007918 */ /* 0x000fde0000000000 */
[----:B------:R-:W-:-:S02]  /*2da0*/  NOP ;  /* 0x0000000000007918 */ /* 0x000fc40000000000 */
[----:B------:R0:W-:Y:S02]  /*2db0*/  DSETP.NEU.AND P0, PT, R26, RZ, PT ;  /* 0x000000ff1a00722a */ /* 0x0001e40003f0d000 */
[----:B0-----:R-:W-:-:S15]  /*2dc0*/  FSEL R27, R2, R6, !P1 ;  /* 0x00000006021b7208 */ /* 0x001fde0004800000 */
[----:B------:R-:W-:-:S15]  /*2dd0*/  NOP ;  /* 0x0000000000007918 */ /* 0x000fde0000000000 */
[----:B------:R-:W-:-:S15]  /*2de0*/  NOP ;  /* 0x0000000000007918 */ /* 0x000fde0000000000 */
[----:B------:R-:W-:-:S15]  /*2df0*/  NOP ;  /* 0x0000000000007918 */ /* 0x000fde0000000000 */
[----:B------:R-:W-:-:S02]  /*2e00*/  NOP ;  /* 0x0000000000007918 */ /* 0x000fc40000000000 */
[----:B------:R-:W0:Y:S02]  /*2e10*/  DSETP.NEU.AND P2, PT, R34, R32, PT ;  /* 0x000000202200722a */ /* 0x000e240003f4d000 */
[----:B0-----:R-:W-:Y:S02]  /*2e20*/  FSEL R3, R3, 1.8213495016098022461, P2 ;  /* 0x3fe921fb03037808 */ /* 0x001fe40001000000 */
[----:B------:R-:W-:Y:S02]  /*2e30*/  FSEL R27, R27, 3.37028055040000000000e+12, P2 ;  /* 0x54442d181b1b7808 */ /* 0x000fe40001000000 */
[----:B------:R-:W-:Y:S02]  /*2e40*/  FSEL R3, R3, RZ, P0 ;  /* 0x000000ff03037208 */ /* 0x000fe40000000000 */
[----:B------:R-:W-:Y:S02]  /*2e50*/  FSEL R27, R27, RZ, P0 ;  /* 0x000000ff1b1b7208 */ /* 0x000fe40000000000 */
[----:B------:R-:W-:-:S15]  /*2e60*/  LOP3.LUT R3, R3, 0x80000000, R31, 0xb8, !PT ;  /* 0x8000000003037812 */ /* 0x000fde00078eb81f */
[----:B------:R-:W-:-:S15]  /*2e70*/  NOP ;  /* 0x0000000000007918 */ /* 0x000fde0000000000 */
[----:B------:R-:W-:-:S15]  /*2e80*/  NOP ;  /* 0x0000000000007918 */ /* 0x000fde0000000000 */
[----:B------:R-:W-:-:S09]  /*2e90*/  NOP ;  /* 0x0000000000007918 */ /* 0x000fd20000000000 */
        /* <DEDUP_REMOVED lines=9> */
.L_x_10267:
        /* <DEDUP_REMOVED lines=282> */
.L_x_10280:
[----:B------:R-:W-:Y:S01]  /*40d0*/  IMAD.MOV.U32 R4, RZ, RZ, 0x0 ;  /* 0x00000000ff047424 */ /* 0x000fe200078e00ff */
[----:B------:R-:W-:Y:S01]  /*40e0*/  LOP3.LUT P0, RZ, R3, 0x7fffffff, RZ, 0xc0, !PT ;  /* 0x7fffffff03ff7812 */ /* 0x000fe2000780c0ff */
[----:B------:R-:W-:-:S06]  /*40f0*/  IMAD.MOV.U32 R5, RZ, RZ, 0x7ff00000 ;  /* 0x7ff00000ff057424 */ /* 0x000fcc00078e00ff */
[----:B------:R-:W0:Y:S02]  /*4100*/  DFMA R2, R2, R4, +INF ;  /* 0x7ff000000202742b */ /* 0x000e240000000004 */
[----:B0-----:R-:W-:Y:S02]  /*4110*/  FSEL R38, R2, RZ, P0 ;  /* 0x000000ff02267208 */ /* 0x001fe40000000000 */
[----:B------:R-:W-:-:S07]  /*4120*/  FSEL R39, R3, -QNAN , P0 ;  /* 0xfff0000003277808 */ /* 0x000fce0000000000 */
.L_x_10281:
[----:B------:R-:W-:Y:S05]  /*4130*/  BSYNC.RECONVERGENT B0 ;  /* 0x0000000000007941 */ /* 0x000fea0003800200 */
.L_x_10279:
        /* <DEDUP_REMOVED lines=49> */
.L_x_10283:
[----:B------:R-:W-:Y:S05]  /*4450*/  BSYNC.RECONVERGENT B3 ;  /* 0x0000000000037941 */ /* 0x000fea0003800200 */
.L_x_10282:
        /* <DEDUP_REMOVED lines=175> */
.L_x_10278:
        /* <DEDUP_REMOVED lines=193> */
.L_x_10285:
[----:B------:R-:W-:Y:S01]  /*5b60*/  IMAD.MOV.U32 R2, RZ, RZ, 0x0 ;  /* 0x00000000ff027424 */ /* 0x000fe200078e00ff */
[----:B------:R-:W-:Y:S01]  /*5b70*/  LOP3.LUT P0, RZ, R5, 0x7fffffff, RZ, 0xc0, !PT ;  /* 0x7fffffff05ff7812 */ /* 0x000fe2000780c0ff */
[----:B------:R-:W-:-:S06]  /*5b80*/  IMAD.MOV.U32 R3, RZ, RZ, 0x7ff00000 ;  /* 0x7ff00000ff037424 */ /* 0x000fcc00078e00ff */
[----:B------:R-:W0:Y:S02]  /*5b90*/  DFMA R4, R4, R2, +INF ;  /* 0x7ff000000404742b */ /* 0x000e240000000002 */
[----:B0-----:R-:W-:Y:S02]  /*5ba0*/  FSEL R4, R4, RZ, P0 ;  /* 0x000000ff04047208 */ /* 0x001fe40000000000 */
[----:B------:R-:W-:-:S07]  /*5bb0*/  FSEL R5, R5, -QNAN , P0 ;  /* 0xfff0000005057808 */ /* 0x000fce0000000000 */
.L_x_10286:
[----:B------:R-:W-:Y:S05]  /*5bc0*/  BSYNC.RECONVERGENT B0 ;  /* 0x0000000000007941 */ /* 0x000fea0003800200 */
.L_x_10284:
        /* <DEDUP_REMOVED lines=54> */
.L_x_10288:
[----:B------:R-:W-:Y:S05]  /*5f30*/  BSYNC.RECONVERGENT B3 ;  /* 0x0000000000037941 */ /* 0x000fea0003800200 */
.L_x_10287:
        /* <DEDUP_REMOVED lines=175> */
.L_x_10266:
        /* <DEDUP_REMOVED lines=72> */
[----:B------:R-:W-:Y:S05]  /*6eb0*/  CALL.REL.NOINC `($__internal_24_$__cuda_sm20_div_rn_f64_full) ;  /* 0x0000058000f47944 */ /* 0x000fea0003c00000 */
[----:B------:R-:W-:Y:S02]  /*6ec0*/  IMAD.MOV.U32 R36, RZ, RZ, R2 ;  /* 0x000000ffff247224 */ /* 0x000fe400078e0002 */
[----:B------:R-:W-:-:S07]  /*6ed0*/  IMAD.MOV.U32 R37, RZ, RZ, R3 ;  /* 0x000000ffff257224 */ /* 0x000fce00078e0003 */
.L_x_10291:
[----:B------:R-:W-:Y:S05]  /*6ee0*/  BSYNC.RECONVERGENT B3 ;  /* 0x0000000000037941 */ /* 0x000fea0003800200 */
.L_x_10290:
        /* <DEDUP_REMOVED lines=51> */
.L_x_10293:
[----:B------:R-:W-:Y:S05]  /*7220*/  BSYNC.RECONVERGENT B3 ;  /* 0x0000000000037941 */ /* 0x000fea0003800200 */
.L_x_10292:
        /* <DEDUP_REMOVED lines=283> */
.L_x_10295:
[----:B------:R-:W-:Y:S01]  /*83e0*/  IMAD.MOV.U32 R4, RZ, RZ, 0x0 ;  /* 0x00000000ff047424 */ /* 0x000fe200078e00ff */
[----:B------:R-:W-:Y:S01]  /*83f0*/  LOP3.LUT P0, RZ, R3, 0x7fffffff, RZ, 0xc0, !PT ;  /* 0x7fffffff03ff7812 */ /* 0x000fe2000780c0ff */
[----:B------:R-:W-:-:S06]  /*8400*/  IMAD.MOV.U32 R5, RZ, RZ, 0x7ff00000 ;  /* 0x7ff00000ff057424 */ /* 0x000fcc00078e00ff */
[----:B------:R-:W0:Y:S02]  /*8410*/  DFMA R2, R2, R4, +INF ;  /* 0x7ff000000202742b */ /* 0x000e240000000004 */
[----:B0-----:R-:W-:Y:S02]  /*8420*/  FSEL R38, R2, RZ, P0 ;  /* 0x000000ff02267208 */ /* 0x001fe40000000000 */
[----:B------:R-:W-:-:S07]  /*8430*/  FSEL R39, R3, -QNAN , P0 ;  /* 0xfff0000003277808 */ /* 0x000fce0000000000 */
.L_x_10296:
[----:B------:R-:W-:Y:S05]  /*8440*/  BSYNC.RECONVERGENT B0 ;  /* 0x0000000000007941 */ /* 0x000fea0003800200 */
.L_x_10294:
[----:B------:R-:W0:Y:S01]  /*8450*/  DSETP.GEU.AND P1, PT, R34, R32, PT ;  /* 0x000000202200722a */ /* 0x000e220003f2e000 */
[----:B------:R-:W-:Y:S01]  /*8460*/  IMAD.MOV.U32 R2, RZ, RZ, 0x1 ;  /* 0x00000001ff027424 */ /* 0x000fe200078e00ff */
[----:B0-----:R-:W-:Y:S01]  /*8470*/  FSEL R37, R33, R35, !P1 ;  /* 0x0000002321257208 */ /* 0x001fe20004800000 */
[----:B------:R-:W-:Y:S01]  /*8480*/  BSSY.RECONVERGENT B3, `(.L_x_10297) ;  /* 0x0000036000037945 */ /* 0x000fe20003800200 */
[----:B------:R-:W-:Y:S02]  /*8490*/  FSEL R36, R32, R34, !P1 ;  /* 0x0000002220247208 */ /* 0x000fe40004800000 */
[----:B------:R-:W0:Y:S01]  /*84a0*/  MUFU.RCP64H R3, R37 ;  /* 0x0000002500037308 */ /* 0x000e220000001800 */
[----:B------:R-:W-:Y:S02]  /*84b0*/  FSEL R9, R35, R33, !P1 ;  /* 0x0000002123097208 */ /* 0x000fe40004800000 */
[----:B------:R-:W-:Y:S02]  /*84c0*/  FSEL R8, R34, R32, !P1 ;  /* 0x0000002022087208 */ /* 0x000fe40004800000 */
[----:B------:R-:W-:-:S15]  /*84d0*/  FSETP.GEU.AND P2, PT, |R9|, 6.5827683646048100446e-37, PT ;  /* 0x036000000900780b */ /* 0x000fde0003f4e200 */
[----:B------:R-:W-:-:S15]  /*84e0*/  NOP ;  /* 0x0000000000007918 */ /* 0x000fde0000000000 */
        /* <DEDUP_REMOVED lines=47> */
.L_x_10298:
[----:B------:R-:W-:Y:S05]  /*87e0*/  BSYNC.RECONVERGENT B3 ;  /* 0x0000000000037941 */ /* 0x000fea0003800200 */
.L_x_10297:
        /* <DEDUP_REMOVED lines=168> */
[----:B------:R-:W-:Y:S01]  /*9270*/  @P3 IMAD.MOV.U32 R7, RZ, RZ, 0x7f3321d2 ;  /* 0x7f3321d2ff073424 */ /* 0x000fe200078e00ff */
[----:B------:R-:W-:Y:S02]  /*9280*/  @!P3 FSEL R26, RZ, 3.37028055040000000000e+12, P0 ;  /* 0x54442d18ff1ab808 */ /* 0x000fe40000000000 */
[----:B------:R-:W-:Y:S02]  /*9290*/  @P3 FSEL R9, R9, 1.8213495016098022461, !P0 ;  /* 0x3fe921fb09093808 */ /* 0x000fe40004000000 */
[----:B------:R-:W-:-:S15]  /*92a0*/  @P3 FSEL R7, R7, 3.37028055040000000000e+12, !P0 ;  /* 0x54442d1807073808 */ /* 0x000fde0004000000 */
[----:B------:R-:W-:-:S15]  /*92b0*/  NOP ;  /* 0x0000000000007918 */ /* 0x000fde0000000000 */
[----:B------:R-:W-:-:S15]  /*92c0*/  NOP ;  /* 0x0000000000007918 */ /* 0x000fde0000000000 */
[----:B------:R-:W-:-:S10]  /*92d0*/  NOP ;  /* 0x0000000000007918 */ /* 0x000fd40000000000 */
        /* <DEDUP_REMOVED lines=22> */
.L_x_10289:
[----:B------:R-:W-:-:S15]  /*9440*/  DSETP.LEU.AND P2, PT, R36, 5.9666725849601653946e-154, PT ;  /* 0x202000002400742a */ /* 0x000fde0003f4b000 */
[----:B------:R-:W-:-:S15]  /*9450*/  NOP ;  /* 0x0000000000007918 */ /* 0x000fde0000000000 */
[----:B------:R-:W-:-:S15]  /*9460*/  NOP ;  /* 0x0000000000007918 */ /* 0x000fde0000000000 */
[----:B------:R-:W-:-:S15]  /*9470*/  NOP ;  /* 0x0000000000007918 */ /* 0x000fde0000000000 */
[----:B------:R-:W-:-:S04]  /*9480*/  NOP ;  /* 0x0000000000007918 */ /* 0x000fc80000000000 */
[----:B------:R-:W0:Y:S02]  /*9490*/  DSETP.GEU.AND P0, PT, R4, 1.4916681462400413487e-154, PT ;  /* 0x200000000400742a */ /* 0x000e240003f0e000 */
        /* <DEDUP_REMOVED lines=39> */
[----:B0-----:R-:W-:Y:S01]  /*9710*/  MOV R10, R9 ;  /* 0x00000009000a7202 */ /* 0x001fe20000000f00 */
[----:B------:R-:W-:-:S15]  /*9720*/  IMAD.MOV.U32 R38, RZ, RZ, RZ ;  /* 0x000000ffff267224 */ /* 0x000fde00078e00ff */
[----:B------:R-:W-:-:S15]  /*9730*/  NOP ;  /* 0x0000000000007918 */ /* 0x000fde0000000000 */
[----:B------:R-:W-:-:S15]  /*9740*/  NOP ;  /* 0x0000000000007918 */ /* 0x000fde0000000000 */
[----:B------:R-:W-:-:S15]  /*9750*/  NOP ;  /* 0x0000000000007918 */ /* 0x000fde0000000000 */
[----:B------:R-:W-:-:S01]  /*9760*/  NOP ;  /* 0x0000000000007918 */ /* 0x000fc20000000000 */
        /* <DEDUP_REMOVED lines=231> */
.L_x_10301:
[----:B------:R-:W-:Y:S01]  /*a5e0*/  IMAD.MOV.U32 R6, RZ, RZ, 0x0 ;  /* 0x00000000ff067424 */ /* 0x000fe200078e00ff */
[----:B------:R-:W-:Y:S01]  /*a5f0*/  LOP3.LUT P0, RZ, R3, 0x7fffffff, RZ, 0xc0, !PT ;  /* 0x7fffffff03ff7812 */ /* 0x000fe2000780c0ff */
[----:B------:R-:W-:-:S06]  /*a600*/  IMAD.MOV.U32 R7, RZ, RZ, 0x7ff00000 ;  /* 0x7ff00000ff077424 */ /* 0x000fcc00078e00ff */
[----:B------:R-:W0:Y:S02]  /*a610*/  DFMA R2, R2, R6, +INF ;  /* 0x7ff000000202742b */ /* 0x000e240000000006 */
[----:B0-----:R-:W-:Y:S02]  /*a620*/  FSEL R38, R2, RZ, P0 ;  /* 0x000000ff02267208 */ /* 0x001fe40000000000 */
[----:B------:R-:W-:-:S07]  /*a630*/  FSEL R39, R3, -QNAN , P0 ;  /* 0xfff0000003277808 */ /* 0x000fce0000000000 */
.L_x_10302:
[----:B------:R-:W-:Y:S05]  /*a640*/  BSYNC.RECONVERGENT B0 ;  /* 0x0000000000007941 */ /* 0x000fea0003800200 */
.L_x_10300:
[----:B------:R-:W0:Y:S01]  /*a650*/  MUFU.RCP64H R3, R37 ;  /* 0x0000002500037308 */ /* 0x000e220000001800 */
[----:B------:R-:W-:Y:S01]  /*a660*/  IMAD.MOV.U32 R2, RZ, RZ, 0x1 ;  /* 0x00000001ff027424 */ /* 0x000fe200078e00ff */
[----:B------:R-:W-:Y:S01]  /*a670*/  MOV R8, R4 ;  /* 0x0000000400087202 */ /* 0x000fe20000000f00 */
[----:B------:R-:W-:Y:S01]  /*a680*/  IMAD.MOV.U32 R9, RZ, RZ, R5 ;  /* 0x000000ffff097224 */ /* 0x000fe200078e0005 */
[----:B------:R-:W-:Y:S01]  /*a690*/  FSETP.GEU.AND P2, PT, |R5|, 6.5827683646048100446e-37, PT ;  /* 0x036000000500780b */ /* 0x000fe20003f4e200 */
[----:B------:R-:W-:Y:S02]  /*a6a0*/  BSSY.RECONVERGENT B3, `(.L_x_10303) ;  /* 0x000002c000037945 */ /* 0x000fe40003800200 */
        /* <DEDUP_REMOVED lines=42> */
[----:B------:R-:W-:Y:S05]  /*a950*/  CALL.REL.NOINC `($__internal_24_$__cuda_sm20_div_rn_f64_full) ;  /* 0x00000548004c7944 */ /* 0x000fea0003c00000 */
.L_x_10304:
[----:B------:R-:W-:Y:S05]  /*a960*/  BSYNC.RECONVERGENT B3 ;  /* 0x0000000000037941 */ /* 0x000fea0003800200 */
.L_x_10303:
        /* <DEDUP_REMOVED lines=193> */
.L_x_10299:
[----:B------:R-:W-:Y:S01]  /*b580*/  IMAD.MOV.U32 R2, RZ, RZ, R4 ;  /* 0x000000ffff027224 */ /* 0x000fe200078e0004 */
[----:B------:R-:W-:Y:S01]  /*b590*/  BSSY.RECONVERGENT B0, `(.L_x_10305) ;  /* 0x00000c8000007945 */ /* 0x000fe20003800200 */
[----:B------:R-:W-:Y:S02]  /*b5a0*/  IMAD.MOV.U32 R3, RZ, RZ, R5 ;  /* 0x000000ffff037224 */ /* 0x000fe400078e0005 */
[----:B------:R-:W-:-:S04]  /*b5b0*/  IMAD.MOV.U32 R9, RZ, RZ, -0x3ff ;  /* 0xfffffc01ff097424 */ /* 0x000fc800078e00ff */
[----:B------:R-:W0:-:S15]  /*b5c0*/  DMUL R2, R2, R2 ;  /* 0x0000000202027228 */ /* 0x000e1e0000000000 */
[----:B------:R-:W-:-:S15]  /*b5d0*/  NOP ;  /* 0x0000000000007918 */ /* 0x000fde0000000000 */
[----:B------:R-:W-:-:S15]  /*b5e0*/  NOP ;  /* 0x0000000000007918 */ /* 0x000fde0000000000 */
[----:B------:R-:W-:-:S15]  /*b5f0*/  NOP ;  /* 0x0000000000007918 */ /* 0x000fde0000000000 */
[----:B------:R-:W-:-:S04]  /*b600*/  NOP ;  /* 0x0000000000007918 */ /* 0x000fc80000000000 */
[----:B0-----:R-:W0:Y:S02]  /*b610*/  DFMA R2, R36, R36, R2 ;  /* 0x000000242402722b */ /* 0x001e240000000002 */
[----:B0-----:R-:W-:Y:S01]  /*b620*/  ISETP.GT.AND P0, PT, R3, 0xfffff, PT ;  /* 0x000fffff0300780c */ /* 0x001fe20003f04270 */
[--C-:B------:R-:W-:Y:S01]  /*b630*/  IMAD.MOV.U32 R7, RZ, RZ, R3.reuse ;  /* 0x000000ffff077224 */ /* 0x100fe200078e0003 */
        /* <DEDUP_REMOVED lines=183> */
.L_x_10306:
[----:B------:R-:W-:Y:S01]  /*c1b0*/  IMAD.MOV.U32 R2, RZ, RZ, 0x0 ;  /* 0x00000000ff027424 */ /* 0x000fe200078e00ff */
[----:B------:R-:W-:Y:S02]  /*c1c0*/  MOV R3, 0x7ff00000 ;  /* 0x7ff0000000037802 */ /* 0x000fe40000000f00 */
[----:B------:R-:W-:-:S04]  /*c1d0*/  LOP3.LUT P0, RZ, R7, 0x7fffffff, RZ, 0xc0, !PT ;  /* 0x7fffffff07ff7812 */ /* 0x000fc8000780c0ff */
[----:B------:R-:W0:Y:S02]  /*c1e0*/  DFMA R6, R6, R2, +INF ;  /* 0x7ff000000606742b */ /* 0x000e240000000002 */
[----:B0-----:R-:W-:Y:S02]  /*c1f0*/  FSEL R38, R6, RZ, P0 ;  /* 0x000000ff06267208 */ /* 0x001fe40000000000 */
[----:B------:R-:W-:-:S07]  /*c200*/  FSEL R39, R7, -QNAN , P0 ;  /* 0xfff0000007277808 */ /* 0x000fce0000000000 */
.L_x_10307:
[----:B------:R-:W-:Y:S05]  /*c210*/  BSYNC.RECONVERGENT B0 ;  /* 0x0000000000007941 */ /* 0x000fea0003800200 */
.L_x_10305:
[----:B------:R-:W0:Y:S01]  /*c220*/  MUFU.RCP64H R3, R37 ;  /* 0x0000002500037308 */ /* 0x000e220000001800 */
[----:B------:R-:W-:Y:S01]  /*c230*/  IMAD.MOV.U32 R2, RZ, RZ, 0x1 ;  /* 0x00000001ff027424 */ /* 0x000fe200078e00ff */
[----:B------:R-:W-:Y:S01]  /*c240*/  FSETP.GEU.AND P2, PT, |R5|, 6.5827683646048100446e-37, PT ;  /* 0x036000000500780b */ /* 0x000fe20003f4e200 */
[----:B------:R-:W-:Y:S01]  /*c250*/  IMAD.MOV.U32 R8, RZ, RZ, R4 ;  /* 0x000000ffff087224 */ /* 0x000fe200078e0004 */
[----:B------:R-:W-:Y:S01]  /*c260*/  BSSY.RECONVERGENT B3, `(.L_x_10308) ;  /* 0x000002d000037945 */ /* 0x000fe20003800200 */
[----:B------:R-:W-:Y:S02]  /*c270*/  IMAD.MOV.U32 R9, RZ, RZ, R5 ;  /* 0x000000ffff097224 */ /* 0x000fe400078e0005 */
        /* <DEDUP_REMOVED lines=43> */
.L_x_10309:
[----:B------:R-:W-:Y:S05]  /*c530*/  BSYNC.RECONVERGENT B3 ;  /* 0x0000000000037941 */ /* 0x000fea0003800200 */
.L_x_10308:
        /* <DEDUP_REMOVED lines=197> */
.L_x_10277:
[----:B------:R-:W-:Y:S05]  /*d190*/  BSYNC.RECONVERGENT B2 ;  /* 0x0000000000027941 */ /* 0x000fea0003800200 */
.L_x_10265:
[----:B------:R-:W-:Y:S01]  /*d1a0*/  UMOV UR4, 0xfefa39ef ;  /* 0xfefa39ef00047882 */ /* 0x000fe20000000000 */
[----:B------:R-:W-:Y:S01]  /*d1b0*/  UMOV UR5, 0x3fe62e42 ;  /* 0x3fe62e4200057882 */ /* 0x000fe20000000000 */
[----:B------:R-:W-:Y:S01]  /*d1c0*/  LOP3.LUT R27, R27, 0x80000000, R31, 0xb8, !PT ;  /* 0x800000001b1b7812 */ /* 0x000fe200078eb81f */
[----:B0-----:R-:W0:Y:S02]  /*d1d0*/  DADD R38, R38, UR4 ;  /* 0x0000000426267e29 */ /* 0x001e240008000000 */
[----:B0-----:R-:W-:Y:S02]  /*d1e0*/  LOP3.LUT R25, R39, 0x80000000, R29, 0xb8, !PT ;  /* 0x8000000027197812 */ /* 0x001fe400078eb81d */
[----:B------:R-:W-:Y:S01]  /*d1f0*/  MOV R24, R38 ;  /* 0x0000002600187202 */ /* 0x000fe20000000f00 */
[----:B------:R-:W-:Y:S06]  /*d200*/  BRA `(.L_x_10262) ;  /* 0x000000ac00107947 */ /* 0x000fec0003800000 */
.L_x_10264:
        /* <DEDUP_REMOVED lines=21> */
[----:B------:R-:W0:Y:S02]  /*d360*/  DSETP.LT.AND P1, PT, R34, UR4, PT ;  /* 0x0000000422007e2a */ /* 0x000e24000bf21000 */
[----:B0-----:R-:W-:Y:S05]  /*d370*/  @!P0 BRA P1, `(.L_x_10262) ;  /* 0x000000a800b48947 */ /* 0x001fea0000800000 */
[----:B------:R-:W0:Y:S01]  /*d380*/  DADD R2, R32, 1 ;  /* 0x3ff0000020027429 */ /* 0x000e220000000000 */
[----:B------:R-:W-:Y:S01]  /*d390*/  IMAD.MOV.U32 R4, RZ, RZ, RZ ;  /* 0x000000ffff047224 */ /* 0x000fe200078e00ff */
[CC--:B0-----:R-:W-:Y:S01]  /*d3a0*/  ISETP.LT.U32.AND P0, PT, R2.reuse, R34.reuse, PT ;  /* 0x000000220200720c */ /* 0x0c1fe20003f01070 */
[----:B------:R-:W-:Y:S01]  /*d3b0*/  UMOV UR5, 0x7fefffff ;  /* 0x7fefffff00057882 */ /* 0x000fe20000000000 */
[----:B------:R-:W-:Y:S01]  /*d3c0*/  UMOV UR4, 0xffffffff ;  /* 0xffffffff00047882 */ /* 0x000fe20000000000 */
[----:B------:R-:W-:Y:S01]  /*d3d0*/  UMOV UR6, UR5 ;  /* 0x0000000500067c82 */ /* 0x000fe20008000000 */
[----:B------:R-:W-:Y:S01]  /*d3e0*/  ISETP.LT.U32.AND.EX P0, PT, R3, R35, PT, P0 ;  /* 0x000000230300720c */ /* 0x000fe20003f01100 */
[----:B------:R-:W-:Y:S01]  /*d3f0*/  IMAD.MOV.U32 R8, RZ, RZ, RZ ;  /* 0x000000ffff087224 */ /* 0x000fe200078e00ff */
[----:B------:R-:W-:Y:S02]  /*d400*/  BSSY.RECONVERGENT B2, `(.L_x_10310) ;  /* 0x000061c000027945 */ /* 0x000fe40003800200 */
        /* <DEDUP_REMOVED lines=19> */
[----:B------:R-:W-:-:S15]  /*d540*/  SEL R27, R7, R35, P0 ;  /* 0x00000023071b7207 */ /* 0x000fde0000000000 */
[----:B------:R-:W-:-:S15]  /*d550*/  NOP ;  /* 0x0000000000007918 */ /* 0x000fde0000000000 */
[----:B------:R-:W-:-:S15]  /*d560*/  NOP ;  /* 0x0000000000007918 */ /* 0x000fde0000000000 */
[----:B------:R-:W-:-:S07]  /*d570*/  NOP ;  /* 0x0000000000007918 */ /* 0x000fce0000000000 */
        /* <DEDUP_REMOVED lines=25> */
[----:B------:R-:W-:-:S03]  /*d710*/  UMOV UR6, UR4 ;  /* 0x0000000400067c82 */ /* 0x000fc60008000000 */
[----:B------:R-:W0:Y:S01]  /*d720*/  MUFU.RSQ64H R9, R45 ;  /* 0x0000002d00097308 */ /* 0x000e220000001c00 */
[----:B------:R-:W-:Y:S01]  /*d730*/  SEL R44, R0, UR6, P0 ;  /* 0x00000006002c7c07 */ /* 0x000fe20008000000 */
[----:B------:R-:W-:Y:S01]  /*d740*/  UMOV UR6, UR5 ;  /* 0x0000000500067c82 */ /* 0x000fe20008000000 */
[----:B------:R-:W-:-:S04]  /*d750*/  ISETP.GT.U32.AND P0, PT, R34, R6, PT ;  /* 0x000000062200720c */ /* 0x000fc80003f04070 */
[----:B------:R-:W-:-:S04]  /*d760*/  ISETP.GT.U32.AND.EX P0, PT, R35, R7, PT, P0 ;  /* 0x000000072300720c */ /* 0x000fc80003f04100 */
[----:B------:R-:W-:Y:S02]  /*d770*/  SEL R7, R35, R7, P0 ;  /* 0x0000000723077207 */ /* 0x000fe40000000000 */
[----:B------:R-:W-:Y:S02]  /*d780*/  SEL R6, R34, R6, P0 ;  /* 0x0000000622067207 */ /* 0x000fe40000000000 */
[----:B------:R-:W-:-:S15]  /*d790*/  LOP3.LUT R0, R7, 0xffc00000, RZ, 0xc0, !PT ;  /* 0xffc0000007007812 */ /* 0x000fde00078ec0ff */
[----:B------:R-:W-:-:S15]  /*d7a0*/  NOP ;  /* 0x0000000000007918 */ /* 0x000fde0000000000 */
[----:B------:R-:W-:-:S11]  /*d7b0*/  NOP ;  /* 0x0000000000007918 */ /* 0x000fd60000000000 */
[----:B0-----:R-:W0:-:S15]  /*d7c0*/  DMUL R4, R8, R8 ;  /* 0x0000000808047228 */ /* 0x001e1e0000000000 */
[----:B------:R-:W-:-:S15]  /*d7d0*/  NOP ;  /* 0x0000000000007918 */ /* 0x000fde0000000000 */
[----:B------:R-:W-:-:S15]  /*d7e0*/  NOP ;  /* 0x0000000000007918 */ /* 0x000fde0000000000 */
[----:B------:R-:W-:-:S15]  /*d7f0*/  NOP ;  /* 0x0000000000007918 */ /* 0x000fde0000000000 */
[----:B------:R-:W-:-:S04]  /*d800*/  NOP ;  /* 0x0000000000007918 */ /* 0x000fc80000000000 */
[----:B0-----:R0:W1:Y:S02]  /*d810*/  DFMA R46, R44, -R4, 1 ;  /* 0x3ff000002c2e742b */ /* 0x0010640000000804 */
[----:B0-----:R-:W-:Y:S02]  /*d820*/  IMAD.MOV.U32 R4, RZ, RZ, 0x0 ;  /* 0x00000000ff047424 */ /* 0x001fe400078e00ff */
[----:B------:R-:W-:-:S15]  /*d830*/  IMAD.MOV.U32 R5, RZ, RZ, 0x3fd80000 ;  /* 0x3fd80000ff057424 */ /* 0x000fde00078e00ff */
[----:B------:R-:W-:-:S15]  /*d840*/  NOP ;  /* 0x0000000000007918 */ /* 0x000fde0000000000 */
[----:B------:R-:W-:-:S15]  /*d850*/  NOP ;  /* 0x0000000000007918 */ /* 0x000fde0000000000 */
[----:B------:R-:W-:-:S15]  /*d860*/  NOP ;  /* 0x0000000000007918 */ /* 0x000fde0000000000 */
[----:B-1----:R-:W-:-:S15]  /*d870*/  DMUL R40, R8, R46 ;  /* 0x0000002e08287228 */ /* 0x002fde0000000000 */
        /* <DEDUP_REMOVED lines=9> */
[----:B0-----:R0:W-:Y:S02]  /*d910*/  DFMA R8, R46, R40, R8 ;  /* 0x000000282e08722b */ /* 0x0011e40000000008 */
[----:B0-----:R-:W-:Y:S01]  /*d920*/  LOP3.LUT R41, R0, 0x7fd00000, RZ, 0x3c, !PT ;  /* 0x7fd0000000297812 */ /* 0x001fe200078e3cff */
[----:B------:R-:W-:Y:S01]  /*d930*/  IMAD.MOV.U32 R46, RZ, RZ, RZ ;  /* 0x000000ffff2e7224 */ /* 0x000fe200078e00ff */
[----:B------:R-:W-:-:S15]  /*d940*/  MOV R40, RZ ;  /* 0x000000ff00287202 */ /* 0x000fde0000000f00 */
        /* <DEDUP_REMOVED lines=60> */
[----:B------:R1:W2:Y:S02]  /*dd10*/  DMUL R8, R42, R8 ;  /* 0x000000082a087228 */ /* 0x0002a40000000000 */
[----:B-1----:R-:W-:Y:S01]  /*dd20*/  LOP3.LUT R43, R10, 0x100000, RZ, 0xfc, !PT ;  /* 0x001000000a2b7812 */ /* 0x002fe200078efcff */
[----:B------:R-:W-:-:S15]  /*dd30*/  IMAD.MOV.U32 R42, RZ, RZ, RZ ;  /* 0x000000ffff2a7224 */ /* 0x000fde00078e00ff */
[----:B------:R-:W-:-:S15]  /*dd40*/  NOP ;  /* 0x0000000000007918 */ /* 0x000fde0000000000 */
[----:B------:R-:W-:-:S15]  /*dd50*/  NOP ;  /* 0x0000000000007918 */ /* 0x000fde0000000000 */
[----:B------:R-:W-:-:S15]  /*dd60*/  NOP ;  /* 0x0000000000007918 */ /* 0x000fde0000000000 */
[----:B------:R-:W-:-:S01]  /*dd70*/  NOP ;  /* 0x0000000000007918 */ /* 0x000fc20000000000 */
[----:B0-----:R0:W-:Y:S02]  /*dd80*/  DMUL R44, R40, R44 ;  /* 0x0000002c282c7228 */ /* 0x0011e40000000000 */
        /* <DEDUP_REMOVED lines=16> */
[----:B--2---:R-:W0:Y:S02]  /*de90*/  DMUL R8, R8, R42 ;  /* 0x0000002a08087228 */ /* 0x004e240000000000 */
[----:B0-----:R-:W-:Y:S02]  /*dea0*/  @!P0 FSEL R38, R24, R8, !P1 ;  /* 0x0000000818268208 */ /* 0x001fe40004800000 */
[----:B------:R-:W-:-:S15]  /*deb0*/  @!P0 FSEL R39, R25, R9, !P1 ;  /* 0x0000000919278208 */ /* 0x000fde0004800000 */
[----:B------:R-:W-:-:S15]  /*dec0*/  NOP ;  /* 0x0000000000007918 */ /* 0x000fde0000000000 */
[----:B------:R-:W-:-:S15]  /*ded0*/  NOP ;  /* 0x0000000000007918 */ /* 0x000fde0000000000 */
[----:B------:R-:W-:-:S15]  /*dee0*/  NOP ;  /* 0x0000000000007918 */ /* 0x000fde0000000000 */
[----:B------:R-:W0:Y:S02]  /*def0*/  DMUL R44, R44, R40 ;  /* 0x000000282c2c7228 */ /* 0x000e240000000000 */
        /* <DEDUP_REMOVED lines=79> */
[----:B------:R-:W-:-:S07]  /*e3f0*/  IMAD.MOV.U32 R3, RZ, RZ, R35 ;  /* 0x000000ffff037224 */ /* 0x000fce00078e0023 */
[----:B------:R-:W-:Y:S05]  /*e400*/  CALL.REL.NOINC `($__internal_25_$__cuda_sm20_dsqrt_rn_f64_mediumpath_v1) ;  /* 0x0000051400d87944 */ /* 0x000fea0003c00000 */
[----:B------:R-:W-:Y:S01]  /*e410*/  MOV R40, R2 ;  /* 0x0000000200287202 */ /* 0x000fe20000000f00 */
[----:B------:R-:W-:-:S07]  /*e420*/  IMAD.MOV.U32 R41, RZ, RZ, R3 ;  /* 0x000000ffff297224 */ /* 0x000fce00078e0003 */
.L_x_10314:
[----:B------:R-:W-:Y:S05]  /*e430*/  BSYNC.RECONVERGENT B3 ;  /* 0x0000000000037941 */ /* 0x000fea0003800200 */
.L_x_10313:
[----:B------:R-:W-:Y:S05]  /*e440*/  BRA `(.L_x_10315) ;  /* 0x00000050005c7947 */ /* 0x000fea0003800000 */
.L_x_10312:
        /* <DEDUP_REMOVED lines=69> */
.L_x_10320:
[----:B------:R-:W-:Y:S05]  /*e8a0*/  BSYNC.RECONVERGENT B4 ;  /* 0x0000000000047941 */ /* 0x000fea0003800200 */
.L_x_10319:
[----:B------:R-:W-:Y:S01]  /*e8b0*/  IMAD.MOV.U32 R40, RZ, RZ, R2 ;  /* 0x000000ffff287224 */ /* 0x000fe200078e0002 */
[----:B------:R-:W-:-:S07]  /*e8c0*/  MOV R41, R3 ;  /* 0x0000000300297202 */ /* 0x000fce0000000f00 */
.L_x_10318:
[----:B------:R-:W-:Y:S05]  /*e8d0*/  BSYNC.RECONVERGENT B3 ;  /* 0x0000000000037941 */ /* 0x000fea0003800200 */
.L_x_10317:
        /* <DEDUP_REMOVED lines=74> */
.L_x_10323:
[----:B------:R-:W-:Y:S05]  /*ed80*/  BSYNC.RECONVERGENT B4 ;  /* 0x0000000000047941 */ /* 0x000fea0003800200 */
.L_x_10322:
[----:B------:R-:W-:Y:S05]  /*ed90*/  BSYNC.RECONVERGENT B3 ;  /* 0x0000000000037941 */ /* 0x000fea0003800200 */
.L_x_10321:
[----:B------:R-:W0:Y:S01]  /*eda0*/  DMUL R2, R2, 0.5 ;  /* 0x3fe0000002027828 */ /* 0x000e220000000000 */
[----:B------:R-:W-:Y:S01]  /*edb0*/  IMAD.MOV.U32 R6, RZ, RZ, 0x0 ;  /* 0x00000000ff067424 */ /* 0x000fe200078e00ff */
[----:B------:R-:W-:Y:S01]  /*edc0*/  MOV R7, 0x3fd80000 ;  /* 0x3fd8000000077802 */ /* 0x000fe20000000f00 */
[----:B------:R-:W-:-:S15]  /*edd0*/  BSSY.RECONVERGENT B3, `(.L_x_10324) ;  /* 0x0000042000037945 */ /* 0x000fde0003800200 */
        /* <DEDUP_REMOVED lines=61> */
[----:B------:R-:W-:-:S07]  /*f1b0*/  IMAD.MOV.U32 R0, RZ, RZ, R42 ;  /* 0x000000ffff007224 */ /* 0x000fce00078e002a */
[----:B------:R-:W-:Y:S05]  /*f1c0*/  CALL.REL.NOINC `($__internal_25_$__cuda_sm20_dsqrt_rn_f64_mediumpath_v1) ;  /* 0x0000050800687944 */ /* 0x000fea0003c00000 */
[----:B------:R-:W-:Y:S02]  /*f1d0*/  IMAD.MOV.U32 R44, RZ, RZ, R2 ;  /* 0x000000ffff2c7224 */ /* 0x000fe400078e0002 */
[----:B------:R-:W-:-:S07]  /*f1e0*/  IMAD.MOV.U32 R45, RZ, RZ, R3 ;  /* 0x000000ffff2d7224 */ /* 0x000fce00078e0003 */
.L_x_10325:
[----:B------:R-:W-:Y:S05]  /*f1f0*/  BSYNC.RECONVERGENT B3 ;  /* 0x0000000000037941 */ /* 0x000fea0003800200 */
.L_x_10324:
        /* <DEDUP_REMOVED lines=58> */
.L_x_10328:
[----:B------:R-:W-:Y:S05]  /*f5a0*/  BSYNC.RECONVERGENT B3 ;  /* 0x0000000000037941 */ /* 0x000fea0003800200 */
.L_x_10327:
        /* <DEDUP_REMOVED lines=78> */
.L_x_10326:
        /* <DEDUP_REMOVED lines=101> */
[----:B0-----:R-:W0:-:S15]  /*100e0*/  DFMA R4, R4, -R6, R46 ;  /* 0x800000060404722b */ /* 0x001e1e000000002e */
        /* <DEDUP_REMOVED lines=85> */
.L_x_10329:
[----:B------:R-:W-:Y:S01]  /*10640*/  IMAD.MOV.U32 R4, RZ, RZ, 0x0 ;  /* 0x00000000ff047424 */ /* 0x000fe200078e00ff */
[----:B------:R-:W-:Y:S01]  /*10650*/  LOP3.LUT P0, RZ, R3, 0x7fffffff, RZ, 0xc0, !PT ;  /* 0x7fffffff03ff7812 */ /* 0x000fe2000780c0ff */
[----:B------:R-:W-:-:S06]  /*10660*/  IMAD.MOV.U32 R5, RZ, RZ, 0x7ff00000 ;  /* 0x7ff00000ff057424 */ /* 0x000fcc00078e00ff */
[----:B------:R-:W0:Y:S02]  /*10670*/  DFMA R2, R2, R4, +INF ;  /* 0x7ff000000202742b */ /* 0x000e240000000004 */
[----:B0-----:R-:W-:Y:S02]  /*10680*/  FSEL R40, R2, RZ, P0 ;  /* 0x000000ff02287208 */ /* 0x001fe40000000000 */
[----:B------:R-:W-:Y:S01]  /*10690*/  FSEL R41, R3, -QNAN , P0 ;  /* 0xfff0000003297808 */ /* 0x000fe20000000000 */
[----:B------:R-:W-:Y:S06]  /*106a0*/  BRA `(.L_x_10315) ;  /* 0x0000002c00c47947 */ /* 0x000fec0003800000 */
.L_x_10316:
        /* <DEDUP_REMOVED lines=64> */
.L_x_10332:
[----:B------:R-:W-:Y:S05]  /*10ab0*/  BSYNC.RECONVERGENT B3 ;  /* 0x0000000000037941 */ /* 0x000fea0003800200 */
.L_x_10331:
        /* <DEDUP_REMOVED lines=48> */
[----:B------:R-:W-:Y:S05]  /*10dc0*/  CALL.REL.NOINC `($__internal_24_$__cuda_sm20_div_rn_f64_full) ;  /* 0x000004e400307944 */ /* 0x000fea0003c00000 */
.L_x_10334:
[----:B------:R-:W-:Y:S05]  /*10dd0*/  BSYNC.RECONVERGENT B3 ;  /* 0x0000000000037941 */ /* 0x000fea0003800200 */
.L_x_10333:
[----:B------:R-:W-:Y:S01]  /*10de0*/  IMAD.MOV.U32 R40, RZ, RZ, R2 ;  /* 0x000000ffff287224 */ /* 0x000fe200078e0002 */
[----:B------:R-:W-:Y:S01]  /*10df0*/  MOV R41, R3 ;  /* 0x0000000300297202 */ /* 0x000fe20000000f00 */
[----:B------:R-:W-:Y:S06]  /*10e00*/  BRA `(.L_x_10315) ;  /* 0x0000002400ec7947 */ /* 0x000fec0003800000 */
.L_x_10330:
        /* <DEDUP_REMOVED lines=50> */
[----:B------:R-:W-:-:S07]  /*11130*/  IMAD.MOV.U32 R0, RZ, RZ, R40 ;  /* 0x000000ffff007224 */ /* 0x000fce00078e0028 */
[----:B------:R-:W-:Y:S05]  /*11140*/  CALL.REL.NOINC `($__internal_25_$__cuda_sm20_dsqrt_rn_f64_mediumpath_v1) ;  /* 0x000004e800887944 */ /* 0x000fea0003c00000 */
[----:B------:R-:W-:Y:S01]  /*11150*/  MOV R8, R2 ;  /* 0x0000000200087202 */ /* 0x000fe20000000f00 */
[----:B------:R-:W-:-:S07]  /*11160*/  IMAD.MOV.U32 R9, RZ, RZ, R3 ;  /* 0x000000ffff097224 */ /* 0x000fce00078e0003 */
.L_x_10336:
[----:B------:R-:W-:Y:S05]  /*11170*/  BSYNC.RECONVERGENT B3 ;  /* 0x0000000000037941 */ /* 0x000fea0003800200 */
.L_x_10335:
        /* <DEDUP_REMOVED lines=58> */
.L_x_10339:
[----:B------:R-:W-:Y:S05]  /*11520*/  BSYNC.RECONVERGENT B3 ;  /* 0x0000000000037941 */ /* 0x000fea0003800200 */
.L_x_10338:
        /* <DEDUP_REMOVED lines=78> */
.L_x_10337:
        /* <DEDUP_REMOVED lines=187> */
.L_x_10340:
[----:B------:R-:W-:Y:S01]  /*125c0*/  MOV R4, 0x0 ;  /* 0x0000000000047802 */ /* 0x000fe20000000f00 */
[----:B------:R-:W-:Y:S01]  /*125d0*/  IMAD.MOV.U32 R5, RZ, RZ, 0x7ff00000 ;  /* 0x7ff00000ff057424 */ /* 0x000fe200078e00ff */
[----:B------:R-:W-:-:S05]  /*125e0*/  LOP3.LUT P0, RZ, R3, 0x7fffffff, RZ, 0xc0, !PT ;  /* 0x7fffffff03ff7812 */ /* 0x000fca000780c0ff */
[----:B------:R-:W0:Y:S02]  /*125f0*/  DFMA R2, R2, R4, +INF ;  /* 0x7ff000000202742b */ /* 0x000e240000000004 */
[----:B0-----:R-:W-:Y:S02]  /*12600*/  FSEL R40, R2, RZ, P0 ;  /* 0x000000ff02287208 */ /* 0x001fe40000000000 */
[----:B------:R-:W-:Y:S01]  /*12610*/  FSEL R41, R3, -QNAN , P0 ;  /* 0xfff0000003297808 */ /* 0x000fe20000000000 */
[----:B------:R-:W-:Y:S06]  /*12620*/  BRA `(.L_x_10315) ;  /* 0x0000000c00e47947 */ /* 0x000fec0003800000 */
.L_x_10311:
        /* <DEDUP_REMOVED lines=51> */
[----:B------:R-:W-:Y:S05]  /*12960*/  CALL.REL.NOINC `($__internal_25_$__cuda_sm20_dsqrt_rn_f64_mediumpath_v1) ;  /* 0x000004d000807944 */ /* 0x000fea0003c00000 */
[----:B------:R-:W-:Y:S02]  /*12970*/  IMAD.MOV.U32 R8, RZ, RZ, R2 ;  /* 0x000000ffff087224 */ /* 0x000fe400078e0002 */
[----:B------:R-:W-:-:S07]  /*12980*/  IMAD.MOV.U32 R9, RZ, RZ, R3 ;  /* 0x000000ffff097224 */ /* 0x000fce00078e0003 */
.L_x_10342:
[----:B------:R-:W-:Y:S05]  /*12990*/  BSYNC.RECONVERGENT B3 ;  /* 0x0000000000037941 */ /* 0x000fea0003800200 */
.L_x_10341:
        /* <DEDUP_REMOVED lines=188> */
.L_x_10343:
[----:B------:R-:W-:Y:S01]  /*13560*/  IMAD.MOV.U32 R4, RZ, RZ, 0x0 ;  /* 0x00000000ff047424 */ /* 0x000fe200078e00ff */
[----:B------:R-:W-:Y:S01]  /*13570*/  LOP3.LUT P0, RZ, R3, 0x7fffffff, RZ, 0xc0, !PT ;  /* 0x7fffffff03ff7812 */ /* 0x000fe2000780c0ff */
[----:B------:R-:W-:-:S06]  /*13580*/  IMAD.MOV.U32 R5, RZ, RZ, 0x7ff00000 ;  /* 0x7ff00000ff057424 */ /* 0x000fcc00078e00ff */
[----:B------:R-:W0:Y:S02]  /*13590*/  DFMA R2, R2, R4, +INF ;  /* 0x7ff000000202742b */ /* 0x000e240000000004 */
[----:B0-----:R-:W-:Y:S02]  /*135a0*/  FSEL R40, R2, RZ, P0 ;  /* 0x000000ff02287208 */ /* 0x001fe40000000000 */
[----:B------:R-:W-:-:S07]  /*135b0*/  FSEL R41, R3, -QNAN , P0 ;  /* 0xfff0000003297808 */ /* 0x000fce0000000000 */
.L_x_10315:
[----:B------:R-:W-:Y:S05]  /*135c0*/  BSYNC.RECONVERGENT B2 ;  /* 0x0000000000027941 */ /* 0x000fea0003800200 */
.L_x_10310:
        /* <DEDUP_REMOVED lines=61> */
[----:B------:R-:W-:Y:S05]  /*139a0*/  CALL.REL.NOINC `($__internal_24_$__cuda_sm20_div_rn_f64_full) ;  /* 0x000004b800387944 */ /* 0x000fea0003c00000 */
.L_x_10348:
[----:B------:R-:W-:Y:S05]  /*139b0*/  BSYNC.RECONVERGENT B4 ;  /* 0x0000000000047941 */ /* 0x000fea0003800200 */
.L_x_10347:
        /* <DEDUP_REMOVED lines=65> */
.L_x_10352:
[----:B------:R-:W-:Y:S05]  /*13dd0*/  BSYNC.RECONVERGENT B5 ;  /* 0x0000000000057941 */ /* 0x000fea0003800200 */
.L_x_10351:
        /* <DEDUP_REMOVED lines=63> */
[----:B------:R-:W-:Y:S05]  /*141d0*/  CALL.REL.NOINC `($__internal_25_$__cuda_sm20_dsqrt_rn_f64_mediumpath_v1) ;  /* 0x000004b800647944 */ /* 0x000fea0003c00000 */
.L_x_10354:
[----:B------:R-:W-:Y:S05]  /*141e0*/  BSYNC.RECONVERGENT B5 ;  /* 0x0000000000057941 */ /* 0x000fea0003800200 */
.L_x_10353:
[----:B------:R0:W1:Y:S01]  /*141f0*/  DMUL R42, R2, R42 ;  /* 0x0000002a022a7228 */ /* 0x0000620000000000 */
[----:B------:R-:W-:Y:S02]  /*14200*/  IMAD.MOV.U32 R32, RZ, RZ, 0x0 ;  /* 0x00000000ff207424 */ /* 0x000fe400078e00ff */
[----:B------:R-:W-:Y:S01]  /*14210*/  IMAD.MOV.U32 R33, RZ, RZ, 0x3ff00000 ;  /* 0x3ff00000ff217424 */ /* 0x000fe200078e00ff */
[----:B01----:R-:W-:Y:S06]  /*14220*/  BRA `(.L_x_10355) ;  /* 0x0000001800a47947 */ /* 0x003fec0003800000 */
.L_x_10350:
        /* <DEDUP_REMOVED lines=10> */
[----:B------:R1:W2:-:S15]  /*142d0*/  DADD R2, R32, 1 ;  /* 0x3ff0000020027429 */ /* 0x00029e0000000000 */
[----:B------:R-:W-:-:S15]  /*142e0*/  NOP ;  /* 0x0000000000007918 */ /* 0x000fde0000000000 */
[----:B------:R-:W-:-:S15]  /*142f0*/  NOP ;  /* 0x0000000000007918 */ /* 0x000fde0000000000 */
[----:B------:R-:W-:-:S15]  /*14300*/  NOP ;  /* 0x0000000000007918 */ /* 0x000fde0000000000 */
[----:B------:R-:W-:-:S04]  /*14310*/  NOP ;  /* 0x0000000000007918 */ /* 0x000fc80000000000 */
[----:B------:R1:W3:Y:S02]  /*14320*/  DADD R36, R32, -1 ;  /* 0xbff0000020247429 */ /* 0x0002e40000000000 */
[----:B0123--:R-:W-:Y:S05]  /*14330*/  @!P0 BRA `(.L_x_10356) ;  /* 0x0000000c00608947 */ /* 0x00ffea0003800000 */
        /* <DEDUP_REMOVED lines=62> */
.L_x_10360:
[----:B------:R-:W-:Y:S05]  /*14720*/  BSYNC.RECONVERGENT B6 ;  /* 0x0000000000067941 */ /* 0x000fea0003800200 */
.L_x_10359:
[----:B------:R-:W-:Y:S01]  /*14730*/  MOV R42, R2 ;  /* 0x00000002002a7202 */ /* 0x000fe20000000f00 */
[----:B------:R-:W-:-:S07]  /*14740*/  IMAD.MOV.U32 R43, RZ, RZ, R3 ;  /* 0x000000ffff2b7224 */ /* 0x000fce00078e0003 */
.L_x_10358:
[----:B------:R-:W-:Y:S05]  /*14750*/  BSYNC.RECONVERGENT B5 ;  /* 0x0000000000057941 */ /* 0x000fea0003800200 */
.L_x_10357:
        /* <DEDUP_REMOVED lines=69> */
.L_x_10364:
[----:B------:R-:W-:Y:S05]  /*14bb0*/  BSYNC.RECONVERGENT B6 ;  /* 0x0000000000067941 */ /* 0x000fea0003800200 */
.L_x_10363:
[----:B------:R-:W-:Y:S01]  /*14bc0*/  IMAD.MOV.U32 R34, RZ, RZ, R2 ;  /* 0x000000ffff227224 */ /* 0x000fe200078e0002 */
[----:B------:R-:W-:-:S07]  /*14bd0*/  MOV R35, R3 ;  /* 0x0000000300237202 */ /* 0x000fce0000000f00 */
.L_x_10362:
[----:B------:R-:W-:Y:S05]  /*14be0*/  BSYNC.RECONVERGENT B5 ;  /* 0x0000000000057941 */ /* 0x000fea0003800200 */
.L_x_10361:
        /* <DEDUP_REMOVED lines=73> */
.L_x_10366:
[----:B------:R-:W-:Y:S05]  /*15080*/  BSYNC.RECONVERGENT B5 ;  /* 0x0000000000057941 */ /* 0x000fea0003800200 */
.L_x_10365:
[----:B------:R-:W-:Y:S02]  /*15090*/  IMAD.MOV.U32 R42, RZ, RZ, R2 ;  /* 0x000000ffff2a7224 */ /* 0x000fe400078e0002 */
[----:B------:R-:W-:Y:S01]  /*150a0*/  IMAD.MOV.U32 R43, RZ, RZ, R3 ;  /* 0x000000ffff2b7224 */ /* 0x000fe200078e0003 */
[----:B------:R-:W-:Y:S06]  /*150b0*/  BRA `(.L_x_10355) ;  /* 0x0000000c00007947 */ /* 0x000fec0003800000 */
.L_x_10356:
[----:B------:R-:W0:Y:S02]  /*150c0*/  DSETP.GT.AND P0, PT, R32, 1, PT ;  /* 0x3ff000002000742a */ /* 0x000e240003f04000 */
[----:B0-----:R-:W-:Y:S05]  /*150d0*/  @!P0 BRA `(.L_x_10367) ;  /* 0x0000000400ec8947 */ /* 0x001fea0003800000 */
[----:B------:R-:W0:Y:S01]  /*150e0*/  DMUL R2, R2, R36 ;  /* 0x0000002402027228 */ /* 0x000e220000000000 */
[----:B------:R-:W-:Y:S01]  /*150f0*/  IMAD.MOV.U32 R6, RZ, RZ, 0x0 ;  /* 0x00000000ff067424 */ /* 0x000fe200078e00ff */
[----:B0-----:R-:W0:Y:S01]  /*15100*/  MUFU.RSQ64H R27, R3 ;  /* 0x00000003001b7308 */ /* 0x001e220000001c00 */
[----:B------:R-:W-:Y:S01]  /*15110*/  IADD3 R26, PT, PT, R3, -0x3500000, RZ ;  /* 0xfcb00000031a7810 */ /* 0x000fe20007ffe0ff */
[----:B------:R-:W-:Y:S01]  /*15120*/  IMAD.MOV.U32 R7, RZ, RZ, 0x3fd80000 ;  /* 0x3fd80000ff077424 */ /* 0x000fe200078e00ff */
[----:B------:R-:W-:Y:S02]  /*15130*/  BSSY.RECONVERGENT B5, `(.L_x_10368) ;  /* 0x000003f000057945 */ /* 0x000fe40003800200 */
        /* <DEDUP_REMOVED lines=58> */
[----:B------:R-:W-:-:S07]  /*154e0*/  IMAD.MOV.U32 R0, RZ, RZ, R26 ;  /* 0x000000ffff007224 */ /* 0x000fce00078e001a */
[----:B------:R-:W-:Y:S05]  /*154f0*/  CALL.REL.NOINC `($__internal_25_$__cuda_sm20_dsqrt_rn_f64_mediumpath_v1) ;  /* 0x000004a4009c7944 */ /* 0x000fea0003c00000 */
[----:B------:R-:W-:Y:S02]  /*15500*/  IMAD.MOV.U32 R6, RZ, RZ, R2 ;  /* 0x000000ffff067224 */ /* 0x000fe400078e0002 */
[----:B------:R-:W-:-:S07]  /*15510*/  IMAD.MOV.U32 R7, RZ, RZ, R3 ;  /* 0x000000ffff077224 */ /* 0x000fce00078e0003 */
.L_x_10369:
[----:B------:R-:W-:Y:S05]  /*15520*/  BSYNC.RECONVERGENT B5 ;  /* 0x0000000000057941 */ /* 0x000fea0003800200 */
.L_x_10368:
        /* <DEDUP_REMOVED lines=49> */
.L_x_10371:
[----:B------:R-:W-:Y:S05]  /*15840*/  BSYNC.RECONVERGENT B5 ;  /* 0x0000000000057941 */ /* 0x000fea0003800200 */
.L_x_10370:
[----:B------:R-:W0:Y:S01]  /*15850*/  DMUL R32, R32, 8.11296384146066816958e+31 ;  /* 0x4690000020207828 */ /* 0x000e220000000000 */
[----:B------:R-:W-:Y:S02]  /*15860*/  IMAD.MOV.U32 R42, RZ, RZ, R2 ;  /* 0x000000ffff2a7224 */ /* 0x000fe400078e0002 */
[----:B------:R-:W-:Y:S01]  /*15870*/  IMAD.MOV.U32 R43, RZ, RZ, R3 ;  /* 0x000000ffff2b7224 */ /* 0x000fe200078e0003 */
[----:B0-----:R-:W-:Y:S06]  /*15880*/  BRA `(.L_x_10355) ;  /* 0x00000004000c7947 */ /* 0x001fec0003800000 */
.L_x_10367:
        /* <DEDUP_REMOVED lines=64> */
.L_x_10373:
[----:B------:R-:W-:Y:S05]  /*15c90*/  BSYNC.RECONVERGENT B5 ;  /* 0x0000000000057941 */ /* 0x000fea0003800200 */
.L_x_10372:
[----:B------:R-:W-:Y:S02]  /*15ca0*/  IMAD.MOV.U32 R42, RZ, RZ, R2 ;  /* 0x000000ffff2a7224 */ /* 0x000fe400078e0002 */
[----:B------:R-:W-:-:S07]  /*15cb0*/  IMAD.MOV.U32 R43, RZ, RZ, R3 ;  /* 0x000000ffff2b7224 */ /* 0x000fce00078e0003 */
.L_x_10355:
[----:B------:R-:W-:Y:S05]  /*15cc0*/  BSYNC.RECONVERGENT B4 ;  /* 0x0000000000047941 */ /* 0x000fea0003800200 */
.L_x_10346:
[----:B------:R-:W-:Y:S05]  /*15cd0*/  BSYNC.RELIABLE B2 ;  /* 0x0000000000027941 */ /* 0x000fea0003800100 */
.L_x_10345:
        /* <DEDUP_REMOVED lines=62> */
.L_x_10375:
[----:B------:R-:W-:Y:S05]  /*160c0*/  BSYNC.RECONVERGENT B2 ;  /* 0x0000000000027941 */ /* 0x000fea0003800200 */
.L_x_10374:
        /* <DEDUP_REMOVED lines=178> */
[----:B------:R-:W-:Y:S01]  /*16bf0*/  @P4 IMAD.MOV.U32 R7, RZ, RZ, R3 ;  /* 0x000000ffff074224 */ /* 0x000fe200078e0003 */
[----:B------:R-:W-:-:S15]  /*16c00*/  @P4 MOV R6, R0 ;  /* 0x0000000000064202 */ /* 0x000fde0000000f00 */
[----:B------:R-:W-:-:S15]  /*16c10*/  NOP ;  /* 0x0000000000007918 */ /* 0x000fde0000000000 */
[----:B------:R-:W-:-:S15]  /*16c20*/  NOP ;  /* 0x0000000000007918 */ /* 0x000fde0000000000 */
[----:B------:R-:W-:-:S11]  /*16c30*/  NOP ;  /* 0x0000000000007918 */ /* 0x000fd60000000000 */
        /* <DEDUP_REMOVED lines=14> */
.L_x_10349:
        /* <DEDUP_REMOVED lines=100> */
.L_x_10377:
        /* <DEDUP_REMOVED lines=170> */
.L_x_10376:
[----:B------:R-:W-:Y:S05]  /*17e00*/  BSYNC.RECONVERGENT B3 ;  /* 0x0000000000037941 */ /* 0x000fea0003800200 */
.L_x_10344:
[----:B------:R-:W-:Y:S01]  /*17e10*/  LOP3.LUT R25, R41, 0x80000000, R29, 0xb8, !PT ;  /* 0x8000000029197812 */ /* 0x000fe200078eb81d */
[----:B------:R-:W-:Y:S01]  /*17e20*/  IMAD.MOV.U32 R24, RZ, RZ, R40 ;  /* 0x000000ffff187224 */ /* 0x000fe200078e0028 */
[----:B------:R-:W-:Y:S01]  /*17e30*/  LOP3.LUT R27, R3, 0x80000000, R31, 0xb8, !PT ;  /* 0x80000000031b7812 */ /* 0x000fe200078eb81f */
[----:B------:R-:W-:-:S07]  /*17e40*/  IMAD.MOV.U32 R26, RZ, RZ, R2 ;  /* 0x000000ffff1a7224 */ /* 0x000fce00078e0002 */
.L_x_10262:
[----:B------:R-:W-:Y:S05]  /*17e50*/  BSYNC.RECONVERGENT B1 ;  /* 0x0000000000017941 */ /* 0x000fea0003800200 */
.L_x_10261:
[----:B------:R-:W-:Y:S05]  /*17e60*/  WARPSYNC.ALL ;  /* 0x0000000000007948 */ /* 0x000fea0003800000 */
[----:B------:R-:W1:Y:S01]  /*17e70*/  S2UR UR4, SR_CTAID.X ;  /* 0x00000000000479c3 */ /* 0x000e620000002500 */
[----:B------:R-:W1:Y:S01]  /*17e80*/  LDCU UR5, c[0x0][0x380] ;  /* 0x00007000ff0577ac */ /* 0x000e620008000800 */
[----:B------:R-:W-:Y:S01]  /*17e90*/  VIADD R0, R11, 0x80 ;  /* 0x000000800b007836 */ /* 0x000fe20000000000 */
[----:B------:R-:W-:Y:S01]  /*17ea0*/  BSSY.RECONVERGENT B1, `(.L_x_10378) ;  /* 0x00017b0000017945 */ /* 0x000fe20003800200 */
[----:B-----5:R-:W-:Y:S02]  /*17eb0*/  CS2R R30, SRZ ;  /* 0x00000000001e7805 */ /* 0x020fe4000001ff00 */
[----:B------:R-:W-:Y:S01]  /*17ec0*/  CS2R R28, SRZ ;  /* 0x00000000001c7805 */ /* 0x000fe2000001ff00 */
[----:B-1----:R-:W-:-:S06]  /*17ed0*/  UIMAD UR4, UR4, -0x200, UR5 ;  /* 0xfffffe00040478a4 */ /* 0x002fcc000f8e0205 */
[----:B------:R-:W-:-:S13]  /*17ee0*/  ISETP.GE.AND P0, PT, R0, UR4, PT ;  /* 0x0000000400007c0c */ /* 0x000fda000bf06270 */
        /* <DEDUP_REMOVED lines=19> */
[----:B-1----:R-:W-:Y:S01]  /*18020*/  @!P0 IMAD.MOV.U32 R28, RZ, RZ, R16 ;  /* 0x000000ffff1c8224 */ /* 0x002fe200078e0010 */
[----:B------:R-:W-:-:S15]  /*18030*/  @!P0 MOV R29, R17 ;  /* 0x00000011001d8202 */ /* 0x000fde0000000f00 */
[----:B------:R-:W-:-:S15]  /*18040*/  NOP ;  /* 0x0000000000007918 */ /* 0x000fde0000000000 */
[----:B------:R-:W-:-:S15]  /*18050*/  NOP ;  /* 0x0000000000007918 */ /* 0x000fde0000000000 */
[----:B------:R-:W-:-:S15]  /*18060*/  NOP ;  /* 0x0000000000007918 */ /* 0x000fde0000000000 */
[----:B------:R-:W-:-:S01]  /*18070*/  NOP ;  /* 0x0000000000007918 */ /* 0x000fc20000000000 */
        /* <DEDUP_REMOVED lines=20> */
[----:B0-----:R-:W0:-:S15]  /*181c0*/  @P0 DADD R2, RZ, R18 ;  /* 0x00000000ff020229 */ /* 0x001e1e0000000012 */
        /* <DEDUP_REMOVED lines=14> */
.L_x_10380:
[----:B------:R-:W-:Y:S01]  /*182b0*/  IMAD.MOV.U32 R0, RZ, RZ, R35 ;  /* 0x000000ffff007224 */ /* 0x000fe200078e0023 */
[----:B0-----:R-:W-:Y:S01]  /*182c0*/  MOV R5, R33 ;  /* 0x0000002100057202 */ /* 0x001fe20000000f00 */
        /* <DEDUP_REMOVED lines=24> */
[----:B------:R-:W-:Y:S01]  /*18450*/  MOV R30, R18 ;  /* 0x00000012001e7202 */ /* 0x000fe20000000f00 */
        /* <DEDUP_REMOVED lines=16> */
[----:B------:R-:W-:Y:S01]  /*18560*/  BSSY.RECONVERGENT B2, `(.L_x_10382) ;  /* 0x000061a000027945 */ /* 0x000fe20003800200 */
[----:B------:R-:W-:Y:S02]  /*18570*/  MOV R8, RZ ;  /* 0x000000ff00087202 */ /* 0x000fe40000000f00 */
        /* <DEDUP_REMOVED lines=82> */
[----:B------:R-:W-:Y:S02]  /*18aa0*/  IMAD.MOV.U32 R40, RZ, RZ, RZ ;  /* 0x000000ffff287224 */ /* 0x000fe400078e00ff */
[----:B------:R-:W-:-:S15]  /*18ab0*/  IMAD.MOV.U32 R46, RZ, RZ, RZ ;  /* 0x000000ffff2e7224 */ /* 0x000fde00078e00ff */
[----:B------:R-:W-:-:S15]  /*18ac0*/  NOP ;  /* 0x0000000000007918 */ /* 0x000fde0000000000 */
[----:B------:R-:W-:-:S15]  /*18ad0*/  NOP ;  /* 0x0000000000007918 */ /* 0x000fde0000000000 */
[----:B------:R-:W-:-:S14]  /*18ae0*/  NOP ;  /* 0x0000000000007918 */ /* 0x000fdc0000000000 */
        /* <DEDUP_REMOVED lines=58> */
[----:B-1----:R-:W-:Y:S02]  /*18e90*/  LOP3.LUT R43, R10, 0x100000, RZ, 0xfc, !PT ;  /* 0x001000000a2b7812 */ /* 0x002fe400078efcff */
[----:B------:R-:W-:-:S15]  /*18ea0*/  MOV R42, RZ ;  /* 0x000000ff002a7202 */ /* 0x000fde0000000f00 */
[----:B------:R-:W-:-:S15]  /*18eb0*/  NOP ;  /* 0x0000000000007918 */ /* 0x000fde0000000000 */
[----:B------:R-:W-:-:S15]  /*18ec0*/  NOP ;  /* 0x0000000000007918 */ /* 0x000fde0000000000 */
[----:B------:R-:W-:-:S15]  /*18ed0*/  NOP ;  /* 0x0000000000007918 */ /* 0x000fde0000000000 */
        /* <DEDUP_REMOVED lines=101> */
.L_x_10385:
[----:B------:R-:W-:Y:S05]  /*19530*/  BSYNC.RECONVERGENT B3 ;  /* 0x0000000000037941 */ /* 0x000fea0003800200 */
.L_x_10384:
        /* <DEDUP_REMOVED lines=11> */
[----:B------:R-:W-:Y:S01]  /*195f0*/  ISETP.GE.U32.AND P1, PT, R0, 0x7fefffff, PT ;  /* 0x7fefffff0000780c */ /* 0x000fe20003f26070 */
[----:B------:R-:W-:Y:S02]  /*19600*/  IMAD.MOV.U32 R0, RZ, RZ, -0x3ff ;  /* 0xfffffc01ff007424 */ /* 0x000fe400078e00ff */
[----:B------:R-:W-:-:S10]  /*19610*/  @!P0 IMAD.MOV.U32 R0, RZ, RZ, -0x435 ;  /* 0xfffffbcbff008424 */ /* 0x000fd400078e00ff */
        /* <DEDUP_REMOVED lines=180> */
.L_x_10383:
        /* <DEDUP_REMOVED lines=75> */
[----:B------:R-:W-:Y:S05]  /*1a610*/  CALL.REL.NOINC `($__internal_24_$__cuda_sm20_div_rn_f64_full) ;  /* 0x0000044c001c7944 */ /* 0x000fea0003c00000 */
.L_x_10392:
[----:B------:R-:W-:Y:S05]  /*1a620*/  BSYNC.RECONVERGENT B4 ;  /* 0x0000000000047941 */ /* 0x000fea0003800200 */
.L_x_10391:
[----:B------:R-:W-:Y:S02]  /*1a630*/  IMAD.MOV.U32 R40, RZ, RZ, R2 ;  /* 0x000000ffff287224 */ /* 0x000fe400078e0002 */
[----:B------:R-:W-:-:S07]  /*1a640*/  IMAD.MOV.U32 R41, RZ, RZ, R3 ;  /* 0x000000ffff297224 */ /* 0x000fce00078e0003 */
.L_x_10390:
[----:B------:R-:W-:Y:S05]  /*1a650*/  BSYNC.RECONVERGENT B3 ;  /* 0x0000000000037941 */ /* 0x000fea0003800200 */
.L_x_10389:
        /* <DEDUP_REMOVED lines=69> */
.L_x_10397:
[----:B------:R-:W-:Y:S05]  /*1aab0*/  BSYNC.RECONVERGENT B4 ;  /* 0x0000000000047941 */ /* 0x000fea0003800200 */
.L_x_10396:
[----:B------:R-:W-:Y:S05]  /*1aac0*/  BRA `(.L_x_10395) ;  /* 0x0000000000047947 */ /* 0x000fea0003800000 */
.L_x_10394:
[----:B------:R0:W1:Y:S02]  /*1aad0*/  DADD R2, R30, -R6 ;  /* 0x000000001e027229 */ /* 0x0000640000000806 */
.L_x_10395:
[----:B------:R-:W-:Y:S05]  /*1aae0*/  BSYNC.RECONVERGENT B3 ;  /* 0x0000000000037941 */ /* 0x000fea0003800200 */
.L_x_10393:
        /* <DEDUP_REMOVED lines=67> */
[----:B------:R-:W-:Y:S01]  /*1af20*/  IMAD.MOV.U32 R44, RZ, RZ, R2 ;  /* 0x000000ffff2c7224 */ /* 0x000fe200078e0002 */
[----:B------:R-:W-:-:S07]  /*1af30*/  MOV R45, R3 ;  /* 0x00000003002d7202 */ /* 0x000fce0000000f00 */
.L_x_10399:
[----:B------:R-:W-:Y:S05]  /*1af40*/  BSYNC.RECONVERGENT B3 ;  /* 0x0000000000037941 */ /* 0x000fea0003800200 */
.L_x_10398:
        /* <DEDUP_REMOVED lines=200> */
.L_x_10400:
        /* <DEDUP_REMOVED lines=52> */
[----:B------:R-:W-:Y:S05]  /*1bf10*/  CALL.REL.NOINC `($__internal_24_$__cuda_sm20_div_rn_f64_full) ;  /* 0x0000043000dc7944 */ /* 0x000fea0003c00000 */
.L_x_10402:
[----:B------:R-:W-:Y:S05]  /*1bf20*/  BSYNC.RECONVERGENT B3 ;  /* 0x0000000000037941 */ /* 0x000fea0003800200 */
.L_x_10401:
        /* <DEDUP_REMOVED lines=78> */
.L_x_10388:
        /* <DEDUP_REMOVED lines=56> */
.L_x_10405:
[----:B------:R-:W-:Y:S05]  /*1c790*/  BSYNC.RECONVERGENT B3 ;  /* 0x0000000000037941 */ /* 0x000fea0003800200 */
.L_x_10404:
        /* <DEDUP_REMOVED lines=201> */
.L_x_10406:
        /* <DEDUP_REMOVED lines=53> */
.L_x_10408:
[----:B------:R-:W-:Y:S05]  /*1d780*/  BSYNC.RECONVERGENT B3 ;  /* 0x0000000000037941 */ /* 0x000fea0003800200 */
.L_x_10407:
        /* <DEDUP_REMOVED lines=78> */
.L_x_10403:
        /* <DEDUP_REMOVED lines=60> */
[----:B------:R-:W-:Y:S01]  /*1e030*/  IMAD.MOV.U32 R6, RZ, RZ, R2 ;  /* 0x000000ffff067224 */ /* 0x000fe200078e0002 */
[----:B------:R-:W-:-:S07]  /*1e040*/  MOV R7, R3 ;  /* 0x0000000300077202 */ /* 0x000fce0000000f00 */
.L_x_10410:
[----:B------:R-:W-:Y:S05]  /*1e050*/  BSYNC.RECONVERGENT B3 ;  /* 0x0000000000037941 */ /* 0x000fea0003800200 */
.L_x_10409:
        /* <DEDUP_REMOVED lines=49> */
.L_x_10412:
[----:B------:R-:W-:Y:S05]  /*1e370*/  BSYNC.RECONVERGENT B3 ;  /* 0x0000000000037941 */ /* 0x000fea0003800200 */
.L_x_10411:
[----:B------:R-:W-:Y:S02]  /*1e380*/  IMAD.MOV.U32 R40, RZ, RZ, R2 ;  /* 0x000000ffff287224 */ /* 0x000fe400078e0002 */
[----:B------:R-:W-:Y:S01]  /*1e390*/  IMAD.MOV.U32 R41, RZ, RZ, R3 ;  /* 0x000000ffff297224 */ /* 0x000fe200078e0003 */
[----:B------:R-:W-:Y:S06]  /*1e3a0*/  BRA `(.L_x_10386) ;  /* 0x0000000000d47947 */ /* 0x000fec0003800000 */
.L_x_10387:
        /* <DEDUP_REMOVED lines=52> */
.L_x_10413:
[----:B------:R-:W-:Y:S05]  /*1e6f0*/  BSYNC.RECONVERGENT B3 ;  /* 0x0000000000037941 */ /* 0x000fea0003800200 */
.L_x_10386:
[----:B------:R-:W-:Y:S05]  /*1e700*/  BSYNC.RECONVERGENT B2 ;  /* 0x0000000000027941 */ /* 0x000fea0003800200 */
.L_x_10382:
        /* <DEDUP_REMOVED lines=53> */
.L_x_10418:
[----:B------:R-:W-:Y:S05]  /*1ea60*/  BSYNC.RECONVERGENT B4 ;  /* 0x0000000000047941 */ /* 0x000fea0003800200 */
.L_x_10417:
        /* <DEDUP_REMOVED lines=177> */
.L_x_10420:
[----:B------:R-:W-:Y:S01]  /*1f580*/  IMAD.MOV.U32 R6, RZ, RZ, 0x180754af ;  /* 0x180754afff067424 */ /* 0x000fe200078e00ff */
        /* <DEDUP_REMOVED lines=97> */
.L_x_10419:
        /* <DEDUP_REMOVED lines=18> */
[----:B------:R1:W2:Y:S02]  /*1fcc0*/  DADD R2, R32, 1 ;  /* 0x3ff0000020027429 */ /* 0x0002a40000000000 */
[----:B012---:R-:W-:Y:S05]  /*1fcd0*/  @!P0 BRA `(.L_x_10424) ;  /* 0x0000000c00688947 */ /* 0x007fea0003800000 */
        /* <DEDUP_REMOVED lines=62> */
.L_x_10428:
[----:B------:R-:W-:Y:S05]  /*200c0*/  BSYNC.RECONVERGENT B6 ;  /* 0x0000000000067941 */ /* 0x000fea0003800200 */
.L_x_10427:
[----:B------:R-:W-:Y:S02]  /*200d0*/  IMAD.MOV.U32 R36, RZ, RZ, R2 ;  /* 0x000000ffff247224 */ /* 0x000fe400078e0002 */
[----:B------:R-:W-:-:S07]  /*200e0*/  IMAD.MOV.U32 R37, RZ, RZ, R3 ;  /* 0x000000ffff257224 */ /* 0x000fce00078e0003 */
.L_x_10426:
[----:B------:R-:W-:Y:S05]  /*200f0*/  BSYNC.RECONVERGENT B5 ;  /* 0x0000000000057941 */ /* 0x000fea0003800200 */
.L_x_10425:
[----:B------:R-:W0:Y:S01]  /*20100*/  DADD R2, R32, -1 ;  /* 0xbff0000020027429 */ /* 0x000e220000000000 */
[----:B------:R-:W-:-:S15]  /*20110*/  BSSY.RECONVERGENT B5, `(.L_x_10429) ;  /* 0x0000049000057945 */ /* 0x000fde0003800200 */
[----:B------:R-:W-:-:S15]  /*20120*/  NOP ;  /* 0x0000000000007918 */ /* 0x000fde0000000000 */
[----:B------:R-:W-:-:S15]  /*20130*/  NOP ;  /* 0x0000000000007918 */ /* 0x000fde0000000000 */
[----:B------:R-:W-:-:S15]  /*20140*/  NOP ;  /* 0x0000000000007918 */ /* 0x000fde0000000000 */
[----:B------:R-:W-:-:S03]  /*20150*/  NOP ;  /* 0x0000000000007918 */ /* 0x000fc60000000000 */
[----:B0-----:R-:W0:Y:S02]  /*20160*/  DSETP.GEU.AND P0, PT, R2, RZ, PT ;  /* 0x000000ff0200722a */ /* 0x001e240003f0e000 */
[----:B0-----:R-:W-:Y:S05]  /*20170*/  @!P0 BRA `(.L_x_10430) ;  /* 0x0000000400048947 */ /* 0x001fea0003800000 */
[----:B------:R-:W0:Y:S02]  /*20180*/  DSETP.NEU.AND P0, PT, R2, RZ, PT ;  /* 0x000000ff0200722a */ /* 0x000e240003f0d000 */
[----:B0-----:R-:W-:Y:S05]  /*20190*/  @!P0 BRA `(.L_x_10431) ;  /* 0x0000000400008947 */ /* 0x001fea0003800000 */
        /* <DEDUP_REMOVED lines=59> */
.L_x_10433:
[----:B------:R-:W-:Y:S05]  /*20550*/  BSYNC.RECONVERGENT B6 ;  /* 0x0000000000067941 */ /* 0x000fea0003800200 */
.L_x_10432:
[----:B------:R-:W-:Y:S02]  /*20560*/  IMAD.MOV.U32 R34, RZ, RZ, R2 ;  /* 0x000000ffff227224 */ /* 0x000fe400078e0002 */
[----:B------:R-:W-:Y:S01]  /*20570*/  IMAD.MOV.U32 R35, RZ, RZ, R3 ;  /* 0x000000ffff237224 */ /* 0x000fe200078e0003 */
[----:B------:R-:W-:Y:S06]  /*20580*/  BRA `(.L_x_10431) ;  /* 0x0000000000047947 */ /* 0x000fec0003800000 */
.L_x_10430:
[----:B------:R0:W1:Y:S02]  /*20590*/  DADD R34, R30, -R2 ;  /* 0x000000001e227229 */ /* 0x0000640000000802 */
.L_x_10431:
[----:B------:R-:W-:Y:S05]  /*205a0*/  BSYNC.RECONVERGENT B5 ;  /* 0x0000000000057941 */ /* 0x000fea0003800200 */
.L_x_10429:
[----:B01----:R-:W0:Y:S01]  /*205b0*/  DMUL R2, R34, 0.5 ;  /* 0x3fe0000022027828 */ /* 0x003e220000000000 */
        /* <DEDUP_REMOVED lines=72> */
.L_x_10435:
[----:B------:R-:W-:Y:S05]  /*20a40*/  BSYNC.RECONVERGENT B5 ;  /* 0x0000000000057941 */ /* 0x000fea0003800200 */
.L_x_10434:
[----:B------:R-:W-:Y:S02]  /*20a50*/  IMAD.MOV.U32 R30, RZ, RZ, R2 ;  /* 0x000000ffff1e7224 */ /* 0x000fe400078e0002 */
[----:B------:R-:W-:Y:S01]  /*20a60*/  IMAD.MOV.U32 R31, RZ, RZ, R3 ;  /* 0x000000ffff1f7224 */ /* 0x000fe200078e0003 */
[----:B------:R-:W-:Y:S06]  /*20a70*/  BRA `(.L_x_10436) ;  /* 0x0000001000fc7947 */ /* 0x000fec0003800000 */
.L_x_10424:
        /* <DEDUP_REMOVED lines=64> */
[----:B------:R-:W-:Y:S05]  /*20e80*/  CALL.REL.NOINC `($__internal_25_$__cuda_sm20_dsqrt_rn_f64_mediumpath_v1) ;  /* 0x000003ec00387944 */ /* 0x000fea0003c00000 */
.L_x_10439:
[----:B------:R-:W-:Y:S05]  /*20e90*/  BSYNC.RECONVERGENT B5 ;  /* 0x0000000000057941 */ /* 0x000fea0003800200 */
.L_x_10438:
[----:B------:R-:W-:Y:S02]  /*20ea0*/  IMAD.MOV.U32 R30, RZ, RZ, R2 ;  /* 0x000000ffff1e7224 */ /* 0x000fe400078e0002 */
[----:B------:R-:W-:Y:S01]  /*20eb0*/  IMAD.MOV.U32 R31, RZ, RZ, R3 ;  /* 0x000000ffff1f7224 */ /* 0x000fe200078e0003 */
[----:B------:R-:W-:Y:S06]  /*20ec0*/  BRA `(.L_x_10436) ;  /* 0x0000000c00e87947 */ /* 0x000fec0003800000 */
.L_x_10437:
[----:B------:R-:W0:Y:S01]  /*20ed0*/  DADD R4, R32, -1 ;  /* 0xbff0000020047429 */ /* 0x000e220000000000 */
        /* <DEDUP_REMOVED lines=73> */
.L_x_10441:
[----:B------:R-:W-:Y:S05]  /*21370*/  BSYNC.RECONVERGENT B5 ;  /* 0x0000000000057941 */ /* 0x000fea0003800200 */
.L_x_10440:
        /* <DEDUP_REMOVED lines=49> */
.L_x_10443:
[----:B------:R-:W-:Y:S05]  /*21690*/  BSYNC.RECONVERGENT B5 ;  /* 0x0000000000057941 */ /* 0x000fea0003800200 */
.L_x_10442:
[----:B------:R-:W0:Y:S01]  /*216a0*/  DMUL R32, R32, 8.11296384146066816958e+31 ;  /* 0x4690000020207828 */ /* 0x000e220000000000 */
[----:B------:R-:W-:Y:S01]  /*216b0*/  IMAD.MOV.U32 R30, RZ, RZ, R2 ;  /* 0x000000ffff1e7224 */ /* 0x000fe200078e0002 */
[----:B------:R-:W-:Y:S01]  /*216c0*/  MOV R31, R3 ;  /* 0x00000003001f7202 */ /* 0x000fe20000000f00 */
[----:B0-----:R-:W-:Y:S06]  /*216d0*/  BRA `(.L_x_10436) ;  /* 0x0000000400e47947 */ /* 0x001fec0003800000 */
.L_x_10423:
        /* <DEDUP_REMOVED lines=52> */
.L_x_10445:
[----:B------:R-:W-:Y:S05]  /*21a20*/  BSYNC.RECONVERGENT B5 ;  /* 0x0000000000057941 */ /* 0x000fea0003800200 */
.L_x_10444:
        /* <DEDUP_REMOVED lines=64> */
.L_x_10447:
[----:B------:R-:W-:Y:S05]  /*21e30*/  BSYNC.RECONVERGENT B5 ;  /* 0x0000000000057941 */ /* 0x000fea0003800200 */
.L_x_10446:
[----:B------:R0:W1:Y:S01]  /*21e40*/  DMUL R30, R2, R30 ;  /* 0x0000001e021e7228 */ /* 0x0000620000000000 */
[----:B------:R-:W-:Y:S02]  /*21e50*/  IMAD.MOV.U32 R32, RZ, RZ, 0x0 ;  /* 0x00000000ff207424 */ /* 0x000fe400078e00ff */
[----:B01----:R-:W-:-:S07]  /*21e60*/  IMAD.MOV.U32 R33, RZ, RZ, 0x3ff00000 ;  /* 0x3ff00000ff217424 */ /* 0x003fce00078e00ff */
.L_x_10436:
[----:B------:R-:W-:Y:S05]  /*21e70*/  BSYNC.RECONVERGENT B4 ;  /* 0x0000000000047941 */ /* 0x000fea0003800200 */
.L_x_10422:
[----:B------:R-:W-:Y:S05]  /*21e80*/  BRA `(.L_x_10448) ;  /* 0x0000000000187947 */ /* 0x000fea0003800000 */
.L_x_10416:
[----:B------:R0:W1:-:S15]  /*21e90*/  DMUL R30, R28, 9.00719925474099200000e+15 ;  /* 0x434000001c1e7828 */ /* 0x00005e0000000000 */
[----:B------:R-:W-:-:S15]  /*21ea0*/  NOP ;  /* 0x0000000000007918 */ /* 0x000fde0000000000 */
[----:B------:R-:W-:-:S15]  /*21eb0*/  NOP ;  /* 0x0000000000007918 */ /* 0x000fde0000000000 */
[----:B------:R-:W-:-:S15]  /*21ec0*/  NOP ;  /* 0x0000000000007918 */ /* 0x000fde0000000000 */
[----:B------:R-:W-:-:S04]  /*21ed0*/  NOP ;  /* 0x0000000000007918 */ /* 0x000fc80000000000 */
[----:B01----:R-:W2:Y:S02]  /*21ee0*/  DMUL R32, R32, 9.00719925474099200000e+15 ;  /* 0x4340000020207828 */ /* 0x003ea40000000000 */
.L_x_10448:
[----:B------:R-:W-:Y:S05]  /*21ef0*/  BSYNC.RELIABLE B2 ;  /* 0x0000000000027941 */ /* 0x000fea0003800100 */
.L_x_10415:
[----:B--2---:R-:W-:Y:S01]  /*21f00*/  DSETP.GT.AND P1, PT, R32, |R30|, PT ;  /* 0x4000001e2000722a */ /* 0x004fe20003f24000 */
        /* <DEDUP_REMOVED lines=61> */
.L_x_10450:
[----:B------:R-:W-:Y:S05]  /*222e0*/  BSYNC.RECONVERGENT B2 ;  /* 0x0000000000027941 */ /* 0x000fea0003800200 */
.L_x_10449:
[----:B------:R-:W-:Y:S01]  /*222f0*/  MOV R6, 0xdbb65b49 ;  /* 0xdbb65b4900067802 */ /* 0x000fe20000000f00 */
[----:B------:R-:W-:Y:S01]  /*22300*/  IMAD.MOV.U32 R7, RZ, RZ, 0x3f2d3b63 ;  /* 0x3f2d3b63ff077424 */ /* 0x000fe200078e00ff */
[----:B------:R-:W-:Y:S01]  /*22310*/  UMOV UR4, 0x2a25ff7e ;  /* 0x2a25ff7e00047882 */ /* 0x000fe20000000000 */
[----:B------:R-:W-:Y:S01]  /*22320*/  UMOV UR5, 0x3ef53e1d ;  /* 0x3ef53e1d00057882 */ /* 0x000fe20000000000 */
[----:B------:R-:W0:Y:S01]  /*22330*/  DMUL R4, R2, R2 ;  /* 0x0000000202047228 */ /* 0x000e220000000000 */
[----:B------:R-:W-:Y:S01]  /*22340*/  ISETP.GE.AND P2, PT, R31, RZ, PT ;  /* 0x000000ff1f00720c */ /* 0x000fe20003f46270 */
[----:B------:R-:W-:Y:S03]  /*22350*/  BSSY.RECONVERGENT B0, `(.L_x_10451) ;  /* 0x00000ac000007945 */ /* 0x000fe60003800200 */
        /* <DEDUP_REMOVED lines=139> */
[----:B-1----:R-:W0:Y:S02]  /*22c10*/  @!P1 DADD R2, -R6, R2 ;  /* 0x0000000006029229 */ /* 0x002e240000000102 */
[----:B0-----:R-:W-:Y:S02]  /*22c20*/  @!P1 FSEL R2, R2, R6, !P0 ;  /* 0x0000000602029208 */ /* 0x001fe40004000000 */
[----:B------:R-:W-:Y:S02]  /*22c30*/  @!P1 FSEL R3, R3, R7, !P0 ;  /* 0x0000000703039208 */ /* 0x000fe40004000000 */
[----:B------:R-:W-:-:S15]  /*22c40*/  @P1 PLOP3.LUT P0, PT, P2, PT, PT, 0x80, 0x8 ;  /* 0x000000000008181c */ /* 0x000fde000170f070 */
[----:B------:R-:W-:-:S15]  /*22c50*/  NOP ;  /* 0x0000000000007918 */ /* 0x000fde0000000000 */
[----:B------:R-:W-:-:S15]  /*22c60*/  NOP ;  /* 0x0000000000007918 */ /* 0x000fde0000000000 */
[----:B------:R-:W-:-:S13]  /*22c70*/  NOP ;  /* 0x0000000000007918 */ /* 0x000fda0000000000 */
[----:B------:R-:W0:Y:S02]  /*22c80*/  @P1 DADD R4, -RZ, -R6 ;  /* 0x00000000ff041229 */ /* 0x000e240000000906 */
[----:B0-----:R-:W-:Y:S01]  /*22c90*/  @P1 FSEL R4, R6, R4, !P0 ;  /* 0x0000000406041208 */ /* 0x001fe20004000000 */
[----:B------:R-:W-:Y:S01]  /*22ca0*/  @P1 IMAD.MOV.U32 R6, RZ, RZ, 0x54442d18 ;  /* 0x54442d18ff061424 */ /* 0x000fe200078e00ff */
[----:B------:R-:W-:Y:S01]  /*22cb0*/  @P1 FSEL R5, R7, R5, !P0 ;  /* 0x0000000507051208 */ /* 0x000fe20004000000 */
[----:B------:R-:W-:-:S15]  /*22cc0*/  @P1 IMAD.MOV.U32 R7, RZ, RZ, 0x3ff921fb ;  /* 0x3ff921fbff071424 */ /* 0x000fde00078e00ff */
        /* <DEDUP_REMOVED lines=8> */
[----:B------:R1:W2:Y:S02]  /*22d50*/  @P1 DADD R2, R4, R6 ;  /* 0x0000000004021229 */ /* 0x0002a40000000006 */
[----:B012---:R-:W-:Y:S05]  /*22d60*/  @!P3 BRA `(.L_x_10452) ;  /* 0x000000000020b947 */ /* 0x007fea0003800000 */
[----:B------:R-:W-:Y:S02]  /*22d70*/  IMAD.MOV.U32 R5, RZ, RZ, 0x7f3321d2 ;  /* 0x7f3321d2ff057424 */ /* 0x000fe400078e00ff */
[----:B------:R-:W-:-:S03]  /*22d80*/  IMAD.MOV.U32 R7, RZ, RZ, 0x4002d97c ;  /* 0x4002d97cff077424 */ /* 0x000fc600078e00ff */
[----:B------:R-:W-:Y:S02]  /*22d90*/  FSEL R5, R5, 3.37028055040000000000e+12, !P0 ;  /* 0x54442d1805057808 */ /* 0x000fe40004000000 */
[----:B------:R-:W-:Y:S01]  /*22da0*/  FSEL R7, R7, 1.8213495016098022461, !P0 ;  /* 0x3fe921fb07077808 */ /* 0x000fe20004000000 */
[----:B------:R-:W0:Y:S02]  /*22db0*/  DSETP.NEU.AND P0, PT, |R30|, R32, PT ;  /* 0x000000201e00722a */ /* 0x000e240003f0d200 */
[----:B0-----:R-:W-:Y:S02]  /*22dc0*/  FSEL R2, R5, R2, !P0 ;  /* 0x0000000205027208 */ /* 0x001fe40004000000 */
[----:B------:R-:W-:Y:S01]  /*22dd0*/  FSEL R3, R7, R3, !P0 ;  /* 0x0000000307037208 */ /* 0x000fe20004000000 */
[----:B------:R-:W-:Y:S06]  /*22de0*/  BRA `(.L_x_10453) ;  /* 0x0000000000087947 */ /* 0x000fec0003800000 */
.L_x_10452:
[----:B------:R-:W-:Y:S02]  /*22df0*/  FSEL R2, RZ, 3.37028055040000000000e+12, P0 ;  /* 0x54442d18ff027808 */ /* 0x000fe40000000000 */
[----:B------:R-:W-:-:S07]  /*22e00*/  FSEL R3, RZ, 2.1426990032196044922, P0 ;  /* 0x400921fbff037808 */ /* 0x000fce0000000000 */
.L_x_10453:
[----:B------:R-:W-:Y:S05]  /*22e10*/  BSYNC.RECONVERGENT B0 ;  /* 0x0000000000007941 */ /* 0x000fea0003800200 */
.L_x_10451:
[----:B------:R-:W0:-:S15]  /*22e20*/  DADD R30, |R30|, R32 ;  /* 0x000000001e1e7229 */ /* 0x000e1e0000000220 */
        /* <DEDUP_REMOVED lines=9> */
[----:B0-----:R-:W0:Y:S02]  /*22ec0*/  DSETP.NAN.AND P0, PT, R30, R30, PT ;  /* 0x0000001e1e00722a */ /* 0x001e240003f08000 */
[----:B0-----:R-:W-:Y:S02]  /*22ed0*/  FSEL R4, R30, R2, P0 ;  /* 0x000000021e047208 */ /* 0x001fe40000000000 */
[----:B------:R-:W-:-:S07]  /*22ee0*/  FSEL R5, R31, R3, P0 ;  /* 0x000000031f057208 */ /* 0x000fce0000000000 */
.L_x_10421:
[----:B------:R-:W-:Y:S05]  /*22ef0*/  BSYNC.RECONVERGENT B3 ;  /* 0x0000000000037941 */ /* 0x000fea0003800200 */
.L_x_10414:
[----:B------:R-:W-:Y:S01]  /*22f00*/  LOP3.LUT R29, R41, 0x80000000, R17, 0xb8, !PT ;  /* 0x80000000291d7812 */ /* 0x000fe200078eb811 */
[----:B------:R-:W-:Y:S01]  /*22f10*/  IMAD.MOV.U32 R30, RZ, RZ, R4 ;  /* 0x000000ffff1e7224 */ /* 0x000fe200078e0004 */
[----:B------:R-:W-:Y:S02]  /*22f20*/  LOP3.LUT R31, R5, 0x80000000, R19, 0xb8, !PT ;  /* 0x80000000051f7812 */ /* 0x000fe400078eb813 */
[----:B------:R-:W-:Y:S01]  /*22f30*/  MOV R28, R40 ;  /* 0x00000028001c7202 */ /* 0x000fe20000000f00 */
[----:B------:R-:W-:Y:S06]  /*22f40*/  BRA `(.L_x_10379) ;  /* 0x000000c800947947 */ /* 0x000fec0003800000 */
.L_x_10381:
[----:B------:R-:W-:Y:S01]  /*22f50*/  ISETP.GT.AND P0, PT, R17, -0x1, PT ;  /* 0xffffffff1100780c */ /* 0x000fe20003f04270 */
[----:B------:R-:W-:-:S12]  /*22f60*/  BSSY.RECONVERGENT B2, `(.L_x_10454) ;  /* 0x0000c9c000027945 */ /* 0x000fd80003800200 */
[----:B------:R-:W-:Y:S05]  /*22f70*/  @P0 BRA `(.L_x_10455) ;  /* 0x0000006400c40947 */ /* 0x000fea0003800000 */
[----:B------:R-:W0:Y:S01]  /*22f80*/  DSETP.GEU.AND P1, PT, R34, R32, PT ;  /* 0x000000202200722a */ /* 0x000e220003f2e000 */
[----:B------:R-:W-:Y:S01]  /*22f90*/  UMOV UR4, 0xffffffff ;  /* 0xffffffff00047882 */ /* 0x000fe20000000000 */
[----:B0-----:R-:W-:Y:S01]  /*22fa0*/  FSEL R36, R32, R34, !P1 ;  /* 0x0000002220247208 */ /* 0x001fe20004800000 */
[----:B------:R-:W-:Y:S01]  /*22fb0*/  UMOV UR5, 0x7fdfffff ;  /* 0x7fdfffff00057882 */ /* 0x000fe20000000000 */
[----:B------:R-:W-:-:S15]  /*22fc0*/  FSEL R37, R33, R35, !P1 ;  /* 0x0000002321257208 */ /* 0x000fde0004800000 */
[----:B------:R-:W-:-:S15]  /*22fd0*/  NOP ;  /* 0x0000000000007918 */ /* 0x000fde0000000000 */
[----:B------:R-:W-:-:S15]  /*22fe0*/  NOP ;  /* 0x0000000000007918 */ /* 0x000fde0000000000 */
[----:B------:R-:W-:-:S15]  /*22ff0*/  NOP ;  /* 0x0000000000007918 */ /* 0x000fde0000000000 */
        /* <DEDUP_REMOVED lines=12> */
[----:B------:R-:W-:Y:S02]  /*230c0*/  FSEL R4, R34, R32, !P1 ;  /* 0x0000002022047208 */ /* 0x000fe40004800000 */
[----:B------:R-:W-:-:S06]  /*230d0*/  FSEL R5, R35, R33, !P1 ;  /* 0x0000002123057208 */ /* 0x000fcc0004800000 */
[----:B------:R-:W0:-:S15]  /*230e0*/  DSETP.GEU.AND P0, PT, R4, 1.4916681462400413487e-154, PT ;  /* 0x200000000400742a */ /* 0x000e1e0003f0e000 */
[----:B------:R-:W-:-:S15]  /*230f0*/  NOP ;  /* 0x0000000000007918 */ /* 0x000fde0000000000 */
[----:B------:R-:W-:-:S15]  /*23100*/  NOP ;  /* 0x0000000000007918 */ /* 0x000fde0000000000 */
[----:B------:R-:W-:-:S15]  /*23110*/  NOP ;  /* 0x0000000000007918 */ /* 0x000fde0000000000 */
[----:B------:R-:W-:-:S04]  /*23120*/  NOP ;  /* 0x0000000000007918 */ /* 0x000fc80000000000 */
[----:B0-----:R-:W0:Y:S02]  /*23130*/  DSETP.GT.OR P0, PT, R36, 5.9666725849601653946e-154, !P0 ;  /* 0x202000002400742a */ /* 0x001e240004704400 */
[----:B0-----:R-:W-:Y:S05]  /*23140*/  @P0 BRA `(.L_x_10457) ;  /* 0x0000001c00080947 */ /* 0x001fea0003800000 */
[----:B------:R-:W0:Y:S01]  /*23150*/  MUFU.RCP64H R3, R37 ;  /* 0x0000002500037308 */ /* 0x000e220000001800 */
[----:B------:R-:W-:Y:S01]  /*23160*/  FSEL R4, R34, R32, !P1 ;  /* 0x0000002022047208 */ /* 0x000fe20004800000 */
[----:B------:R-:W-:Y:S01]  /*23170*/  IMAD.MOV.U32 R2, RZ, RZ, 0x1 ;  /* 0x00000001ff027424 */ /* 0x000fe200078e00ff */
[----:B------:R-:W-:Y:S01]  /*23180*/  FSEL R5, R35, R33, !P1 ;  /* 0x0000002123057208 */ /* 0x000fe20004800000 */
[----:B------:R-:W-:Y:S02]  /*23190*/  BSSY.RECONVERGENT B0, `(.L_x_10458) ;  /* 0x00000f5000007945 */ /* 0x000fe40003800200 */
[----:B------:R-:W-:Y:S01]  /*231a0*/  IMAD.MOV.U32 R40, RZ, RZ, R4 ;  /* 0x000000ffff287224 */ /* 0x000fe200078e0004 */
[----:B------:R-:W-:Y:S01]  /*231b0*/  FSETP.GEU.AND P5, PT, |R5|, 6.5827683646048100446e-37, PT ;  /* 0x036000000500780b */ /* 0x000fe20003fae200 */
[----:B------:R-:W-:Y:S01]  /*231c0*/  IMAD.MOV.U32 R41, RZ, RZ, R5 ;  /* 0x000000ffff297224 */ /* 0x000fe200078e0005 */
[----:B------:R-:W1:-:S15]  /*231d0*/  DMUL R6, R4, R4 ;  /* 0x0000000404067228 */ /* 0x000e5e0000000000 */
[----:B------:R-:W-:-:S15]  /*231e0*/  NOP ;  /* 0x0000000000007918 */ /* 0x000fde0000000000 */
[----:B------:R-:W-:-:S15]  /*231f0*/  NOP ;  /* 0x0000000000007918 */ /* 0x000fde0000000000 */
[----:B------:R-:W-:-:S15]  /*23200*/  NOP ;  /* 0x0000000000007918 */ /* 0x000fde0000000000 */
[----:B------:R-:W-:-:S04]  /*23210*/  NOP ;  /* 0x0000000000007918 */ /* 0x000fc80000000000 */
[----:B-1----:R-:W1:Y:S02]  /*23220*/  DFMA R6, R36, R36, R6 ;  /* 0x000000242406722b */ /* 0x002e640000000006 */
[----:B-1----:R-:W-:Y:S01]  /*23230*/  ISETP.GT.AND P0, PT, R7, 0xfffff, PT ;  /* 0x000fffff0700780c */ /* 0x002fe20003f04270 */
[----:B------:R-:W-:Y:S02]  /*23240*/  IMAD.MOV.U32 R0, RZ, RZ, R7 ;  /* 0x000000ffff007224 */ /* 0x000fe400078e0007 */
[----:B------:R-:W-:-:S15]  /*23250*/  IMAD.MOV.U32 R10, RZ, RZ, R6 ;  /* 0x000000ffff0a7224 */ /* 0x000fde00078e0006 */
[----:B------:R-:W-:-:S15]  /*23260*/  NOP ;  /* 0x0000000000007918 */ /* 0x000fde0000000000 */
[----:B------:R-:W-:-:S15]  /*23270*/  NOP ;  /* 0x0000000000007918 */ /* 0x000fde0000000000 */
[----:B------:R-:W-:-:S14]  /*23280*/  NOP ;  /* 0x0000000000007918 */ /* 0x000fdc0000000000 */
        /* <DEDUP_REMOVED lines=11> */
[----:B0-----:R-:W-:Y:S02]  /*23340*/  IMAD.MOV.U32 R8, RZ, RZ, R6 ;  /* 0x000000ffff087224 */ /* 0x001fe400078e0006 */
[----:B------:R-:W-:-:S15]  /*23350*/  IMAD.MOV.U32 R9, RZ, RZ, R7 ;  /* 0x000000ffff097224 */ /* 0x000fde00078e0007 */
[----:B------:R-:W-:-:S15]  /*23360*/  NOP ;  /* 0x0000000000007918 */ /* 0x000fde0000000000 */
[----:B------:R-:W-:-:S15]  /*23370*/  NOP ;  /* 0x0000000000007918 */ /* 0x000fde0000000000 */
[----:B------:R-:W-:-:S15]  /*23380*/  NOP ;  /* 0x0000000000007918 */ /* 0x000fde0000000000 */
        /* <DEDUP_REMOVED lines=32> */
[----:B------:R-:W-:Y:S02]  /*23590*/  IMAD.MOV.U32 R41, RZ, RZ, -0x3ff ;  /* 0xfffffc01ff297424 */ /* 0x000fe400078e00ff */
[----:B------:R-:W-:Y:S01]  /*235a0*/  FSETP.GT.AND P4, PT, |R7|, 1.469367938527859385e-39, PT ;  /* 0x001000000700780b */ /* 0x000fe20003f84200 */
        /* <DEDUP_REMOVED lines=179> */
.L_x_10459:
[----:B------:R-:W-:Y:S05]  /*240e0*/  BSYNC.RECONVERGENT B0 ;  /* 0x0000000000007941 */ /* 0x000fea0003800200 */
.L_x_10458:
[----:B------:R-:W-:Y:S04]  /*240f0*/  BSSY.RECONVERGENT B3, `(.L_x_10460) ;  /* 0x0000006000037945 */ /* 0x000fe80003800200 */
[----:B------:R-:W-:Y:S05]  /*24100*/  @P4 BRA P5, `(.L_x_10461) ;  /* 0x0000000000104947 */ /* 0x000fea0002800000 */
[----:B------:R-:W-:Y:S01]  /*24110*/  MOV R2, R36 ;  /* 0x0000002400027202 */ /* 0x000fe20000000f00 */
[----:B------:R-:W-:Y:S01]  /*24120*/  IMAD.MOV.U32 R3, RZ, RZ, R37 ;  /* 0x000000ffff037224 */ /* 0x000fe200078e0025 */
[----:B------:R-:W-:-:S07]  /*24130*/  MOV R0, 0x24150 ;  /* 0x0002415000007802 */ /* 0x000fce0000000f00 */
[----:B01----:R-:W-:Y:S05]  /*24140*/  CALL.REL.NOINC `($__internal_24_$__cuda_sm20_div_rn_f64_full) ;  /* 0x000003b000507944 */ /* 0x003fea0003c00000 */
.L_x_10461:
[----:B------:R-:W-:Y:S05]  /*24150*/  BSYNC.RECONVERGENT B3 ;  /* 0x0000000000037941 */ /* 0x000fea0003800200 */
.L_x_10460:
[----:B------:R-:W-:Y:S01]  /*24160*/  IMAD.MOV.U32 R6, RZ, RZ, -0x2449a4b7 ;  /* 0xdbb65b49ff067424 */ /* 0x000fe200078e00ff */
[----:B------:R-:W-:Y:S01]  /*24170*/  UMOV UR4, 0x2a25ff7e ;  /* 0x2a25ff7e00047882 */ /* 0x000fe20000000000 */
[----:B------:R-:W-:Y:S01]  /*24180*/  IMAD.MOV.U32 R7, RZ, RZ, 0x3f2d3b63 ;  /* 0x3f2d3b63ff077424 */ /* 0x000fe200078e00ff */
[----:B------:R-:W-:Y:S01]  /*24190*/  UMOV UR5, 0x3ef53e1d ;  /* 0x3ef53e1d00057882 */ /* 0x000fe20000000000 */
[----:B------:R-:W2:Y:S01]  /*241a0*/  DMUL R4, R2, R2 ;  /* 0x0000000202047228 */ /* 0x000ea20000000000 */
[----:B------:R-:W-:Y:S01]  /*241b0*/  ISETP.GE.AND P2, PT, R31, RZ, PT ;  /* 0x000000ff1f00720c */ /* 0x000fe20003f46270 */
[----:B------:R-:W-:Y:S03]  /*241c0*/  BSSY.RECONVERGENT B0, `(.L_x_10462) ;  /* 0x00000ac000007945 */ /* 0x000fe60003800200 */
        /* <DEDUP_REMOVED lines=134> */
[----:B--2---:R-:W-:Y:S02]  /*24a30*/  @P1 IMAD.MOV.U32 R2, RZ, RZ, 0x54442d18 ;  /* 0x54442d18ff021424 */ /* 0x004fe400078e00ff */
[----:B------:R-:W-:-:S15]  /*24a40*/  @P1 IMAD.MOV.U32 R3, RZ, RZ, 0x400921fb ;  /* 0x400921fbff031424 */ /* 0x000fde00078e00ff */
[----:B------:R-:W-:-:S15]  /*24a50*/  NOP ;  /* 0x0000000000007918 */ /* 0x000fde0000000000 */
[----:B------:R-:W-:-:S15]  /*24a60*/  NOP ;  /* 0x0000000000007918 */ /* 0x000fde0000000000 */
[----:B------:R-:W-:-:S15]  /*24a70*/  NOP ;  /* 0x0000000000007918 */ /* 0x000fde0000000000 */
        /* <DEDUP_REMOVED lines=8> */
[----:B--2---:R-:W-:Y:S01]  /*24b00*/  @!P1 FSEL R4, R6, R4, !P0 ;  /* 0x0000000406049208 */ /* 0x004fe20004000000 */
[----:B------:R-:W-:Y:S01]  /*24b10*/  @!P1 IMAD.MOV.U32 R6, RZ, RZ, 0x54442d18 ;  /* 0x54442d18ff069424 */ /* 0x000fe200078e00ff */
[----:B------:R-:W-:Y:S01]  /*24b20*/  @!P1 FSEL R5, R7, R5, !P0 ;  /* 0x0000000507059208 */ /* 0x000fe20004000000 */
[----:B------:R-:W-:-:S15]  /*24b30*/  @!P1 IMAD.MOV.U32 R7, RZ, RZ, 0x3ff921fb ;  /* 0x3ff921fbff079424 */ /* 0x000fde00078e00ff */
[----:B------:R-:W-:-:S15]  /*24b40*/  NOP ;  /* 0x0000000000007918 */ /* 0x000fde0000000000 */
[----:B------:R-:W-:-:S15]  /*24b50*/  NOP ;  /* 0x0000000000007918 */ /* 0x000fde0000000000 */
[----:B------:R-:W-:-:S14]  /*24b60*/  NOP ;  /* 0x0000000000007918 */ /* 0x000fdc0000000000 */
[----:B------:R-:W2:-:S15]  /*24b70*/  DSETP.NEU.AND P3, PT, R36, RZ, PT ;  /* 0x000000ff2400722a */ /* 0x000e9e0003f6d000 */
[----:B------:R-:W-:-:S15]  /*24b80*/  NOP ;  /* 0x0000000000007918 */ /* 0x000fde0000000000 */
[----:B------:R-:W-:-:S15]  /*24b90*/  NOP ;  /* 0x0000000000007918 */ /* 0x000fde0000000000 */
[----:B------:R-:W-:-:S15]  /*24ba0*/  NOP ;  /* 0x0000000000007918 */ /* 0x000fde0000000000 */
[----:B------:R-:W-:-:S04]  /*24bb0*/  NOP ;  /* 0x0000000000007918 */ /* 0x000fc80000000000 */
[----:B------:R3:W4:Y:S02]  /*24bc0*/  @!P1 DADD R2, R4, R6 ;  /* 0x0000000004029229 */ /* 0x0007240000000006 */
[----:B--234-:R-:W-:Y:S05]  /*24bd0*/  @!P3 BRA `(.L_x_10463) ;  /* 0x000000000020b947 */ /* 0x01cfea0003800000 */
[----:B------:R-:W-:Y:S01]  /*24be0*/  IMAD.MOV.U32 R7, RZ, RZ, 0x4002d97c ;  /* 0x4002d97cff077424 */ /* 0x000fe200078e00ff */
[----:B------:R-:W-:-:S04]  /*24bf0*/  MOV R5, 0x7f3321d2 ;  /* 0x7f3321d200057802 */ /* 0x000fc80000000f00 */
[----:B------:R-:W-:Y:S02]  /*24c00*/  FSEL R5, R5, 3.37028055040000000000e+12, !P0 ;  /* 0x54442d1805057808 */ /* 0x000fe40004000000 */
[----:B------:R-:W-:Y:S01]  /*24c10*/  FSEL R7, R7, 1.8213495016098022461, !P0 ;  /* 0x3fe921fb07077808 */ /* 0x000fe20004000000 */
[----:B------:R-:W2:Y:S02]  /*24c20*/  DSETP.NEU.AND P0, PT, R34, R32, PT ;  /* 0x000000202200722a */ /* 0x000ea40003f0d000 */
[----:B--2---:R-:W-:Y:S02]  /*24c30*/  FSEL R2, R5, R2, !P0 ;  /* 0x0000000205027208 */ /* 0x004fe40004000000 */
[----:B------:R-:W-:Y:S01]  /*24c40*/  FSEL R3, R7, R3, !P0 ;  /* 0x0000000307037208 */ /* 0x000fe20004000000 */
[----:B------:R-:W-:Y:S06]  /*24c50*/  BRA `(.L_x_10464) ;  /* 0x0000000000087947 */ /* 0x000fec0003800000 */
.L_x_10463:
[----:B------:R-:W-:Y:S02]  /*24c60*/  FSEL R2, RZ, 3.37028055040000000000e+12, P0 ;  /* 0x54442d18ff027808 */ /* 0x000fe40000000000 */
[----:B------:R-:W-:-:S07]  /*24c70*/  FSEL R3, RZ, 2.1426990032196044922, P0 ;  /* 0x400921fbff037808 */ /* 0x000fce0000000000 */
.L_x_10464:
[----:B------:R-:W-:Y:S05]  /*24c80*/  BSYNC.RECONVERGENT B0 ;  /* 0x0000000000007941 */ /* 0x000fea0003800200 */
.L_x_10462:
        /* <DEDUP_REMOVED lines=8> */
[----:B------:R-:W-:-:S15]  /*24d10*/  FSEL R3, R33, R29, P0 ;  /* 0x0000001d21037208 */ /* 0x000fde0000000000 */
[----:B------:R-:W-:-:S15]  /*24d20*/  NOP ;  /* 0x0000000000007918 */ /* 0x000fde0000000000 */
[----:B------:R-:W-:-:S15]  /*24d30*/  NOP ;  /* 0x0000000000007918 */ /* 0x000fde0000000000 */
[----:B------:R-:W-:-:S15]  /*24d40*/  NOP ;  /* 0x0000000000007918 */ /* 0x000fde0000000000 */
[----:B-1----:R-:W2:Y:S02]  /*24d50*/  DMUL R38, R38, 0.5 ;  /* 0x3fe0000026267828 */ /* 0x002ea40000000000 */
[----:B--2---:R-:W-:Y:S05]  /*24d60*/  BRA `(.L_x_10465) ;  /* 0x000000a800ec7947 */ /* 0x004fea0003800000 */
.L_x_10457:
        /* <DEDUP_REMOVED lines=8> */
[----:B------:R-:W-:Y:S01]  /*24df0*/  IMAD.U32 R28, RZ, RZ, UR6 ;  /* 0x00000006ff1c7e24 */ /* 0x000fe2000f8e00ff */
[----:B------:R-:W-:Y:S01]  /*24e00*/  SEL R8, R32, R34, P0 ;  /* 0x0000002220087207 */ /* 0x000fe20000000000 */
[----:B------:R-:W-:Y:S01]  /*24e10*/  IMAD.MOV.U32 R47, RZ, RZ, 0x3fd80000 ;  /* 0x3fd80000ff2f7424 */ /* 0x000fe200078e00ff */
[----:B------:R-:W-:Y:S01]  /*24e20*/  SEL R9, R33, R35, P0 ;  /* 0x0000002321097207 */ /* 0x000fe20000000000 */
[----:B------:R-:W-:Y:S01]  /*24e30*/  BSSY.RECONVERGENT B0, `(.L_x_10466) ;  /* 0x000013b000007945 */ /* 0x000fe20003800200 */
        /* <DEDUP_REMOVED lines=154> */
[----:B------:R-:W-:Y:S02]  /*257e0*/  LOP3.LUT R8, R9, 0x80000000, RZ, 0x3c, !PT ;  /* 0x8000000009087812 */ /* 0x000fe400078e3cff */
[----:B------:R-:W-:Y:S01]  /*257f0*/  MOV R9, 0x43300000 ;  /* 0x4330000000097802 */ /* 0x000fe20000000f00 */
        /* <DEDUP_REMOVED lines=158> */
.L_x_10467:
[----:B------:R-:W-:Y:S05]  /*261e0*/  BSYNC.RECONVERGENT B0 ;  /* 0x0000000000007941 */ /* 0x000fea0003800200 */
.L_x_10466:
[----:B------:R-:W-:Y:S04]  /*261f0*/  BSSY.RECONVERGENT B3, `(.L_x_10468) ;  /* 0x0000006000037945 */ /* 0x000fe80003800200 */
[----:B------:R-:W-:Y:S05]  /*26200*/  @P4 BRA P5, `(.L_x_10469) ;  /* 0x0000000000104947 */ /* 0x000fea0002800000 */
[----:B------:R-:W-:Y:S01]  /*26210*/  IMAD.MOV.U32 R2, RZ, RZ, R36 ;  /* 0x000000ffff027224 */ /* 0x000fe200078e0024 */
[----:B------:R-:W-:Y:S01]  /*26220*/  MOV R0, 0x26250 ;  /* 0x0002625000007802 */ /* 0x000fe20000000f00 */
[----:B------:R-:W-:-:S07]  /*26230*/  IMAD.MOV.U32 R3, RZ, RZ, R37 ;  /* 0x000000ffff037224 */ /* 0x000fce00078e0025 */
[----:B01----:R-:W-:Y:S05]  /*26240*/  CALL.REL.NOINC `($__internal_24_$__cuda_sm20_div_rn_f64_full) ;  /* 0x0000039000107944 */ /* 0x003fea0003c00000 */
.L_x_10469:
[----:B------:R-:W-:Y:S05]  /*26250*/  BSYNC.RECONVERGENT B3 ;  /* 0x0000000000037941 */ /* 0x000fea0003800200 */
.L_x_10468:
        /* <DEDUP_REMOVED lines=177> */
.L_x_10471:
[----:B------:R-:W-:Y:S02]  /*26d70*/  FSEL R2, RZ, 3.37028055040000000000e+12, P0 ;  /* 0x54442d18ff027808 */ /* 0x000fe40000000000 */
[----:B------:R-:W-:-:S07]  /*26d80*/  FSEL R3, RZ, 2.1426990032196044922, P0 ;  /* 0x400921fbff037808 */ /* 0x000fce0000000000 */
.L_x_10472:
[----:B------:R-:W-:Y:S05]  /*26d90*/  BSYNC.RECONVERGENT B0 ;  /* 0x0000000000007941 */ /* 0x000fea0003800200 */
.L_x_10470:
        /* <DEDUP_REMOVED lines=10> */
.L_x_10456:
        /* <DEDUP_REMOVED lines=53> */
.L_x_10474:
[----:B------:R-:W-:Y:S05]  /*27190*/  BSYNC.RECONVERGENT B3 ;  /* 0x0000000000037941 */ /* 0x000fea0003800200 */
.L_x_10473:
        /* <DEDUP_REMOVED lines=51> */
.L_x_10476:
[----:B------:R-:W-:Y:S05]  /*274d0*/  BSYNC.RECONVERGENT B3 ;  /* 0x0000000000037941 */ /* 0x000fea0003800200 */
.L_x_10475:
[----:B------:R0:W-:Y:S01]  /*274e0*/  DADD R38, -RZ, |R2| ;  /* 0x00000000ff267229 */ /* 0x0001e20000000502 */
[----:B------:R-:W-:Y:S01]  /*274f0*/  UMOV UR5, 0x7fefffff ;  /* 0x7fefffff00057882 */ /* 0x000fe20000000000 */
[----:B0-----:R-:W-:Y:S01]  /*27500*/  IMAD.MOV.U32 R2, RZ, RZ, 0x1 ;  /* 0x00000001ff027424 */ /* 0x001fe200078e00ff */
[----:B------:R-:W-:Y:S01]  /*27510*/  UMOV UR6, UR5 ;  /* 0x0000000500067c82 */ /* 0x000fe20008000000 */
[----:B------:R-:W-:Y:S01]  /*27520*/  UMOV UR4, 0xffffffff ;  /* 0xffffffff00047882 */ /* 0x000fe20000000000 */
[----:B------:R-:W-:Y:S01]  /*27530*/  MOV R28, UR6 ;  /* 0x00000006001c7c02 */ /* 0x000fe20008000f00 */
[----:B------:R-:W-:Y:S01]  /*27540*/  IMAD.MOV.U32 R46, RZ, RZ, 0x0 ;  /* 0x00000000ff2e7424 */ /* 0x000fe200078e00ff */
[----:B------:R-:W-:Y:S01]  /*27550*/  BSSY.RECONVERGENT B0, `(.L_x_10477) ;  /* 0x000014b000007945 */ /* 0x000fe20003800200 */
[----:B------:R-:W-:-:S15]  /*27560*/  IMAD.MOV.U32 R47, RZ, RZ, 0x3fd80000 ;  /* 0x3fd80000ff2f7424 */ /* 0x000fde00078e00ff */
[----:B------:R-:W-:-:S15]  /*27570*/  NOP ;  /* 0x0000000000007918 */ /* 0x000fde0000000000 */
[----:B------:R-:W-:-:S15]  /*27580*/  NOP ;  /* 0x0000000000007918 */ /* 0x000fde0000000000 */
[----:B------:R-:W-:-:S11]  /*27590*/  NOP ;  /* 0x0000000000007918 */ /* 0x000fd60000000000 */
[----:B------:R0:W1:Y:S02]  /*275a0*/  DADD R6, -RZ, |R36| ;  /* 0x00000000ff067229 */ /* 0x0000640000000524 */
[----:B0-----:R-:W-:Y:S02]  /*275b0*/  FSEL R37, R33, R35, !P1 ;  /* 0x0000002321257208 */ /* 0x001fe40004800000 */
[----:B-1----:R-:W-:Y:S02]  /*275c0*/  ISETP.LT.U32.AND P0, PT, R38, R6, PT ;  /* 0x000000062600720c */ /* 0x002fe40003f01070 */
[----:B------:R-:W0:Y:S01]  /*275d0*/  MUFU.RCP64H R3, R37 ;  /* 0x0000002500037308 */ /* 0x000e220000001800 */
[----:B------:R-:W-:Y:S02]  /*275e0*/  FSEL R36, R32, R34, !P1 ;  /* 0x0000002220247208 */ /* 0x000fe40004800000 */
[----:B------:R-:W-:-:S04]  /*275f0*/  ISETP.LT.U32.AND.EX P0, PT, R39, R7, PT, P0 ;  /* 0x000000072700720c */ /* 0x000fc80003f01100 */
[----:B------:R-:W-:Y:S02]  /*27600*/  SEL R8, R38, R6, P0 ;  /* 0x0000000626087207 */ /* 0x000fe40000000000 */
[----:B------:R-:W-:Y:S02]  /*27610*/  SEL R9, R39, R7, P0 ;  /* 0x0000000727097207 */ /* 0x000fe40000000000 */
[----:B------:R-:W-:-:S04]  /*27620*/  ISETP.GT.U32.AND P0, PT, R6, R38, PT ;  /* 0x000000260600720c */ /* 0x000fc80003f04070 */
[----:B------:R-:W-:-:S04]  /*27630*/  ISETP.GT.U32.AND.EX P0, PT, R7, R39, PT, P0 ;  /* 0x000000270700720c */ /* 0x000fc80003f04100 */
[----:B------:R-:W-:Y:S02]  /*27640*/  SEL R7, R7, R39, P0 ;  /* 0x0000002707077207 */ /* 0x000fe40000000000 */
[----:B------:R-:W-:Y:S02]  /*27650*/  SEL R6, R6, R38, P0 ;  /* 0x0000002606067207 */ /* 0x000fe40000000000 */
[----:B------:R-:W-:-:S15]  /*27660*/  LOP3.LUT R0, R7, 0xffc00000, RZ, 0xc0, !PT ;  /* 0xffc0000007007812 */ /* 0x000fde00078ec0ff */
[----:B------:R-:W-:-:S15]  /*27670*/  NOP ;  /* 0x0000000000007918 */ /* 0x000fde0000000000 */
[----:B------:R-:W-:-:S05]  /*27680*/  NOP ;  /* 0x0000000000007918 */ /* 0x000fca0000000000 */
        /* <DEDUP_REMOVED lines=17> */
[----:B-1----:R-:W0:-:S15]  /*277a0*/  DFMA R40, -R36, R4, 1 ;  /* 0x3ff000002428742b */ /* 0x002e1e0000000104 */
        /* <DEDUP_REMOVED lines=10> */
[----:B0-----:R-:W-:Y:S02]  /*27850*/  FSEL R5, R35, R33, !P1 ;  /* 0x0000002123057208 */ /* 0x001fe40004800000 */
[----:B------:R-:W-:Y:S02]  /*27860*/  FSEL R4, R34, R32, !P1 ;  /* 0x0000002022047208 */ /* 0x000fe40004800000 */
[----:B------:R-:W-:-:S15]  /*27870*/  FSETP.GEU.AND P5, PT, |R5|, 6.5827683646048100446e-37, PT ;  /* 0x036000000500780b */ /* 0x000fde0003fae200 */
[----:B------:R-:W-:-:S15]  /*27880*/  NOP ;  /* 0x0000000000007918 */ /* 0x000fde0000000000 */
[----:B------:R-:W-:-:S15]  /*27890*/  NOP ;  /* 0x0000000000007918 */ /* 0x000fde0000000000 */
[----:B------:R-:W-:-:S13]  /*278a0*/  NOP ;  /* 0x0000000000007918 */ /* 0x000fda0000000000 */
        /* <DEDUP_REMOVED lines=277> */
.L_x_10478:
[----:B------:R-:W-:Y:S05]  /*28a00*/  BSYNC.RECONVERGENT B0 ;  /* 0x0000000000007941 */ /* 0x000fea0003800200 */
.L_x_10477:
[----:B------:R-:W-:Y:S04]  /*28a10*/  BSSY.RECONVERGENT B3, `(.L_x_10479) ;  /* 0x0000006000037945 */ /* 0x000fe80003800200 */
[----:B------:R-:W-:Y:S05]  /*28a20*/  @P4 BRA P5, `(.L_x_10480) ;  /* 0x0000000000104947 */ /* 0x000fea0002800000 */
[----:B------:R-:W-:Y:S01]  /*28a30*/  MOV R2, R36 ;  /* 0x0000002400027202 */ /* 0x000fe20000000f00 */
[----:B------:R-:W-:Y:S01]  /*28a40*/  IMAD.MOV.U32 R3, RZ, RZ, R37 ;  /* 0x000000ffff037224 */ /* 0x000fe200078e0025 */
[----:B------:R-:W-:-:S07]  /*28a50*/  MOV R0, 0x28a70 ;  /* 0x00028a7000007802 */ /* 0x000fce0000000f00 */
[----:B01----:R-:W-:Y:S05]  /*28a60*/  CALL.REL.NOINC `($__internal_24_$__cuda_sm20_div_rn_f64_full) ;  /* 0x0000036800087944 */ /* 0x003fea0003c00000 */
.L_x_10480:
[----:B------:R-:W-:Y:S05]  /*28a70*/  BSYNC.RECONVERGENT B3 ;  /* 0x0000000000037941 */ /* 0x000fea0003800200 */
.L_x_10479:
        /* <DEDUP_REMOVED lines=176> */
.L_x_10482:
[----:B------:R-:W-:Y:S02]  /*29580*/  FSEL R2, RZ, 3.37028055040000000000e+12, P0 ;  /* 0x54442d18ff027808 */ /* 0x000fe40000000000 */
[----:B------:R-:W-:-:S07]  /*29590*/  FSEL R3, RZ, 2.1426990032196044922, P0 ;  /* 0x400921fbff037808 */ /* 0x000fce0000000000 */
.L_x_10483:
[----:B------:R-:W-:Y:S05]  /*295a0*/  BSYNC.RECONVERGENT B0 ;  /* 0x0000000000007941 */ /* 0x000fea0003800200 */
.L_x_10481:
        /* <DEDUP_REMOVED lines=14> */
.L_x_10455:
        /* <DEDUP_REMOVED lines=81> */
[----:B------:R-:W-:Y:S01]  /*29ba0*/  FSETP.GT.AND P4, PT, |R0|, 1.469367938527859385e-39, PT ;  /* 0x001000000000780b */ /* 0x000fe20003f84200 */
[----:B------:R-:W-:Y:S02]  /*29bb0*/  IMAD.MOV.U32 R0, RZ, RZ, -0x3ff ;  /* 0xfffffc01ff007424 */ /* 0x000fe400078e00ff */
        /* <DEDUP_REMOVED lines=179> */
.L_x_10487:
[----:B------:R-:W-:Y:S05]  /*2a6f0*/  BSYNC.RECONVERGENT B0 ;  /* 0x0000000000007941 */ /* 0x000fea0003800200 */
.L_x_10486:
[----:B------:R-:W-:Y:S01]  /*2a700*/  BSSY.RECONVERGENT B3, `(.L_x_10488) ;  /* 0x0000009000037945 */ /* 0x000fe20003800200 */
[----:B-1----:R1:W2:Y:S03]  /*2a710*/  DMUL R38, R8, 0.5 ;  /* 0x3fe0000008267828 */ /* 0x0022a60000000000 */
[----:B-12---:R-:W-:Y:S05]  /*2a720*/  @P4 BRA P5, `(.L_x_10489) ;  /* 0x0000000000184947 */ /* 0x006fea0002800000 */
[----:B0-----:R-:W-:Y:S01]  /*2a730*/  IMAD.MOV.U32 R4, RZ, RZ, R28 ;  /* 0x000000ffff047224 */ /* 0x001fe200078e001c */
[----:B------:R-:W-:Y:S01]  /*2a740*/  MOV R0, 0x2a790 ;  /* 0x0002a79000007802 */ /* 0x000fe20000000f00 */
[----:B------:R-:W-:Y:S02]  /*2a750*/  IMAD.MOV.U32 R5, RZ, RZ, R29 ;  /* 0x000000ffff057224 */ /* 0x000fe400078e001d */
[----:B------:R-:W-:Y:S02]  /*2a760*/  IMAD.MOV.U32 R2, RZ, RZ, R30 ;  /* 0x000000ffff027224 */ /* 0x000fe400078e001e */
[----:B------:R-:W-:-:S07]  /*2a770*/  IMAD.MOV.U32 R3, RZ, RZ, R31 ;  /* 0x000000ffff037224 */ /* 0x000fce00078e001f */
[----:B------:R-:W-:Y:S05]  /*2a780*/  CALL.REL.NOINC `($__internal_24_$__cuda_sm20_div_rn_f64_full) ;  /* 0x0000034800c07944 */ /* 0x000fea0003c00000 */
.L_x_10489:
[----:B------:R-:W-:Y:S05]  /*2a790*/  BSYNC.RECONVERGENT B3 ;  /* 0x0000000000037941 */ /* 0x000fea0003800200 */
.L_x_10488:
[----:B------:R-:W-:Y:S01]  /*2a7a0*/  MOV R6, 0xdbb65b49 ;  /* 0xdbb65b4900067802 */ /* 0x000fe20000000f00 */
[----:B------:R-:W-:Y:S01]  /*2a7b0*/  IMAD.MOV.U32 R7, RZ, RZ, 0x3f2d3b63 ;  /* 0x3f2d3b63ff077424 */ /* 0x000fe200078e00ff */
[----:B------:R-:W-:Y:S01]  /*2a7c0*/  UMOV UR4, 0x2a25ff7e ;  /* 0x2a25ff7e00047882 */ /* 0x000fe20000000000 */
        /* <DEDUP_REMOVED lines=170> */
.L_x_10485:
        /* <DEDUP_REMOVED lines=64> */
[----:B-1----:R-:W0:Y:S02]  /*2b670*/  DFMA R8, R8, R8, R2 ;  /* 0x000000080808722b */ /* 0x002e240000000002 */
        /* <DEDUP_REMOVED lines=11> */
[----:B0-----:R-:W-:Y:S02]  /*2b730*/  IMAD.U32 R36, RZ, RZ, UR6 ;  /* 0x00000006ff247e24 */ /* 0x001fe4000f8e00ff */
[----:B------:R-:W-:-:S15]  /*2b740*/  IMAD.MOV.U32 R38, RZ, RZ, RZ ;  /* 0x000000ffff267224 */ /* 0x000fde00078e00ff */
        /* <DEDUP_REMOVED lines=248> */
.L_x_10491:
[----:B------:R-:W-:Y:S05]  /*2c6d0*/  BSYNC.RECONVERGENT B0 ;  /* 0x0000000000007941 */ /* 0x000fea0003800200 */
.L_x_10490:
[----:B------:R-:W-:Y:S04]  /*2c6e0*/  BSSY.RECONVERGENT B3, `(.L_x_10492) ;  /* 0x0000008000037945 */ /* 0x000fe80003800200 */
[----:B------:R-:W-:Y:S05]  /*2c6f0*/  @P4 BRA P5, `(.L_x_10493) ;  /* 0x0000000000184947 */ /* 0x000fea0002800000 */
[----:B0-----:R-:W-:Y:S01]  /*2c700*/  IMAD.MOV.U32 R4, RZ, RZ, R28 ;  /* 0x000000ffff047224 */ /* 0x001fe200078e001c */
[----:B------:R-:W-:Y:S01]  /*2c710*/  MOV R0, 0x2c760 ;  /* 0x0002c76000007802 */ /* 0x000fe20000000f00 */
[----:B------:R-:W-:Y:S02]  /*2c720*/  IMAD.MOV.U32 R5, RZ, RZ, R29 ;  /* 0x000000ffff057224 */ /* 0x000fe400078e001d */
[----:B------:R-:W-:Y:S02]  /*2c730*/  IMAD.MOV.U32 R2, RZ, RZ, R30 ;  /* 0x000000ffff027224 */ /* 0x000fe400078e001e */
[----:B------:R-:W-:-:S07]  /*2c740*/  IMAD.MOV.U32 R3, RZ, RZ, R31 ;  /* 0x000000ffff037224 */ /* 0x000fce00078e001f */
[----:B-1----:R-:W-:Y:S05]  /*2c750*/  CALL.REL.NOINC `($__internal_24_$__cuda_sm20_div_rn_f64_full) ;  /* 0x0000032800cc7944 */ /* 0x002fea0003c00000 */
.L_x_10493:
[----:B------:R-:W-:Y:S05]  /*2c760*/  BSYNC.RECONVERGENT B3 ;  /* 0x0000000000037941 */ /* 0x000fea0003800200 */
.L_x_10492:
        /* <DEDUP_REMOVED lines=173> */
.L_x_10484:
        /* <DEDUP_REMOVED lines=50> */
[----:B------:R-:W-:Y:S05]  /*2d560*/  CALL.REL.NOINC `($__internal_24_$__cuda_sm20_div_rn_f64_full) ;  /* 0x0000031c00487944 */ /* 0x000fea0003c00000 */
[----:B------:R-:W-:Y:S02]  /*2d570*/  IMAD.MOV.U32 R36, RZ, RZ, R2 ;  /* 0x000000ffff247224 */ /* 0x000fe400078e0002 */
[----:B------:R-:W-:-:S07]  /*2d580*/  IMAD.MOV.U32 R37, RZ, RZ, R3 ;  /* 0x000000ffff257224 */ /* 0x000fce00078e0003 */
.L_x_10495:
[----:B------:R-:W-:Y:S05]  /*2d590*/  BSYNC.RECONVERGENT B3 ;  /* 0x0000000000037941 */ /* 0x000fea0003800200 */
.L_x_10494:
        /* <DEDUP_REMOVED lines=50> */
[----:B------:R-:W-:Y:S05]  /*2d8c0*/  CALL.REL.NOINC `($__internal_24_$__cuda_sm20_div_rn_f64_full) ;  /* 0x0000031800707944 */ /* 0x000fea0003c00000 */
.L_x_10497:
[----:B------:R-:W-:Y:S05]  /*2d8d0*/  BSYNC.RECONVERGENT B3 ;  /* 0x0000000000037941 */ /* 0x000fea0003800200 */
.L_x_10496:
        /* <DEDUP_REMOVED lines=77> */
[----:B------:R-:W-:-:S15]  /*2ddb0*/  SEL R36, R10, UR4, P0 ;  /* 0x000000040a247c07 */ /* 0x000fde0008000000 */
        /* <DEDUP_REMOVED lines=255> */
.L_x_10499:
[----:B------:R-:W-:Y:S05]  /*2edb0*/  BSYNC.RECONVERGENT B0 ;  /* 0x0000000000007941 */ /* 0x000fea0003800200 */
.L_x_10498:
        /* <DEDUP_REMOVED lines=8> */
[----:B------:R-:W-:Y:S05]  /*2ee40*/  CALL.REL.NOINC `($__internal_24_$__cuda_sm20_div_rn_f64_full) ;  /* 0x0000030400107944 */ /* 0x000fea0003c00000 */
.L_x_10501:
[----:B------:R-:W-:Y:S05]  /*2ee50*/  BSYNC.RECONVERGENT B3 ;  /* 0x0000000000037941 */ /* 0x000fea0003800200 */
.L_x_10500:
        /* <DEDUP_REMOVED lines=172> */
.L_x_10465:
[----:B------:R-:W-:Y:S05]  /*2f920*/  BSYNC.RECONVERGENT B2 ;  /* 0x0000000000027941 */ /* 0x000fea0003800200 */
.L_x_10454:
[----:B------:R-:W-:Y:S01]  /*2f930*/  UMOV UR4, 0xfefa39ef ;  /* 0xfefa39ef00047882 */ /* 0x000fe20000000000 */
[----:B------:R-:W-:Y:S01]  /*2f940*/  UMOV UR5, 0x3fe62e42 ;  /* 0x3fe62e4200057882 */ /* 0x000fe20000000000 */
[----:B------:R-:W-:Y:S01]  /*2f950*/  LOP3.LUT R31, R3, 0x80000000, R19, 0xb8, !PT ;  /* 0x80000000031f7812 */ /* 0x000fe200078eb813 */
[----:B-1----:R-:W1:Y:S01]  /*2f960*/  DADD R38, R38, UR4 ;  /* 0x0000000426267e29 */ /* 0x002e620008000000 */
[----:B------:R-:W-:Y:S01]  /*2f970*/  IMAD.MOV.U32 R30, RZ, RZ, R2 ;  /* 0x000000ffff1e7224 */ /* 0x000fe200078e0002 */
[----:B-1----:R-:W-:Y:S01]  /*2f980*/  LOP3.LUT R29, R39, 0x80000000, R17, 0xb8, !PT ;  /* 0x80000000271d7812 */ /* 0x002fe200078eb811 */
[----:B------:R-:W-:-:S07]  /*2f990*/  IMAD.MOV.U32 R28, RZ, RZ, R38 ;  /* 0x000000ffff1c7224 */ /* 0x000fce00078e0026 */
.L_x_10379:
[----:B------:R-:W-:Y:S05]  /*2f9a0*/  BSYNC.RECONVERGENT B1 ;  /* 0x0000000000017941 */ /* 0x000fea0003800200 */
.L_x_10378:
[----:B------:R-:W-:Y:S05]  /*2f9b0*/  WARPSYNC.ALL ;  /* 0x0000000000007948 */ /* 0x000fea0003800000 */
[----:B------:R-:W1:Y:S01]  /*2f9c0*/  S2UR UR4, SR_CTAID.X ;  /* 0x00000000000479c3 */ /* 0x000e620000002500 */
[----:B------:R-:W1:Y:S01]  /*2f9d0*/  LDCU UR5, c[0x0][0x380] ;  /* 0x00007000ff0577ac */ /* 0x000e620008000800 */
[----:B------:R-:W-:Y:S01]  /*2f9e0*/  VIADD R0, R11, 0x100 ;  /* 0x000001000b007836 */ /* 0x000fe20000000000 */
[----:B------:R-:W-:Y:S01]  /*2f9f0*/  BSSY.RECONVERGENT B1, `(.L_x_10502) ;  /* 0x00017b5000017945 */ /* 0x000fe20003800200 */
[----:B------:R-:W-:Y:S02]  /*2fa00*/  CS2R R18, SRZ ;  /* 0x0000000000127805 */ /* 0x000fe4000001ff00 */
        /* <DEDUP_REMOVED lines=63> */
.L_x_10504:
[----:B------:R-:W-:Y:S01]  /*2fe00*/  IMAD.MOV.U32 R0, RZ, RZ, R35 ;  /* 0x000000ffff007224 */ /* 0x000fe200078e0023 */
[----:B------:R-:W1:Y:S01]  /*2fe10*/  DSETP.MAX.AND P0, P1, R34, R32, PT ;  /* 0x000000202200722a */ /* 0x000e62000390f000 */
[----:B0-----:R-:W-:Y:S01]  /*2fe20*/  IMAD.MOV.U32 R5, RZ, RZ, R33 ;  /* 0x000000ffff057224 */ /* 0x001fe200078e0021 */
[----:B------:R-:W-:-:S04]  /*2fe30*/  MOV R3, R32 ;  /* 0x0000002000037202 */ /* 0x000fc80000000f00 */
        /* <DEDUP_REMOVED lines=107> */
[----:B0-----:R-:W-:Y:S01]  /*304f0*/  IMAD.MOV.U32 R4, RZ, RZ, 0x0 ;  /* 0x00000000ff047424 */ /* 0x001fe200078e00ff */
[----:B------:R-:W-:-:S15]  /*30500*/  MOV R5, 0x3fd80000 ;  /* 0x3fd8000000057802 */ /* 0x000fde0000000f00 */
[----:B------:R-:W-:-:S15]  /*30510*/  NOP ;  /* 0x0000000000007918 */ /* 0x000fde0000000000 */
[----:B------:R-:W-:-:S15]  /*30520*/  NOP ;  /* 0x0000000000007918 */ /* 0x000fde0000000000 */
[----:B------:R-:W-:-:S15]  /*30530*/  NOP ;  /* 0x0000000000007918 */ /* 0x000fde0000000000 */
[----:B------:R-:W-:-:S01]  /*30540*/  NOP ;  /* 0x0000000000007918 */ /* 0x000fc20000000000 */
        /* <DEDUP_REMOVED lines=180> */
[----:B------:R-:W-:Y:S01]  /*31090*/  IMAD.MOV.U32 R8, RZ, RZ, R2 ;  /* 0x000000ffff087224 */ /* 0x000fe200078e0002 */
[----:B------:R-:W-:-:S07]  /*310a0*/  MOV R9, R3 ;  /* 0x0000000300097202 */ /* 0x000fce0000000f00 */
.L_x_10509:
[----:B------:R-:W-:Y:S05]  /*310b0*/  BSYNC.RECONVERGENT B3 ;  /* 0x0000000000037941 */ /* 0x000fea0003800200 */
.L_x_10508:
        /* <DEDUP_REMOVED lines=11> */
[----:B------:R-:W-:Y:S01]  /*31170*/  ISETP.GE.U32.AND P1, PT, R0, 0x7fefffff, PT ;  /* 0x7fefffff0000780c */ /* 0x000fe20003f26070 */
[----:B------:R-:W-:Y:S02]  /*31180*/  IMAD.MOV.U32 R0, RZ, RZ, -0x3ff ;  /* 0xfffffc01ff007424 */ /* 0x000fe400078e00ff */
        /* <DEDUP_REMOVED lines=183> */
.L_x_10507:
        /* <DEDUP_REMOVED lines=76> */
.L_x_10516:
[----:B------:R-:W-:Y:S05]  /*321c0*/  BSYNC.RECONVERGENT B4 ;  /* 0x0000000000047941 */ /* 0x000fea0003800200 */
.L_x_10515:
[----:B------:R-:W-:Y:S01]  /*321d0*/  IMAD.MOV.U32 R40, RZ, RZ, R2 ;  /* 0x000000ffff287224 */ /* 0x000fe200078e0002 */
[----:B------:R-:W-:-:S07]  /*321e0*/  MOV R41, R3 ;  /* 0x0000000300297202 */ /* 0x000fce0000000f00 */
.L_x_10514:
[----:B------:R-:W-:Y:S05]  /*321f0*/  BSYNC.RECONVERGENT B3 ;  /* 0x0000000000037941 */ /* 0x000fea0003800200 */
.L_x_10513:
        /* <DEDUP_REMOVED lines=69> */
.L_x_10521:
[----:B------:R-:W-:Y:S05]  /*32650*/  BSYNC.RECONVERGENT B4 ;  /* 0x0000000000047941 */ /* 0x000fea0003800200 */
.L_x_10520:
[----:B------:R-:W-:Y:S05]  /*32660*/  BRA `(.L_x_10519) ;  /* 0x0000000000047947 */ /* 0x000fea0003800000 */
.L_x_10518:
[----:B------:R0:W1:Y:S02]  /*32670*/  DADD R2, R18, -R6 ;  /* 0x0000000012027229 */ /* 0x0000640000000806 */
.L_x_10519:
[----:B------:R-:W-:Y:S05]  /*32680*/  BSYNC.RECONVERGENT B3 ;  /* 0x0000000000037941 */ /* 0x000fea0003800200 */
.L_x_10517:
[----:B-1----:R-:W1:Y:S01]  /*32690*/  DMUL R2, R2, 0.5 ;  /* 0x3fe0000002027828 */ /* 0x002e620000000000 */
[----:B0-----:R-:W-:Y:S01]  /*326a0*/  IMAD.MOV.U32 R6, RZ, RZ, 0x0 ;  /* 0x00000000ff067424 */ /* 0x001fe200078e00ff */
        /* <DEDUP_REMOVED lines=67> */
.L_x_10523:
[----:B------:R-:W-:Y:S05]  /*32ae0*/  BSYNC.RECONVERGENT B3 ;  /* 0x0000000000037941 */ /* 0x000fea0003800200 */
.L_x_10522:
        /* <DEDUP_REMOVED lines=201> */
.L_x_10524:
        /* <DEDUP_REMOVED lines=53> */
.L_x_10526:
[----:B------:R-:W-:Y:S05]  /*33ad0*/  BSYNC.RECONVERGENT B3 ;  /* 0x0000000000037941 */ /* 0x000fea0003800200 */
.L_x_10525:
        /* <DEDUP_REMOVED lines=78> */
.L_x_10512:
        /* <DEDUP_REMOVED lines=56> */
.L_x_10529:
[----:B------:R-:W-:Y:S05]  /*34340*/  BSYNC.RECONVERGENT B3 ;  /* 0x0000000000037941 */ /* 0x000fea0003800200 */
.L_x_10528:
        /* <DEDUP_REMOVED lines=201> */
.L_x_10530:
        /* <DEDUP_REMOVED lines=53> */
.L_x_10532:
[----:B------:R-:W-:Y:S05]  /*35330*/  BSYNC.RECONVERGENT B3 ;  /* 0x0000000000037941 */ /* 0x000fea0003800200 */
.L_x_10531:
        /* <DEDUP_REMOVED lines=78> */
.L_x_10527:
        /* <DEDUP_REMOVED lines=61> */
.L_x_10534:
[----:B------:R-:W-:Y:S05]  /*35bf0*/  BSYNC.RECONVERGENT B3 ;  /* 0x0000000000037941 */ /* 0x000fea0003800200 */
.L_x_10533:
        /* <DEDUP_REMOVED lines=49> */
.L_x_10536:
[----:B------:R-:W-:Y:S05]  /*35f10*/  BSYNC.RECONVERGENT B3 ;  /* 0x0000000000037941 */ /* 0x000fea0003800200 */
.L_x_10535:
[----:B------:R-:W-:Y:S02]  /*35f20*/  IMAD.MOV.U32 R40, RZ, RZ, R2 ;  /* 0x000000ffff287224 */ /* 0x000fe400078e0002 */
[----:B------:R-:W-:Y:S01]  /*35f30*/  IMAD.MOV.U32 R41, RZ, RZ, R3 ;  /* 0x000000ffff297224 */ /* 0x000fe200078e0003 */
[----:B------:R-:W-:Y:S06]  /*35f40*/  BRA `(.L_x_10510) ;  /* 0x0000000000d47947 */ /* 0x000fec0003800000 */
.L_x_10511:
        /* <DEDUP_REMOVED lines=48> */
[----:B------:R-:W-:-:S07]  /*36250*/  IMAD.MOV.U32 R3, RZ, RZ, R35 ;  /* 0x000000ffff037224 */ /* 0x000fce00078e0023 */
[----:B------:R-:W-:Y:S05]  /*36260*/  CALL.REL.NOINC `($__internal_25_$__cuda_sm20_dsqrt_rn_f64_mediumpath_v1) ;  /* 0x0000029800407944 */ /* 0x000fea0003c00000 */
[----:B------:R-:W-:Y:S02]  /*36270*/  IMAD.MOV.U32 R40, RZ, RZ, R2 ;  /* 0x000000ffff287224 */ /* 0x000fe400078e0002 */
[----:B------:R-:W-:-:S07]  /*36280*/  IMAD.MOV.U32 R41, RZ, RZ, R3 ;  /* 0x000000ffff297224 */ /* 0x000fce00078e0003 */
.L_x_10537:
[----:B------:R-:W-:Y:S05]  /*36290*/  BSYNC.RECONVERGENT B3 ;  /* 0x0000000000037941 */ /* 0x000fea0003800200 */
.L_x_10510:
[----:B------:R-:W-:Y:S05]  /*362a0*/  BSYNC.RECONVERGENT B2 ;  /* 0x0000000000027941 */ /* 0x000fea0003800200 */
.L_x_10506:
        /* <DEDUP_REMOVED lines=53> */
.L_x_10542:
[----:B------:R-:W-:Y:S05]  /*36600*/  BSYNC.RECONVERGENT B4 ;  /* 0x0000000000047941 */ /* 0x000fea0003800200 */
.L_x_10541:
        /* <DEDUP_REMOVED lines=177> */
.L_x_10544:
        /* <DEDUP_REMOVED lines=98> */
.L_x_10543:
        /* <DEDUP_REMOVED lines=81> */
[----:B------:R-:W-:Y:S05]  /*37c50*/  CALL.REL.NOINC `($__internal_24_$__cuda_sm20_div_rn_f64_full) ;  /* 0x00000274008c7944 */ /* 0x000fea0003c00000 */
.L_x_10552:
[----:B------:R-:W-:Y:S05]  /*37c60*/  BSYNC.RECONVERGENT B6 ;  /* 0x0000000000067941 */ /* 0x000fea0003800200 */
.L_x_10551:
[----:B------:R-:W-:Y:S02]  /*37c70*/  IMAD.MOV.U32 R36, RZ, RZ, R2 ;  /* 0x000000ffff247224 */ /* 0x000fe400078e0002 */
[----:B------:R-:W-:-:S07]  /*37c80*/  IMAD.MOV.U32 R37, RZ, RZ, R3 ;  /* 0x000000ffff257224 */ /* 0x000fce00078e0003 */
.L_x_10550:
[----:B------:R-:W-:Y:S05]  /*37c90*/  BSYNC.RECONVERGENT B5 ;  /* 0x0000000000057941 */ /* 0x000fea0003800200 */
.L_x_10549:
        /* <DEDUP_REMOVED lines=69> */
.L_x_10557:
[----:B------:R-:W-:Y:S05]  /*380f0*/  BSYNC.RECONVERGENT B6 ;  /* 0x0000000000067941 */ /* 0x000fea0003800200 */
.L_x_10556:
[----:B------:R-:W-:Y:S02]  /*38100*/  IMAD.MOV.U32 R34, RZ, RZ, R2 ;  /* 0x000000ffff227224 */ /* 0x000fe400078e0002 */
[----:B------:R-:W-:Y:S01]  /*38110*/  IMAD.MOV.U32 R35, RZ, RZ, R3 ;  /* 0x000000ffff237224 */ /* 0x000fe200078e0003 */
[----:B------:R-:W-:Y:S06]  /*38120*/  BRA `(.L_x_10555) ;  /* 0x0000000000047947 */ /* 0x000fec0003800000 */
.L_x_10554:
[----:B------:R0:W1:Y:S02]  /*38130*/  DADD R34, R18, -R2 ;  /* 0x0000000012227229 */ /* 0x0000640000000802 */
.L_x_10555:
[----:B------:R-:W-:Y:S05]  /*38140*/  BSYNC.RECONVERGENT B5 ;  /* 0x0000000000057941 */ /* 0x000fea0003800200 */
.L_x_10553:
[----:B01----:R-:W0:Y:S01]  /*38150*/  DMUL R2, R34, 0.5 ;  /* 0x3fe0000022027828 */ /* 0x003e220000000000 */
        /* <DEDUP_REMOVED lines=73> */
.L_x_10559:
[----:B------:R-:W-:Y:S05]  /*385f0*/  BSYNC.RECONVERGENT B5 ;  /* 0x0000000000057941 */ /* 0x000fea0003800200 */
.L_x_10558:
[----:B------:R-:W-:Y:S02]  /*38600*/  IMAD.MOV.U32 R18, RZ, RZ, R2 ;  /* 0x000000ffff127224 */ /* 0x000fe400078e0002 */
[----:B------:R-:W-:Y:S01]  /*38610*/  IMAD.MOV.U32 R19, RZ, RZ, R3 ;  /* 0x000000ffff137224 */ /* 0x000fe200078e0003 */
[----:B------:R-:W-:Y:S06]  /*38620*/  BRA `(.L_x_10560) ;  /* 0x0000001000f47947 */ /* 0x000fec0003800000 */
.L_x_10548:
        /* <DEDUP_REMOVED lines=65> */
.L_x_10563:
[----:B------:R-:W-:Y:S05]  /*38a40*/  BSYNC.RECONVERGENT B5 ;  /* 0x0000000000057941 */ /* 0x000fea0003800200 */
.L_x_10562:
[----:B------:R-:W-:Y:S02]  /*38a50*/  IMAD.MOV.U32 R18, RZ, RZ, R2 ;  /* 0x000000ffff127224 */ /* 0x000fe400078e0002 */
[----:B------:R-:W-:Y:S01]  /*38a60*/  IMAD.MOV.U32 R19, RZ, RZ, R3 ;  /* 0x000000ffff137224 */ /* 0x000fe200078e0003 */
[----:B------:R-:W-:Y:S06]  /*38a70*/  BRA `(.L_x_10560) ;  /* 0x0000000c00e07947 */ /* 0x000fec0003800000 */
.L_x_10561:
[----:B------:R-:W0:Y:S01]  /*38a80*/  DADD R4, R32, -1 ;  /* 0xbff0000020047429 */ /* 0x000e220000000000 */
        /* <DEDUP_REMOVED lines=72> */
.L_x_10565:
[----:B------:R-:W-:Y:S05]  /*38f10*/  BSYNC.RECONVERGENT B5 ;  /* 0x0000000000057941 */ /* 0x000fea0003800200 */
.L_x_10564:
        /* <DEDUP_REMOVED lines=49> */
.L_x_10567:
[----:B------:R-:W-:Y:S05]  /*39230*/  BSYNC.RECONVERGENT B5 ;  /* 0x0000000000057941 */ /* 0x000fea0003800200 */
.L_x_10566:
[----:B------:R-:W0:Y:S01]  /*39240*/  DMUL R32, R32, 8.11296384146066816958e+31 ;  /* 0x4690000020207828 */ /* 0x000e220000000000 */
[----:B------:R-:W-:Y:S02]  /*39250*/  IMAD.MOV.U32 R18, RZ, RZ, R2 ;  /* 0x000000ffff127224 */ /* 0x000fe400078e0002 */
[----:B------:R-:W-:Y:S01]  /*39260*/  IMAD.MOV.U32 R19, RZ, RZ, R3 ;  /* 0x000000ffff137224 */ /* 0x000fe200078e0003 */
[----:B0-----:R-:W-:Y:S06]  /*39270*/  BRA `(.L_x_10560) ;  /* 0x0000000400e07947 */ /* 0x001fec0003800000 */
.L_x_10547:
        /* <DEDUP_REMOVED lines=52> */
.L_x_10569:
[----:B------:R-:W-:Y:S05]  /*395c0*/  BSYNC.RECONVERGENT B5 ;  /* 0x0000000000057941 */ /* 0x000fea0003800200 */
.L_x_10568:
        /* <DEDUP_REMOVED lines=62> */
[----:B------:R-:W-:Y:S05]  /*399b0*/  CALL.REL.NOINC `($__internal_25_$__cuda_sm20_dsqrt_rn_f64_mediumpath_v1) ;  /* 0x00000260006c7944 */ /* 0x000fea0003c00000 */
.L_x_10571:
[----:B------:R-:W-:Y:S05]  /*399c0*/  BSYNC.RECONVERGENT B5 ;  /* 0x0000000000057941 */ /* 0x000fea0003800200 */
.L_x_10570:
[----:B------:R0:W1:Y:S01]  /*399d0*/  DMUL R18, R2, R18 ;  /* 0x0000001202127228 */ /* 0x0000620000000000 */
[----:B------:R-:W-:Y:S02]  /*399e0*/  IMAD.MOV.U32 R32, RZ, RZ, 0x0 ;  /* 0x00000000ff207424 */ /* 0x000fe400078e00ff */
[----:B01----:R-:W-:-:S07]  /*399f0*/  IMAD.MOV.U32 R33, RZ, RZ, 0x3ff00000 ;  /* 0x3ff00000ff217424 */ /* 0x003fce00078e00ff */
.L_x_10560:
[----:B------:R-:W-:Y:S05]  /*39a00*/  BSYNC.RECONVERGENT B4 ;  /* 0x0000000000047941 */ /* 0x000fea0003800200 */
.L_x_10546:
[----:B------:R-:W-:Y:S05]  /*39a10*/  BRA `(.L_x_10572) ;  /* 0x0000000000187947 */ /* 0x000fea0003800000 */
.L_x_10540:
[----:B------:R0:W1:-:S15]  /*39a20*/  DMUL R18, R16, 9.00719925474099200000e+15 ;  /* 0x4340000010127828 */ /* 0x00005e0000000000 */
[----:B------:R-:W-:-:S15]  /*39a30*/  NOP ;  /* 0x0000000000007918 */ /* 0x000fde0000000000 */
[----:B------:R-:W-:-:S15]  /*39a40*/  NOP ;  /* 0x0000000000007918 */ /* 0x000fde0000000000 */
[----:B------:R-:W-:-:S15]  /*39a50*/  NOP ;  /* 0x0000000000007918 */ /* 0x000fde0000000000 */
[----:B------:R-:W-:-:S04]  /*39a60*/  NOP ;  /* 0x0000000000007918 */ /* 0x000fc80000000000 */
[----:B01----:R-:W2:Y:S02]  /*39a70*/  DMUL R32, R32, 9.00719925474099200000e+15 ;  /* 0x4340000020207828 */ /* 0x003ea40000000000 */
.L_x_10572:
[----:B------:R-:W-:Y:S05]  /*39a80*/  BSYNC.RELIABLE B2 ;  /* 0x0000000000027941 */ /* 0x000fea0003800100 */
.L_x_10539:
        /* <DEDUP_REMOVED lines=62> */
.L_x_10574:
[----:B------:R-:W-:Y:S05]  /*39e70*/  BSYNC.RECONVERGENT B2 ;  /* 0x0000000000027941 */ /* 0x000fea0003800200 */
.L_x_10573:
[----:B------:R-:W-:Y:S01]  /*39e80*/  IMAD.MOV.U32 R6, RZ, RZ, -0x2449a4b7 ;  /* 0xdbb65b49ff067424 */ /* 0x000fe200078e00ff */
[----:B------:R-:W-:Y:S01]  /*39e90*/  UMOV UR4, 0x2a25ff7e ;  /* 0x2a25ff7e00047882 */ /* 0x000fe20000000000 */
[----:B------:R-:W-:Y:S01]  /*39ea0*/  IMAD.MOV.U32 R7, RZ, RZ, 0x3f2d3b63 ;  /* 0x3f2d3b63ff077424 */ /* 0x000fe200078e00ff */
        /* <DEDUP_REMOVED lines=165> */
[----:B------:R-:W-:Y:S01]  /*3a900*/  IMAD.MOV.U32 R7, RZ, RZ, 0x4002d97c ;  /* 0x4002d97cff077424 */ /* 0x000fe200078e00ff */
[----:B------:R-:W-:-:S04]  /*3a910*/  MOV R5, 0x7f3321d2 ;  /* 0x7f3321d200057802 */ /* 0x000fc80000000f00 */
[----:B------:R-:W-:Y:S02]  /*3a920*/  FSEL R5, R5, 3.37028055040000000000e+12, !P0 ;  /* 0x54442d1805057808 */ /* 0x000fe40004000000 */
[----:B------:R-:W-:Y:S01]  /*3a930*/  FSEL R7, R7, 1.8213495016098022461, !P0 ;  /* 0x3fe921fb07077808 */ /* 0x000fe20004000000 */
[----:B------:R-:W0:Y:S02]  /*3a940*/  DSETP.NEU.AND P0, PT, |R18|, R32, PT ;  /* 0x000000201200722a */ /* 0x000e240003f0d200 */
[----:B0-----:R-:W-:Y:S02]  /*3a950*/  FSEL R2, R5, R2, !P0 ;  /* 0x0000000205027208 */ /* 0x001fe40004000000 */
[----:B------:R-:W-:Y:S01]  /*3a960*/  FSEL R3, R7, R3, !P0 ;  /* 0x0000000307037208 */ /* 0x000fe20004000000 */
[----:B------:R-:W-:Y:S06]  /*3a970*/  BRA `(.L_x_10577) ;  /* 0x0000000000087947 */ /* 0x000fec0003800000 */
.L_x_10576:
[----:B------:R-:W-:Y:S02]  /*3a980*/  FSEL R2, RZ, 3.37028055040000000000e+12, P0 ;  /* 0x54442d18ff027808 */ /* 0x000fe40000000000 */
[----:B------:R-:W-:-:S07]  /*3a990*/  FSEL R3, RZ, 2.1426990032196044922, P0 ;  /* 0x400921fbff037808 */ /* 0x000fce0000000000 */
.L_x_10577:
[----:B------:R-:W-:Y:S05]  /*3a9a0*/  BSYNC.RECONVERGENT B0 ;  /* 0x0000000000007941 */ /* 0x000fea0003800200 */
.L_x_10575:
        /* <DEDUP_REMOVED lines=13> */
.L_x_10545:
[----:B------:R-:W-:Y:S05]  /*3aa80*/  BSYNC.RECONVERGENT B3 ;  /* 0x0000000000037941 */ /* 0x000fea0003800200 */
.L_x_10538:
[----:B------:R-:W-:Y:S01]  /*3aa90*/  LOP3.LUT R17, R41, 0x80000000, R13, 0xb8, !PT ;  /* 0x8000000029117812 */ /* 0x000fe200078eb80d */
[----:B------:R-:W-:Y:S01]  /*3aaa0*/  IMAD.MOV.U32 R16, RZ, RZ, R40 ;  /* 0x000000ffff107224 */ /* 0x000fe200078e0028 */
[----:B------:R-:W-:Y:S01]  /*3aab0*/  LOP3.LUT R19, R5, 0x80000000, R15, 0xb8, !PT ;  /* 0x8000000005137812 */ /* 0x000fe200078eb80f */
[----:B------:R-:W-:Y:S01]  /*3aac0*/  IMAD.MOV.U32 R18, RZ, RZ, R4 ;  /* 0x000000ffff127224 */ /* 0x000fe200078e0004 */
[----:B------:R-:W-:Y:S06]  /*3aad0*/  BRA `(.L_x_10503) ;  /* 0x000000c800987947 */ /* 0x000fec0003800000 */
.L_x_10505:
        /* <DEDUP_REMOVED lines=36> */
[----:B------:R-:W-:Y:S01]  /*3ad20*/  BSSY.RECONVERGENT B0, `(.L_x_10582) ;  /* 0x00000f5000007945 */ /* 0x000fe20003800200 */
[----:B------:R-:W-:Y:S02]  /*3ad30*/  MOV R40, R4 ;  /* 0x0000000400287202 */ /* 0x000fe40000000f00 */
        /* <DEDUP_REMOVED lines=9> */
[----:B------:R-:W-:Y:S01]  /*3add0*/  IMAD.MOV.U32 R0, RZ, RZ, R7 ;  /* 0x000000ffff007224 */ /* 0x000fe200078e0007 */
[----:B------:R-:W-:-:S15]  /*3ade0*/  MOV R10, R6 ;  /* 0x00000006000a7202 */ /* 0x000fde0000000f00 */
        /* <DEDUP_REMOVED lines=232> */
.L_x_10583:
[----:B------:R-:W-:Y:S05]  /*3bc70*/  BSYNC.RECONVERGENT B0 ;  /* 0x0000000000007941 */ /* 0x000fea0003800200 */
.L_x_10582:
[----:B------:R-:W-:Y:S04]  /*3bc80*/  BSSY.RECONVERGENT B3, `(.L_x_10584) ;  /* 0x0000006000037945 */ /* 0x000fe80003800200 */
[----:B------:R-:W-:Y:S05]  /*3bc90*/  @P4 BRA P5, `(.L_x_10585) ;  /* 0x0000000000104947 */ /* 0x000fea0002800000 */
[----:B------:R-:W-:Y:S01]  /*3bca0*/  IMAD.MOV.U32 R2, RZ, RZ, R36 ;  /* 0x000000ffff027224 */ /* 0x000fe200078e0024 */
[----:B------:R-:W-:Y:S01]  /*3bcb0*/  MOV R0, 0x3bce0 ;  /* 0x0003bce000007802 */ /* 0x000fe20000000f00 */
[----:B------:R-:W-:-:S07]  /*3bcc0*/  IMAD.MOV.U32 R3, RZ, RZ, R37 ;  /* 0x000000ffff037224 */ /* 0x000fce00078e0025 */
[----:B01----:R-:W-:Y:S05]  /*3bcd0*/  CALL.REL.NOINC `($__internal_24_$__cuda_sm20_div_rn_f64_full) ;  /* 0x00000234006c7944 */ /* 0x003fea0003c00000 */
.L_x_10585:
[----:B------:R-:W-:Y:S05]  /*3bce0*/  BSYNC.RECONVERGENT B3 ;  /* 0x0000000000037941 */ /* 0x000fea0003800200 */
.L_x_10584:
[----:B------:R-:W-:Y:S01]  /*3bcf0*/  MOV R6, 0xdbb65b49 ;  /* 0xdbb65b4900067802 */ /* 0x000fe20000000f00 */
[----:B------:R-:W-:Y:S01]  /*3bd00*/  IMAD.MOV.U32 R7, RZ, RZ, 0x3f2d3b63 ;  /* 0x3f2d3b63ff077424 */ /* 0x000fe200078e00ff */
[----:B------:R-:W-:Y:S01]  /*3bd10*/  UMOV UR4, 0x2a25ff7e ;  /* 0x2a25ff7e00047882 */ /* 0x000fe20000000000 */
        /* <DEDUP_REMOVED lines=173> */
.L_x_10587:
[----:B------:R-:W-:Y:S02]  /*3c7f0*/  FSEL R2, RZ, 3.37028055040000000000e+12, P0 ;  /* 0x54442d18ff027808 */ /* 0x000fe40000000000 */
[----:B------:R-:W-:-:S07]  /*3c800*/  FSEL R3, RZ, 2.1426990032196044922, P0 ;  /* 0x400921fbff037808 */ /* 0x000fce0000000000 */
.L_x_10588:
[----:B------:R-:W-:Y:S05]  /*3c810*/  BSYNC.RECONVERGENT B0 ;  /* 0x0000000000007941 */ /* 0x000fea0003800200 */
.L_x_10586:
        /* <DEDUP_REMOVED lines=14> */
.L_x_10581:
        /* <DEDUP_REMOVED lines=327> */
.L_x_10591:
[----:B------:R-:W-:Y:S05]  /*3dd70*/  BSYNC.RECONVERGENT B0 ;  /* 0x0000000000007941 */ /* 0x000fea0003800200 */
.L_x_10590:
[----:B------:R-:W-:Y:S04]  /*3dd80*/  BSSY.RECONVERGENT B3, `(.L_x_10592) ;  /* 0x0000006000037945 */ /* 0x000fe80003800200 */
[----:B------:R-:W-:Y:S05]  /*3dd90*/  @P4 BRA P5, `(.L_x_10593) ;  /* 0x0000000000104947 */ /* 0x000fea0002800000 */
[----:B------:R-:W-:Y:S01]  /*3dda0*/  IMAD.MOV.U32 R2, RZ, RZ, R36 ;  /* 0x000000ffff027224 */ /* 0x000fe200078e0024 */
[----:B------:R-:W-:Y:S02]  /*3ddb0*/  MOV R3, R37 ;  /* 0x0000002500037202 */ /* 0x000fe40000000f00 */
[----:B------:R-:W-:-:S07]  /*3ddc0*/  MOV R0, 0x3dde0 ;  /* 0x0003dde000007802 */ /* 0x000fce0000000f00 */
[----:B01----:R-:W-:Y:S05]  /*3ddd0*/  CALL.REL.NOINC `($__internal_24_$__cuda_sm20_div_rn_f64_full) ;  /* 0x00000214002c7944 */ /* 0x003fea0003c00000 */
.L_x_10593:
[----:B------:R-:W-:Y:S05]  /*3dde0*/  BSYNC.RECONVERGENT B3 ;  /* 0x0000000000037941 */ /* 0x000fea0003800200 */
.L_x_10592:
        /* <DEDUP_REMOVED lines=176> */
.L_x_10595:
[----:B------:R-:W-:Y:S02]  /*3e8f0*/  FSEL R2, RZ, 3.37028055040000000000e+12, P0 ;  /* 0x54442d18ff027808 */ /* 0x000fe40000000000 */
[----:B------:R-:W-:-:S07]  /*3e900*/  FSEL R3, RZ, 2.1426990032196044922, P0 ;  /* 0x400921fbff037808 */ /* 0x000fce0000000000 */
.L_x_10596:
[----:B------:R-:W-:Y:S05]  /*3e910*/  BSYNC.RECONVERGENT B0 ;  /* 0x0000000000007941 */ /* 0x000fea0003800200 */
.L_x_10594:
        /* <DEDUP_REMOVED lines=10> */
.L_x_10580:
        /* <DEDUP_REMOVED lines=53> */
.L_x_10598:
[----:B------:R-:W-:Y:S05]  /*3ed10*/  BSYNC.RECONVERGENT B3 ;  /* 0x0000000000037941 */ /* 0x000fea0003800200 */
.L_x_10597:
        /* <DEDUP_REMOVED lines=50> */
[----:B------:R-:W-:Y:S05]  /*3f040*/  CALL.REL.NOINC `($__internal_24_$__cuda_sm20_div_rn_f64_full) ;  /* 0x0000020000907944 */ /* 0x000fea0003c00000 */
.L_x_10600:
[----:B------:R-:W-:Y:S05]  /*3f050*/  BSYNC.RECONVERGENT B3 ;  /* 0x0000000000037941 */ /* 0x000fea0003800200 */
.L_x_10599:
[----:B------:R0:W-:Y:S01]  /*3f060*/  DADD R38, -RZ, |R2| ;  /* 0x00000000ff267229 */ /* 0x0001e20000000502 */
[----:B------:R-:W-:Y:S01]  /*3f070*/  UMOV UR5, 0x7fefffff ;  /* 0x7fefffff00057882 */ /* 0x000fe20000000000 */
[----:B0-----:R-:W-:Y:S01]  /*3f080*/  IMAD.MOV.U32 R2, RZ, RZ, 0x1 ;  /* 0x00000001ff027424 */ /* 0x001fe200078e00ff */
[----:B------:R-:W-:Y:S01]  /*3f090*/  UMOV UR6, UR5 ;  /* 0x0000000500067c82 */ /* 0x000fe20008000000 */
[----:B------:R-:W-:Y:S01]  /*3f0a0*/  UMOV UR4, 0xffffffff ;  /* 0xffffffff00047882 */ /* 0x000fe20000000000 */
[----:B------:R-:W-:Y:S01]  /*3f0b0*/  IMAD.U32 R16, RZ, RZ, UR6 ;  /* 0x00000006ff107e24 */ /* 0x000fe2000f8e00ff */
[----:B------:R-:W-:Y:S01]  /*3f0c0*/  BSSY.RECONVERGENT B0, `(.L_x_10601) ;  /* 0x000014d000007945 */ /* 0x000fe20003800200 */
[----:B------:R-:W-:Y:S02]  /*3f0d0*/  IMAD.MOV.U32 R46, RZ, RZ, 0x0 ;  /* 0x00000000ff2e7424 */ /* 0x000fe400078e00ff */
[----:B------:R-:W-:-:S15]  /*3f0e0*/  IMAD.MOV.U32 R47, RZ, RZ, 0x3fd80000 ;  /* 0x3fd80000ff2f7424 */ /* 0x000fde00078e00ff */
[----:B------:R-:W-:-:S15]  /*3f0f0*/  NOP ;  /* 0x0000000000007918 */ /* 0x000fde0000000000 */
[----:B------:R-:W-:-:S15]  /*3f100*/  NOP ;  /* 0x0000000000007918 */ /* 0x000fde0000000000 */
[----:B------:R-:W-:-:S10]  /*3f110*/  NOP ;  /* 0x0000000000007918 */ /* 0x000fd40000000000 */
        /* <DEDUP_REMOVED lines=327> */
.L_x_10602:
[----:B------:R-:W-:Y:S05]  /*40590*/  BSYNC.RECONVERGENT B0 ;  /* 0x0000000000007941 */ /* 0x000fea0003800200 */
.L_x_10601:
[----:B------:R-:W-:Y:S04]  /*405a0*/  BSSY.RECONVERGENT B3, `(.L_x_10603) ;  /* 0x0000006000037945 */ /* 0x000fe80003800200 */
[----:B------:R-:W-:Y:S05]  /*405b0*/  @P4 BRA P5, `(.L_x_10604) ;  /* 0x0000000000104947 */ /* 0x000fea0002800000 */
[----:B------:R-:W-:Y:S01]  /*405c0*/  IMAD.MOV.U32 R2, RZ, RZ, R36 ;  /* 0x000000ffff027224 */ /* 0x000fe200078e0024 */
[----:B------:R-:W-:Y:S01]  /*405d0*/  MOV R0, 0x40600 ;  /* 0x0004060000007802 */ /* 0x000fe20000000f00 */
[----:B------:R-:W-:-:S07]  /*405e0*/  IMAD.MOV.U32 R3, RZ, RZ, R37 ;  /* 0x000000ffff037224 */ /* 0x000fce00078e0025 */
[----:B01----:R-:W-:Y:S05]  /*405f0*/  CALL.REL.NOINC `($__internal_24_$__cuda_sm20_div_rn_f64_full) ;  /* 0x000001ec00247944 */ /* 0x003fea0003c00000 */
.L_x_10604:
[----:B------:R-:W-:Y:S05]  /*40600*/  BSYNC.RECONVERGENT B3 ;  /* 0x0000000000037941 */ /* 0x000fea0003800200 */
.L_x_10603:
        /* <DEDUP_REMOVED lines=177> */
.L_x_10606:
[----:B------:R-:W-:Y:S02]  /*41120*/  FSEL R2, RZ, 3.37028055040000000000e+12, P0 ;  /* 0x54442d18ff027808 */ /* 0x000fe40000000000 */
[----:B------:R-:W-:-:S07]  /*41130*/  FSEL R3, RZ, 2.1426990032196044922, P0 ;  /* 0x400921fbff037808 */ /* 0x000fce0000000000 */
.L_x_10607:
[----:B------:R-:W-:Y:S05]  /*41140*/  BSYNC.RECONVERGENT B0 ;  /* 0x0000000000007941 */ /* 0x000fea0003800200 */
.L_x_10605:
        /* <DEDUP_REMOVED lines=14> */
.L_x_10579:
        /* <DEDUP_REMOVED lines=81> */
[----:B------:R-:W-:Y:S01]  /*41740*/  IMAD.MOV.U32 R0, RZ, RZ, -0x3ff ;  /* 0xfffffc01ff007424 */ /* 0x000fe200078e00ff */
[----:B------:R-:W-:-:S15]  /*41750*/  @!P0 MOV R0, 0xfffffbcb ;  /* 0xfffffbcb00008802 */ /* 0x000fde0000000f00 */
[----:B------:R-:W-:-:S15]  /*41760*/  NOP ;  /* 0x0000000000007918 */ /* 0x000fde0000000000 */
[----:B------:R-:W-:-:S15]  /*41770*/  NOP ;  /* 0x0000000000007918 */ /* 0x000fde0000000000 */
[----:B------:R-:W-:-:S10]  /*41780*/  NOP ;  /* 0x0000000000007918 */ /* 0x000fd40000000000 */
        /* <DEDUP_REMOVED lines=176> */
.L_x_10611:
[----:B------:R-:W-:Y:S05]  /*42290*/  BSYNC.RECONVERGENT B0 ;  /* 0x0000000000007941 */ /* 0x000fea0003800200 */
.L_x_10610:
        /* <DEDUP_REMOVED lines=9> */
.L_x_10613:
[----:B------:R-:W-:Y:S05]  /*42330*/  BSYNC.RECONVERGENT B3 ;  /* 0x0000000000037941 */ /* 0x000fea0003800200 */
.L_x_10612:
[----:B------:R-:W-:Y:S01]  /*42340*/  IMAD.MOV.U32 R6, RZ, RZ, -0x2449a4b7 ;  /* 0xdbb65b49ff067424 */ /* 0x000fe200078e00ff */
[----:B------:R-:W-:Y:S01]  /*42350*/  MOV R7, 0x3f2d3b63 ;  /* 0x3f2d3b6300077802 */ /* 0x000fe20000000f00 */
        /* <DEDUP_REMOVED lines=171> */
.L_x_10609:
        /* <DEDUP_REMOVED lines=326> */
.L_x_10615:
[----:B------:R-:W-:Y:S05]  /*44270*/  BSYNC.RECONVERGENT B0 ;  /* 0x0000000000007941 */ /* 0x000fea0003800200 */
.L_x_10614:
[----:B------:R-:W-:Y:S04]  /*44280*/  BSSY.RECONVERGENT B3, `(.L_x_10616) ;  /* 0x0000008000037945 */ /* 0x000fe80003800200 */
[----:B------:R-:W-:Y:S05]  /*44290*/  @P4 BRA P5, `(.L_x_10617) ;  /* 0x0000000000184947 */ /* 0x000fea0002800000 */
[----:B0-----:R-:W-:Y:S01]  /*442a0*/  IMAD.MOV.U32 R4, RZ, RZ, R16 ;  /* 0x000000ffff047224 */ /* 0x001fe200078e0010 */
[----:B------:R-:W-:Y:S01]  /*442b0*/  MOV R5, R17 ;  /* 0x0000001100057202 */ /* 0x000fe20000000f00 */
[----:B------:R-:W-:Y:S01]  /*442c0*/  IMAD.MOV.U32 R2, RZ, RZ, R18 ;  /* 0x000000ffff027224 */ /* 0x000fe200078e0012 */
[----:B------:R-:W-:Y:S01]  /*442d0*/  MOV R0, 0x44300 ;  /* 0x0004430000007802 */ /* 0x000fe20000000f00 */
[----:B------:R-:W-:-:S07]  /*442e0*/  IMAD.MOV.U32 R3, RZ, RZ, R19 ;  /* 0x000000ffff037224 */ /* 0x000fce00078e0013 */
[----:B-1----:R-:W-:Y:S05]  /*442f0*/  CALL.REL.NOINC `($__internal_24_$__cuda_sm20_div_rn_f64_full) ;  /* 0x000001ac00e47944 */ /* 0x002fea0003c00000 */
.L_x_10617:
[----:B------:R-:W-:Y:S05]  /*44300*/  BSYNC.RECONVERGENT B3 ;  /* 0x0000000000037941 */ /* 0x000fea0003800200 */
.L_x_10616:
        /* <DEDUP_REMOVED lines=173> */
.L_x_10608:
        /* <DEDUP_REMOVED lines=53> */
.L_x_10619:
[----:B------:R-:W-:Y:S05]  /*45130*/  BSYNC.RECONVERGENT B3 ;  /* 0x0000000000037941 */ /* 0x000fea0003800200 */
.L_x_10618:
        /* <DEDUP_REMOVED lines=51> */
.L_x_10621:
[----:B------:R-:W-:Y:S05]  /*45470*/  BSYNC.RECONVERGENT B3 ;  /* 0x0000000000037941 */ /* 0x000fea0003800200 */
.L_x_10620:
[----:B------:R-:W0:Y:S01]  /*45480*/  MUFU.RCP64H R5, R19 ;  /* 0x0000001300057308 */ /* 0x000e220000001800 */
[----:B------:R-:W-:Y:S01]  /*45490*/  DADD R2, -RZ, |R2| ;  /* 0x00000000ff027229 */ /* 0x000fe20000000502 */
[----:B------:R-:W-:Y:S01]  /*454a0*/  MOV R4, 0x1 ;  /* 0x0000000100047802 */ /* 0x000fe20000000f00 */
        /* <DEDUP_REMOVED lines=330> */
.L_x_10623:
[----:B------:R-:W-:Y:S05]  /*46950*/  BSYNC.RECONVERGENT B0 ;  /* 0x0000000000007941 */ /* 0x000fea0003800200 */
.L_x_10622:
        /* <DEDUP_REMOVED lines=8> */
[----:B------:R-:W-:Y:S05]  /*469e0*/  CALL.REL.NOINC `($__internal_24_$__cuda_sm20_div_rn_f64_full) ;  /* 0x0000018800287944 */ /* 0x000fea0003c00000 */
.L_x_10625:
[----:B------:R-:W-:Y:S05]  /*469f0*/  BSYNC.RECONVERGENT B3 ;  /* 0x0000000000037941 */ /* 0x000fea0003800200 */
.L_x_10624:
        /* <DEDUP_REMOVED lines=172> */
.L_x_10589:
[----:B------:R-:W-:Y:S05]  /*474c0*/  BSYNC.RECONVERGENT B2 ;  /* 0x0000000000027941 */ /* 0x000fea0003800200 */
.L_x_10578:
[----:B------:R-:W-:Y:S01]  /*474d0*/  UMOV UR4, 0xfefa39ef ;  /* 0xfefa39ef00047882 */ /* 0x000fe20000000000 */
[----:B------:R-:W-:Y:S01]  /*474e0*/  UMOV UR5, 0x3fe62e42 ;  /* 0x3fe62e4200057882 */ /* 0x000fe20000000000 */
[----:B------:R-:W-:Y:S01]  /*474f0*/  LOP3.LUT R19, R3, 0x80000000, R15, 0xb8, !PT ;  /* 0x8000000003137812 */ /* 0x000fe200078eb80f */
[----:B-1----:R-:W1:Y:S01]  /*47500*/  DADD R38, R38, UR4 ;  /* 0x0000000426267e29 */ /* 0x002e620008000000 */
[----:B------:R-:W-:Y:S01]  /*47510*/  IMAD.MOV.U32 R18, RZ, RZ, R2 ;  /* 0x000000ffff127224 */ /* 0x000fe200078e0002 */
[----:B-1----:R-:W-:Y:S01]  /*47520*/  LOP3.LUT R17, R39, 0x80000000, R13, 0xb8, !PT ;  /* 0x8000000027117812 */ /* 0x002fe200078eb80d */
[----:B------:R-:W-:-:S07]  /*47530*/  IMAD.MOV.U32 R16, RZ, RZ, R38 ;  /* 0x000000ffff107224 */ /* 0x000fce00078e0026 */
.L_x_10503:
[----:B------:R-:W-:Y:S05]  /*47540*/  BSYNC.RECONVERGENT B1 ;  /* 0x0000000000017941 */ /* 0x000fea0003800200 */
.L_x_10502:
[----:B------:R-:W-:Y:S05]  /*47550*/  WARPSYNC.ALL ;  /* 0x0000000000007948 */ /* 0x000fea0003800000 */
[----:B------:R-:W1:Y:S01]  /*47560*/  S2UR UR4, SR_CTAID.X ;  /* 0x00000000000479c3 */ /* 0x000e620000002500 */
[----:B------:R-:W1:Y:S01]  /*47570*/  LDCU UR5, c[0x0][0x380] ;  /* 0x00007000ff0577ac */ /* 0x000e620008000800 */
[----:B------:R-:W-:Y:S01]  /*47580*/  VIADD R11, R11, 0x180 ;  /* 0x000001800b0b7836 */ /* 0x000fe20000000000 */
[----:B------:R-:W-:Y:S01]  /*47590*/  BSSY.RECONVERGENT B1, `(.L_x_10626) ;  /* 0x00017ae000017945 */ /* 0x000fe20003800200 */
[----:B0-----:R-:W-:Y:S02]  /*475a0*/  CS2R R6, SRZ ;  /* 0x0000000000067805 */ /* 0x001fe4000001ff00 */
        /* <DEDUP_REMOVED lines=22> */
[----:B0-----:R-:W-:Y:S01]  /*47710*/  @!P0 MOV R4, R20 ;  /* 0x0000001400048202 */ /* 0x001fe20000000f00 */
[----:B------:R-:W-:-:S15]  /*47720*/  @!P0 IMAD.MOV.U32 R5, RZ, RZ, R21 ;  /* 0x000000ffff058224 */ /* 0x000fde00078e0015 */
[----:B------:R-:W-:-:S15]  /*47730*/  NOP ;  /* 0x0000000000007918 */ /* 0x000fde0000000000 */
[----:B------:R-:W-:-:S15]  /*47740*/  NOP ;  /* 0x0000000000007918 */ /* 0x000fde0000000000 */
[----:B------:R-:W-:-:S15]  /*47750*/  NOP ;  /* 0x0000000000007918 */ /* 0x000fde0000000000 */
[----:B------:R-:W-:-:S01]  /*47760*/  NOP ;  /* 0x0000000000007918 */ /* 0x000fc20000000000 */
        /* <DEDUP_REMOVED lines=35> */
.L_x_10628:
        /* <DEDUP_REMOVED lines=15> */
[----:B------:R-:W-:Y:S01]  /*47a90*/  IMAD.MOV.U32 R6, RZ, RZ, R22 ;  /* 0x000000ffff067224 */ /* 0x000fe200078e0016 */
[----:B------:R-:W-:Y:S01]  /*47aa0*/  MOV R7, R23 ;  /* 0x0000001700077202 */ /* 0x000fe20000000f00 */
[----:B------:R-:W-:Y:S02]  /*47ab0*/  IMAD.MOV.U32 R4, RZ, RZ, R20 ;  /* 0x000000ffff047224 */ /* 0x000fe400078e0014 */
[----:B------:R-:W-:-:S15]  /*47ac0*/  IMAD.MOV.U32 R5, RZ, RZ, R21 ;  /* 0x000000ffff057224 */ /* 0x000fde00078e0015 */
[----:B------:R-:W-:-:S15]  /*47ad0*/  NOP ;  /* 0x0000000000007918 */ /* 0x000fde0000000000 */
[----:B------:R-:W-:-:S15]  /*47ae0*/  NOP ;  /* 0x0000000000007918 */ /* 0x000fde0000000000 */
[----:B------:R-:W-:-:S14]  /*47af0*/  NOP ;  /* 0x0000000000007918 */ /* 0x000fdc0000000000 */
        /* <DEDUP_REMOVED lines=15> */
[----:B------:R-:W-:Y:S01]  /*47bf0*/  MOV R2, RZ ;  /* 0x000000ff00027202 */ /* 0x000fe20000000f00 */
[----:B------:R-:W-:Y:S01]  /*47c00*/  UMOV UR5, 0x7fefffff ;  /* 0x7fefffff00057882 */ /* 0x000fe20000000000 */
[CC--:B0-----:R-:W-:Y:S01]  /*47c10*/  ISETP.LT.U32.AND P0, PT, R32.reuse, R12.reuse, PT ;  /* 0x0000000c2000720c */ /* 0x0c1fe20003f01070 */
[----:B------:R-:W-:Y:S01]  /*47c20*/  UMOV UR6, UR5 ;  /* 0x0000000500067c82 */ /* 0x000fe20008000000 */
[----:B------:R-:W-:Y:S01]  /*47c30*/  UMOV UR4, 0xffffffff ;  /* 0xffffffff00047882 */ /* 0x000fe20000000000 */
[----:B------:R-:W-:Y:S01]  /*47c40*/  IMAD.MOV.U32 R40, RZ, RZ, RZ ;  /* 0x000000ffff287224 */ /* 0x000fe200078e00ff */
        /* <DEDUP_REMOVED lines=42> */
[----:B------:R-:W-:-:S15]  /*47ef0*/  UMOV UR6, UR5 ;  /* 0x0000000500067c82 */ /* 0x000fde0008000000 */
[----:B------:R-:W-:-:S15]  /*47f00*/  NOP ;  /* 0x0000000000007918 */ /* 0x000fde0000000000 */
[----:B------:R-:W-:-:S15]  /*47f10*/  NOP ;  /* 0x0000000000007918 */ /* 0x000fde0000000000 */
[----:B------:R-:W-:-:S09]  /*47f20*/  NOP ;  /* 0x0000000000007918 */ /* 0x000fd20000000000 */
[----:B------:R-:W1:-:S15]  /*47f30*/  DADD R34, R14, -1 ;  /* 0xbff000000e227429 */ /* 0x000e5e0000000000 */
[----:B------:R-:W-:-:S15]  /*47f40*/  NOP ;  /* 0x0000000000007918 */ /* 0x000fde0000000000 */
[----:B------:R-:W-:-:S15]  /*47f50*/  NOP ;  /* 0x0000000000007918 */ /* 0x000fde0000000000 */
[----:B------:R-:W-:-:S15]  /*47f60*/  NOP ;  /* 0x0000000000007918 */ /* 0x000fde0000000000 */
[----:B------:R-:W-:-:S04]  /*47f70*/  NOP ;  /* 0x0000000000007918 */ /* 0x000fc80000000000 */
[----:B-1----:R-:W1:Y:S02]  /*47f80*/  DADD R38, -RZ, |R34| ;  /* 0x00000000ff267229 */ /* 0x002e640000000522 */
[----:B-1----:R-:W-:-:S04]  /*47f90*/  ISETP.GT.U32.AND P0, PT, R12, R38, PT ;  /* 0x000000260c00720c */ /* 0x002fc80003f04070 */
[----:B------:R-:W-:-:S15]  /*47fa0*/  ISETP.GT.U32.AND.EX P0, PT, R13, R39, PT, P0 ;  /* 0x000000270d00720c */ /* 0x000fde0003f04100 */
[----:B------:R-:W-:-:S15]  /*47fb0*/  NOP ;  /* 0x0000000000007918 */ /* 0x000fde0000000000 */
[----:B------:R-:W-:-:S15]  /*47fc0*/  NOP ;  /* 0x0000000000007918 */ /* 0x000fde0000000000 */
[----:B------:R-:W-:-:S13]  /*47fd0*/  NOP ;  /* 0x0000000000007918 */ /* 0x000fda0000000000 */
[----:B0-----:R-:W0:-:S15]  /*47fe0*/  DMUL R2, R40, R40 ;  /* 0x0000002828027228 */ /* 0x001e1e0000000000 */
[----:B------:R-:W-:-:S15]  /*47ff0*/  NOP ;  /* 0x0000000000007918 */ /* 0x000fde0000000000 */
[----:B------:R-:W-:-:S15]  /*48000*/  NOP ;  /* 0x0000000000007918 */ /* 0x000fde0000000000 */
[----:B------:R-:W-:-:S15]  /*48010*/  NOP ;  /* 0x0000000000007918 */ /* 0x000fde0000000000 */
[----:B------:R-:W-:-:S04]  /*48020*/  NOP ;  /* 0x0000000000007918 */ /* 0x000fc80000000000 */
[----:B0-----:R0:W1:Y:S02]  /*48030*/  DFMA R4, R8, -R2, 1 ;  /* 0x3ff000000804742b */ /* 0x0010640000000802 */
[----:B0-----:R-:W-:Y:S01]  /*48040*/  IMAD.MOV.U32 R2, RZ, RZ, 0x0 ;  /* 0x00000000ff027424 */ /* 0x001fe200078e00ff */
[----:B------:R-:W-:Y:S01]  /*48050*/  MOV R8, RZ ;  /* 0x000000ff00087202 */ /* 0x000fe20000000f00 */
        /* <DEDUP_REMOVED lines=15> */
[----:B0-----:R-:W-:Y:S02]  /*48150*/  SEL R5, R13, R39, P0 ;  /* 0x000000270d057207 */ /* 0x001fe40000000000 */
[----:B------:R-:W-:Y:S02]  /*48160*/  SEL R4, R12, R38, P0 ;  /* 0x000000260c047207 */ /* 0x000fe40000000000 */
[----:B------:R-:W-:Y:S02]  /*48170*/  ISETP.LT.U32.AND P0, PT, R38, R12, PT ;  /* 0x0000000c2600720c */ /* 0x000fe40003f01070 */
[----:B------:R-:W-:Y:S02]  /*48180*/  LOP3.LUT R0, R5, 0xffc00000, RZ, 0xc0, !PT ;  /* 0xffc0000005007812 */ /* 0x000fe400078ec0ff */
[----:B------:R-:W-:-:S02]  /*48190*/  ISETP.LT.U32.AND.EX P0, PT, R39, R13, PT, P0 ;  /* 0x0000000d2700720c */ /* 0x000fc40003f01100 */
[----:B------:R-:W-:Y:S02]  /*481a0*/  LOP3.LUT R9, R0, 0x7fd00000, RZ, 0x3c, !PT ;  /* 0x7fd0000000097812 */ /* 0x000fe400078e3cff */
[----:B------:R-:W-:Y:S02]  /*481b0*/  SEL R38, R38, R12, P0 ;  /* 0x0000000c26267207 */ /* 0x000fe40000000000 */
[----:B------:R-:W-:-:S04]  /*481c0*/  SEL R39, R39, R13, P0 ;  /* 0x0000000d27277207 */ /* 0x000fc80000000000 */
[----:B------:R-:W-:-:S15]  /*481d0*/  ISETP.GE.U32.AND P3, PT, R39, 0x7ff00000, PT ;  /* 0x7ff000002700780c */ /* 0x000fde0003f66070 */
[----:B------:R-:W-:-:S15]  /*481e0*/  NOP ;  /* 0x0000000000007918 */ /* 0x000fde0000000000 */
[----:B------:R-:W-:-:S14]  /*481f0*/  NOP ;  /* 0x0000000000007918 */ /* 0x000fdc0000000000 */
        /* <DEDUP_REMOVED lines=56> */
[----:B0-----:R0:W-:Y:S02]  /*48580*/  DMUL R42, R8, R42 ;  /* 0x0000002a082a7228 */ /* 0x0011e40000000000 */
[----:B0-----:R-:W-:Y:S01]  /*48590*/  LOP3.LUT R9, R0, 0x100000, RZ, 0xfc, !PT ;  /* 0x0010000000097812 */ /* 0x001fe200078efcff */
[----:B------:R-:W-:-:S15]  /*485a0*/  IMAD.MOV.U32 R8, RZ, RZ, RZ ;  /* 0x000000ffff087224 */ /* 0x000fde00078e00ff */
        /* <DEDUP_REMOVED lines=98> */
[----:B------:R-:W-:Y:S02]  /*48bd0*/  IMAD.MOV.U32 R3, RZ, RZ, R7 ;  /* 0x000000ffff037224 */ /* 0x000fe400078e0007 */
[----:B------:R-:W-:Y:S01]  /*48be0*/  IMAD.MOV.U32 R0, RZ, RZ, R10 ;  /* 0x000000ffff007224 */ /* 0x000fe200078e000a */
[----:B------:R-:W-:Y:S01]  /*48bf0*/  MOV R10, 0x48c40 ;  /* 0x00048c40000a7802 */ /* 0x000fe20000000f00 */
[----:B------:R-:W-:Y:S02]  /*48c00*/  IMAD.MOV.U32 R8, RZ, RZ, R44 ;  /* 0x000000ffff087224 */ /* 0x000fe400078e002c */
[----:B------:R-:W-:-:S02]  /*48c10*/  IMAD.MOV.U32 R6, RZ, RZ, R42 ;  /* 0x000000ffff067224 */ /* 0x000fc400078e002a */
[----:B------:R-:W-:-:S07]  /*48c20*/  IMAD.MOV.U32 R7, RZ, RZ, R43 ;  /* 0x000000ffff077224 */ /* 0x000fce00078e002b */
[----:B------:R-:W-:Y:S05]  /*48c30*/  CALL.REL.NOINC `($__internal_25_$__cuda_sm20_dsqrt_rn_f64_mediumpath_v1) ;  /* 0x0000016c00cc7944 */ /* 0x000fea0003c00000 */
.L_x_10633:
[----:B------:R-:W-:Y:S05]  /*48c40*/  BSYNC.RECONVERGENT B3 ;  /* 0x0000000000037941 */ /* 0x000fea0003800200 */
.L_x_10632:
        /* <DEDUP_REMOVED lines=198> */
.L_x_10631:
        /* <DEDUP_REMOVED lines=76> */
.L_x_10640:
[----:B------:R-:W-:Y:S05]  /*49d70*/  BSYNC.RECONVERGENT B4 ;  /* 0x0000000000047941 */ /* 0x000fea0003800200 */
.L_x_10639:
[----:B------:R-:W-:Y:S01]  /*49d80*/  MOV R10, R2 ;  /* 0x00000002000a7202 */ /* 0x000fe20000000f00 */
[----:B------:R-:W-:-:S07]  /*49d90*/  IMAD.MOV.U32 R11, RZ, RZ, R3 ;  /* 0x000000ffff0b7224 */ /* 0x000fce00078e0003 */
.L_x_10638:
[----:B------:R-:W-:Y:S05]  /*49da0*/  BSYNC.RECONVERGENT B3 ;  /* 0x0000000000037941 */ /* 0x000fea0003800200 */
.L_x_10637:
        /* <DEDUP_REMOVED lines=69> */
.L_x_10645:
[----:B------:R-:W-:Y:S05]  /*4a200*/  BSYNC.RECONVERGENT B4 ;  /* 0x0000000000047941 */ /* 0x000fea0003800200 */
.L_x_10644:
[----:B------:R-:W-:Y:S05]  /*4a210*/  BRA `(.L_x_10643) ;  /* 0x0000000000047947 */ /* 0x000fea0003800000 */
.L_x_10642:
[----:B------:R0:W1:Y:S02]  /*4a220*/  DADD R2, R38, -R6 ;  /* 0x0000000026027229 */ /* 0x0000640000000806 */
.L_x_10643:
[----:B------:R-:W-:Y:S05]  /*4a230*/  BSYNC.RECONVERGENT B3 ;  /* 0x0000000000037941 */ /* 0x000fea0003800200 */
.L_x_10641:
        /* <DEDUP_REMOVED lines=67> */
[----:B------:R-:W-:Y:S01]  /*4a670*/  MOV R44, R2 ;  /* 0x00000002002c7202 */ /* 0x000fe20000000f00 */
[----:B------:R-:W-:-:S07]  /*4a680*/  IMAD.MOV.U32 R45, RZ, RZ, R3 ;  /* 0x000000ffff2d7224 */ /* 0x000fce00078e0003 */
.L_x_10647:
[----:B------:R-:W-:Y:S05]  /*4a690*/  BSYNC.RECONVERGENT B3 ;  /* 0x0000000000037941 */ /* 0x000fea0003800200 */
.L_x_10646:
        /* <DEDUP_REMOVED lines=201> */
.L_x_10648:
        /* <DEDUP_REMOVED lines=53> */
.L_x_10650:
[----:B------:R-:W-:Y:S05]  /*4b680*/  BSYNC.RECONVERGENT B3 ;  /* 0x0000000000037941 */ /* 0x000fea0003800200 */
.L_x_10649:
        /* <DEDUP_REMOVED lines=78> */
.L_x_10636:
        /* <DEDUP_REMOVED lines=58> */
.L_x_10653:
[----:B------:R-:W-:Y:S05]  /*4bf10*/  BSYNC.RECONVERGENT B3 ;  /* 0x0000000000037941 */ /* 0x000fea0003800200 */
.L_x_10652:
        /* <DEDUP_REMOVED lines=202> */
.L_x_10654:
        /* <DEDUP_REMOVED lines=53> */
.L_x_10656:
[----:B------:R-:W-:Y:S05]  /*4cf10*/  BSYNC.RECONVERGENT B3 ;  /* 0x0000000000037941 */ /* 0x000fea0003800200 */
.L_x_10655:
        /* <DEDUP_REMOVED lines=78> */
.L_x_10651:
        /* <DEDUP_REMOVED lines=57> */
[----:B------:R-:W-:Y:S02]  /*4d790*/  IMAD.MOV.U32 R9, RZ, RZ, R45 ;  /* 0x000000ffff097224 */ /* 0x000fe400078e002d */
[----:B------:R-:W-:-:S02]  /*4d7a0*/  IMAD.MOV.U32 R6, RZ, RZ, R42 ;  /* 0x000000ffff067224 */ /* 0x000fc400078e002a */
[----:B------:R-:W-:-:S07]  /*4d7b0*/  IMAD.MOV.U32 R7, RZ, RZ, R43 ;  /* 0x000000ffff077224 */ /* 0x000fce00078e002b */
[----:B------:R-:W-:Y:S05]  /*4d7c0*/  CALL.REL.NOINC `($__internal_25_$__cuda_sm20_dsqrt_rn_f64_mediumpath_v1) ;  /* 0x0000012000e87944 */ /* 0x000fea0003c00000 */
[----:B------:R-:W-:Y:S01]  /*4d7d0*/  IMAD.MOV.U32 R8, RZ, RZ, R2 ;  /* 0x000000ffff087224 */ /* 0x000fe200078e0002 */
[----:B------:R-:W-:-:S07]  /*4d7e0*/  MOV R9, R3 ;  /* 0x0000000300097202 */ /* 0x000fce0000000f00 */
.L_x_10658:
[----:B------:R-:W-:Y:S05]  /*4d7f0*/  BSYNC.RECONVERGENT B3 ;  /* 0x0000000000037941 */ /* 0x000fea0003800200 */
.L_x_10657:
        /* <DEDUP_REMOVED lines=49> */
.L_x_10660:
[----:B------:R-:W-:Y:S05]  /*4db10*/  BSYNC.RECONVERGENT B3 ;  /* 0x0000000000037941 */ /* 0x000fea0003800200 */
.L_x_10659:
[----:B------:R-:W-:Y:S01]  /*4db20*/  IMAD.MOV.U32 R42, RZ, RZ, R2 ;  /* 0x000000ffff2a7224 */ /* 0x000fe200078e0002 */
[----:B------:R-:W-:Y:S01]  /*4db30*/  MOV R43, R3 ;  /* 0x00000003002b7202 */ /* 0x000fe20000000f00 */
[----:B------:R-:W-:Y:S06]  /*4db40*/  BRA `(.L_x_10634) ;  /* 0x0000000000d47947 */ /* 0x000fec0003800000 */
.L_x_10635:
        /* <DEDUP_REMOVED lines=50> */
.L_x_10662:
[----:B------:R-:W-:Y:S05]  /*4de70*/  BSYNC.RECONVERGENT B3 ;  /* 0x0000000000037941 */ /* 0x000fea0003800200 */
.L_x_10661:
[----:B------:R-:W-:Y:S02]  /*4de80*/  IMAD.MOV.U32 R42, RZ, RZ, R2 ;  /* 0x000000ffff2a7224 */ /* 0x000fe400078e0002 */
[----:B------:R-:W-:-:S07]  /*4de90*/  IMAD.MOV.U32 R43, RZ, RZ, R3 ;  /* 0x000000ffff2b7224 */ /* 0x000fce00078e0003 */
.L_x_10634:
[----:B------:R-:W-:Y:S05]  /*4dea0*/  BSYNC.RECONVERGENT B2 ;  /* 0x0000000000027941 */ /* 0x000fea0003800200 */
.L_x_10630:
        /* <DEDUP_REMOVED lines=53> */
.L_x_10667:
[----:B------:R-:W-:Y:S05]  /*4e200*/  BSYNC.RECONVERGENT B4 ;  /* 0x0000000000047941 */ /* 0x000fea0003800200 */
.L_x_10666:
        /* <DEDUP_REMOVED lines=176> */
[----:B------:R-:W-:Y:S01]  /*4ed10*/  IMAD.MOV.U32 R2, RZ, RZ, R4 ;  /* 0x000000ffff027224 */ /* 0x000fe200078e0004 */
[----:B------:R-:W-:Y:S06]  /*4ed20*/  BRA `(.L_x_10670) ;  /* 0x0000003800107947 */ /* 0x000fec0003800000 */
.L_x_10669:
        /* <DEDUP_REMOVED lines=98> */
.L_x_10668:
        /* <DEDUP_REMOVED lines=77> */
.L_x_10677:
[----:B------:R-:W-:Y:S05]  /*4f820*/  BSYNC.RECONVERGENT B6 ;  /* 0x0000000000067941 */ /* 0x000fea0003800200 */
.L_x_10676:
[----:B------:R-:W-:Y:S02]  /*4f830*/  IMAD.MOV.U32 R10, RZ, RZ, R2 ;  /* 0x000000ffff0a7224 */ /* 0x000fe400078e0002 */
[----:B------:R-:W-:-:S07]  /*4f840*/  IMAD.MOV.U32 R11, RZ, RZ, R3 ;  /* 0x000000ffff0b7224 */ /* 0x000fce00078e0003 */
.L_x_10675:
[----:B------:R-:W-:Y:S05]  /*4f850*/  BSYNC.RECONVERGENT B5 ;  /* 0x0000000000057941 */ /* 0x000fea0003800200 */
.L_x_10674:
        /* <DEDUP_REMOVED lines=64> */
.L_x_10682:
[----:B------:R-:W-:Y:S05]  /*4fc60*/  BSYNC.RECONVERGENT B6 ;  /* 0x0000000000067941 */ /* 0x000fea0003800200 */
.L_x_10681:
[----:B------:R-:W-:Y:S02]  /*4fc70*/  IMAD.MOV.U32 R12, RZ, RZ, R2 ;  /* 0x000000ffff0c7224 */ /* 0x000fe400078e0002 */
[----:B------:R-:W-:Y:S01]  /*4fc80*/  IMAD.MOV.U32 R13, RZ, RZ, R3 ;  /* 0x000000ffff0d7224 */ /* 0x000fe200078e0003 */
[----:B------:R-:W-:Y:S06]  /*4fc90*/  BRA `(.L_x_10680) ;  /* 0x0000000000047947 */ /* 0x000fec0003800000 */
.L_x_10679:
[----:B------:R0:W1:Y:S02]  /*4fca0*/  DADD R12, -R34, R38 ;  /* 0x00000000220c7229 */ /* 0x0000640000000126 */
.L_x_10680:
[----:B------:R-:W-:Y:S05]  /*4fcb0*/  BSYNC.RECONVERGENT B5 ;  /* 0x0000000000057941 */ /* 0x000fea0003800200 */
.L_x_10678:
[----:B-1----:R-:W1:Y:S01]  /*4fcc0*/  DMUL R2, R12, 0.5 ;  /* 0x3fe000000c027828 */ /* 0x002e620000000000 */
        /* <DEDUP_REMOVED lines=68> */
[----:B------:R-:W-:-:S07]  /*50110*/  IMAD.MOV.U32 R7, RZ, RZ, R13 ;  /* 0x000000ffff077224 */ /* 0x000fce00078e000d */
[----:B0-----:R-:W-:Y:S05]  /*50120*/  CALL.REL.NOINC `($__internal_25_$__cuda_sm20_dsqrt_rn_f64_mediumpath_v1) ;  /* 0x000000f800907944 */ /* 0x001fea0003c00000 */
.L_x_10684:
[----:B------:R-:W-:Y:S05]  /*50130*/  BSYNC.RECONVERGENT B5 ;  /* 0x0000000000057941 */ /* 0x000fea0003800200 */
.L_x_10683:
[----:B------:R-:W-:Y:S02]  /*50140*/  IMAD.MOV.U32 R40, RZ, RZ, R2 ;  /* 0x000000ffff287224 */ /* 0x000fe400078e0002 */
[----:B------:R-:W-:Y:S01]  /*50150*/  IMAD.MOV.U32 R41, RZ, RZ, R3 ;  /* 0x000000ffff297224 */ /* 0x000fe200078e0003 */
[----:B------:R-:W-:Y:S06]  /*50160*/  BRA `(.L_x_10685) ;  /* 0x0000001000e07947 */ /* 0x000fec0003800000 */
.L_x_10673:
        /* <DEDUP_REMOVED lines=63> */
.L_x_10688:
[----:B------:R-:W-:Y:S05]  /*50560*/  BSYNC.RECONVERGENT B5 ;  /* 0x0000000000057941 */ /* 0x000fea0003800200 */
.L_x_10687:
[----:B------:R-:W-:Y:S02]  /*50570*/  IMAD.MOV.U32 R40, RZ, RZ, R2 ;  /* 0x000000ffff287224 */ /* 0x000fe400078e0002 */
[----:B------:R-:W-:Y:S01]  /*50580*/  IMAD.MOV.U32 R41, RZ, RZ, R3 ;  /* 0x000000ffff297224 */ /* 0x000fe200078e0003 */
[----:B------:R-:W-:Y:S06]  /*50590*/  BRA `(.L_x_10685) ;  /* 0x0000000c00d47947 */ /* 0x000fec0003800000 */
.L_x_10686:
        /* <DEDUP_REMOVED lines=69> */
.L_x_10690:
[----:B------:R-:W-:Y:S05]  /*509f0*/  BSYNC.RECONVERGENT B5 ;  /* 0x0000000000057941 */ /* 0x000fea0003800200 */
.L_x_10689:
        /* <DEDUP_REMOVED lines=49> */
.L_x_10692:
[----:B------:R-:W-:Y:S05]  /*50d10*/  BSYNC.RECONVERGENT B5 ;  /* 0x0000000000057941 */ /* 0x000fea0003800200 */
.L_x_10691:
[----:B------:R-:W1:Y:S01]  /*50d20*/  DMUL R14, R14, 8.11296384146066816958e+31 ;  /* 0x469000000e0e7828 */ /* 0x000e620000000000 */
[----:B------:R-:W-:Y:S02]  /*50d30*/  IMAD.MOV.U32 R40, RZ, RZ, R2 ;  /* 0x000000ffff287224 */ /* 0x000fe400078e0002 */
[----:B------:R-:W-:Y:S01]  /*50d40*/  IMAD.MOV.U32 R41, RZ, RZ, R3 ;  /* 0x000000ffff297224 */ /* 0x000fe200078e0003 */
[----:B-1----:R-:W-:Y:S06]  /*50d50*/  BRA `(.L_x_10685) ;  /* 0x0000000400e47947 */ /* 0x002fec0003800000 */
.L_x_10672:
        /* <DEDUP_REMOVED lines=50> */
[----:B------:R-:W-:Y:S05]  /*51080*/  CALL.REL.NOINC `($__internal_25_$__cuda_sm20_dsqrt_rn_f64_mediumpath_v1) ;  /* 0x000000e800b87944 */ /* 0x000fea0003c00000 */
[----:B------:R-:W-:Y:S02]  /*51090*/  IMAD.MOV.U32 R32, RZ, RZ, R2 ;  /* 0x000000ffff207224 */ /* 0x000fe400078e0002 */
[----:B------:R-:W-:-:S07]  /*510a0*/  IMAD.MOV.U32 R33, RZ, RZ, R3 ;  /* 0x000000ffff217224 */ /* 0x000fce00078e0003 */
.L_x_10694:
[----:B------:R-:W-:Y:S05]  /*510b0*/  BSYNC.RECONVERGENT B5 ;  /* 0x0000000000057941 */ /* 0x000fea0003800200 */
.L_x_10693:
        /* <DEDUP_REMOVED lines=63> */
.L_x_10696:
[----:B------:R-:W-:Y:S05]  /*514b0*/  BSYNC.RECONVERGENT B5 ;  /* 0x0000000000057941 */ /* 0x000fea0003800200 */
.L_x_10695:
[----:B------:R1:W2:Y:S01]  /*514c0*/  DMUL R40, R2, R32 ;  /* 0x0000002002287228 */ /* 0x0002a20000000000 */
[----:B------:R-:W-:Y:S01]  /*514d0*/  IMAD.MOV.U32 R14, RZ, RZ, 0x0 ;  /* 0x00000000ff0e7424 */ /* 0x000fe200078e00ff */
[----:B-12---:R-:W-:-:S07]  /*514e0*/  MOV R15, 0x3ff00000 ;  /* 0x3ff00000000f7802 */ /* 0x006fce0000000f00 */
.L_x_10685:
[----:B------:R-:W-:Y:S05]  /*514f0*/  BSYNC.RECONVERGENT B4 ;  /* 0x0000000000047941 */ /* 0x000fea0003800200 */
.L_x_10671:
[----:B------:R-:W-:Y:S05]  /*51500*/  BRA `(.L_x_10697) ;  /* 0x0000000000187947 */ /* 0x000fea0003800000 */
.L_x_10665:
[----:B------:R-:W0:-:S15]  /*51510*/  DMUL R40, R40, 9.00719925474099200000e+15 ;  /* 0x4340000028287828 */ /* 0x000e1e0000000000 */
[----:B------:R-:W-:-:S15]  /*51520*/  NOP ;  /* 0x0000000000007918 */ /* 0x000fde0000000000 */
[----:B------:R-:W-:-:S15]  /*51530*/  NOP ;  /* 0x0000000000007918 */ /* 0x000fde0000000000 */
[----:B------:R-:W-:-:S15]  /*51540*/  NOP ;  /* 0x0000000000007918 */ /* 0x000fde0000000000 */
[----:B------:R-:W-:-:S04]  /*51550*/  NOP ;  /* 0x0000000000007918 */ /* 0x000fc80000000000 */
[----:B0-----:R-:W1:Y:S02]  /*51560*/  DMUL R14, R14, 9.00719925474099200000e+15 ;  /* 0x434000000e0e7828 */ /* 0x001e640000000000 */
.L_x_10697:
[----:B------:R-:W-:Y:S05]  /*51570*/  BSYNC.RELIABLE B2 ;  /* 0x0000000000027941 */ /* 0x000fea0003800100 */
.L_x_10664:
        /* <DEDUP_REMOVED lines=61> */
[----:B0-----:R-:W-:Y:S05]  /*51950*/  CALL.REL.NOINC `($__internal_24_$__cuda_sm20_div_rn_f64_full) ;  /* 0x000000d8004c7944 */ /* 0x001fea0003c00000 */
.L_x_10699:
[----:B------:R-:W-:Y:S05]  /*51960*/  BSYNC.RECONVERGENT B2 ;  /* 0x0000000000027941 */ /* 0x000fea0003800200 */
.L_x_10698:
[----:B------:R-:W-:Y:S01]  /*51970*/  IMAD.MOV.U32 R6, RZ, RZ, -0x2449a4b7 ;  /* 0xdbb65b49ff067424 */ /* 0x000fe200078e00ff */
[----:B------:R-:W-:Y:S01]  /*51980*/  MOV R7, 0x3f2d3b63 ;  /* 0x3f2d3b6300077802 */ /* 0x000fe20000000f00 */
[----:B------:R-:W-:Y:S01]  /*51990*/  UMOV UR4, 0x2a25ff7e ;  /* 0x2a25ff7e00047882 */ /* 0x000fe20000000000 */
        /* <DEDUP_REMOVED lines=173> */
.L_x_10701:
[----:B------:R-:W-:Y:S02]  /*52470*/  FSEL R2, RZ, 3.37028055040000000000e+12, P0 ;  /* 0x54442d18ff027808 */ /* 0x000fe40000000000 */
[----:B------:R-:W-:-:S07]  /*52480*/  FSEL R3, RZ, 2.1426990032196044922, P0 ;  /* 0x400921fbff037808 */ /* 0x000fce0000000000 */
.L_x_10702:
[----:B------:R-:W-:Y:S05]  /*52490*/  BSYNC.RECONVERGENT B0 ;  /* 0x0000000000007941 */ /* 0x000fea0003800200 */
.L_x_10700:
        /* <DEDUP_REMOVED lines=13> */
.L_x_10670:
[----:B------:R-:W-:Y:S05]  /*52570*/  BSYNC.RECONVERGENT B3 ;  /* 0x0000000000037941 */ /* 0x000fea0003800200 */
.L_x_10663:
[----:B------:R-:W-:Y:S01]  /*52580*/  LOP3.LUT R5, R43, 0x80000000, R21, 0xb8, !PT ;  /* 0x800000002b057812 */ /* 0x000fe200078eb815 */
[----:B------:R-:W-:Y:S01]  /*52590*/  IMAD.MOV.U32 R6, RZ, RZ, R2 ;  /* 0x000000ffff067224 */ /* 0x000fe200078e0002 */
[----:B------:R-:W-:Y:S02]  /*525a0*/  LOP3.LUT R7, R3, 0x80000000, R23, 0xb8, !PT ;  /* 0x8000000003077812 */ /* 0x000fe400078eb817 */
[----:B------:R-:W-:Y:S01]  /*525b0*/  MOV R4, R42 ;  /* 0x0000002a00047202 */ /* 0x000fe20000000f00 */
[----:B------:R-:W-:Y:S06]  /*525c0*/  BRA `(.L_x_10627) ;  /* 0x000000c800a87947 */ /* 0x000fec0003800000 */
.L_x_10629:
        /* <DEDUP_REMOVED lines=278> */
.L_x_10708:
[----:B------:R-:W-:Y:S05]  /*53730*/  BSYNC.RECONVERGENT B0 ;  /* 0x0000000000007941 */ /* 0x000fea0003800200 */
.L_x_10707:
[----:B------:R-:W-:Y:S04]  /*53740*/  BSSY.RECONVERGENT B3, `(.L_x_10709) ;  /* 0x0000008000037945 */ /* 0x000fe80003800200 */
[----:B------:R-:W-:Y:S05]  /*53750*/  @P4 BRA P5, `(.L_x_10710) ;  /* 0x0000000000184947 */ /* 0x000fea0002800000 */
[----:B------:R-:W-:Y:S01]  /*53760*/  IMAD.MOV.U32 R4, RZ, RZ, R34 ;  /* 0x000000ffff047224 */ /* 0x000fe200078e0022 */
[----:B------:R-:W-:Y:S01]  /*53770*/  MOV R0, 0x537c0 ;  /* 0x000537c000007802 */ /* 0x000fe20000000f00 */
[----:B------:R-:W-:Y:S02]  /*53780*/  IMAD.MOV.U32 R5, RZ, RZ, R35 ;  /* 0x000000ffff057224 */ /* 0x000fe400078e0023 */
[----:B------:R-:W-:Y:S02]  /*53790*/  IMAD.MOV.U32 R2, RZ, RZ, R36 ;  /* 0x000000ffff027224 */ /* 0x000fe400078e0024 */
[----:B------:R-:W-:-:S07]  /*537a0*/  IMAD.MOV.U32 R3, RZ, RZ, R37 ;  /* 0x000000ffff037224 */ /* 0x000fce00078e0025 */
[----:B01----:R-:W-:Y:S05]  /*537b0*/  CALL.REL.NOINC `($__internal_24_$__cuda_sm20_div_rn_f64_full) ;  /* 0x000000b800b47944 */ /* 0x003fea0003c00000 */
.L_x_10710:
[----:B------:R-:W-:Y:S05]  /*537c0*/  BSYNC.RECONVERGENT B3 ;  /* 0x0000000000037941 */ /* 0x000fea0003800200 */
.L_x_10709:
        /* <DEDUP_REMOVED lines=177> */
.L_x_10712:
[----:B------:R-:W-:Y:S02]  /*542e0*/  FSEL R2, RZ, 3.37028055040000000000e+12, P0 ;  /* 0x54442d18ff027808 */ /* 0x000fe40000000000 */
[----:B------:R-:W-:-:S07]  /*542f0*/  FSEL R3, RZ, 2.1426990032196044922, P0 ;  /* 0x400921fbff037808 */ /* 0x000fce0000000000 */
.L_x_10713:
[----:B------:R-:W-:Y:S05]  /*54300*/  BSYNC.RECONVERGENT B0 ;  /* 0x0000000000007941 */ /* 0x000fea0003800200 */
.L_x_10711:
        /* <DEDUP_REMOVED lines=14> */
.L_x_10706:
        /* <DEDUP_REMOVED lines=326> */
.L_x_10716:
[----:B------:R-:W-:Y:S05]  /*55850*/  BSYNC.RECONVERGENT B0 ;  /* 0x0000000000007941 */ /* 0x000fea0003800200 */
.L_x_10715:
        /* <DEDUP_REMOVED lines=8> */
.L_x_10718:
[----:B------:R-:W-:Y:S05]  /*558e0*/  BSYNC.RECONVERGENT B3 ;  /* 0x0000000000037941 */ /* 0x000fea0003800200 */
.L_x_10717:
        /* <DEDUP_REMOVED lines=176> */
.L_x_10720:
[----:B------:R-:W-:Y:S02]  /*563f0*/  FSEL R2, RZ, 3.37028055040000000000e+12, P0 ;  /* 0x54442d18ff027808 */ /* 0x000fe40000000000 */
[----:B------:R-:W-:-:S07]  /*56400*/  FSEL R3, RZ, 2.1426990032196044922, P0 ;  /* 0x400921fbff037808 */ /* 0x000fce0000000000 */
.L_x_10721:
[----:B------:R-:W-:Y:S05]  /*56410*/  BSYNC.RECONVERGENT B0 ;  /* 0x0000000000007941 */ /* 0x000fea0003800200 */
.L_x_10719:
        /* <DEDUP_REMOVED lines=10> */
.L_x_10705:
        /* <DEDUP_REMOVED lines=53> */
.L_x_10723:
[----:B------:R-:W-:Y:S05]  /*56810*/  BSYNC.RECONVERGENT B3 ;  /* 0x0000000000037941 */ /* 0x000fea0003800200 */
.L_x_10722:
        /* <DEDUP_REMOVED lines=51> */
.L_x_10725:
[----:B------:R-:W-:Y:S05]  /*56b50*/  BSYNC.RECONVERGENT B3 ;  /* 0x0000000000037941 */ /* 0x000fea0003800200 */
.L_x_10724:
        /* <DEDUP_REMOVED lines=41> */
[----:B------:R-:W-:-:S12]  /*56df0*/  NOP ;  /* 0x0000000000007918 */ /* 0x000fd80000000000 */
        /* <DEDUP_REMOVED lines=293> */
.L_x_10727:
[----:B------:R-:W-:Y:S05]  /*58050*/  BSYNC.RECONVERGENT B0 ;  /* 0x0000000000007941 */ /* 0x000fea0003800200 */
.L_x_10726:
        /* <DEDUP_REMOVED lines=8> */
.L_x_10729:
[----:B------:R-:W-:Y:S05]  /*580e0*/  BSYNC.RECONVERGENT B3 ;  /* 0x0000000000037941 */ /* 0x000fea0003800200 */
.L_x_10728:
[----:B0-----:R-:W-:Y:S01]  /*580f0*/  IMAD.MOV.U32 R6, RZ, RZ, -0x2449a4b7 ;  /* 0xdbb65b49ff067424 */ /* 0x001fe200078e00ff */
[----:B------:R-:W-:Y:S01]  /*58100*/  MOV R7, 0x3f2d3b63 ;  /* 0x3f2d3b6300077802 */ /* 0x000fe20000000f00 */
[----:B------:R-:W-:Y:S01]  /*58110*/  UMOV UR4, 0x2a25ff7e ;  /* 0x2a25ff7e00047882 */ /* 0x000fe20000000000 */
        /* <DEDUP_REMOVED lines=173> */
.L_x_10731:
[----:B------:R-:W-:Y:S02]  /*58bf0*/  FSEL R2, RZ, 3.37028055040000000000e+12, P0 ;  /* 0x54442d18ff027808 */ /* 0x000fe40000000000 */
[----:B------:R-:W-:-:S07]  /*58c00*/  FSEL R3, RZ, 2.1426990032196044922, P0 ;  /* 0x400921fbff037808 */ /* 0x000fce0000000000 */
.L_x_10732:
[----:B------:R-:W-:Y:S05]  /*58c10*/  BSYNC.RECONVERGENT B0 ;  /* 0x0000000000007941 */ /* 0x000fea0003800200 */
.L_x_10730:
        /* <DEDUP_REMOVED lines=14> */
.L_x_10704:
        /* <DEDUP_REMOVED lines=261> */
.L_x_10736:
[----:B------:R-:W-:Y:S05]  /*59d50*/  BSYNC.RECONVERGENT B0 ;  /* 0x0000000000007941 */ /* 0x000fea0003800200 */
.L_x_10735:
        /* <DEDUP_REMOVED lines=8> */
[----:B------:R-:W-:Y:S05]  /*59de0*/  CALL.REL.NOINC `($__internal_24_$__cuda_sm20_div_rn_f64_full) ;  /* 0x0000005400287944 */ /* 0x000fea0003c00000 */
.L_x_10738:
[----:B------:R-:W-:Y:S05]  /*59df0*/  BSYNC.RECONVERGENT B3 ;  /* 0x0000000000037941 */ /* 0x000fea0003800200 */
.L_x_10737:
        /* <DEDUP_REMOVED lines=173> */
.L_x_10734:
        /* <DEDUP_REMOVED lines=81> */
[----:B0-----:R-:W-:Y:S02]  /*5ade0*/  FSEL R35, R34, UR6, P0 ;  /* 0x0000000622237c08 */ /* 0x001fe40008000000 */
[----:B------:R-:W-:Y:S01]  /*5adf0*/  @P3 LOP3.LUT R35, R36, 0x80000, RZ, 0xfc, !PT ;  /* 0x0008000024233812 */ /* 0x000fe200078efcff */
[----:B------:R-:W-:Y:S01]  /*5ae00*/  IMAD.MOV.U32 R36, RZ, RZ, RZ ;  /* 0x000000ffff247224 */ /* 0x000fe200078e00ff */
[----:B------:R-:W-:Y:S02]  /*5ae10*/  MOV R34, R8 ;  /* 0x0000000800227202 */ /* 0x000fe40000000f00 */
[----:B------:R-:W0:Y:S01]  /*5ae20*/  MUFU.RSQ64H R37, R35 ;  /* 0x0000002300257308 */ /* 0x000e220000001c00 */
[----:B------:R-:W-:Y:S02]  /*5ae30*/  ISETP.GE.U32.AND P3, PT, R7, 0x7ff00000, PT ;  /* 0x7ff000000700780c */ /* 0x000fe40003f66070 */
[----:B------:R-:W-:-:S15]  /*5ae40*/  SEL R34, R34, UR4, P0 ;  /* 0x0000000422227c07 */ /* 0x000fde0008000000 */
        /* <DEDUP_REMOVED lines=239> */
.L_x_10740:
[----:B------:R-:W-:Y:S05]  /*5bd40*/  BSYNC.RECONVERGENT B0 ;  /* 0x0000000000007941 */ /* 0x000fea0003800200 */
.L_x_10739:
        /* <DEDUP_REMOVED lines=8> */
.L_x_10742:
[----:B------:R-:W-:Y:S05]  /*5bdd0*/  BSYNC.RECONVERGENT B3 ;  /* 0x0000000000037941 */ /* 0x000fea0003800200 */
.L_x_10741:
        /* <DEDUP_REMOVED lines=173> */
.L_x_10733:
        /* <DEDUP_REMOVED lines=51> */
[----:B------:R-:W-:Y:S01]  /*5cbe0*/  MOV R34, R2 ;  /* 0x0000000200227202 */ /* 0x000fe20000000f00 */
[----:B------:R-:W-:-:S07]  /*5cbf0*/  IMAD.MOV.U32 R35, RZ, RZ, R3 ;  /* 0x000000ffff237224 */ /* 0x000fce00078e0003 */
.L_x_10744:
[----:B------:R-:W-:Y:S05]  /*5cc00*/  BSYNC.RECONVERGENT B3 ;  /* 0x0000000000037941 */ /* 0x000fea0003800200 */
.L_x_10743:
        /* <DEDUP_REMOVED lines=51> */
.L_x_10746:
[----:B------:R-:W-:Y:S05]  /*5cf40*/  BSYNC.RECONVERGENT B3 ;  /* 0x0000000000037941 */ /* 0x000fea0003800200 */
.L_x_10745:
        /* <DEDUP_REMOVED lines=93> */
[----:B------:R-:W-:-:S03]  /*5d520*/  HFMA2 R36, -RZ, RZ, 0, 0 ;  /* 0x00000000ff247431 */ /* 0x000fc600000001ff */
        /* <DEDUP_REMOVED lines=245> */
.L_x_10748:
[----:B------:R-:W-:Y:S05]  /*5e480*/  BSYNC.RECONVERGENT B0 ;  /* 0x0000000000007941 */ /* 0x000fea0003800200 */
.L_x_10747:
        /* <DEDUP_REMOVED lines=8> */
[----:B------:R-:W-:Y:S05]  /*5e510*/  CALL.REL.NOINC `($__internal_24_$__cuda_sm20_div_rn_f64_full) ;  /* 0x0000000c005c7944 */ /* 0x000fea0003c00000 */
.L_x_10750:
[----:B------:R-:W-:Y:S05]  /*5e520*/  BSYNC.RECONVERGENT B3 ;  /* 0x0000000000037941 */ /* 0x000fea0003800200 */
.L_x_10749:
        /* <DEDUP_REMOVED lines=172> */
.L_x_10714:
[----:B------:R-:W-:Y:S05]  /*5eff0*/  BSYNC.RECONVERGENT B2 ;  /* 0x0000000000027941 */ /* 0x000fea0003800200 */
.L_x_10703:
[----:B------:R-:W-:Y:S01]  /*5f000*/  UMOV UR4, 0xfefa39ef ;  /* 0xfefa39ef00047882 */ /* 0x000fe20000000000 */
[----:B------:R-:W-:Y:S01]  /*5f010*/  UMOV UR5, 0x3fe62e42 ;  /* 0x3fe62e4200057882 */ /* 0x000fe20000000000 */
[----:B------:R-:W-:Y:S01]  /*5f020*/  LOP3.LUT R7, R3, 0x80000000, R23, 0xb8, !PT ;  /* 0x8000000003077812 */ /* 0x000fe200078eb817 */
[----:B-1----:R-:W0:Y:S01]  /*5f030*/  DADD R38, R38, UR4 ;  /* 0x0000000426267e29 */ /* 0x002e220008000000 */
[----:B------:R-:W-:Y:S01]  /*5f040*/  IMAD.MOV.U32 R6, RZ, RZ, R2 ;  /* 0x000000ffff067224 */ /* 0x000fe200078e0002 */
[----:B0-----:R-:W-:Y:S02]  /*5f050*/  LOP3.LUT R5, R39, 0x80000000, R21, 0xb8, !PT ;  /* 0x8000000027057812 */ /* 0x001fe400078eb815 */
[----:B------:R-:W-:-:S07]  /*5f060*/  MOV R4, R38 ;  /* 0x0000002600047202 */ /* 0x000fce0000000f00 */
.L_x_10627:
[----:B------:R-:W-:Y:S05]  /*5f070*/  BSYNC.RECONVERGENT B1 ;  /* 0x0000000000017941 */ /* 0x000fea0003800200 */
.L_x_10626:
[----:B------:R-:W-:Y:S05]  /*5f080*/  WARPSYNC.ALL ;  /* 0x0000000000007948 */ /* 0x000fea0003800000 */
[----:B------:R-:W1:Y:S01]  /*5f090*/  S2R R11, SR_CTAID.X ;  /* 0x00000000000b7919 */ /* 0x000e620000002500 */
[----:B------:R-:W1:Y:S01]  /*5f0a0*/  LDC R2, c[0x0][0x380] ;  /* 0x0000e000ff027b82 */ /* 0x000e620000000800 */
[----:B------:R-:W-:Y:S01]  /*5f0b0*/  BSSY.RECONVERGENT B0, `(.L_x_10751) ;  /* 0x0000016000007945 */ /* 0x000fe20003800200 */
[----:B------:R-:W2:Y:S01]  /*5f0c0*/  S2R R0, SR_TID.X ;  /* 0x0000000000007919 */ /* 0x000ea20000002100 */
[----:B-1----:R-:W-:-:S05]  /*5f0d0*/  IMAD R13, R11, -0x200, R2 ;  /* 0xfffffe000b0d7824 */ /* 0x002fca00078e0202 */
[----:B--2---:R-:W-:-:S13]  /*5f0e0*/  ISETP.GE.AND P1, PT, R0, R13, PT ;  /* 0x0000000d0000720c */ /* 0x004fda0003f26270 */
[----:B------:R-:W1:Y:S01]  /*5f0f0*/  @!P1 LDC.64 R2, c[0x0][0x388] ;  /* 0x0000e200ff029b82 */ /* 0x000e620000000a00 */
[----:B------:R-:W-:Y:S02]  /*5f100*/  @!P1 IMAD R9, R11, 0x200, R0 ;  /* 0x000002000b099824 */ /* 0x000fe400078e0200 */
[----:B------:R-:W-:-:S04]  /*5f110*/  @!P1 VIADD R8, R0, 0x80 ;  /* 0x0000008000089836 */ /* 0x000fc80000000000 */
[----:B------:R-:W-:-:S05]  /*5f120*/  @!P1 IMAD.MOV.U32 R0, RZ, RZ, R8 ;  /* 0x000000ffff009224 */ /* 0x000fca00078e0008 */
[----:B------:R-:W-:Y:S01]  /*5f130*/  ISETP.GE.AND P0, PT, R0, R13, PT ;  /* 0x0000000d0000720c */ /* 0x000fe20003f06270 */
[----:B-1----:R-:W-:-:S05]  /*5f140*/  @!P1 IMAD.WIDE.U32 R2, R9, 0x10, R2 ;  /* 0x0000001009029825 */ /* 0x002fca00078e0002 */
[----:B------:R1:W-:Y:S07]  /*5f150*/  @!P1 STG.E.128 desc[UR8][R2.64], R24 ;  /* 0x0000001802009986 */ /* 0x0003ee000c101d08 */
[----:B------:R-:W-:Y:S05]  /*5f160*/  @P0 BRA `(.L_x_10752) ;  /* 0x0000000000280947 */ /* 0x000fea0003800000 */
[----:B-1----:R-:W1:Y:S01]  /*5f170*/  LDC.64 R2, c[0x0][0x388] ;  /* 0x0000e200ff027b82 */ /* 0x002e620000000a00 */
[----:B------:R-:W-:Y:S02]  /*5f180*/  IMAD R9, R11, 0x200, R0 ;  /* 0x000002000b097824 */ /* 0x000fe400078e0200 */
[----:B------:R-:W-:-:S05]  /*5f190*/  VIADD R0, R0, 0x80 ;  /* 0x0000008000007836 */ /* 0x000fca0000000000 */
[----:B------:R-:W-:-:S13]  /*5f1a0*/  ISETP.GE.AND P0, PT, R0, R13, PT ;  /* 0x0000000d0000720c */ /* 0x000fda0003f06270 */
[----:B------:R-:W-:Y:S01]  /*5f1b0*/  @!P0 IMAD R15, R11, 0x200, R0 ;  /* 0x000002000b0f8824 */ /* 0x000fe200078e0200 */
[----:B------:R-:W-:Y:S01]  /*5f1c0*/  @!P0 IADD3 R0, PT, PT, R0, 0x80, RZ ;  /* 0x0000008000008810 */ /* 0x000fe20007ffe0ff */
[----:B-1----:R-:W-:-:S04]  /*5f1d0*/  IMAD.WIDE.U32 R8, R9, 0x10, R2 ;  /* 0x0000001009087825 */ /* 0x002fc800078e0002 */
[----:B------:R-:W-:Y:S01]  /*5f1e0*/  @!P0 IMAD.WIDE.U32 R2, R15, 0x10, R2 ;  /* 0x000000100f028825 */ /* 0x000fe200078e0002 */
[----:B------:R2:W-:Y:S04]  /*5f1f0*/  STG.E.128 desc[UR8][R8.64], R28 ;  /* 0x0000001c08007986 */ /* 0x0005e8000c101d08 */
[----:B------:R2:W-:Y:S02]  /*5f200*/  @!P0 STG.E.128 desc[UR8][R2.64], R16 ;  /* 0x0000001002008986 */ /* 0x0005e4000c101d08 */
.L_x_10752:
[----:B------:R-:W-:Y:S05]  /*5f210*/  BSYNC.RECONVERGENT B0 ;  /* 0x0000000000007941 */ /* 0x000fea0003800200 */
.L_x_10751:
[----:B------:R-:W-:-:S13]  /*5f220*/  ISETP.GE.AND P0, PT, R0, R13, PT ;  /* 0x0000000d0000720c */ /* 0x000fda0003f06270 */
[----:B------:R-:W-:Y:S05]  /*5f230*/  @P0 EXIT ;  /* 0x000000000000094d */ /* 0x000fea0003800000 */
[----:B-12---:R-:W1:Y:S01]  /*5f240*/  LDC.64 R2, c[0x0][0x388] ;  /* 0x0000e200ff027b82 */ /* 0x006e620000000a00 */
[----:B------:R-:W-:-:S04]  /*5f250*/  IMAD R9, R11, 0x200, R0 ;  /* 0x000002000b097824 */ /* 0x000fc800078e0200 */
[----:B-1----:R-:W-:-:S05]  /*5f260*/  IMAD.WIDE.U32 R2, R9, 0x10, R2 ;  /* 0x0000001009027825 */ /* 0x002fca00078e0002 */
[----:B------:R-:W-:Y:S01]  /*5f270*/  STG.E.128 desc[UR8][R2.64], R4 ;  /* 0x0000000402007986 */ /* 0x000fe2000c101d08 */
[----:B------:R-:W-:Y:S05]  /*5f280*/  EXIT ;  /* 0x000000000000794d */ /* 0x000fea0003800000 */
        .weak           $__internal_24_$__cuda_sm20_div_rn_f64_full
        .type           $__internal_24_$__cuda_sm20_div_rn_f64_full,@function
        .size           $__internal_24_$__cuda_sm20_div_rn_f64_full,($__internal_25_$__cuda_sm20_dsqrt_rn_f64_mediumpath_v1 - $__internal_24_$__cuda_sm20_div_rn_f64_full)
$__internal_24_$__cuda_sm20_div_rn_f64_full:
[----:B------:R-:W-:Y:S01]  /*5f290*/  IMAD.MOV.U32 R47, RZ, RZ, R5 ;  /* 0x000000ffff2f7224 */ /* 0x000fe200078e0005 */
[----:B------:R-:W-:Y:S01]  /*5f2a0*/  LOP3.LUT R7, R3, 0x7ff00000, RZ, 0xc0, !PT ;  /* 0x7ff0000003077812 */ /* 0x000fe200078ec0ff */
[----:B------:R-:W-:Y:S01]  /*5f2b0*/  IMAD.MOV.U32 R45, RZ, RZ, R3 ;  /* 0x000000ffff2d7224 */ /* 0x000fe200078e0003 */
[----:B------:R-:W-:Y:S01]  /*5f2c0*/  BSSY.RECONVERGENT B0, `(.L_x_10753) ;  /* 0x0000085000007945 */ /* 0x000fe20003800200 */
[----:B------:R-:W-:Y:S01]  /*5f2d0*/  IMAD.MOV.U32 R46, RZ, RZ, R4 ;  /* 0x000000ffff2e7224 */ /* 0x000fe200078e0004 */
[C---:B------:R-:W-:Y:S01]  /*5f2e0*/  FSETP.GEU.AND P0, PT, |R47|.reuse, 1.469367938527859385e-39, PT ;  /* 0x001000002f00780b */ /* 0x040fe20003f0e200 */
[----:B------:R-:W-:Y:S01]  /*5f2f0*/  IMAD.MOV.U32 R5, RZ, RZ, 0x1ca00000 ;  /* 0x1ca00000ff057424 */ /* 0x000fe200078e00ff */
[----:B------:R-:W-:Y:S01]  /*5f300*/  LOP3.LUT R4, R47, 0x7ff00000, RZ, 0xc0, !PT ;  /* 0x7ff000002f047812 */ /* 0x000fe200078ec0ff */
[--C-:B------:R-:W-:Y:S02]  /*5f310*/  IMAD.MOV.U32 R44, RZ, RZ, R2.reuse ;  /* 0x000000ffff2c7224 */ /* 0x100fe400078e0002 */
[----:B------:R-:W-:Y:S01]  /*5f320*/  IMAD.MOV.U32 R50, RZ, RZ, R2 ;  /* 0x000000ffff327224 */ /* 0x000fe200078e0002 */
[----:B------:R-:W-:-:S04]  /*5f330*/  ISETP.GE.U32.AND P3, PT, R4, R7, PT ;  /* 0x000000070400720c */ /* 0x000fc80003f66070 */
[----:B------:R-:W-:-:S03]  /*5f340*/  SEL R8, R5, 0x63400000, !P3 ;  /* 0x6340000005087807 */ /* 0x000fc60005800000 */
[----:B------:R-:W-:Y:S01]  /*5f350*/  @!P0 LOP3.LUT R9, R45, 0x7ff00000, RZ, 0xc0, !PT ;  /* 0x7ff000002d098812 */ /* 0x000fe200078ec0ff */
[----:B------:R-:W-:-:S03]  /*5f360*/  @!P0 IMAD.MOV.U32 R48, RZ, RZ, RZ ;  /* 0x000000ffff308224 */ /* 0x000fc600078e00ff */
[----:B------:R-:W-:Y:S02]  /*5f370*/  @!P0 ISETP.GE.U32.AND P2, PT, R4, R9, PT ;  /* 0x000000090400820c */ /* 0x000fe40003f46070 */
[--C-:B------:R-:W-:Y:S02]  /*5f380*/  LOP3.LUT R9, R8, 0x800fffff, R47.reuse, 0xf8, !PT ;  /* 0x800fffff08097812 */ /* 0x100fe400078ef82f */
[----:B------:R-:W-:Y:S02]  /*5f390*/  @!P0 SEL R6, R5, 0x63400000, !P2 ;  /* 0x6340000005068807 */ /* 0x000fe40005000000 */
[C---:B------:R-:W-:Y:S02]  /*5f3a0*/  FSETP.GEU.AND P2, PT, |R3|.reuse, 1.469367938527859385e-39, PT ;  /* 0x001000000300780b */ /* 0x040fe40003f4e200 */
[----:B------:R-:W-:Y:S02]  /*5f3b0*/  LOP3.LUT R3, R3, 0x800fffff, RZ, 0xc0, !PT ;  /* 0x800fffff03037812 */ /* 0x000fe400078ec0ff */
[----:B------:R-:W-:-:S02]  /*5f3c0*/  @!P0 LOP3.LUT R6, R6, 0x80000000, R47, 0xf8, !PT ;  /* 0x8000000006068812 */ /* 0x000fc400078ef82f */
[----:B------:R-:W-:Y:S02]  /*5f3d0*/  LOP3.LUT R51, R3, 0x3ff00000, RZ, 0xfc, !PT ;  /* 0x3ff0000003337812 */ /* 0x000fe400078efcff */
[----:B------:R-:W-:Y:S02]  /*5f3e0*/  @!P0 LOP3.LUT R49, R6, 0x100000, RZ, 0xfc, !PT ;  /* 0x0010000006318812 */ /* 0x000fe400078efcff */
[----:B------:R-:W-:-:S03]  /*5f3f0*/  MOV R8, R46 ;  /* 0x0000002e00087202 */ /* 0x000fc60000000f00 */
[----:B------:R-:W0:Y:S02]  /*5f400*/  @!P2 DMUL R50, R44, 8.98846567431157953865e+307 ;  /* 0x7fe000002c32a828 */ /* 0x000e240000000000 */
[----:B0-----:R-:W-:-:S15]  /*5f410*/  @!P2 LOP3.LUT R7, R51, 0x7ff00000, RZ, 0xc0, !PT ;  /* 0x7ff000003307a812 */ /* 0x001fde00078ec0ff */
[----:B------:R-:W-:-:S15]  /*5f420*/  NOP ;  /* 0x0000000000007918 */ /* 0x000fde0000000000 */
[----:B------:R-:W-:-:S15]  /*5f430*/  NOP ;  /* 0x0000000000007918 */ /* 0x000fde0000000000 */
[----:B------:R-:W-:-:S15]  /*5f440*/  NOP ;  /* 0x0000000000007918 */ /* 0x000fde0000000000 */
[----:B------:R-:W-:-:S02]  /*5f450*/  NOP ;  /* 0x0000000000007918 */ /* 0x000fc40000000000 */
[----:B------:R0:W-:Y:S02]  /*5f460*/  @!P0 DFMA R8, R8, 2, -R48 ;  /* 0x400000000808882b */ /* 0x0001e40000000830 */
[----:B0-----:R-:W0:Y:S01]  /*5f470*/  MUFU.RCP64H R49, R51 ;  /* 0x0000003300317308 */ /* 0x001e220000001800 */
[----:B------:R-:W-:-:S15]  /*5f480*/  IMAD.MOV.U32 R48, RZ, RZ, 0x1 ;  /* 0x00000001ff307424 */ /* 0x000fde00078e00ff */
[----:B------:R-:W-:-:S15]  /*5f490*/  NOP ;  /* 0x0000000000007918 */ /* 0x000fde0000000000 */
        /* <DEDUP_REMOVED lines=46> */
[----:B------:R-:W-:Y:S01]  /*5f780*/  LOP3.LUT R3, R45, 0x7ff00000, RZ, 0xc0, !PT ;  /* 0x7ff000002d037812 */ /* 0x000fe200078ec0ff */
[----:B------:R-:W-:-:S03]  /*5f790*/  IMAD.MOV.U32 R6, RZ, RZ, RZ ;  /* 0x000000ffff067224 */ /* 0x000fc600078e00ff */
[CC--:B------:R-:W-:Y:S02]  /*5f7a0*/  VIADDMNMX R2, R4.reuse, -R3.reuse, 0xb9600000, !PT ;  /* 0xb960000004027446 */ /* 0x0c0fe40007800903 */
[----:B------:R-:W-:Y:S02]  /*5f7b0*/  ISETP.GE.U32.AND P0, PT, R4, R3, PT ;  /* 0x000000030400720c */ /* 0x000fe40003f06070 */
[----:B------:R-:W-:Y:S02]  /*5f7c0*/  VIMNMX R2, PT, PT, R2, 0x46a00000, PT ;  /* 0x46a0000002027848 */ /* 0x000fe40003fe0100 */
[----:B------:R-:W-:-:S04]  /*5f7d0*/  SEL R5, R5, 0x63400000, !P0 ;  /* 0x6340000005057807 */ /* 0x000fc80004000000 */
[----:B------:R-:W-:-:S05]  /*5f7e0*/  IADD3 R2, PT, PT, -R5, R2, RZ ;  /* 0x0000000205027210 */ /* 0x000fca0007ffe1ff */
        /* <DEDUP_REMOVED lines=24> */
[----:B------:R-:W-:Y:S01]  /*5f970*/  MOV R5, R3 ;  /* 0x0000000300057202 */ /* 0x000fe20000000f00 */
[----:B------:R-:W-:Y:S06]  /*5f980*/  BRA `(.L_x_10755) ;  /* 0x0000000000607947 */ /* 0x000fec0003800000 */
.L_x_10754:
        /* <DEDUP_REMOVED lines=17> */
.L_x_10757:
[----:B------:R-:W-:Y:S02]  /*5faa0*/  LOP3.LUT R3, R45, 0x80000, RZ, 0xfc, !PT ;  /* 0x000800002d037812 */ /* 0x000fe400078efcff */
[----:B------:R-:W-:-:S03]  /*5fab0*/  MOV R4, R44 ;  /* 0x0000002c00047202 */ /* 0x000fc60000000f00 */
[----:B------:R-:W-:Y:S01]  /*5fac0*/  IMAD.MOV.U32 R5, RZ, RZ, R3 ;  /* 0x000000ffff057224 */ /* 0x000fe200078e0003 */
[----:B------:R-:W-:Y:S06]  /*5fad0*/  BRA `(.L_x_10755) ;  /* 0x00000000000c7947 */ /* 0x000fec0003800000 */
.L_x_10756:
[----:B------:R-:W-:Y:S01]  /*5fae0*/  LOP3.LUT R3, R47, 0x80000, RZ, 0xfc, !PT ;  /* 0x000800002f037812 */ /* 0x000fe200078efcff */
[----:B------:R-:W-:-:S04]  /*5faf0*/  IMAD.MOV.U32 R4, RZ, RZ, R46 ;  /* 0x000000ffff047224 */ /* 0x000fc800078e002e */
[----:B------:R-:W-:-:S07]  /*5fb00*/  IMAD.MOV.U32 R5, RZ, RZ, R3 ;  /* 0x000000ffff057224 */ /* 0x000fce00078e0003 */
.L_x_10755:
[----:B------:R-:W-:Y:S05]  /*5fb10*/  BSYNC.RECONVERGENT B0 ;  /* 0x0000000000007941 */ /* 0x000fea0003800200 */
.L_x_10753:
[----:B------:R-:W-:Y:S02]  /*5fb20*/  IMAD.MOV.U32 R2, RZ, RZ, R4 ;  /* 0x000000ffff027224 */ /* 0x000fe400078e0004 */
[----:B------:R-:W-:Y:S01]  /*5fb30*/  IMAD.MOV.U32 R3, RZ, RZ, R5 ;  /* 0x000000ffff037224 */ /* 0x000fe200078e0005 */
[----:B------:R-:W-:Y:S01]  /*5fb40*/  MOV R5, 0x0 ;  /* 0x0000000000057802 */ /* 0x000fe20000000f00 */
[----:B------:R-:W-:-:S04]  /*5fb50*/  IMAD.MOV.U32 R4, RZ, RZ, R0 ;  /* 0x000000ffff047224 */ /* 0x000fc800078e0000 */
[----:B------:R-:W-:Y:S05]  /*5fb60*/  RET.REL.NODEC R4 `(_ZN2at6native27unrolled_elementwise_kernelIZZZNS0_17asinh_kernel_cudaERNS_18TensorIteratorBaseEENKUlvE_clEvENKUlvE_clEvEUlN3c107complexIdEEE_St5arrayIPcLm2EELi4E23TrivialOffsetCalculatorILi1EjESE_NS0_6memory15LoadWithoutCastENSF_16StoreWithoutCastEEEviT_T0_T2_T3_T4_T5_) ;  /* 0xfffffa0404247950 */ /* 0x000fea0003c3ffff */
        .weak           $__internal_25_$__cuda_sm20_dsqrt_rn_f64_mediumpath_v1
        .type           $__internal_25_$__cuda_sm20_dsqrt_rn_f64_mediumpath_v1,@function
        .size           $__internal_25_$__cuda_sm20_dsqrt_rn_f64_mediumpath_v1,(.L_x_14777 - $__internal_25_$__cuda_sm20_dsqrt_rn_f64_mediumpath_v1)
$__internal_25_$__cuda_sm20_dsqrt_rn_f64_mediumpath_v1:
[----:B------:R-:W-:Y:S01]  /*5fb70*/  ISETP.GE.U32.AND P0, PT, R0, -0x3400000, PT ;  /* 0xfcc000000000780c */ /* 0x000fe20003f06070 */
[----:B------:R-:W-:-:S12]  /*5fb80*/  BSSY.RECONVERGENT B0, `(.L_x_10758) ;  /* 0x0000049000007945 */ /* 0x000fd80003800200 */
        /* <DEDUP_REMOVED lines=16> */
.L_x_10759:
        /* <DEDUP_REMOVED lines=11> */
[----:B------:R-:W-:Y:S02]  /*5fd40*/  IMAD.MOV.U32 R2, RZ, RZ, 0x0 ;  /* 0x00000000ff027424 */ /* 0x000fe400078e00ff */
        /* <DEDUP_REMOVED lines=30> */
[----:B0-----:R-:W-:-:S15]  /*5ff30*/  IADD3 R5, PT, PT, R5, -0x100000, RZ ;  /* 0xfff0000005057810 */ /* 0x001fde0007ffe0ff */
        /* <DEDUP_REMOVED lines=12> */
.L_x_10761:
[----:B------:R0:W1:Y:S02]  /*60000*/  DADD R4, R2, R2 ;  /* 0x0000000002047229 */ /* 0x0000640000000002 */
.L_x_10760:
[----:B------:R-:W-:Y:S05]  /*60010*/  BSYNC.RECONVERGENT B0 ;  /* 0x0000000000007941 */ /* 0x000fea0003800200 */
.L_x_10758:
[----:B01----:R-:W-:Y:S02]  /*60020*/  IMAD.MOV.U32 R2, RZ, RZ, R4 ;  /* 0x000000ffff027224 */ /* 0x003fe400078e0004 */
[----:B------:R-:W-:Y:S02]  /*60030*/  IMAD.MOV.U32 R3, RZ, RZ, R5 ;  /* 0x000000ffff037224 */ /* 0x000fe400078e0005 */
[----:B------:R-:W-:Y:S02]  /*60040*/  IMAD.MOV.U32 R4, RZ, RZ, R10 ;  /* 0x000000ffff047224 */ /* 0x000fe400078e000a */
[----:B------:R-:W-:-:S04]  /*60050*/  IMAD.MOV.U32 R5, RZ, RZ, 0x0 ;  /* 0x00000000ff057424 */ /* 0x000fc800078e00ff */
[----:B------:R-:W-:Y:S05]  /*60060*/  RET.REL.NODEC R4 `(_ZN2at6native27unrolled_elementwise_kernelIZZZNS0_17asinh_kernel_cudaERNS_18TensorIteratorBaseEENKUlvE_clEvENKUlvE_clEvEUlN3c107complexIdEEE_St5arrayIPcLm2EELi4E23TrivialOffsetCalculatorILi1EjESE_NS0_6memory15LoadWithoutCastENSF_16StoreWithoutCastEEEviT_T0_T2_T3_T4_T5_) ;  /* 0xfffff9fc04e47950 */ /* 0x000fea0003c3ffff */
.L_x_10762:
        /* <DEDUP_REMOVED lines=9> */
.L_x_14777:


//--------------------- .text._ZN2at6native29vectorized_elementwise_kernelILi2EZZZNS0_17asinh_kernel_cudaERNS_18TensorIteratorBaseEENKUlvE_clEvENKUlvE_clEvEUlN3c107complexIdEEE_St5arrayIPcLm2EEEEviT0_T1_ --------------------------
	.section	.text._ZN2at6native29vectorized_elementwise_kernelILi2EZZZNS0_17asinh_kernel_cudaERNS_18TensorIteratorBaseEENKUlvE_clEvENKUlvE_clEvEUlN3c107complexIdEEE_St5arrayIPcLm2EEEEviT0_T1_,"ax",@progbits
	.align	128
        .global         _ZN2at6native29vectorized_elementwise_kernelILi2EZZZNS0_17asinh_kernel_cudaERNS_18TensorIteratorBaseEENKUlvE_clEvENKUlvE_clEvEUlN3c107complexIdEEE_St5arrayIPcLm2EEEEviT0_T1_
        .type           _ZN2at6native29vectorized_elementwise_kernelILi2EZZZNS0_17asinh_kernel_cudaERNS_18TensorIteratorBaseEENKUlvE_clEvENKUlvE_clEvEUlN3c107complexIdEEE_St5arrayIPcLm2EEEEviT0_T1_,@function
        .size           _ZN2at6native29vectorized_elementwise_kernelILi2EZZZNS0_17asinh_kernel_cudaERNS_18TensorIteratorBaseEENKUlvE_clEvENKUlvE_clEvEUlN3c107complexIdEEE_St5arrayIPcLm2EEEEviT0_T1_,(.L_x_14779 - _ZN2at6native29vectorized_elementwise_kernelILi2EZZZNS0_17asinh_kernel_cudaERNS_18TensorIteratorBaseEENKUlvE_clEvENKUlvE_clEvEUlN3c107complexIdEEE_St5arrayIPcLm2EEEEviT0_T1_)
        .other          _ZN2at6native29vectorized_elementwise_kernelILi2EZZZNS0_17asinh_kernel_cudaERNS_18TensorIteratorBaseEENKUlvE_clEvENKUlvE_clEvEUlN3c107complexIdEEE_St5arrayIPcLm2EEEEviT0_T1_,@"STO_CUDA_ENTRY STV_DEFAULT"
_ZN2at6native29vectorized_elementwise_kernelILi2EZZZNS0_17asinh_kernel_cudaERNS_18TensorIteratorBaseEENKUlvE_clEvENKUlvE_clEvEUlN3c107complexIdEEE_St5arrayIPcLm2EEEEviT0_T1_:
.text._ZN2at6native29vectorized_elementwise_kernelILi2EZZZNS0_17asinh_kernel_cudaERNS_18TensorIteratorBaseEENKUlvE_clEvENKUlvE_clEvEUlN3c107complexIdEEE_St5arrayIPcLm2EEEEviT0_T1_:
        /* <DEDUP_REMOVED lines=10> */
[----:B------:R-:W-:Y:S02]  /*00a0*/  CS2R R36, SRZ ;  /* 0x0000000000247805 */ /* 0x000fe4000001ff00 */
[----:B0-----:R-:W-:Y:S01]  /*00b0*/  ISETP.GE.U32.AND P5, PT, R47, R4, PT ;  /* 0x000000042f00720c */ /* 0x001fe20003fa6070 */
[----:B------:R-:W-:-:S12]  /*00c0*/  IMAD.MOV.U32 R19, RZ, RZ, R47 ;  /* 0x000000ffff137224 */ /* 0x000fd800078e002f */
[----:B------:R-:W-:Y:S01]  /*00d0*/  @!P5 VIADD R19, R47, 0x80 ;  /* 0x000000802f13d836 */ /* 0x000fe20000000000 */
[----:B------:R-:W0:Y:S04]  /*00e0*/  @!P5 LDC.64 R6, c[0x0][0x390] ;  /* 0x0000e400ff06db82 */ /* 0x000e280000000a00 */
[----:B------:R-:W-:-:S13]  /*00f0*/  ISETP.GE.U32.AND P6, PT, R19, R4, PT ;  /* 0x000000041300720c */ /* 0x000fda0003fc6070 */
[----:B------:R-:W-:Y:S01]  /*0100*/  @!P6 IMAD.IADD R5, R0, 0x1, R19 ;  /* 0x000000010005e824 */ /* 0x000fe200078e0213 */
[----:B------:R-:W1:Y:S01]  /*0110*/  @!P6 LDC.64 R2, c[0x0][0x390] ;  /* 0x0000e400ff02eb82 */ /* 0x000e620000000a00 */
[----:B------:R-:W-:-:S05]  /*0120*/  @!P6 VIADD R19, R19, 0x80 ;  /* 0x000000801313e836 */ /* 0x000fca0000000000 */
[----:B------:R-:W-:-:S13]  /*0130*/  ISETP.GE.U32.AND P4, PT, R19, R4, PT ;  /* 0x000000041300720c */ /* 0x000fda0003f86070 */
[----:B------:R-:W-:Y:S02]  /*0140*/  @!P4 IMAD.IADD R29, R0, 0x1, R19 ;  /* 0x00000001001dc824 */ /* 0x000fe400078e0213 */
[----:B------:R-:W-:Y:S02]  /*0150*/  @!P4 VIADD R19, R19, 0x80 ;  /* 0x000000801313c836 */ /* 0x000fe40000000000 */
[----:B-1----:R-:W-:-:S03]  /*0160*/  @!P6 IMAD.WIDE.U32 R2, R5, 0x10, R2 ;  /* 0x000000100502e825 */ /* 0x002fc600078e0002 */
[C---:B------:R-:W-:Y:S02]  /*0170*/  ISETP.GE.U32.AND P3, PT, R19.reuse, R4, PT ;  /* 0x000000041300720c */ /* 0x040fe40003f66070 */
[----:B------:R1:W5:Y:S11]  /*0180*/  @!P6 LDG.E.128 R36, desc[UR6][R2.64] ;  /* 0x000000060224e981 */ /* 0x000376000c1e1d00 */
[----:B------:R-:W-:Y:S01]  /*0190*/  @!P3 IADD3 R31, PT, PT, R0, R19, RZ ;  /* 0x00000013001fb210 */ /* 0x000fe20007ffe0ff */
[----:B------:R-:W-:Y:S01]  /*01a0*/  @!P3 VIADD R19, R19, 0x80 ;  /* 0x000000801313b836 */ /* 0x000fe20000000000 */
[----:B------:R-:W-:-:S02]  /*01b0*/  CS2R R22, SRZ ;  /* 0x0000000000167805 */ /* 0x000fc4000001ff00 */
[----:B------:R-:W-:Y:S02]  /*01c0*/  CS2R R20, SRZ ;  /* 0x0000000000147805 */ /* 0x000fe4000001ff00 */
[----:B------:R-:W-:Y:S02]  /*01d0*/  CS2R R26, SRZ ;  /* 0x00000000001a7805 */ /* 0x000fe4000001ff00 */
[----:B------:R-:W-:Y:S02]  /*01e0*/  CS2R R24, SRZ ;  /* 0x0000000000187805 */ /* 0x000fe4000001ff00 */
[C---:B------:R-:W-:Y:S02]  /*01f0*/  ISETP.GE.U32.AND P2, PT, R19.reuse, R4, PT ;  /* 0x000000041300720c */ /* 0x040fe40003f46070 */
[----:B------:R-:W-:Y:S02]  /*0200*/  CS2R R34, SRZ ;  /* 0x0000000000227805 */ /* 0x000fe4000001ff00 */
[----:B------:R-:W-:Y:S01]  /*0210*/  CS2R R32, SRZ ;  /* 0x0000000000207805 */ /* 0x000fe2000001ff00 */
[----:B------:R-:W2:Y:S08]  /*0220*/  @!P3 LDC.64 R8, c[0x0][0x390] ;  /* 0x0000e400ff08bb82 */ /* 0x000eb00000000a00 */
[----:B------:R-:W-:Y:S01]  /*0230*/  @!P2 IMAD.IADD R45, R0, 0x1, R19 ;  /* 0x00000001002da824 */ /* 0x000fe200078e0213 */
[----:B------:R-:W3:Y:S01]  /*0240*/  @!P2 LDC.64 R10, c[0x0][0x390] ;  /* 0x0000e400ff0aab82 */ /* 0x000ee20000000a00 */
[----:B------:R-:W-:-:S05]  /*0250*/  @!P2 VIADD R19, R19, 0x80 ;  /* 0x000000801313a836 */ /* 0x000fca0000000000 */
        /* <DEDUP_REMOVED lines=8> */
[----:B------:R-:W-:Y:S02]  /*02e0*/  ISETP.GE.U32.AND P6, PT, R19, R4, PT ;  /* 0x000000041300720c */ /* 0x000fe40003fc6070 */
[----:B------:R-:W2:Y:S11]  /*02f0*/  @!P4 LDC.64 R4, c[0x0][0x390] ;  /* 0x0000e400ff04cb82 */ /* 0x000eb60000000a00 */
[----:B------:R-:W3:Y:S01]  /*0300*/  @!P6 LDC.64 R16, c[0x0][0x390] ;  /* 0x0000e400ff10eb82 */ /* 0x000ee20000000a00 */
[----:B-1----:R-:W-:-:S02]  /*0310*/  @!P5 IMAD.IADD R3, R0, 0x1, R47 ;  /* 0x000000010003d824 */ /* 0x002fc400078e022f */
[----:B----4-:R-:W-:Y:S01]  /*0320*/  @!P1 IMAD.WIDE.U32 R48, R49, 0x10, R12 ;  /* 0x0000001031309825 */ /* 0x010fe200078e000c */
[----:B------:R-:W-:-:S03]  /*0330*/  CS2R R12, SRZ ;  /* 0x00000000000c7805 */ /* 0x000fc6000001ff00 */
[----:B0-----:R-:W-:-:S04]  /*0340*/  @!P0 IMAD.WIDE.U32 R50, R51, 0x10, R14 ;  /* 0x0000001033328825 */ /* 0x001fc800078e000e */
[----:B--2---:R-:W-:Y:S01]  /*0350*/  @!P4 IMAD.WIDE.U32 R28, R29, 0x10, R4 ;  /* 0x000000101d1cc825 */ /* 0x004fe200078e0004 */
[----:B------:R-:W-:Y:S02]  /*0360*/  @!P6 IADD3 R5, PT, PT, R0, R19, RZ ;  /* 0x000000130005e210 */ /* 0x000fe40007ffe0ff */
[----:B------:R-:W-:Y:S02]  /*0370*/  CS2R R14, SRZ ;  /* 0x00000000000e7805 */ /* 0x000fe4000001ff00 */
[----:B------:R-:W-:Y:S01]  /*0380*/  CS2R R18, SRZ ;  /* 0x0000000000127805 */ /* 0x000fe2000001ff00 */
[----:B---3--:R-:W-:Y:S01]  /*0390*/  @!P2 IMAD.WIDE.U32 R44, R45, 0x10, R10 ;  /* 0x000000102d2ca825 */ /* 0x008fe200078e000a */
[----:B------:R-:W5:Y:S03]  /*03a0*/  @!P0 LDG.E.128 R20, desc[UR6][R50.64] ;  /* 0x0000000632148981 */ /* 0x000f66000c1e1d00 */
[----:B------:R-:W-:Y:S01]  /*03b0*/  @!P5 IMAD.WIDE.U32 R2, R3, 0x10, R6 ;  /* 0x000000100302d825 */ /* 0x000fe200078e0006 */
[----:B------:R-:W5:Y:S03]  /*03c0*/  @!P2 LDG.E.128 R12, desc[UR6][R44.64] ;  /* 0x000000062c0ca981 */ /* 0x000f66000c1e1d00 */
[----:B------:R-:W-:Y:S01]  /*03d0*/  @!P6 IMAD.WIDE.U32 R4, R5, 0x10, R16 ;  /* 0x000000100504e825 */ /* 0x000fe200078e0010 */
[----:B------:R-:W-:Y:S01]  /*03e0*/  CS2R R16, SRZ ;  /* 0x0000000000107805 */ /* 0x000fe2000001ff00 */
[----:B------:R-:W5:Y:S04]  /*03f0*/  @!P5 LDG.E.128 R32, desc[UR6][R2.64] ;  /* 0x000000060220d981 */ /* 0x000f68000c1e1d00 */
[----:B------:R-:W5:Y:S04]  /*0400*/  @!P6 LDG.E.128 R24, desc[UR6][R4.64] ;  /* 0x000000060418e981 */ /* 0x000f68000c1e1d00 */
[----:B------:R-:W5:Y:S01]  /*0410*/  @!P1 LDG.E.128 R16, desc[UR6][R48.64] ;  /* 0x0000000630109981 */ /* 0x000f62000c1e1d00 */
[----:B------:R-:W-:Y:S01]  /*0420*/  @!P3 IMAD.WIDE.U32 R30, R31, 0x10, R8 ;  /* 0x000000101f1eb825 */ /* 0x000fe200078e0008 */
[----:B------:R-:W-:-:S02]  /*0430*/  CS2R R42, SRZ ;  /* 0x00000000002a7805 */ /* 0x000fc4000001ff00 */
[----:B------:R-:W-:Y:S02]  /*0440*/  CS2R R40, SRZ ;  /* 0x0000000000287805 */ /* 0x000fe4000001ff00 */
[----:B------:R-:W-:Y:S02]  /*0450*/  CS2R R10, SRZ ;  /* 0x00000000000a7805 */ /* 0x000fe4000001ff00 */
[----:B------:R-:W-:Y:S01]  /*0460*/  CS2R R8, SRZ ;  /* 0x0000000000087805 */ /* 0x000fe2000001ff00 */
[----:B------:R-:W-:Y:S01]  /*0470*/  BSSY.RECONVERGENT B1, `(.L_x_10764) ;  /* 0x00017d4000017945 */ /* 0x000fe20003800200 */
[----:B------:R0:W5:Y:S04]  /*0480*/  @!P4 LDG.E.128 R40, desc[UR6][R28.64] ;  /* 0x000000061c28c981 */ /* 0x000168000c1e1d00 */
[----:B------:R1:W5:Y:S01]  /*0490*/  @!P3 LDG.E.128 R8, desc[UR6][R30.64] ;  /* 0x000000061e08b981 */ /* 0x000362000c1e1d00 */
[----:B0-----:R-:W-:-:S02]  /*04a0*/  CS2R R28, SRZ ;  /* 0x00000000001c7805 */ /* 0x001fc4000001ff00 */
[----:B-1----:R-:W-:Y:S01]  /*04b0*/  CS2R R30, SRZ ;  /* 0x00000000001e7805 */ /* 0x002fe2000001ff00 */
[----:B------:R-:W-:Y:S06]  /*04c0*/  @P5 BRA `(.L_x_10765) ;  /* 0x0000017c00385947 */ /* 0x000fec0003800000 */
[----:B-----5:R-:W-:-:S15]  /*04d0*/  DSETP.NAN.AND P0, PT, R34, R34, PT ;  /* 0x000000222200722a */ /* 0x020fde0003f08000 */
        /* <DEDUP_REMOVED lines=22> */
[----:B------:R0:W1:Y:S02]  /*0640*/  @!P0 DADD R30, R34, R34 ;  /* 0x00000000221e8229 */ /* 0x0000640000000022 */
[----:B01----:R-:W-:Y:S05]  /*0650*/  @!P0 BRA `(.L_x_10765) ;  /* 0x0000017800d48947 */ /* 0x003fea0003800000 */
        /* <DEDUP_REMOVED lines=8> */
[----:B------:R-:W0:Y:S02]  /*06e0*/  DSETP.NEU.AND P0, PT, R34, RZ, PT ;  /* 0x000000ff2200722a */ /* 0x000e240003f0d000 */
[----:B0-----:R-:W-:Y:S02]  /*06f0*/  @!P0 IMAD.MOV.U32 R30, RZ, RZ, R34 ;  /* 0x000000ffff1e8224 */ /* 0x001fe400078e0022 */
[----:B------:R-:W-:-:S15]  /*0700*/  @!P0 IMAD.MOV.U32 R31, RZ, RZ, R35 ;  /* 0x000000ffff1f8224 */ /* 0x000fde00078e0023 */
[----:B------:R-:W-:-:S15]  /*0710*/  NOP ;  /* 0x0000000000007918 */ /* 0x000fde0000000000 */
[----:B------:R-:W-:-:S15]  /*0720*/  NOP ;  /* 0x0000000000007918 */ /* 0x000fde0000000000 */
[----:B------:R-:W-:-:S15]  /*0730*/  NOP ;  /* 0x0000000000007918 */ /* 0x000fde0000000000 */
        /* <DEDUP_REMOVED lines=16> */
[----:B0-----:R-:W-:Y:S01]  /*0840*/  @P0 MOV R28, R30 ;  /* 0x0000001e001c0202 */ /* 0x001fe20000000f00 */
[----:B------:R-:W-:Y:S01]  /*0850*/  @P0 IMAD.MOV.U32 R29, RZ, RZ, R31 ;  /* 0x000000ffff1d0224 */ /* 0x000fe200078e001f */
[----:B------:R-:W-:Y:S06]  /*0860*/  BRA `(.L_x_10765) ;  /* 0x0000017800507947 */ /* 0x000fec0003800000 */
.L_x_10766:
        /* <DEDUP_REMOVED lines=79> */
[----:B------:R-:W-:Y:S05]  /*0d60*/  CALL.REL.NOINC `($__internal_26_$__cuda_sm20_div_rn_f64_full) ;  /* 0x000017bc00287944 */ /* 0x000fea0003c00000 */
[----:B------:R-:W-:Y:S02]  /*0d70*/  IMAD.MOV.U32 R62, RZ, RZ, R2 ;  /* 0x000000ffff3e7224 */ /* 0x000fe400078e0002 */
[----:B------:R-:W-:-:S07]  /*0d80*/  IMAD.MOV.U32 R63, RZ, RZ, R3 ;  /* 0x000000ffff3f7224 */ /* 0x000fce00078e0003 */
.L_x_10772:
[----:B------:R-:W-:Y:S05]  /*0d90*/  BSYNC.RECONVERGENT B3 ;  /* 0x0000000000037941 */ /* 0x000fea0003800200 */
.L_x_10771:
        /* <DEDUP_REMOVED lines=51> */
.L_x_10774:
[----:B------:R-:W-:Y:S05]  /*10d0*/  BSYNC.RECONVERGENT B3 ;  /* 0x0000000000037941 */ /* 0x000fea0003800200 */
.L_x_10773:
[----:B------:R-:W-:Y:S01]  /*10e0*/  DADD R2, -RZ, |R2| ;  /* 0x00000000ff027229 */ /* 0x000fe20000000502 */
[----:B------:R-:W-:Y:S01]  /*10f0*/  IMAD.MOV.U32 R6, RZ, RZ, RZ ;  /* 0x000000ffff067224 */ /* 0x000fe200078e00ff */
[----:B------:R-:W-:Y:S01]  /*1100*/  UMOV UR5, 0x7fefffff ;  /* 0x7fefffff00057882 */ /* 0x000fe20000000000 */
[----:B------:R-:W-:Y:S01]  /*1110*/  UMOV UR4, 0xffffffff ;  /* 0xffffffff00047882 */ /* 0x000fe20000000000 */
[----:B------:R-:W-:Y:S01]  /*1120*/  UMOV UR8, UR5 ;  /* 0x0000000500087c82 */ /* 0x000fe20008000000 */
[----:B------:R-:W-:Y:S01]  /*1130*/  IMAD.MOV.U32 R48, RZ, RZ, RZ ;  /* 0x000000ffff307224 */ /* 0x000fe200078e00ff */
[----:B------:R-:W-:Y:S01]  /*1140*/  MOV R46, UR8 ;  /* 0x00000008002e7c02 */ /* 0x000fe20008000f00 */
[----:B------:R-:W-:Y:S01]  /*1150*/  IMAD.MOV.U32 R52, RZ, RZ, 0x0 ;  /* 0x00000000ff347424 */ /* 0x000fe200078e00ff */
[----:B------:R-:W-:Y:S01]  /*1160*/  BSSY.RECONVERGENT B0, `(.L_x_10775) ;  /* 0x0000119000007945 */ /* 0x000fe20003800200 */
        /* <DEDUP_REMOVED lines=274> */
.L_x_10776:
[----:B------:R-:W-:Y:S01]  /*2290*/  IMAD.MOV.U32 R4, RZ, RZ, 0x0 ;  /* 0x00000000ff047424 */ /* 0x000fe200078e00ff */
[----:B------:R-:W-:Y:S01]  /*22a0*/  LOP3.LUT P0, RZ, R3, 0x7fffffff, RZ, 0xc0, !PT ;  /* 0x7fffffff03ff7812 */ /* 0x000fe2000780c0ff */
[----:B------:R-:W-:-:S06]  /*22b0*/  IMAD.MOV.U32 R5, RZ, RZ, 0x7ff00000 ;  /* 0x7ff00000ff057424 */ /* 0x000fcc00078e00ff */
[----:B------:R-:W0:Y:S02]  /*22c0*/  DFMA R2, R2, R4, +INF ;  /* 0x7ff000000202742b */ /* 0x000e240000000004 */
[----:B0-----:R-:W-:Y:S02]  /*22d0*/  FSEL R4, R2, RZ, P0 ;  /* 0x000000ff02047208 */ /* 0x001fe40000000000 */
[----:B------:R-:W-:-:S07]  /*22e0*/  FSEL R5, R3, -QNAN , P0 ;  /* 0xfff0000003057808 */ /* 0x000fce0000000000 */
.L_x_10777:
[----:B------:R-:W-:Y:S05]  /*22f0*/  BSYNC.RECONVERGENT B0 ;  /* 0x0000000000007941 */ /* 0x000fea0003800200 */
.L_x_10775:
[----:B------:R-:W0:Y:S01]  /*2300*/  MUFU.RCP64H R3, R31 ;  /* 0x0000001f00037308 */ /* 0x000e220000001800 */
[----:B------:R-:W-:Y:S01]  /*2310*/  MOV R2, 0x1 ;  /* 0x0000000100027802 */ /* 0x000fe20000000f00 */
[----:B------:R-:W-:Y:S01]  /*2320*/  BSSY.RECONVERGENT B3, `(.L_x_10778) ;  /* 0x0000034000037945 */ /* 0x000fe20003800200 */
[----:B------:R-:W-:Y:S01]  /*2330*/  FSETP.GEU.AND P2, PT, |R29|, 6.5827683646048100446e-37, PT ;  /* 0x036000001d00780b */ /* 0x000fe20003f4e200 */
        /* <DEDUP_REMOVED lines=49> */
[----:B------:R-:W-:Y:S05]  /*2650*/  CALL.REL.NOINC `($__internal_26_$__cuda_sm20_div_rn_f64_full) ;  /* 0x000017a000ec7944 */ /* 0x000fea0003c00000 */
.L_x_10779:
[----:B------:R-:W-:Y:S05]  /*2660*/  BSYNC.RECONVERGENT B3 ;  /* 0x0000000000037941 */ /* 0x000fea0003800200 */
.L_x_10778:
        /* <DEDUP_REMOVED lines=175> */
.L_x_10770:
        /* <DEDUP_REMOVED lines=14> */
[----:B------:R-:W-:Y:S01]  /*3240*/  MOV R46, UR8 ;  /* 0x00000008002e7c02 */ /* 0x000fe20008000f00 */
[----:B------:R-:W-:Y:S01]  /*3250*/  IMAD.MOV.U32 R52, RZ, RZ, 0x0 ;  /* 0x00000000ff347424 */ /* 0x000fe200078e00ff */
[----:B------:R-:W-:Y:S01]  /*3260*/  SEL R4, R58, R60, P0 ;  /* 0x0000003c3a047207 */ /* 0x000fe20000000000 */
[----:B------:R-:W-:Y:S01]  /*3270*/  IMAD.MOV.U32 R53, RZ, RZ, 0x3fd80000 ;  /* 0x3fd80000ff357424 */ /* 0x000fe200078e00ff */
[----:B------:R-:W-:Y:S01]  /*3280*/  SEL R5, R59, R61, P0 ;  /* 0x0000003d3b057207 */ /* 0x000fe20000000000 */
[----:B------:R-:W-:Y:S01]  /*3290*/  BSSY.RECONVERGENT B0, `(.L_x_10782) ;  /* 0x000010d000007945 */ /* 0x000fe20003800200 */
        /* <DEDUP_REMOVED lines=262> */
.L_x_10783:
[----:B------:R-:W-:Y:S01]  /*4300*/  IMAD.MOV.U32 R4, RZ, RZ, 0x0 ;  /* 0x00000000ff047424 */ /* 0x000fe200078e00ff */
[----:B------:R-:W-:Y:S01]  /*4310*/  LOP3.LUT P0, RZ, R3, 0x7fffffff, RZ, 0xc0, !PT ;  /* 0x7fffffff03ff7812 */ /* 0x000fe2000780c0ff */
[----:B------:R-:W-:-:S06]  /*4320*/  IMAD.MOV.U32 R5, RZ, RZ, 0x7ff00000 ;  /* 0x7ff00000ff057424 */ /* 0x000fcc00078e00ff */
[----:B------:R-:W0:Y:S02]  /*4330*/  DFMA R2, R2, R4, +INF ;  /* 0x7ff000000202742b */ /* 0x000e240000000004 */
[----:B0-----:R-:W-:Y:S02]  /*4340*/  FSEL R64, R2, RZ, P0 ;  /* 0x000000ff02407208 */ /* 0x001fe40000000000 */
[----:B------:R-:W-:-:S07]  /*4350*/  FSEL R65, R3, -QNAN , P0 ;  /* 0xfff0000003417808 */ /* 0x000fce0000000000 */
.L_x_10784:
[----:B------:R-:W-:Y:S05]  /*4360*/  BSYNC.RECONVERGENT B0 ;  /* 0x0000000000007941 */ /* 0x000fea0003800200 */
.L_x_10782:
        /* <DEDUP_REMOVED lines=49> */
.L_x_10786:
[----:B------:R-:W-:Y:S05]  /*4680*/  BSYNC.RECONVERGENT B3 ;  /* 0x0000000000037941 */ /* 0x000fea0003800200 */
.L_x_10785:
        /* <DEDUP_REMOVED lines=175> */
.L_x_10781:
        /* <DEDUP_REMOVED lines=193> */
.L_x_10788:
[----:B------:R-:W-:Y:S01]  /*5d90*/  IMAD.MOV.U32 R2, RZ, RZ, 0x0 ;  /* 0x00000000ff027424 */ /* 0x000fe200078e00ff */
[----:B------:R-:W-:Y:S01]  /*5da0*/  LOP3.LUT P0, RZ, R5, 0x7fffffff, RZ, 0xc0, !PT ;  /* 0x7fffffff05ff7812 */ /* 0x000fe2000780c0ff */
[----:B------:R-:W-:-:S06]  /*5db0*/  IMAD.MOV.U32 R3, RZ, RZ, 0x7ff00000 ;  /* 0x7ff00000ff037424 */ /* 0x000fcc00078e00ff */
[----:B------:R-:W0:Y:S02]  /*5dc0*/  DFMA R4, R4, R2, +INF ;  /* 0x7ff000000404742b */ /* 0x000e240000000002 */
[----:B0-----:R-:W-:Y:S02]  /*5dd0*/  FSEL R4, R4, RZ, P0 ;  /* 0x000000ff04047208 */ /* 0x001fe40000000000 */
[----:B------:R-:W-:-:S07]  /*5de0*/  FSEL R5, R5, -QNAN , P0 ;  /* 0xfff0000005057808 */ /* 0x000fce0000000000 */
.L_x_10789:
[----:B------:R-:W-:Y:S05]  /*5df0*/  BSYNC.RECONVERGENT B0 ;  /* 0x0000000000007941 */ /* 0x000fea0003800200 */
.L_x_10787:
[----:B------:R-:W0:Y:S01]  /*5e00*/  MUFU.RCP64H R3, R31 ;  /* 0x0000001f00037308 */ /* 0x000e220000001800 */
[----:B------:R-:W-:Y:S01]  /*5e10*/  MOV R2, 0x1 ;  /* 0x0000000100027802 */ /* 0x000fe20000000f00 */
[----:B------:R-:W-:Y:S01]  /*5e20*/  BSSY.RECONVERGENT B3, `(.L_x_10790) ;  /* 0x0000034000037945 */ /* 0x000fe20003800200 */
[----:B------:R-:W-:Y:S01]  /*5e30*/  FSETP.GEU.AND P2, PT, |R29|, 6.5827683646048100446e-37, PT ;  /* 0x036000001d00780b */ /* 0x000fe20003f4e200 */
        /* <DEDUP_REMOVED lines=50> */
.L_x_10791:
[----:B------:R-:W-:Y:S05]  /*6160*/  BSYNC.RECONVERGENT B3 ;  /* 0x0000000000037941 */ /* 0x000fea0003800200 */
.L_x_10790:
        /* <DEDUP_REMOVED lines=175> */
.L_x_10769:
        /* <DEDUP_REMOVED lines=72> */
[----:B------:R-:W-:Y:S05]  /*70e0*/  CALL.REL.NOINC `($__internal_26_$__cuda_sm20_div_rn_f64_full) ;  /* 0x0000175800487944 */ /* 0x000fea0003c00000 */
[----:B------:R-:W-:Y:S02]  /*70f0*/  IMAD.MOV.U32 R62, RZ, RZ, R2 ;  /* 0x000000ffff3e7224 */ /* 0x000fe400078e0002 */
[----:B------:R-:W-:-:S07]  /*7100*/  IMAD.MOV.U32 R63, RZ, RZ, R3 ;  /* 0x000000ffff3f7224 */ /* 0x000fce00078e0003 */
.L_x_10794:
[----:B------:R-:W-:Y:S05]  /*7110*/  BSYNC.RECONVERGENT B3 ;  /* 0x0000000000037941 */ /* 0x000fea0003800200 */
.L_x_10793:
        /* <DEDUP_REMOVED lines=51> */
.L_x_10796:
[----:B------:R-:W-:Y:S05]  /*7450*/  BSYNC.RECONVERGENT B3 ;  /* 0x0000000000037941 */ /* 0x000fea0003800200 */
.L_x_10795:
        /* <DEDUP_REMOVED lines=283> */
.L_x_10798:
[----:B------:R-:W-:Y:S01]  /*8610*/  IMAD.MOV.U32 R4, RZ, RZ, 0x0 ;  /* 0x00000000ff047424 */ /* 0x000fe200078e00ff */
[----:B------:R-:W-:Y:S01]  /*8620*/  LOP3.LUT P0, RZ, R3, 0x7fffffff, RZ, 0xc0, !PT ;  /* 0x7fffffff03ff7812 */ /* 0x000fe2000780c0ff */
[----:B------:R-:W-:-:S06]  /*8630*/  IMAD.MOV.U32 R5, RZ, RZ, 0x7ff00000 ;  /* 0x7ff00000ff057424 */ /* 0x000fcc00078e00ff */
[----:B------:R-:W0:Y:S02]  /*8640*/  DFMA R2, R2, R4, +INF ;  /* 0x7ff000000202742b */ /* 0x000e240000000004 */
[----:B0-----:R-:W-:Y:S02]  /*8650*/  FSEL R64, R2, RZ, P0 ;  /* 0x000000ff02407208 */ /* 0x001fe40000000000 */
[----:B------:R-:W-:-:S07]  /*8660*/  FSEL R65, R3, -QNAN , P0 ;  /* 0xfff0000003417808 */ /* 0x000fce0000000000 */
.L_x_10799:
[----:B------:R-:W-:Y:S05]  /*8670*/  BSYNC.RECONVERGENT B0 ;  /* 0x0000000000007941 */ /* 0x000fea0003800200 */
.L_x_10797:
[----:B------:R-:W0:Y:S01]  /*8680*/  DSETP.GEU.AND P1, PT, R60, R58, PT ;  /* 0x0000003a3c00722a */ /* 0x000e220003f2e000 */
[----:B------:R-:W-:Y:S01]  /*8690*/  MOV R2, 0x1 ;  /* 0x0000000100027802 */ /* 0x000fe20000000f00 */
[----:B------:R-:W-:Y:S01]  /*86a0*/  BSSY.RECONVERGENT B3, `(.L_x_10800) ;  /* 0x0000037000037945 */ /* 0x000fe20003800200 */
[----:B0-----:R-:W-:Y:S02]  /*86b0*/  FSEL R63, R59, R61, !P1 ;  /* 0x0000003d3b3f7208 */ /* 0x001fe40004800000 */
[----:B------:R-:W-:Y:S02]  /*86c0*/  FSEL R62, R58, R60, !P1 ;  /* 0x0000003c3a3e7208 */ /* 0x000fe40004800000 */
[----:B------:R-:W0:Y:S01]  /*86d0*/  MUFU.RCP64H R3, R63 ;  /* 0x0000003f00037308 */ /* 0x000e220000001800 */
[----:B------:R-:W-:Y:S02]  /*86e0*/  FSEL R45, R61, R59, !P1 ;  /* 0x0000003b3d2d7208 */ /* 0x000fe40004800000 */
[----:B------:R-:W-:-:S02]  /*86f0*/  FSEL R44, R60, R58, !P1 ;  /* 0x0000003a3c2c7208 */ /* 0x000fc40004800000 */
[----:B------:R-:W-:-:S15]  /*8700*/  FSETP.GEU.AND P2, PT, |R45|, 6.5827683646048100446e-37, PT ;  /* 0x036000002d00780b */ /* 0x000fde0003f4e200 */
[----:B------:R-:W-:-:S15]  /*8710*/  NOP ;  /* 0x0000000000007918 */ /* 0x000fde0000000000 */
[----:B------:R-:W-:-:S15]  /*8720*/  NOP ;  /* 0x0000000000007918 */ /* 0x000fde0000000000 */
[----:B------:R-:W-:-:S07]  /*8730*/  NOP ;  /* 0x0000000000007918 */ /* 0x000fce0000000000 */
        /* <DEDUP_REMOVED lines=45> */
.L_x_10801:
[----:B------:R-:W-:Y:S05]  /*8a10*/  BSYNC.RECONVERGENT B3 ;  /* 0x0000000000037941 */ /* 0x000fea0003800200 */
.L_x_10800:
        /* <DEDUP_REMOVED lines=198> */
.L_x_10792:
        /* <DEDUP_REMOVED lines=281> */
.L_x_10804:
[----:B------:R-:W-:Y:S01]  /*a810*/  IMAD.MOV.U32 R44, RZ, RZ, 0x0 ;  /* 0x00000000ff2c7424 */ /* 0x000fe200078e00ff */
[----:B------:R-:W-:Y:S01]  /*a820*/  LOP3.LUT P0, RZ, R3, 0x7fffffff, RZ, 0xc0, !PT ;  /* 0x7fffffff03ff7812 */ /* 0x000fe2000780c0ff */
[----:B------:R-:W-:-:S06]  /*a830*/  IMAD.MOV.U32 R45, RZ, RZ, 0x7ff00000 ;  /* 0x7ff00000ff2d7424 */ /* 0x000fcc00078e00ff */
[----:B------:R-:W0:Y:S02]  /*a840*/  DFMA R2, R2, R44, +INF ;  /* 0x7ff000000202742b */ /* 0x000e24000000002c */
[----:B0-----:R-:W-:Y:S02]  /*a850*/  FSEL R64, R2, RZ, P0 ;  /* 0x000000ff02407208 */ /* 0x001fe40000000000 */
[----:B------:R-:W-:-:S07]  /*a860*/  FSEL R65, R3, -QNAN , P0 ;  /* 0xfff0000003417808 */ /* 0x000fce0000000000 */
.L_x_10805:
[----:B------:R-:W-:Y:S05]  /*a870*/  BSYNC.RECONVERGENT B0 ;  /* 0x0000000000007941 */ /* 0x000fea0003800200 */
.L_x_10803:
[----:B------:R-:W0:Y:S01]  /*a880*/  MUFU.RCP64H R3, R5 ;  /* 0x0000000500037308 */ /* 0x000e220000001800 */
[----:B------:R-:W-:Y:S01]  /*a890*/  MOV R62, R4 ;  /* 0x00000004003e7202 */ /* 0x000fe20000000f00 */
[----:B------:R-:W-:Y:S01]  /*a8a0*/  IMAD.MOV.U32 R63, RZ, RZ, R5 ;  /* 0x000000ffff3f7224 */ /* 0x000fe200078e0005 */
[----:B------:R-:W-:Y:S01]  /*a8b0*/  FSETP.GEU.AND P2, PT, |R7|, 6.5827683646048100446e-37, PT ;  /* 0x036000000700780b */ /* 0x000fe20003f4e200 */
[----:B------:R-:W-:Y:S01]  /*a8c0*/  IMAD.MOV.U32 R2, RZ, RZ, 0x1 ;  /* 0x00000001ff027424 */ /* 0x000fe200078e00ff */
[----:B------:R-:W-:Y:S01]  /*a8d0*/  BSSY.RECONVERGENT B3, `(.L_x_10806) ;  /* 0x000002f000037945 */ /* 0x000fe20003800200 */
[----:B------:R-:W-:Y:S02]  /*a8e0*/  IMAD.MOV.U32 R48, RZ, RZ, R6 ;  /* 0x000000ffff307224 */ /* 0x000fe400078e0006 */
        /* <DEDUP_REMOVED lines=40> */
[----:B------:R-:W-:Y:S02]  /*ab70*/  IMAD.MOV.U32 R2, RZ, RZ, R6 ;  /* 0x000000ffff027224 */ /* 0x000fe400078e0006 */
[----:B------:R-:W-:Y:S01]  /*ab80*/  IMAD.MOV.U32 R6, RZ, RZ, R4 ;  /* 0x000000ffff067224 */ /* 0x000fe200078e0004 */
[----:B------:R-:W-:Y:S01]  /*ab90*/  MOV R4, 0xabc0 ;  /* 0x0000abc000047802 */ /* 0x000fe20000000f00 */
[----:B------:R-:W-:-:S07]  /*aba0*/  IMAD.MOV.U32 R3, RZ, RZ, R7 ;  /* 0x000000ffff037224 */ /* 0x000fce00078e0007 */
[----:B------:R-:W-:Y:S05]  /*abb0*/  CALL.REL.NOINC `($__internal_26_$__cuda_sm20_div_rn_f64_full) ;  /* 0x0000171c00947944 */ /* 0x000fea0003c00000 */
.L_x_10807:
[----:B------:R-:W-:Y:S05]  /*abc0*/  BSYNC.RECONVERGENT B3 ;  /* 0x0000000000037941 */ /* 0x000fea0003800200 */
.L_x_10806:
        /* <DEDUP_REMOVED lines=193> */
.L_x_10802:
[----:B------:R-:W-:Y:S01]  /*b7e0*/  FSEL R6, R60, R58, !P1 ;  /* 0x0000003a3c067208 */ /* 0x000fe20004800000 */
[----:B------:R-:W-:Y:S01]  /*b7f0*/  BSSY.RECONVERGENT B0, `(.L_x_10808) ;  /* 0x00000c9000007945 */ /* 0x000fe20003800200 */
[----:B------:R-:W-:Y:S01]  /*b800*/  FSEL R7, R61, R59, !P1 ;  /* 0x0000003b3d077208 */ /* 0x000fe20004800000 */
[----:B------:R-:W-:-:S05]  /*b810*/  IMAD.MOV.U32 R45, RZ, RZ, -0x3ff ;  /* 0xfffffc01ff2d7424 */ /* 0x000fca00078e00ff */
[----:B------:R-:W0:-:S15]  /*b820*/  DMUL R2, R6, R6 ;  /* 0x0000000606027228 */ /* 0x000e1e0000000000 */
[----:B------:R-:W-:-:S15]  /*b830*/  NOP ;  /* 0x0000000000007918 */ /* 0x000fde0000000000 */
[----:B------:R-:W-:-:S15]  /*b840*/  NOP ;  /* 0x0000000000007918 */ /* 0x000fde0000000000 */
[----:B------:R-:W-:-:S15]  /*b850*/  NOP ;  /* 0x0000000000007918 */ /* 0x000fde0000000000 */
[----:B------:R-:W-:-:S04]  /*b860*/  NOP ;  /* 0x0000000000007918 */ /* 0x000fc80000000000 */
        /* <DEDUP_REMOVED lines=187> */
.L_x_10809:
[----:B------:R-:W-:Y:S01]  /*c420*/  IMAD.MOV.U32 R2, RZ, RZ, 0x0 ;  /* 0x00000000ff027424 */ /* 0x000fe200078e00ff */
[----:B------:R-:W-:Y:S01]  /*c430*/  LOP3.LUT P0, RZ, R5, 0x7fffffff, RZ, 0xc0, !PT ;  /* 0x7fffffff05ff7812 */ /* 0x000fe2000780c0ff */
[----:B------:R-:W-:-:S06]  /*c440*/  IMAD.MOV.U32 R3, RZ, RZ, 0x7ff00000 ;  /* 0x7ff00000ff037424 */ /* 0x000fcc00078e00ff */
[----:B------:R-:W0:Y:S02]  /*c450*/  DFMA R4, R4, R2, +INF ;  /* 0x7ff000000404742b */ /* 0x000e240000000002 */
[----:B0-----:R-:W-:Y:S02]  /*c460*/  FSEL R64, R4, RZ, P0 ;  /* 0x000000ff04407208 */ /* 0x001fe40000000000 */
[----:B------:R-:W-:-:S07]  /*c470*/  FSEL R65, R5, -QNAN , P0 ;  /* 0xfff0000005417808 */ /* 0x000fce0000000000 */
.L_x_10810:
[----:B------:R-:W-:Y:S05]  /*c480*/  BSYNC.RECONVERGENT B0 ;  /* 0x0000000000007941 */ /* 0x000fea0003800200 */
.L_x_10808:
[----:B------:R-:W-:Y:S01]  /*c490*/  FSEL R63, R59, R61, !P1 ;  /* 0x0000003d3b3f7208 */ /* 0x000fe20004800000 */
[----:B------:R-:W-:Y:S01]  /*c4a0*/  IMAD.MOV.U32 R2, RZ, RZ, 0x1 ;  /* 0x00000001ff027424 */ /* 0x000fe200078e00ff */
[----:B------:R-:W-:Y:S01]  /*c4b0*/  FSEL R62, R58, R60, !P1 ;  /* 0x0000003c3a3e7208 */ /* 0x000fe20004800000 */
[----:B------:R-:W-:Y:S01]  /*c4c0*/  IMAD.MOV.U32 R44, RZ, RZ, R6 ;  /* 0x000000ffff2c7224 */ /* 0x000fe200078e0006 */
[----:B------:R-:W0:Y:S01]  /*c4d0*/  MUFU.RCP64H R3, R63 ;  /* 0x0000003f00037308 */ /* 0x000e220000001800 */
[----:B------:R-:W-:Y:S01]  /*c4e0*/  IMAD.MOV.U32 R45, RZ, RZ, R7 ;  /* 0x000000ffff2d7224 */ /* 0x000fe200078e0007 */
[----:B------:R-:W-:Y:S01]  /*c4f0*/  FSETP.GEU.AND P2, PT, |R7|, 6.5827683646048100446e-37, PT ;  /* 0x036000000700780b */ /* 0x000fe20003f4e200 */
[----:B------:R-:W-:Y:S01]  /*c500*/  BSSY.RECONVERGENT B3, `(.L_x_10811) ;  /* 0x000002e000037945 */ /* 0x000fe20003800200 */
        /* <DEDUP_REMOVED lines=44> */
[----:B------:R-:W-:Y:S05]  /*c7d0*/  CALL.REL.NOINC `($__internal_26_$__cuda_sm20_div_rn_f64_full) ;  /* 0x00001700008c7944 */ /* 0x000fea0003c00000 */
.L_x_10812:
[----:B------:R-:W-:Y:S05]  /*c7e0*/  BSYNC.RECONVERGENT B3 ;  /* 0x0000000000037941 */ /* 0x000fea0003800200 */
.L_x_10811:
        /* <DEDUP_REMOVED lines=167> */
[----:B------:R-:W-:Y:S02]  /*d260*/  @P3 MOV R0, 0x7f3321d2 ;  /* 0x7f3321d200003802 */ /* 0x000fe40000000f00 */
[----:B------:R-:W-:Y:S02]  /*d270*/  @!P3 FSEL R31, RZ, 2.1426990032196044922, P0 ;  /* 0x400921fbff1fb808 */ /* 0x000fe40000000000 */
        /* <DEDUP_REMOVED lines=27> */
.L_x_10780:
[----:B------:R-:W-:Y:S05]  /*d430*/  BSYNC.RECONVERGENT B2 ;  /* 0x0000000000027941 */ /* 0x000fea0003800200 */
.L_x_10768:
[----:B------:R-:W-:Y:S01]  /*d440*/  UMOV UR4, 0xfefa39ef ;  /* 0xfefa39ef00047882 */ /* 0x000fe20000000000 */
[----:B------:R-:W-:Y:S01]  /*d450*/  UMOV UR5, 0x3fe62e42 ;  /* 0x3fe62e4200057882 */ /* 0x000fe20000000000 */
[----:B------:R-:W-:Y:S01]  /*d460*/  LOP3.LUT R31, R31, 0x80000000, R35, 0xb8, !PT ;  /* 0x800000001f1f7812 */ /* 0x000fe200078eb823 */
[----:B0-----:R-:W0:Y:S02]  /*d470*/  DADD R64, R64, UR4 ;  /* 0x0000000440407e29 */ /* 0x001e240008000000 */
[----:B0-----:R-:W-:Y:S01]  /*d480*/  LOP3.LUT R29, R65, 0x80000000, R33, 0xb8, !PT ;  /* 0x80000000411d7812 */ /* 0x001fe200078eb821 */
[----:B------:R-:W-:Y:S01]  /*d490*/  IMAD.MOV.U32 R28, RZ, RZ, R64 ;  /* 0x000000ffff1c7224 */ /* 0x000fe200078e0040 */
[----:B------:R-:W-:Y:S06]  /*d4a0*/  BRA `(.L_x_10765) ;  /* 0x000000ac00407947 */ /* 0x000fec0003800000 */
.L_x_10767:
        /* <DEDUP_REMOVED lines=30> */
[----:B------:R-:W-:Y:S01]  /*d690*/  MOV R54, RZ ;  /* 0x000000ff00367202 */ /* 0x000fe20000000f00 */
        /* <DEDUP_REMOVED lines=34> */
[----:B------:R-:W-:Y:S01]  /*d8c0*/  UMOV UR8, UR4 ;  /* 0x0000000400087c82 */ /* 0x000fe20008000000 */
[----:B------:R-:W-:Y:S02]  /*d8d0*/  @P2 LOP3.LUT R31, R4, 0x80000, RZ, 0xfc, !PT ;  /* 0x00080000041f2812 */ /* 0x000fe400078efcff */
[----:B------:R-:W-:Y:S02]  /*d8e0*/  MOV R0, R50 ;  /* 0x0000003200007202 */ /* 0x000fe40000000f00 */
[----:B------:R-:W0:Y:S02]  /*d8f0*/  MUFU.RSQ64H R29, R31 ;  /* 0x0000001f001d7308 */ /* 0x000e240000001c00 */
[----:B------:R-:W-:Y:S01]  /*d900*/  SEL R30, R0, UR8, P0 ;  /* 0x00000008001e7c07 */ /* 0x000fe20008000000 */
[----:B------:R-:W-:-:S15]  /*d910*/  UMOV UR8, UR5 ;  /* 0x0000000500087c82 */ /* 0x000fde0008000000 */
[----:B------:R-:W-:-:S15]  /*d920*/  NOP ;  /* 0x0000000000007918 */ /* 0x000fde0000000000 */
[----:B------:R-:W-:-:S15]  /*d930*/  NOP ;  /* 0x0000000000007918 */ /* 0x000fde0000000000 */
[----:B------:R-:W-:-:S08]  /*d940*/  NOP ;  /* 0x0000000000007918 */ /* 0x000fd00000000000 */
[----:B------:R-:W1:-:S15]  /*d950*/  DADD R62, R58, -1 ;  /* 0xbff000003a3e7429 */ /* 0x000e5e0000000000 */
[----:B------:R-:W-:-:S15]  /*d960*/  NOP ;  /* 0x0000000000007918 */ /* 0x000fde0000000000 */
[----:B------:R-:W-:-:S15]  /*d970*/  NOP ;  /* 0x0000000000007918 */ /* 0x000fde0000000000 */
[----:B------:R-:W-:-:S15]  /*d980*/  NOP ;  /* 0x0000000000007918 */ /* 0x000fde0000000000 */
[----:B------:R-:W-:-:S04]  /*d990*/  NOP ;  /* 0x0000000000007918 */ /* 0x000fc80000000000 */
[----:B-1----:R-:W1:Y:S02]  /*d9a0*/  DADD R6, -RZ, |R62| ;  /* 0x00000000ff067229 */ /* 0x002e64000000053e */
[----:B-1----:R-:W-:-:S04]  /*d9b0*/  ISETP.LT.U32.AND P0, PT, R6, R60, PT ;  /* 0x0000003c0600720c */ /* 0x002fc80003f01070 */
[----:B------:R-:W-:-:S15]  /*d9c0*/  ISETP.LT.U32.AND.EX P0, PT, R7, R61, PT, P0 ;  /* 0x0000003d0700720c */ /* 0x000fde0003f01100 */
        /* <DEDUP_REMOVED lines=9> */
[----:B0-----:R-:W-:Y:S01]  /*da60*/  SEL R30, R6, R60, P0 ;  /* 0x0000003c061e7207 */ /* 0x001fe20000000000 */
[----:B------:R-:W-:Y:S01]  /*da70*/  IMAD.MOV.U32 R4, RZ, RZ, 0x0 ;  /* 0x00000000ff047424 */ /* 0x000fe200078e00ff */
[----:B------:R-:W-:Y:S01]  /*da80*/  SEL R31, R7, R61, P0 ;  /* 0x0000003d071f7207 */ /* 0x000fe20000000000 */
[----:B------:R-:W-:Y:S01]  /*da90*/  IMAD.MOV.U32 R5, RZ, RZ, 0x3fd80000 ;  /* 0x3fd80000ff057424 */ /* 0x000fe200078e00ff */
[----:B------:R-:W-:-:S04]  /*daa0*/  ISETP.GT.U32.AND P0, PT, R60, R6, PT ;  /* 0x000000063c00720c */ /* 0x000fc80003f04070 */
[----:B------:R-:W-:-:S04]  /*dab0*/  ISETP.GT.U32.AND.EX P0, PT, R61, R7, PT, P0 ;  /* 0x000000073d00720c */ /* 0x000fc80003f04100 */
[----:B------:R-:W-:Y:S02]  /*dac0*/  SEL R7, R61, R7, P0 ;  /* 0x000000073d077207 */ /* 0x000fe40000000000 */
[----:B------:R-:W-:Y:S02]  /*dad0*/  SEL R6, R60, R6, P0 ;  /* 0x000000063c067207 */ /* 0x000fe40000000000 */
[----:B------:R-:W-:-:S15]  /*dae0*/  LOP3.LUT R0, R7, 0xffc00000, RZ, 0xc0, !PT ;  /* 0xffc0000007007812 */ /* 0x000fde00078ec0ff */
        /* <DEDUP_REMOVED lines=43> */
[----:B------:R-:W-:-:S05]  /*dda0*/  IMAD.U32 R52, RZ, RZ, UR8 ;  /* 0x00000008ff347e24 */ /* 0x000fca000f8e00ff */
[----:B------:R-:W-:Y:S01]  /*ddb0*/  @P3 LOP3.LUT R67, R52, 0x80000, RZ, 0xfc, !PT ;  /* 0x0008000034433812 */ /* 0x000fe200078efcff */
[----:B------:R-:W-:Y:S01]  /*ddc0*/  IMAD.MOV.U32 R52, RZ, RZ, R48 ;  /* 0x000000ffff347224 */ /* 0x000fe200078e0030 */
[----:B------:R-:W-:Y:S02]  /*ddd0*/  ISETP.GE.U32.AND P3, PT, R31, 0x7ff00000, PT ;  /* 0x7ff000001f00780c */ /* 0x000fe40003f66070 */
[----:B------:R-:W0:Y:S02]  /*dde0*/  MUFU.RSQ64H R55, R67 ;  /* 0x0000004300377308 */ /* 0x000e240000001c00 */
[----:B------:R-:W-:Y:S02]  /*ddf0*/  SEL R66, R52, UR4, P0 ;  /* 0x0000000434427c07 */ /* 0x000fe40008000000 */
[----:B------:R-:W-:-:S15]  /*de00*/  ISETP.GE.U32.AND P0, PT, R65, 0x7ff00000, PT ;  /* 0x7ff000004100780c */ /* 0x000fde0003f06070 */
[----:B------:R-:W-:-:S15]  /*de10*/  NOP ;  /* 0x0000000000007918 */ /* 0x000fde0000000000 */
[----:B------:R-:W-:-:S15]  /*de20*/  NOP ;  /* 0x0000000000007918 */ /* 0x000fde0000000000 */
[----:B------:R-:W-:-:S03]  /*de30*/  NOP ;  /* 0x0000000000007918 */ /* 0x000fc60000000000 */
        /* <DEDUP_REMOVED lines=135> */
[----:B------:R-:W-:Y:S05]  /*e6b0*/  CALL.REL.NOINC `($__internal_27_$__cuda_sm20_dsqrt_rn_f64_mediumpath_v1) ;  /* 0x000016ec00087944 */ /* 0x000fea0003c00000 */
[----:B------:R-:W-:Y:S02]  /*e6c0*/  IMAD.MOV.U32 R66, RZ, RZ, R2 ;  /* 0x000000ffff427224 */ /* 0x000fe400078e0002 */
[----:B------:R-:W-:-:S07]  /*e6d0*/  IMAD.MOV.U32 R67, RZ, RZ, R3 ;  /* 0x000000ffff437224 */ /* 0x000fce00078e0003 */
.L_x_10817:
[----:B------:R-:W-:Y:S05]  /*e6e0*/  BSYNC.RECONVERGENT B3 ;  /* 0x0000000000037941 */ /* 0x000fea0003800200 */
.L_x_10816:
[----:B------:R-:W-:Y:S05]  /*e6f0*/  BRA `(.L_x_10818) ;  /* 0x0000005000807947 */ /* 0x000fea0003800000 */
.L_x_10815:
        /* <DEDUP_REMOVED lines=70> */
.L_x_10823:
[----:B------:R-:W-:Y:S05]  /*eb60*/  BSYNC.RECONVERGENT B4 ;  /* 0x0000000000047941 */ /* 0x000fea0003800200 */
.L_x_10822:
[----:B------:R-:W-:Y:S02]  /*eb70*/  IMAD.MOV.U32 R66, RZ, RZ, R2 ;  /* 0x000000ffff427224 */ /* 0x000fe400078e0002 */
[----:B------:R-:W-:-:S07]  /*eb80*/  IMAD.MOV.U32 R67, RZ, RZ, R3 ;  /* 0x000000ffff437224 */ /* 0x000fce00078e0003 */
.L_x_10821:
[----:B------:R-:W-:Y:S05]  /*eb90*/  BSYNC.RECONVERGENT B3 ;  /* 0x0000000000037941 */ /* 0x000fea0003800200 */
.L_x_10820:
        /* <DEDUP_REMOVED lines=75> */
.L_x_10826:
[----:B------:R-:W-:Y:S05]  /*f050*/  BSYNC.RECONVERGENT B4 ;  /* 0x0000000000047941 */ /* 0x000fea0003800200 */
.L_x_10825:
[----:B------:R-:W-:Y:S05]  /*f060*/  BSYNC.RECONVERGENT B3 ;  /* 0x0000000000037941 */ /* 0x000fea0003800200 */
.L_x_10824:
        /* <DEDUP_REMOVED lines=68> */
[----:B------:R-:W-:Y:S02]  /*f4b0*/  IMAD.MOV.U32 R2, RZ, RZ, R52 ;  /* 0x000000ffff027224 */ /* 0x000fe400078e0034 */
[----:B------:R-:W-:Y:S02]  /*f4c0*/  IMAD.MOV.U32 R6, RZ, RZ, R48 ;  /* 0x000000ffff067224 */ /* 0x000fe400078e0030 */
[----:B------:R-:W-:-:S07]  /*f4d0*/  IMAD.MOV.U32 R7, RZ, RZ, R49 ;  /* 0x000000ffff077224 */ /* 0x000fce00078e0031 */
[----:B------:R-:W-:Y:S05]  /*f4e0*/  CALL.REL.NOINC `($__internal_27_$__cuda_sm20_dsqrt_rn_f64_mediumpath_v1) ;  /* 0x000016dc007c7944 */ /* 0x000fea0003c00000 */
[----:B------:R-:W-:Y:S01]  /*f4f0*/  IMAD.MOV.U32 R50, RZ, RZ, R2 ;  /* 0x000000ffff327224 */ /* 0x000fe200078e0002 */
[----:B------:R-:W-:-:S07]  /*f500*/  MOV R51, R3 ;  /* 0x0000000300337202 */ /* 0x000fce0000000f00 */
.L_x_10828:
[----:B------:R-:W-:Y:S05]  /*f510*/  BSYNC.RECONVERGENT B3 ;  /* 0x0000000000037941 */ /* 0x000fea0003800200 */
.L_x_10827:
        /* <DEDUP_REMOVED lines=56> */
[----:B------:R-:W-:Y:S05]  /*f8a0*/  CALL.REL.NOINC `($__internal_26_$__cuda_sm20_div_rn_f64_full) ;  /* 0x000016d000587944 */ /* 0x000fea0003c00000 */
.L_x_10831:
[----:B------:R-:W-:Y:S05]  /*f8b0*/  BSYNC.RECONVERGENT B3 ;  /* 0x0000000000037941 */ /* 0x000fea0003800200 */
.L_x_10830:
        /* <DEDUP_REMOVED lines=78> */
.L_x_10829:
        /* <DEDUP_REMOVED lines=131> */
[----:B0-----:R-:W-:Y:S01]  /*105d0*/  DFMA R48, R6, R48, UR4 ;  /* 0x0000000406307e2b */ /* 0x001fe20008000030 */
        /* <DEDUP_REMOVED lines=26> */
[----:B------:R-:W0:Y:S01]  /*10780*/  DFMA R6, R2, -UR4, R66 ;  /* 0x8000000402067c2b */ /* 0x000e220008000042 */
[----:B------:R-:W-:Y:S01]  /*10790*/  UMOV UR4, 0x3b39803f ;  /* 0x3b39803f00047882 */ /* 0x000fe20000000000 */
[----:B------:R-:W-:-:S15]  /*107a0*/  UMOV UR5, 0x3c7abc9e ;  /* 0x3c7abc9e00057882 */ /* 0x000fde0000000000 */
[----:B------:R-:W-:-:S15]  /*107b0*/  NOP ;  /* 0x0000000000007918 */ /* 0x000fde0000000000 */
[----:B------:R-:W-:-:S15]  /*107c0*/  NOP ;  /* 0x0000000000007918 */ /* 0x000fde0000000000 */
[----:B------:R-:W-:-:S15]  /*107d0*/  NOP ;  /* 0x0000000000007918 */ /* 0x000fde0000000000 */
[----:B------:R-:W-:-:S02]  /*107e0*/  NOP ;  /* 0x0000000000007918 */ /* 0x000fc40000000000 */
[----:B0-----:R-:W-:-:S15]  /*107f0*/  DADD R6, -R4, R6 ;  /* 0x0000000004067229 */ /* 0x001fde0000000106 */
[----:B------:R-:W-:-:S15]  /*10800*/  NOP ;  /* 0x0000000000007918 */ /* 0x000fde0000000000 */
[----:B------:R-:W-:-:S15]  /*10810*/  NOP ;  /* 0x0000000000007918 */ /* 0x000fde0000000000 */
[----:B------:R-:W-:-:S15]  /*10820*/  NOP ;  /* 0x0000000000007918 */ /* 0x000fde0000000000 */
[----:B------:R-:W-:-:S04]  /*10830*/  NOP ;  /* 0x0000000000007918 */ /* 0x000fc80000000000 */
[----:B------:R-:W0:-:S15]  /*10840*/  DFMA R44, R4, R48, R44 ;  /* 0x00000030042c722b */ /* 0x000e1e000000002c */
        /* <DEDUP_REMOVED lines=16> */
.L_x_10832:
[----:B------:R-:W-:Y:S01]  /*10950*/  IMAD.MOV.U32 R4, RZ, RZ, 0x0 ;  /* 0x00000000ff047424 */ /* 0x000fe200078e00ff */
[----:B------:R-:W-:Y:S01]  /*10960*/  LOP3.LUT P0, RZ, R3, 0x7fffffff, RZ, 0xc0, !PT ;  /* 0x7fffffff03ff7812 */ /* 0x000fe2000780c0ff */
[----:B------:R-:W-:-:S06]  /*10970*/  IMAD.MOV.U32 R5, RZ, RZ, 0x7ff00000 ;  /* 0x7ff00000ff057424 */ /* 0x000fcc00078e00ff */
[----:B------:R-:W0:Y:S02]  /*10980*/  DFMA R2, R2, R4, +INF ;  /* 0x7ff000000202742b */ /* 0x000e240000000004 */
[----:B0-----:R-:W-:Y:S02]  /*10990*/  FSEL R66, R2, RZ, P0 ;  /* 0x000000ff02427208 */ /* 0x001fe40000000000 */
[----:B------:R-:W-:Y:S01]  /*109a0*/  FSEL R67, R3, -QNAN , P0 ;  /* 0xfff0000003437808 */ /* 0x000fe20000000000 */
[----:B------:R-:W-:Y:S06]  /*109b0*/  BRA `(.L_x_10818) ;  /* 0x0000002c00d07947 */ /* 0x000fec0003800000 */
.L_x_10819:
        /* <DEDUP_REMOVED lines=62> */
[----:B------:R-:W-:Y:S05]  /*10da0*/  CALL.REL.NOINC `($__internal_27_$__cuda_sm20_dsqrt_rn_f64_mediumpath_v1) ;  /* 0x000016c4004c7944 */ /* 0x000fea0003c00000 */
[----:B------:R-:W-:Y:S02]  /*10db0*/  IMAD.MOV.U32 R4, RZ, RZ, R2 ;  /* 0x000000ffff047224 */ /* 0x000fe400078e0002 */
[----:B------:R-:W-:-:S07]  /*10dc0*/  IMAD.MOV.U32 R5, RZ, RZ, R3 ;  /* 0x000000ffff057224 */ /* 0x000fce00078e0003 */
.L_x_10835:
[----:B------:R-:W-:Y:S05]  /*10dd0*/  BSYNC.RECONVERGENT B3 ;  /* 0x0000000000037941 */ /* 0x000fea0003800200 */
.L_x_10834:
        /* <DEDUP_REMOVED lines=46> */
[----:B------:R-:W-:-:S07]  /*110c0*/  MOV R4, 0x110e0 ;  /* 0x000110e000047802 */ /* 0x000fce0000000f00 */
[----:B------:R-:W-:Y:S05]  /*110d0*/  CALL.REL.NOINC `($__internal_26_$__cuda_sm20_div_rn_f64_full) ;  /* 0x000016b8004c7944 */ /* 0x000fea0003c00000 */
.L_x_10837:
[----:B------:R-:W-:Y:S05]  /*110e0*/  BSYNC.RECONVERGENT B3 ;  /* 0x0000000000037941 */ /* 0x000fea0003800200 */
.L_x_10836:
[----:B------:R-:W-:Y:S02]  /*110f0*/  IMAD.MOV.U32 R66, RZ, RZ, R2 ;  /* 0x000000ffff427224 */ /* 0x000fe400078e0002 */
[----:B------:R-:W-:Y:S01]  /*11100*/  IMAD.MOV.U32 R67, RZ, RZ, R3 ;  /* 0x000000ffff437224 */ /* 0x000fe200078e0003 */
[----:B------:R-:W-:Y:S06]  /*11110*/  BRA `(.L_x_10818) ;  /* 0x0000002400f87947 */ /* 0x000fec0003800000 */
.L_x_10833:
        /* <DEDUP_REMOVED lines=56> */
.L_x_10839:
[----:B------:R-:W-:Y:S05]  /*114a0*/  BSYNC.RECONVERGENT B3 ;  /* 0x0000000000037941 */ /* 0x000fea0003800200 */
.L_x_10838:
        /* <DEDUP_REMOVED lines=57> */
.L_x_10842:
[----:B------:R-:W-:Y:S05]  /*11840*/  BSYNC.RECONVERGENT B3 ;  /* 0x0000000000037941 */ /* 0x000fea0003800200 */
.L_x_10841:
        /* <DEDUP_REMOVED lines=78> */
.L_x_10840:
        /* <DEDUP_REMOVED lines=187> */
.L_x_10843:
[----:B------:R-:W-:Y:S01]  /*128e0*/  IMAD.MOV.U32 R4, RZ, RZ, 0x0 ;  /* 0x00000000ff047424 */ /* 0x000fe200078e00ff */
[----:B------:R-:W-:Y:S01]  /*128f0*/  LOP3.LUT P0, RZ, R3, 0x7fffffff, RZ, 0xc0, !PT ;  /* 0x7fffffff03ff7812 */ /* 0x000fe2000780c0ff */
[----:B------:R-:W-:-:S06]  /*12900*/  IMAD.MOV.U32 R5, RZ, RZ, 0x7ff00000 ;  /* 0x7ff00000ff057424 */ /* 0x000fcc00078e00ff */
[----:B------:R-:W0:Y:S02]  /*12910*/  DFMA R2, R2, R4, +INF ;  /* 0x7ff000000202742b */ /* 0x000e240000000004 */
[----:B0-----:R-:W-:Y:S02]  /*12920*/  FSEL R66, R2, RZ, P0 ;  /* 0x000000ff02427208 */ /* 0x001fe40000000000 */
[----:B------:R-:W-:Y:S01]  /*12930*/  FSEL R67, R3, -QNAN , P0 ;  /* 0xfff0000003437808 */ /* 0x000fe20000000000 */
[----:B------:R-:W-:Y:S06]  /*12940*/  BRA `(.L_x_10818) ;  /* 0x0000000c00ec7947 */ /* 0x000fec0003800000 */
.L_x_10814:
        /* <DEDUP_REMOVED lines=53> */
[----:B------:R-:W-:Y:S05]  /*12ca0*/  CALL.REL.NOINC `($__internal_27_$__cuda_sm20_dsqrt_rn_f64_mediumpath_v1) ;  /* 0x000016a4008c7944 */ /* 0x000fea0003c00000 */
[----:B------:R-:W-:Y:S02]  /*12cb0*/  IMAD.MOV.U32 R48, RZ, RZ, R2 ;  /* 0x000000ffff307224 */ /* 0x000fe400078e0002 */
[----:B------:R-:W-:-:S07]  /*12cc0*/  IMAD.MOV.U32 R49, RZ, RZ, R3 ;  /* 0x000000ffff317224 */ /* 0x000fce00078e0003 */
.L_x_10845:
[----:B------:R-:W-:Y:S05]  /*12cd0*/  BSYNC.RECONVERGENT B3 ;  /* 0x0000000000037941 */ /* 0x000fea0003800200 */
.L_x_10844:
[----:B------:R-:W0:Y:S01]  /*12ce0*/  DADD R48, R28, R48 ;  /* 0x000000001c307229 */ /* 0x000e220000000030 */
[----:B------:R-:W-:Y:S01]  /*12cf0*/  IMAD.MOV.U32 R5, RZ, RZ, -0x3ff ;  /* 0xfffffc01ff057424 */ /* 0x000fe200078e00ff */
        /* <DEDUP_REMOVED lines=186> */
.L_x_10846:
[----:B------:R-:W-:Y:S01]  /*138a0*/  MOV R4, 0x0 ;  /* 0x0000000000047802 */ /* 0x000fe20000000f00 */
[----:B------:R-:W-:Y:S01]  /*138b0*/  IMAD.MOV.U32 R5, RZ, RZ, 0x7ff00000 ;  /* 0x7ff00000ff057424 */ /* 0x000fe200078e00ff */
[----:B------:R-:W-:-:S05]  /*138c0*/  LOP3.LUT P0, RZ, R3, 0x7fffffff, RZ, 0xc0, !PT ;  /* 0x7fffffff03ff7812 */ /* 0x000fca000780c0ff */
[----:B------:R-:W0:Y:S02]  /*138d0*/  DFMA R2, R2, R4, +INF ;  /* 0x7ff000000202742b */ /* 0x000e240000000004 */
[----:B0-----:R-:W-:Y:S02]  /*138e0*/  FSEL R66, R2, RZ, P0 ;  /* 0x000000ff02427208 */ /* 0x001fe40000000000 */
[----:B------:R-:W-:-:S07]  /*138f0*/  FSEL R67, R3, -QNAN , P0 ;  /* 0xfff0000003437808 */ /* 0x000fce0000000000 */
.L_x_10818:
[----:B------:R-:W-:Y:S05]  /*13900*/  BSYNC.RECONVERGENT B2 ;  /* 0x0000000000027941 */ /* 0x000fea0003800200 */
.L_x_10813:
        /* <DEDUP_REMOVED lines=62> */
.L_x_10851:
[----:B------:R-:W-:Y:S05]  /*13cf0*/  BSYNC.RECONVERGENT B4 ;  /* 0x0000000000047941 */ /* 0x000fea0003800200 */
.L_x_10850:
        /* <DEDUP_REMOVED lines=67> */
.L_x_10855:
[----:B------:R-:W-:Y:S05]  /*14130*/  BSYNC.RECONVERGENT B5 ;  /* 0x0000000000057941 */ /* 0x000fea0003800200 */
.L_x_10854:
        /* <DEDUP_REMOVED lines=58> */
[----:B------:R-:W-:Y:S02]  /*144e0*/  IMAD.MOV.U32 R5, RZ, RZ, R49 ;  /* 0x000000ffff057224 */ /* 0x000fe400078e0031 */
[----:B------:R-:W-:Y:S02]  /*144f0*/  IMAD.MOV.U32 R0, RZ, RZ, R28 ;  /* 0x000000ffff007224 */ /* 0x000fe400078e001c */
[----:B------:R-:W-:-:S07]  /*14500*/  IMAD.MOV.U32 R3, RZ, RZ, R31 ;  /* 0x000000ffff037224 */ /* 0x000fce00078e001f */
[----:B------:R-:W-:Y:S05]  /*14510*/  CALL.REL.NOINC `($__internal_27_$__cuda_sm20_dsqrt_rn_f64_mediumpath_v1) ;  /* 0x0000168c00707944 */ /* 0x000fea0003c00000 */
.L_x_10857:
[----:B------:R-:W-:Y:S05]  /*14520*/  BSYNC.RECONVERGENT B5 ;  /* 0x0000000000057941 */ /* 0x000fea0003800200 */
.L_x_10856:
[----:B------:R0:W1:Y:S01]  /*14530*/  DMUL R68, R2, R68 ;  /* 0x0000004402447228 */ /* 0x0000620000000000 */
[----:B------:R-:W-:Y:S01]  /*14540*/  IMAD.MOV.U32 R58, RZ, RZ, 0x0 ;  /* 0x00000000ff3a7424 */ /* 0x000fe200078e00ff */
[----:B------:R-:W-:Y:S01]  /*14550*/  MOV R59, 0x3ff00000 ;  /* 0x3ff00000003b7802 */ /* 0x000fe20000000f00 */
[----:B01----:R-:W-:Y:S06]  /*14560*/  BRA `(.L_x_10858) ;  /* 0x0000001800a87947 */ /* 0x003fec0003800000 */
.L_x_10853:
        /* <DEDUP_REMOVED lines=75> */
.L_x_10863:
[----:B------:R-:W-:Y:S05]  /*14a20*/  BSYNC.RECONVERGENT B6 ;  /* 0x0000000000067941 */ /* 0x000fea0003800200 */
.L_x_10862:
[----:B------:R-:W-:Y:S01]  /*14a30*/  IMAD.MOV.U32 R62, RZ, RZ, R2 ;  /* 0x000000ffff3e7224 */ /* 0x000fe200078e0002 */
[----:B------:R-:W-:-:S07]  /*14a40*/  MOV R63, R3 ;  /* 0x00000003003f7202 */ /* 0x000fce0000000f00 */
.L_x_10861:
[----:B------:R-:W-:Y:S05]  /*14a50*/  BSYNC.RECONVERGENT B5 ;  /* 0x0000000000057941 */ /* 0x000fea0003800200 */
.L_x_10860:
[----:B------:R-:W0:Y:S01]  /*14a60*/  DADD R4, R58, -1 ;  /* 0xbff000003a047429 */ /* 0x000e220000000000 */
        /* <DEDUP_REMOVED lines=72> */
.L_x_10867:
[----:B------:R-:W-:Y:S05]  /*14ef0*/  BSYNC.RECONVERGENT B6 ;  /* 0x0000000000067941 */ /* 0x000fea0003800200 */
.L_x_10866:
[----:B------:R-:W-:Y:S02]  /*14f00*/  IMAD.MOV.U32 R60, RZ, RZ, R2 ;  /* 0x000000ffff3c7224 */ /* 0x000fe400078e0002 */
[----:B------:R-:W-:-:S07]  /*14f10*/  IMAD.MOV.U32 R61, RZ, RZ, R3 ;  /* 0x000000ffff3d7224 */ /* 0x000fce00078e0003 */
.L_x_10865:
[----:B------:R-:W-:Y:S05]  /*14f20*/  BSYNC.RECONVERGENT B5 ;  /* 0x0000000000057941 */ /* 0x000fea0003800200 */
.L_x_10864:
        /* <DEDUP_REMOVED lines=71> */
.L_x_10869:
[----:B------:R-:W-:Y:S05]  /*153a0*/  BSYNC.RECONVERGENT B5 ;  /* 0x0000000000057941 */ /* 0x000fea0003800200 */
.L_x_10868:
[----:B------:R-:W-:Y:S02]  /*153b0*/  IMAD.MOV.U32 R68, RZ, RZ, R2 ;  /* 0x000000ffff447224 */ /* 0x000fe400078e0002 */
[----:B------:R-:W-:Y:S01]  /*153c0*/  IMAD.MOV.U32 R69, RZ, RZ, R3 ;  /* 0x000000ffff457224 */ /* 0x000fe200078e0003 */
[----:B------:R-:W-:Y:S06]  /*153d0*/  BRA `(.L_x_10858) ;  /* 0x0000000c000c7947 */ /* 0x000fec0003800000 */
.L_x_10859:
[----:B------:R-:W0:Y:S02]  /*153e0*/  DSETP.GT.AND P0, PT, R58, 1, PT ;  /* 0x3ff000003a00742a */ /* 0x000e240003f04000 */
[----:B0-----:R-:W-:Y:S05]  /*153f0*/  @!P0 BRA `(.L_x_10870) ;  /* 0x0000000800048947 */ /* 0x001fea0003800000 */
        /* <DEDUP_REMOVED lines=64> */
[----:B------:R-:W-:Y:S02]  /*15800*/  IMAD.MOV.U32 R2, RZ, RZ, R6 ;  /* 0x000000ffff027224 */ /* 0x000fe400078e0006 */
[----:B------:R-:W-:Y:S01]  /*15810*/  IMAD.MOV.U32 R46, RZ, RZ, R44 ;  /* 0x000000ffff2e7224 */ /* 0x000fe200078e002c */
[----:B------:R-:W-:Y:S01]  /*15820*/  MOV R44, 0x15890 ;  /* 0x00015890002c7802 */ /* 0x000fe20000000f00 */
[----:B------:R-:W-:Y:S02]  /*15830*/  IMAD.MOV.U32 R6, RZ, RZ, R50 ;  /* 0x000000ffff067224 */ /* 0x000fe400078e0032 */
[----:B------:R-:W-:Y:S02]  /*15840*/  IMAD.MOV.U32 R7, RZ, RZ, R51 ;  /* 0x000000ffff077224 */ /* 0x000fe400078e0033 */
[----:B------:R-:W-:Y:S02]  /*15850*/  IMAD.MOV.U32 R4, RZ, RZ, R48 ;  /* 0x000000ffff047224 */ /* 0x000fe400078e0030 */
[----:B------:R-:W-:-:S02]  /*15860*/  IMAD.MOV.U32 R5, RZ, RZ, R49 ;  /* 0x000000ffff057224 */ /* 0x000fc400078e0031 */
[----:B------:R-:W-:-:S07]  /*15870*/  IMAD.MOV.U32 R0, RZ, RZ, R30 ;  /* 0x000000ffff007224 */ /* 0x000fce00078e001e */
[----:B------:R-:W-:Y:S05]  /*15880*/  CALL.REL.NOINC `($__internal_27_$__cuda_sm20_dsqrt_rn_f64_mediumpath_v1) ;  /* 0x0000167800947944 */ /* 0x000fea0003c00000 */
[----:B------:R-:W-:Y:S01]  /*15890*/  MOV R4, R2 ;  /* 0x0000000200047202 */ /* 0x000fe20000000f00 */
[----:B------:R-:W-:-:S07]  /*158a0*/  IMAD.MOV.U32 R5, RZ, RZ, R3 ;  /* 0x000000ffff057224 */ /* 0x000fce00078e0003 */
.L_x_10872:
[----:B------:R-:W-:Y:S05]  /*158b0*/  BSYNC.RECONVERGENT B5 ;  /* 0x0000000000057941 */ /* 0x000fea0003800200 */
.L_x_10871:
        /* <DEDUP_REMOVED lines=48> */
.L_x_10874:
[----:B------:R-:W-:Y:S05]  /*15bc0*/  BSYNC.RECONVERGENT B5 ;  /* 0x0000000000057941 */ /* 0x000fea0003800200 */
.L_x_10873:
[----:B------:R-:W0:Y:S01]  /*15bd0*/  DMUL R58, R58, 8.11296384146066816958e+31 ;  /* 0x469000003a3a7828 */ /* 0x000e220000000000 */
[----:B------:R-:W-:Y:S02]  /*15be0*/  IMAD.MOV.U32 R68, RZ, RZ, R2 ;  /* 0x000000ffff447224 */ /* 0x000fe400078e0002 */
[----:B------:R-:W-:Y:S01]  /*15bf0*/  IMAD.MOV.U32 R69, RZ, RZ, R3 ;  /* 0x000000ffff457224 */ /* 0x000fe200078e0003 */
[----:B0-----:R-:W-:Y:S06]  /*15c00*/  BRA `(.L_x_10858) ;  /* 0x0000000400007947 */ /* 0x001fec0003800000 */
.L_x_10870:
        /* <DEDUP_REMOVED lines=61> */
.L_x_10876:
[----:B------:R-:W-:Y:S05]  /*15fe0*/  BSYNC.RECONVERGENT B5 ;  /* 0x0000000000057941 */ /* 0x000fea0003800200 */
.L_x_10875:
[----:B------:R-:W-:Y:S02]  /*15ff0*/  IMAD.MOV.U32 R68, RZ, RZ, R2 ;  /* 0x000000ffff447224 */ /* 0x000fe400078e0002 */
[----:B------:R-:W-:-:S07]  /*16000*/  IMAD.MOV.U32 R69, RZ, RZ, R3 ;  /* 0x000000ffff457224 */ /* 0x000fce00078e0003 */
.L_x_10858:
[----:B------:R-:W-:Y:S05]  /*16010*/  BSYNC.RECONVERGENT B4 ;  /* 0x0000000000047941 */ /* 0x000fea0003800200 */
.L_x_10849:
[----:B------:R-:W-:Y:S05]  /*16020*/  BSYNC.RELIABLE B2 ;  /* 0x0000000000027941 */ /* 0x000fea0003800100 */
.L_x_10848:
        /* <DEDUP_REMOVED lines=62> */
.L_x_10878:
[----:B------:R-:W-:Y:S05]  /*16410*/  BSYNC.RECONVERGENT B2 ;  /* 0x0000000000027941 */ /* 0x000fea0003800200 */
.L_x_10877:
[----:B------:R0:W1:Y:S01]  /*16420*/  DSETP.NEU.AND P4, PT, R28, RZ, PT ;  /* 0x000000ff1c00722a */ /* 0x0000620003f8d000 */
[----:B------:R-:W-:Y:S01]  /*16430*/  UMOV UR4, 0x2a25ff7e ;  /* 0x2a25ff7e00047882 */ /* 0x000fe20000000000 */
[----:B0-----:R-:W-:Y:S01]  /*16440*/  IMAD.MOV.U32 R28, RZ, RZ, -0x2449a4b7 ;  /* 0xdbb65b49ff1c7424 */ /* 0x001fe200078e00ff */
[----:B------:R-:W-:Y:S01]  /*16450*/  UMOV UR5, 0x3ef53e1d ;  /* 0x3ef53e1d00057882 */ /* 0x000fe20000000000 */
[----:B------:R-:W-:Y:S01]  /*16460*/  IMAD.MOV.U32 R29, RZ, RZ, 0x3f2d3b63 ;  /* 0x3f2d3b63ff1d7424 */ /* 0x000fe200078e00ff */
        /* <DEDUP_REMOVED lines=193> */
.L_x_10852:
        /* <DEDUP_REMOVED lines=100> */
.L_x_10880:
        /* <DEDUP_REMOVED lines=170> */
.L_x_10879:
[----:B------:R-:W-:Y:S05]  /*18160*/  BSYNC.RECONVERGENT B3 ;  /* 0x0000000000037941 */ /* 0x000fea0003800200 */
.L_x_10847:
[----:B------:R-:W-:Y:S01]  /*18170*/  LOP3.LUT R29, R67, 0x80000000, R33, 0xb8, !PT ;  /* 0x80000000431d7812 */ /* 0x000fe200078eb821 */
[----:B------:R-:W-:Y:S01]  /*18180*/  IMAD.MOV.U32 R28, RZ, RZ, R66 ;  /* 0x000000ffff1c7224 */ /* 0x000fe200078e0042 */
[----:B------:R-:W-:Y:S01]  /*18190*/  LOP3.LUT R31, R3, 0x80000000, R35, 0xb8, !PT ;  /* 0x80000000031f7812 */ /* 0x000fe200078eb823 */
[----:B------:R-:W-:-:S07]  /*181a0*/  IMAD.MOV.U32 R30, RZ, RZ, R2 ;  /* 0x000000ffff1e7224 */ /* 0x000fce00078e0002 */
.L_x_10765:
[----:B------:R-:W-:Y:S05]  /*181b0*/  BSYNC.RECONVERGENT B1 ;  /* 0x0000000000017941 */ /* 0x000fea0003800200 */
.L_x_10764:
[----:B------:R-:W-:Y:S05]  /*181c0*/  WARPSYNC.ALL ;  /* 0x0000000000007948 */ /* 0x000fea0003800000 */
[----:B------:R-:W0:Y:S01]  /*181d0*/  S2UR UR4, SR_CTAID.X ;  /* 0x00000000000479c3 */ /* 0x000e220000002500 */
[----:B------:R-:W0:Y:S01]  /*181e0*/  LDCU UR5, c[0x0][0x380] ;  /* 0x00007000ff0577ac */ /* 0x000e220008000800 */
[----:B------:R-:W-:Y:S01]  /*181f0*/  IADD3 R0, PT, PT, R47, 0x80, RZ ;  /* 0x000000802f007810 */ /* 0x000fe20007ffe0ff */
[----:B------:R-:W-:Y:S01]  /*18200*/  BSSY.RECONVERGENT B1, `(.L_x_10881) ;  /* 0x00017c2000017945 */ /* 0x000fe20003800200 */
[----:B-----5:R-:W-:Y:S02]  /*18210*/  CS2R R34, SRZ ;  /* 0x0000000000227805 */ /* 0x020fe4000001ff00 */
[----:B------:R-:W-:Y:S01]  /*18220*/  CS2R R32, SRZ ;  /* 0x0000000000207805 */ /* 0x000fe2000001ff00 */
[----:B0-----:R-:W-:-:S06]  /*18230*/  UIMAD UR4, UR4, -0x400, UR5 ;  /* 0xfffffc00040478a4 */ /* 0x001fcc000f8e0205 */
[----:B------:R-:W-:-:S13]  /*18240*/  ISETP.GE.U32.AND P0, PT, R0, UR4, PT ;  /* 0x0000000400007c0c */ /* 0x000fda000bf06070 */
        /* <DEDUP_REMOVED lines=59> */
.L_x_10883:
        /* <DEDUP_REMOVED lines=44> */
[----:B------:R-:W-:Y:S01]  /*188c0*/  BSSY.RECONVERGENT B2, `(.L_x_10885) ;  /* 0x000062a000027945 */ /* 0x000fe20003800200 */
[----:B------:R-:W-:Y:S01]  /*188d0*/  IMAD.MOV.U32 R54, RZ, RZ, RZ ;  /* 0x000000ffff367224 */ /* 0x000fe200078e00ff */
        /* <DEDUP_REMOVED lines=26> */
[----:B0-----:R-:W-:Y:S01]  /*18a80*/  IMAD.U32 R4, RZ, RZ, UR8 ;  /* 0x00000008ff047e24 */ /* 0x001fe2000f8e00ff */
[----:B-1----:R-:W-:-:S15]  /*18a90*/  MOV R0, R51 ;  /* 0x0000003300007202 */ /* 0x002fde0000000f00 */
        /* <DEDUP_REMOVED lines=85> */
[----:B------:R-:W-:Y:S02]  /*18ff0*/  @P3 LOP3.LUT R67, R52, 0x80000, RZ, 0xfc, !PT ;  /* 0x0008000034433812 */ /* 0x000fe400078efcff */
[----:B------:R-:W-:Y:S02]  /*19000*/  MOV R52, R48 ;  /* 0x0000003000347202 */ /* 0x000fe40000000f00 */
[----:B------:R-:W0:Y:S01]  /*19010*/  MUFU.RSQ64H R55, R67 ;  /* 0x0000004300377308 */ /* 0x000e220000001c00 */
[----:B------:R-:W-:Y:S02]  /*19020*/  ISETP.GE.U32.AND P3, PT, R35, 0x7ff00000, PT ;  /* 0x7ff000002300780c */ /* 0x000fe40003f66070 */
[----:B------:R-:W-:Y:S02]  /*19030*/  SEL R66, R52, UR4, P0 ;  /* 0x0000000434427c07 */ /* 0x000fe40008000000 */
[----:B------:R-:W-:-:S15]  /*19040*/  ISETP.GE.U32.AND P0, PT, R65, 0x7ff00000, PT ;  /* 0x7ff000004100780c */ /* 0x000fde0003f06070 */
        /* <DEDUP_REMOVED lines=129> */
[----:B------:R-:W-:Y:S02]  /*19860*/  IMAD.MOV.U32 R45, RZ, RZ, R7 ;  /* 0x000000ffff2d7224 */ /* 0x000fe400078e0007 */
        /* <DEDUP_REMOVED lines=8> */
.L_x_10888:
[----:B------:R-:W-:Y:S05]  /*198f0*/  BSYNC.RECONVERGENT B3 ;  /* 0x0000000000037941 */ /* 0x000fea0003800200 */
.L_x_10887:
[----:B------:R-:W0:Y:S01]  /*19900*/  DADD R48, R32, R48 ;  /* 0x0000000020307229 */ /* 0x000e220000000030 */
[----:B------:R-:W-:Y:S01]  /*19910*/  IMAD.MOV.U32 R7, RZ, RZ, -0x3ff ;  /* 0xfffffc01ff077424 */ /* 0x000fe200078e00ff */
[----:B0-----:R-:W-:Y:S01]  /*19920*/  ISETP.GT.AND P0, PT, R49, 0xfffff, PT ;  /* 0x000fffff3100780c */ /* 0x001fe20003f04270 */
[----:B------:R-:W-:Y:S01]  /*19930*/  IMAD.MOV.U32 R2, RZ, RZ, R48 ;  /* 0x000000ffff027224 */ /* 0x000fe200078e0030 */
        /* <DEDUP_REMOVED lines=193> */
.L_x_10886:
        /* <DEDUP_REMOVED lines=77> */
.L_x_10895:
[----:B------:R-:W-:Y:S05]  /*1aa20*/  BSYNC.RECONVERGENT B4 ;  /* 0x0000000000047941 */ /* 0x000fea0003800200 */
.L_x_10894:
[----:B------:R-:W-:Y:S01]  /*1aa30*/  IMAD.MOV.U32 R66, RZ, RZ, R2 ;  /* 0x000000ffff427224 */ /* 0x000fe200078e0002 */
[----:B------:R-:W-:-:S07]  /*1aa40*/  MOV R67, R3 ;  /* 0x0000000300437202 */ /* 0x000fce0000000f00 */
.L_x_10893:
[----:B------:R-:W-:Y:S05]  /*1aa50*/  BSYNC.RECONVERGENT B3 ;  /* 0x0000000000037941 */ /* 0x000fea0003800200 */
.L_x_10892:
        /* <DEDUP_REMOVED lines=70> */
.L_x_10900:
[----:B------:R-:W-:Y:S05]  /*1aec0*/  BSYNC.RECONVERGENT B4 ;  /* 0x0000000000047941 */ /* 0x000fea0003800200 */
.L_x_10899:
[----:B------:R-:W-:Y:S05]  /*1aed0*/  BRA `(.L_x_10898) ;  /* 0x0000000000047947 */ /* 0x000fea0003800000 */
.L_x_10897:
[----:B------:R0:W1:Y:S02]  /*1aee0*/  DADD R2, R34, -R4 ;  /* 0x0000000022027229 */ /* 0x0000640000000804 */
.L_x_10898:
[----:B------:R-:W-:Y:S05]  /*1aef0*/  BSYNC.RECONVERGENT B3 ;  /* 0x0000000000037941 */ /* 0x000fea0003800200 */
.L_x_10896:
[----:B-1----:R-:W1:Y:S01]  /*1af00*/  DMUL R2, R2, 0.5 ;  /* 0x3fe0000002027828 */ /* 0x002e620000000000 */
[----:B0-----:R-:W-:Y:S01]  /*1af10*/  MOV R4, 0x0 ;  /* 0x0000000000047802 */ /* 0x001fe20000000f00 */
[----:B------:R-:W-:Y:S01]  /*1af20*/  IMAD.MOV.U32 R5, RZ, RZ, 0x3fd80000 ;  /* 0x3fd80000ff057424 */ /* 0x000fe200078e00ff */
        /* <DEDUP_REMOVED lines=62> */
[----:B------:R-:W-:Y:S01]  /*1b310*/  MOV R7, R49 ;  /* 0x0000003100077202 */ /* 0x000fe20000000f00 */
[----:B------:R-:W-:Y:S01]  /*1b320*/  IMAD.MOV.U32 R0, RZ, RZ, R44 ;  /* 0x000000ffff007224 */ /* 0x000fe200078e002c */
[----:B------:R-:W-:Y:S01]  /*1b330*/  MOV R44, 0x1b370 ;  /* 0x0001b370002c7802 */ /* 0x000fe20000000f00 */
[----:B------:R-:W-:Y:S02]  /*1b340*/  IMAD.MOV.U32 R2, RZ, RZ, R52 ;  /* 0x000000ffff027224 */ /* 0x000fe400078e0034 */
[----:B------:R-:W-:-:S07]  /*1b350*/  IMAD.MOV.U32 R6, RZ, RZ, R48 ;  /* 0x000000ffff067224 */ /* 0x000fce00078e0030 */
[----:B------:R-:W-:Y:S05]  /*1b360*/  CALL.REL.NOINC `($__internal_27_$__cuda_sm20_dsqrt_rn_f64_mediumpath_v1) ;  /* 0x0000161c00dc7944 */ /* 0x000fea0003c00000 */
[----:B------:R-:W-:Y:S02]  /*1b370*/  IMAD.MOV.U32 R50, RZ, RZ, R2 ;  /* 0x000000ffff327224 */ /* 0x000fe400078e0002 */
[----:B------:R-:W-:-:S07]  /*1b380*/  IMAD.MOV.U32 R51, RZ, RZ, R3 ;  /* 0x000000ffff337224 */ /* 0x000fce00078e0003 */
.L_x_10902:
[----:B------:R-:W-:Y:S05]  /*1b390*/  BSYNC.RECONVERGENT B3 ;  /* 0x0000000000037941 */ /* 0x000fea0003800200 */
.L_x_10901:
        /* <DEDUP_REMOVED lines=201> */
.L_x_10903:
        /* <DEDUP_REMOVED lines=50> */
[----:B------:R-:W-:-:S07]  /*1c350*/  IMAD.MOV.U32 R3, RZ, RZ, R67 ;  /* 0x000000ffff037224 */ /* 0x000fce00078e0043 */
[----:B------:R-:W-:Y:S05]  /*1c360*/  CALL.REL.NOINC `($__internal_26_$__cuda_sm20_div_rn_f64_full) ;  /* 0x0000160400a87944 */ /* 0x000fea0003c00000 */
.L_x_10905:
[----:B------:R-:W-:Y:S05]  /*1c370*/  BSYNC.RECONVERGENT B3 ;  /* 0x0000000000037941 */ /* 0x000fea0003800200 */
.L_x_10904:
        /* <DEDUP_REMOVED lines=78> */
.L_x_10891:
        /* <DEDUP_REMOVED lines=58> */
.L_x_10908:
[----:B------:R-:W-:Y:S05]  /*1cc00*/  BSYNC.RECONVERGENT B3 ;  /* 0x0000000000037941 */ /* 0x000fea0003800200 */
.L_x_10907:
        /* <DEDUP_REMOVED lines=201> */
.L_x_10909:
        /* <DEDUP_REMOVED lines=52> */
.L_x_10911:
[----:B------:R-:W-:Y:S05]  /*1dbe0*/  BSYNC.RECONVERGENT B3 ;  /* 0x0000000000037941 */ /* 0x000fea0003800200 */
.L_x_10910:
        /* <DEDUP_REMOVED lines=78> */
.L_x_10906:
        /* <DEDUP_REMOVED lines=63> */
.L_x_10913:
[----:B------:R-:W-:Y:S05]  /*1e4c0*/  BSYNC.RECONVERGENT B3 ;  /* 0x0000000000037941 */ /* 0x000fea0003800200 */
.L_x_10912:
        /* <DEDUP_REMOVED lines=48> */
.L_x_10915:
[----:B------:R-:W-:Y:S05]  /*1e7d0*/  BSYNC.RECONVERGENT B3 ;  /* 0x0000000000037941 */ /* 0x000fea0003800200 */
.L_x_10914:
[----:B------:R-:W-:Y:S02]  /*1e7e0*/  IMAD.MOV.U32 R66, RZ, RZ, R2 ;  /* 0x000000ffff427224 */ /* 0x000fe400078e0002 */
[----:B------:R-:W-:Y:S01]  /*1e7f0*/  IMAD.MOV.U32 R67, RZ, RZ, R3 ;  /* 0x000000ffff437224 */ /* 0x000fe200078e0003 */
[----:B------:R-:W-:Y:S06]  /*1e800*/  BRA `(.L_x_10889) ;  /* 0x0000000000d47947 */ /* 0x000fec0003800000 */
.L_x_10890:
        /* <DEDUP_REMOVED lines=52> */
.L_x_10916:
[----:B------:R-:W-:Y:S05]  /*1eb50*/  BSYNC.RECONVERGENT B3 ;  /* 0x0000000000037941 */ /* 0x000fea0003800200 */
.L_x_10889:
[----:B------:R-:W-:Y:S05]  /*1eb60*/  BSYNC.RECONVERGENT B2 ;  /* 0x0000000000027941 */ /* 0x000fea0003800200 */
.L_x_10885:
        /* <DEDUP_REMOVED lines=52> */
[----:B------:R-:W-:Y:S05]  /*1eeb0*/  CALL.REL.NOINC `($__internal_26_$__cuda_sm20_div_rn_f64_full) ;  /* 0x000015d800d47944 */ /* 0x000fea0003c00000 */
.L_x_10921:
[----:B------:R-:W-:Y:S05]  /*1eec0*/  BSYNC.RECONVERGENT B4 ;  /* 0x0000000000047941 */ /* 0x000fea0003800200 */
.L_x_10920:
        /* <DEDUP_REMOVED lines=177> */
.L_x_10923:
        /* <DEDUP_REMOVED lines=98> */
.L_x_10922:
        /* <DEDUP_REMOVED lines=83> */
.L_x_10931:
[----:B------:R-:W-:Y:S05]  /*20530*/  BSYNC.RECONVERGENT B6 ;  /* 0x0000000000067941 */ /* 0x000fea0003800200 */
.L_x_10930:
[----:B------:R-:W-:Y:S02]  /*20540*/  IMAD.MOV.U32 R62, RZ, RZ, R2 ;  /* 0x000000ffff3e7224 */ /* 0x000fe400078e0002 */
[----:B------:R-:W-:-:S07]  /*20550*/  IMAD.MOV.U32 R63, RZ, RZ, R3 ;  /* 0x000000ffff3f7224 */ /* 0x000fce00078e0003 */
.L_x_10929:
[----:B------:R-:W-:Y:S05]  /*20560*/  BSYNC.RECONVERGENT B5 ;  /* 0x0000000000057941 */ /* 0x000fea0003800200 */
.L_x_10928:
        /* <DEDUP_REMOVED lines=68> */
.L_x_10936:
[----:B------:R-:W-:Y:S05]  /*209b0*/  BSYNC.RECONVERGENT B6 ;  /* 0x0000000000067941 */ /* 0x000fea0003800200 */
.L_x_10935:
[----:B------:R-:W-:Y:S02]  /*209c0*/  IMAD.MOV.U32 R60, RZ, RZ, R2 ;  /* 0x000000ffff3c7224 */ /* 0x000fe400078e0002 */
[----:B------:R-:W-:Y:S01]  /*209d0*/  IMAD.MOV.U32 R61, RZ, RZ, R3 ;  /* 0x000000ffff3d7224 */ /* 0x000fe200078e0003 */
[----:B------:R-:W-:Y:S06]  /*209e0*/  BRA `(.L_x_10934) ;  /* 0x0000000000047947 */ /* 0x000fec0003800000 */
.L_x_10933:
[----:B------:R0:W1:Y:S02]  /*209f0*/  DADD R60, R34, -R4 ;  /* 0x00000000223c7229 */ /* 0x0000640000000804 */
.L_x_10934:
[----:B------:R-:W-:Y:S05]  /*20a00*/  BSYNC.RECONVERGENT B5 ;  /* 0x0000000000057941 */ /* 0x000fea0003800200 */
.L_x_10932:
        /* <DEDUP_REMOVED lines=69> */
[----:B------:R-:W-:-:S07]  /*20e60*/  IMAD.MOV.U32 R3, RZ, RZ, R35 ;  /* 0x000000ffff037224 */ /* 0x000fce00078e0023 */
[----:B------:R-:W-:Y:S05]  /*20e70*/  CALL.REL.NOINC `($__internal_27_$__cuda_sm20_dsqrt_rn_f64_mediumpath_v1) ;  /* 0x000015c400187944 */ /* 0x000fea0003c00000 */
.L_x_10938:
[----:B------:R-:W-:Y:S05]  /*20e80*/  BSYNC.RECONVERGENT B5 ;  /* 0x0000000000057941 */ /* 0x000fea0003800200 */
.L_x_10937:
[----:B------:R-:W-:Y:S02]  /*20e90*/  IMAD.MOV.U32 R34, RZ, RZ, R2 ;  /* 0x000000ffff227224 */ /* 0x000fe400078e0002 */
[----:B------:R-:W-:Y:S01]  /*20ea0*/  IMAD.MOV.U32 R35, RZ, RZ, R3 ;  /* 0x000000ffff237224 */ /* 0x000fe200078e0003 */
[----:B------:R-:W-:Y:S06]  /*20eb0*/  BRA `(.L_x_10939) ;  /* 0x0000001000f07947 */ /* 0x000fec0003800000 */
.L_x_10927:
        /* <DEDUP_REMOVED lines=63> */
.L_x_10942:
[----:B------:R-:W-:Y:S05]  /*212b0*/  BSYNC.RECONVERGENT B5 ;  /* 0x0000000000057941 */ /* 0x000fea0003800200 */
.L_x_10941:
[----:B------:R-:W-:Y:S02]  /*212c0*/  IMAD.MOV.U32 R34, RZ, RZ, R2 ;  /* 0x000000ffff227224 */ /* 0x000fe400078e0002 */
[----:B------:R-:W-:Y:S01]  /*212d0*/  IMAD.MOV.U32 R35, RZ, RZ, R3 ;  /* 0x000000ffff237224 */ /* 0x000fe200078e0003 */
[----:B------:R-:W-:Y:S06]  /*212e0*/  BRA `(.L_x_10939) ;  /* 0x0000000c00e47947 */ /* 0x000fec0003800000 */
.L_x_10940:
        /* <DEDUP_REMOVED lines=73> */
[----:B------:R-:W-:Y:S02]  /*21780*/  IMAD.MOV.U32 R4, RZ, RZ, R2 ;  /* 0x000000ffff047224 */ /* 0x000fe400078e0002 */
[----:B------:R-:W-:-:S07]  /*21790*/  IMAD.MOV.U32 R5, RZ, RZ, R3 ;  /* 0x000000ffff057224 */ /* 0x000fce00078e0003 */
.L_x_10944:
[----:B------:R-:W-:Y:S05]  /*217a0*/  BSYNC.RECONVERGENT B5 ;  /* 0x0000000000057941 */ /* 0x000fea0003800200 */
.L_x_10943:
        /* <DEDUP_REMOVED lines=48> */
.L_x_10946:
[----:B------:R-:W-:Y:S05]  /*21ab0*/  BSYNC.RECONVERGENT B5 ;  /* 0x0000000000057941 */ /* 0x000fea0003800200 */
.L_x_10945:
[----:B------:R-:W0:Y:S01]  /*21ac0*/  DMUL R58, R58, 8.11296384146066816958e+31 ;  /* 0x469000003a3a7828 */ /* 0x000e220000000000 */
[----:B------:R-:W-:Y:S01]  /*21ad0*/  IMAD.MOV.U32 R34, RZ, RZ, R2 ;  /* 0x000000ffff227224 */ /* 0x000fe200078e0002 */
[----:B------:R-:W-:Y:S01]  /*21ae0*/  MOV R35, R3 ;  /* 0x0000000300237202 */ /* 0x000fe20000000f00 */
[----:B0-----:R-:W-:Y:S06]  /*21af0*/  BRA `(.L_x_10939) ;  /* 0x0000000400e07947 */ /* 0x001fec0003800000 */
.L_x_10926:
        /* <DEDUP_REMOVED lines=54> */
.L_x_10948:
[----:B------:R-:W-:Y:S05]  /*21e60*/  BSYNC.RECONVERGENT B5 ;  /* 0x0000000000057941 */ /* 0x000fea0003800200 */
.L_x_10947:
        /* <DEDUP_REMOVED lines=61> */
.L_x_10950:
[----:B------:R-:W-:Y:S05]  /*22240*/  BSYNC.RECONVERGENT B5 ;  /* 0x0000000000057941 */ /* 0x000fea0003800200 */
.L_x_10949:
[----:B------:R0:W1:Y:S01]  /*22250*/  DMUL R34, R2, R34 ;  /* 0x0000002202227228 */ /* 0x0000620000000000 */
[----:B------:R-:W-:Y:S02]  /*22260*/  IMAD.MOV.U32 R58, RZ, RZ, 0x0 ;  /* 0x00000000ff3a7424 */ /* 0x000fe400078e00ff */
[----:B01----:R-:W-:-:S07]  /*22270*/  IMAD.MOV.U32 R59, RZ, RZ, 0x3ff00000 ;  /* 0x3ff00000ff3b7424 */ /* 0x003fce00078e00ff */
.L_x_10939:
[----:B------:R-:W-:Y:S05]  /*22280*/  BSYNC.RECONVERGENT B4 ;  /* 0x0000000000047941 */ /* 0x000fea0003800200 */
.L_x_10925:
[----:B------:R-:W-:Y:S05]  /*22290*/  BRA `(.L_x_10951) ;  /* 0x0000000000187947 */ /* 0x000fea0003800000 */
.L_x_10919:
[----:B------:R0:W1:-:S15]  /*222a0*/  DMUL R34, R32, 9.00719925474099200000e+15 ;  /* 0x4340000020227828 */ /* 0x00005e0000000000 */
[----:B------:R-:W-:-:S15]  /*222b0*/  NOP ;  /* 0x0000000000007918 */ /* 0x000fde0000000000 */
[----:B------:R-:W-:-:S15]  /*222c0*/  NOP ;  /* 0x0000000000007918 */ /* 0x000fde0000000000 */
[----:B------:R-:W-:-:S15]  /*222d0*/  NOP ;  /* 0x0000000000007918 */ /* 0x000fde0000000000 */
[----:B------:R-:W-:-:S04]  /*222e0*/  NOP ;  /* 0x0000000000007918 */ /* 0x000fc80000000000 */
[----:B01----:R-:W2:Y:S02]  /*222f0*/  DMUL R58, R58, 9.00719925474099200000e+15 ;  /* 0x434000003a3a7828 */ /* 0x003ea40000000000 */
.L_x_10951:
[----:B------:R-:W-:Y:S05]  /*22300*/  BSYNC.RELIABLE B2 ;  /* 0x0000000000027941 */ /* 0x000fea0003800100 */
.L_x_10918:
        /* <DEDUP_REMOVED lines=62> */
.L_x_10953:
[----:B------:R-:W-:Y:S05]  /*226f0*/  BSYNC.RECONVERGENT B2 ;  /* 0x0000000000027941 */ /* 0x000fea0003800200 */
.L_x_10952:
        /* <DEDUP_REMOVED lines=176> */
.L_x_10955:
[----:B------:R-:W-:Y:S02]  /*23200*/  FSEL R2, RZ, 3.37028055040000000000e+12, P0 ;  /* 0x54442d18ff027808 */ /* 0x000fe40000000000 */
[----:B------:R-:W-:-:S07]  /*23210*/  FSEL R3, RZ, 2.1426990032196044922, P0 ;  /* 0x400921fbff037808 */ /* 0x000fce0000000000 */
.L_x_10956:
[----:B------:R-:W-:Y:S05]  /*23220*/  BSYNC.RECONVERGENT B0 ;  /* 0x0000000000007941 */ /* 0x000fea0003800200 */
.L_x_10954:
        /* <DEDUP_REMOVED lines=13> */
.L_x_10924:
[----:B------:R-:W-:Y:S05]  /*23300*/  BSYNC.RECONVERGENT B3 ;  /* 0x0000000000037941 */ /* 0x000fea0003800200 */
.L_x_10917:
[----:B------:R-:W-:Y:S01]  /*23310*/  LOP3.LUT R33, R67, 0x80000000, R37, 0xb8, !PT ;  /* 0x8000000043217812 */ /* 0x000fe200078eb825 */
[----:B------:R-:W-:Y:S01]  /*23320*/  IMAD.MOV.U32 R34, RZ, RZ, R4 ;  /* 0x000000ffff227224 */ /* 0x000fe200078e0004 */
[----:B------:R-:W-:Y:S02]  /*23330*/  LOP3.LUT R35, R5, 0x80000000, R39, 0xb8, !PT ;  /* 0x8000000005237812 */ /* 0x000fe400078eb827 */
[----:B------:R-:W-:Y:S01]  /*23340*/  MOV R32, R66 ;  /* 0x0000004200207202 */ /* 0x000fe20000000f00 */
[----:B------:R-:W-:Y:S06]  /*23350*/  BRA `(.L_x_10882) ;  /* 0x000000c800b07947 */ /* 0x000fec0003800000 */
.L_x_10884:
        /* <DEDUP_REMOVED lines=32> */
[----:B------:R-:W-:Y:S01]  /*23560*/  FSEL R6, R60, R58, !P1 ;  /* 0x0000003a3c067208 */ /* 0x000fe20004800000 */
[----:B------:R-:W-:Y:S01]  /*23570*/  BSSY.RECONVERGENT B0, `(.L_x_10961) ;  /* 0x00000fa000007945 */ /* 0x000fe20003800200 */
[----:B------:R-:W-:Y:S02]  /*23580*/  FSEL R7, R61, R59, !P1 ;  /* 0x0000003b3d077208 */ /* 0x000fe40004800000 */
[----:B------:R-:W-:Y:S01]  /*23590*/  FSEL R63, R59, R61, !P1 ;  /* 0x0000003d3b3f7208 */ /* 0x000fe20004800000 */
[----:B------:R-:W-:Y:S01]  /*235a0*/  IMAD.MOV.U32 R50, RZ, RZ, R6 ;  /* 0x000000ffff327224 */ /* 0x000fe200078e0006 */
[----:B------:R-:W-:Y:S01]  /*235b0*/  FSEL R62, R58, R60, !P1 ;  /* 0x0000003c3a3e7208 */ /* 0x000fe20004800000 */
[----:B------:R-:W-:Y:S01]  /*235c0*/  IMAD.MOV.U32 R51, RZ, RZ, R7 ;  /* 0x000000ffff337224 */ /* 0x000fe200078e0007 */
[----:B------:R-:W0:Y:S01]  /*235d0*/  DMUL R2, R6, R6 ;  /* 0x0000000606027228 */ /* 0x000e220000000000 */
[----:B------:R-:W-:-:S15]  /*235e0*/  FSETP.GEU.AND P5, PT, |R7|, 6.5827683646048100446e-37, PT ;  /* 0x036000000700780b */ /* 0x000fde0003fae200 */
[----:B------:R-:W-:-:S15]  /*235f0*/  NOP ;  /* 0x0000000000007918 */ /* 0x000fde0000000000 */
[----:B------:R-:W-:-:S15]  /*23600*/  NOP ;  /* 0x0000000000007918 */ /* 0x000fde0000000000 */
[----:B------:R-:W-:-:S15]  /*23610*/  NOP ;  /* 0x0000000000007918 */ /* 0x000fde0000000000 */
[----:B------:R-:W-:-:S03]  /*23620*/  NOP ;  /* 0x0000000000007918 */ /* 0x000fc60000000000 */
[----:B0-----:R0:W1:Y:S02]  /*23630*/  DFMA R4, R4, R4, R2 ;  /* 0x000000040404722b */ /* 0x0010640000000002 */
[----:B0-----:R-:W0:Y:S01]  /*23640*/  MUFU.RCP64H R3, R63 ;  /* 0x0000003f00037308 */ /* 0x001e220000001800 */
[----:B------:R-:W-:Y:S01]  /*23650*/  IMAD.MOV.U32 R2, RZ, RZ, 0x1 ;  /* 0x00000001ff027424 */ /* 0x000fe200078e00ff */
[----:B-1----:R-:W-:Y:S01]  /*23660*/  ISETP.GT.AND P0, PT, R5, 0xfffff, PT ;  /* 0x000fffff0500780c */ /* 0x002fe20003f04270 */
[----:B------:R-:W-:Y:S02]  /*23670*/  IMAD.MOV.U32 R0, RZ, RZ, R5 ;  /* 0x000000ffff007224 */ /* 0x000fe400078e0005 */
[----:B------:R-:W-:-:S15]  /*23680*/  IMAD.MOV.U32 R32, RZ, RZ, R4 ;  /* 0x000000ffff207224 */ /* 0x000fde00078e0004 */
[----:B------:R-:W-:-:S15]  /*23690*/  NOP ;  /* 0x0000000000007918 */ /* 0x000fde0000000000 */
[----:B------:R-:W-:-:S15]  /*236a0*/  NOP ;  /* 0x0000000000007918 */ /* 0x000fde0000000000 */
[----:B------:R-:W-:-:S12]  /*236b0*/  NOP ;  /* 0x0000000000007918 */ /* 0x000fd80000000000 */
        /* <DEDUP_REMOVED lines=229> */
.L_x_10962:
[----:B------:R-:W-:Y:S05]  /*24510*/  BSYNC.RECONVERGENT B0 ;  /* 0x0000000000007941 */ /* 0x000fea0003800200 */
.L_x_10961:
[----:B------:R-:W-:Y:S04]  /*24520*/  BSSY.RECONVERGENT B3, `(.L_x_10963) ;  /* 0x0000008000037945 */ /* 0x000fe80003800200 */
[----:B------:R-:W-:Y:S05]  /*24530*/  @P4 BRA P5, `(.L_x_10964) ;  /* 0x0000000000184947 */ /* 0x000fea0002800000 */
[----:B------:R-:W-:Y:S01]  /*24540*/  MOV R2, R6 ;  /* 0x0000000600027202 */ /* 0x000fe20000000f00 */
[----:B------:R-:W-:Y:S01]  /*24550*/  IMAD.MOV.U32 R3, RZ, RZ, R7 ;  /* 0x000000ffff037224 */ /* 0x000fe200078e0007 */
[----:B------:R-:W-:Y:S01]  /*24560*/  MOV R4, 0x245a0 ;  /* 0x000245a000047802 */ /* 0x000fe20000000f00 */
[----:B------:R-:W-:Y:S02]  /*24570*/  IMAD.MOV.U32 R6, RZ, RZ, R62 ;  /* 0x000000ffff067224 */ /* 0x000fe400078e003e */
[----:B------:R-:W-:-:S07]  /*24580*/  IMAD.MOV.U32 R5, RZ, RZ, R63 ;  /* 0x000000ffff057224 */ /* 0x000fce00078e003f */
[----:B01----:R-:W-:Y:S05]  /*24590*/  CALL.REL.NOINC `($__internal_26_$__cuda_sm20_div_rn_f64_full) ;  /* 0x00001584001c7944 */ /* 0x003fea0003c00000 */
.L_x_10964:
[----:B------:R-:W-:Y:S05]  /*245a0*/  BSYNC.RECONVERGENT B3 ;  /* 0x0000000000037941 */ /* 0x000fea0003800200 */
.L_x_10963:
        /* <DEDUP_REMOVED lines=155> */
[----:B------:R-:W-:Y:S01]  /*24f60*/  @!P1 FSEL R5, R7, R5, !P0 ;  /* 0x0000000507059208 */ /* 0x000fe20004000000 */
[----:B------:R-:W-:Y:S01]  /*24f70*/  @!P1 IMAD.MOV.U32 R7, RZ, RZ, 0x3ff921fb ;  /* 0x3ff921fbff079424 */ /* 0x000fe200078e00ff */
[----:B------:R-:W-:-:S15]  /*24f80*/  @!P1 MOV R6, 0x54442d18 ;  /* 0x54442d1800069802 */ /* 0x000fde0000000f00 */
[----:B------:R-:W-:-:S15]  /*24f90*/  NOP ;  /* 0x0000000000007918 */ /* 0x000fde0000000000 */
[----:B------:R-:W-:-:S15]  /*24fa0*/  NOP ;  /* 0x0000000000007918 */ /* 0x000fde0000000000 */
[----:B------:R-:W-:-:S13]  /*24fb0*/  NOP ;  /* 0x0000000000007918 */ /* 0x000fda0000000000 */
        /* <DEDUP_REMOVED lines=15> */
.L_x_10966:
[----:B------:R-:W-:Y:S02]  /*250b0*/  FSEL R2, RZ, 3.37028055040000000000e+12, P0 ;  /* 0x54442d18ff027808 */ /* 0x000fe40000000000 */
[----:B------:R-:W-:-:S07]  /*250c0*/  FSEL R3, RZ, 2.1426990032196044922, P0 ;  /* 0x400921fbff037808 */ /* 0x000fce0000000000 */
.L_x_10967:
[----:B------:R-:W-:Y:S05]  /*250d0*/  BSYNC.RECONVERGENT B0 ;  /* 0x0000000000007941 */ /* 0x000fea0003800200 */
.L_x_10965:
        /* <DEDUP_REMOVED lines=14> */
.L_x_10960:
[----:B------:R-:W0:Y:S01]  /*251c0*/  MUFU.RCP64H R3, R5 ;  /* 0x0000000500037308 */ /* 0x000e220000001800 */
[CC--:B------:R-:W-:Y:S01]  /*251d0*/  ISETP.LT.U32.AND P0, PT, R58.reuse, R60.reuse, PT ;  /* 0x0000003c3a00720c */ /* 0x0c0fe20003f01070 */
[----:B------:R-:W-:Y:S01]  /*251e0*/  IMAD.MOV.U32 R62, RZ, RZ, R4 ;  /* 0x000000ffff3e7224 */ /* 0x000fe200078e0004 */
[----:B------:R-:W-:Y:S01]  /*251f0*/  UMOV UR5, 0x7fefffff ;  /* 0x7fefffff00057882 */ /* 0x000fe20000000000 */
[----:B------:R-:W-:Y:S01]  /*25200*/  IMAD.MOV.U32 R63, RZ, RZ, R5 ;  /* 0x000000ffff3f7224 */ /* 0x000fe200078e0005 */
[CC--:B------:R-:W-:Y:S01]  /*25210*/  ISETP.LT.U32.AND.EX P0, PT, R59.reuse, R61.reuse, PT, P0 ;  /* 0x0000003d3b00720c */ /* 0x0c0fe20003f01100 */
[----:B------:R-:W-:Y:S01]  /*25220*/  IMAD.MOV.U32 R2, RZ, RZ, 0x1 ;  /* 0x00000001ff027424 */ /* 0x000fe200078e00ff */
[----:B------:R-:W-:Y:S01]  /*25230*/  UMOV UR8, UR5 ;  /* 0x0000000500087c82 */ /* 0x000fe20008000000 */
[----:B------:R-:W-:Y:S01]  /*25240*/  UMOV UR4, 0xffffffff ;  /* 0xffffffff00047882 */ /* 0x000fe20000000000 */
[----:B------:R-:W-:Y:S01]  /*25250*/  SEL R48, R58, R60, P0 ;  /* 0x0000003c3a307207 */ /* 0x000fe20000000000 */
[----:B------:R-:W-:Y:S01]  /*25260*/  IMAD.MOV.U32 R64, RZ, RZ, 0x0 ;  /* 0x00000000ff407424 */ /* 0x000fe200078e00ff */
[----:B------:R-:W-:Y:S01]  /*25270*/  SEL R49, R59, R61, P0 ;  /* 0x0000003d3b317207 */ /* 0x000fe20000000000 */
[----:B------:R-:W-:Y:S01]  /*25280*/  IMAD.MOV.U32 R65, RZ, RZ, 0x3fd80000 ;  /* 0x3fd80000ff417424 */ /* 0x000fe200078e00ff */
[----:B------:R-:W-:Y:S01]  /*25290*/  ISETP.GT.U32.AND P0, PT, R60, R58, PT ;  /* 0x0000003a3c00720c */ /* 0x000fe20003f04070 */
[----:B------:R-:W-:Y:S01]  /*252a0*/  BSSY.RECONVERGENT B0, `(.L_x_10969) ;  /* 0x000013b000007945 */ /* 0x000fe20003800200 */
[----:B------:R-:W-:-:S02]  /*252b0*/  MOV R34, UR8 ;  /* 0x0000000800227c02 */ /* 0x000fc40008000f00 */
[----:B------:R-:W-:Y:S01]  /*252c0*/  ISETP.GT.U32.AND.EX P0, PT, R61, R59, PT, P0 ;  /* 0x0000003b3d00720c */ /* 0x000fe20003f04100 */
[----:B0-----:R-:W0:Y:S01]  /*252d0*/  DFMA R44, -R62, R2, 1 ;  /* 0x3ff000003e2c742b */ /* 0x001e220000000102 */
[----:B------:R-:W-:-:S15]  /*252e0*/  FSETP.GEU.AND P5, PT, |R7|, 6.5827683646048100446e-37, PT ;  /* 0x036000000700780b */ /* 0x000fde0003fae200 */
[----:B------:R-:W-:-:S15]  /*252f0*/  NOP ;  /* 0x0000000000007918 */ /* 0x000fde0000000000 */
[----:B------:R-:W-:-:S15]  /*25300*/  NOP ;  /* 0x0000000000007918 */ /* 0x000fde0000000000 */
[----:B------:R-:W-:-:S15]  /*25310*/  NOP ;  /* 0x0000000000007918 */ /* 0x000fde0000000000 */
[----:B------:R-:W-:-:S03]  /*25320*/  NOP ;  /* 0x0000000000007918 */ /* 0x000fc60000000000 */
        /* <DEDUP_REMOVED lines=199> */
[----:B0-----:R0:W-:Y:S02]  /*25fa0*/  DMUL R44, R54, R44 ;  /* 0x0000002c362c7228 */ /* 0x0011e40000000000 */
        /* <DEDUP_REMOVED lines=106> */
.L_x_10970:
[----:B------:R-:W-:Y:S05]  /*26650*/  BSYNC.RECONVERGENT B0 ;  /* 0x0000000000007941 */ /* 0x000fea0003800200 */
.L_x_10969:
[----:B------:R-:W-:Y:S04]  /*26660*/  BSSY.RECONVERGENT B3, `(.L_x_10971) ;  /* 0x0000007000037945 */ /* 0x000fe80003800200 */
[----:B------:R-:W-:Y:S05]  /*26670*/  @P4 BRA P5, `(.L_x_10972) ;  /* 0x0000000000144947 */ /* 0x000fea0002800000 */
[----:B------:R-:W-:Y:S01]  /*26680*/  MOV R2, R6 ;  /* 0x0000000600027202 */ /* 0x000fe20000000f00 */
[----:B------:R-:W-:Y:S01]  /*26690*/  IMAD.MOV.U32 R6, RZ, RZ, R4 ;  /* 0x000000ffff067224 */ /* 0x000fe200078e0004 */
[----:B------:R-:W-:Y:S01]  /*266a0*/  MOV R4, 0x266d0 ;  /* 0x000266d000047802 */ /* 0x000fe20000000f00 */
[----:B------:R-:W-:-:S07]  /*266b0*/  IMAD.MOV.U32 R3, RZ, RZ, R7 ;  /* 0x000000ffff037224 */ /* 0x000fce00078e0007 */
[----:B01----:R-:W-:Y:S05]  /*266c0*/  CALL.REL.NOINC `($__internal_26_$__cuda_sm20_div_rn_f64_full) ;  /* 0x0000156000d07944 */ /* 0x003fea0003c00000 */
.L_x_10972:
[----:B------:R-:W-:Y:S05]  /*266d0*/  BSYNC.RECONVERGENT B3 ;  /* 0x0000000000037941 */ /* 0x000fea0003800200 */
.L_x_10971:
        /* <DEDUP_REMOVED lines=156> */
[----:B------:R-:W-:Y:S02]  /*270a0*/  @!P1 FSEL R5, R7, R5, !P0 ;  /* 0x0000000507059208 */ /* 0x000fe40004000000 */
        /* <DEDUP_REMOVED lines=19> */
.L_x_10974:
[----:B------:R-:W-:Y:S02]  /*271e0*/  FSEL R2, RZ, 3.37028055040000000000e+12, P0 ;  /* 0x54442d18ff027808 */ /* 0x000fe40000000000 */
[----:B------:R-:W-:-:S07]  /*271f0*/  FSEL R3, RZ, 2.1426990032196044922, P0 ;  /* 0x400921fbff037808 */ /* 0x000fce0000000000 */
.L_x_10975:
[----:B------:R-:W-:Y:S05]  /*27200*/  BSYNC.RECONVERGENT B0 ;  /* 0x0000000000007941 */ /* 0x000fea0003800200 */
.L_x_10973:
        /* <DEDUP_REMOVED lines=10> */
.L_x_10959:
        /* <DEDUP_REMOVED lines=50> */
[----:B------:R-:W-:Y:S05]  /*275d0*/  CALL.REL.NOINC `($__internal_26_$__cuda_sm20_div_rn_f64_full) ;  /* 0x00001554000c7944 */ /* 0x000fea0003c00000 */
[----:B------:R-:W-:Y:S02]  /*275e0*/  IMAD.MOV.U32 R62, RZ, RZ, R2 ;  /* 0x000000ffff3e7224 */ /* 0x000fe400078e0002 */
[----:B------:R-:W-:-:S07]  /*275f0*/  IMAD.MOV.U32 R63, RZ, RZ, R3 ;  /* 0x000000ffff3f7224 */ /* 0x000fce00078e0003 */
.L_x_10977:
[----:B------:R-:W-:Y:S05]  /*27600*/  BSYNC.RECONVERGENT B3 ;  /* 0x0000000000037941 */ /* 0x000fea0003800200 */
.L_x_10976:
        /* <DEDUP_REMOVED lines=50> */
[----:B------:R-:W-:Y:S05]  /*27930*/  CALL.REL.NOINC `($__internal_26_$__cuda_sm20_div_rn_f64_full) ;  /* 0x0000155000347944 */ /* 0x000fea0003c00000 */
.L_x_10979:
[----:B------:R-:W-:Y:S05]  /*27940*/  BSYNC.RECONVERGENT B3 ;  /* 0x0000000000037941 */ /* 0x000fea0003800200 */
.L_x_10978:
        /* <DEDUP_REMOVED lines=338> */
.L_x_10981:
[----:B------:R-:W-:Y:S05]  /*28e70*/  BSYNC.RECONVERGENT B0 ;  /* 0x0000000000007941 */ /* 0x000fea0003800200 */
.L_x_10980:
[----:B------:R-:W-:Y:S04]  /*28e80*/  BSSY.RECONVERGENT B3, `(.L_x_10982) ;  /* 0x0000008000037945 */ /* 0x000fe80003800200 */
[----:B------:R-:W-:Y:S05]  /*28e90*/  @P4 BRA P5, `(.L_x_10983) ;  /* 0x0000000000184947 */ /* 0x000fea0002800000 */
[----:B------:R-:W-:Y:S01]  /*28ea0*/  IMAD.MOV.U32 R2, RZ, RZ, R4 ;  /* 0x000000ffff027224 */ /* 0x000fe200078e0004 */
[----:B------:R-:W-:Y:S01]  /*28eb0*/  MOV R4, 0x28f00 ;  /* 0x00028f0000047802 */ /* 0x000fe20000000f00 */
[----:B------:R-:W-:Y:S01]  /*28ec0*/  IMAD.MOV.U32 R3, RZ, RZ, R5 ;  /* 0x000000ffff037224 */ /* 0x000fe200078e0005 */
[----:B------:R-:W-:Y:S01]  /*28ed0*/  MOV R5, R63 ;  /* 0x0000003f00057202 */ /* 0x000fe20000000f00 */
[----:B------:R-:W-:-:S07]  /*28ee0*/  IMAD.MOV.U32 R6, RZ, RZ, R62 ;  /* 0x000000ffff067224 */ /* 0x000fce00078e003e */
[----:B01----:R-:W-:Y:S05]  /*28ef0*/  CALL.REL.NOINC `($__internal_26_$__cuda_sm20_div_rn_f64_full) ;  /* 0x0000153800c47944 */ /* 0x003fea0003c00000 */
.L_x_10983:
[----:B------:R-:W-:Y:S05]  /*28f00*/  BSYNC.RECONVERGENT B3 ;  /* 0x0000000000037941 */ /* 0x000fea0003800200 */
.L_x_10982:
        /* <DEDUP_REMOVED lines=176> */
.L_x_10985:
[----:B------:R-:W-:Y:S02]  /*29a10*/  FSEL R2, RZ, 3.37028055040000000000e+12, P0 ;  /* 0x54442d18ff027808 */ /* 0x000fe40000000000 */
[----:B------:R-:W-:-:S07]  /*29a20*/  FSEL R3, RZ, 2.1426990032196044922, P0 ;  /* 0x400921fbff037808 */ /* 0x000fce0000000000 */
.L_x_10986:
[----:B------:R-:W-:Y:S05]  /*29a30*/  BSYNC.RECONVERGENT B0 ;  /* 0x0000000000007941 */ /* 0x000fea0003800200 */
.L_x_10984:
        /* <DEDUP_REMOVED lines=12> */
[----:B-1----:R-:W2:Y:S02]  /*29b00*/  DADD R64, R64, 1 ;  /* 0x3ff0000040407429 */ /* 0x002ea40000000000 */
[----:B--2---:R-:W-:Y:S05]  /*29b10*/  BRA `(.L_x_10968) ;  /* 0x0000006000a07947 */ /* 0x004fea0003800000 */
.L_x_10958:
        /* <DEDUP_REMOVED lines=102> */
[----:B------:R-:W0:-:S15]  /*2a180*/  DADD R52, R44, 1 ;  /* 0x3ff000002c347429 */ /* 0x000e1e0000000000 */
[----:B------:R-:W-:-:S15]  /*2a190*/  NOP ;  /* 0x0000000000007918 */ /* 0x000fde0000000000 */
[----:B------:R-:W-:-:S15]  /*2a1a0*/  NOP ;  /* 0x0000000000007918 */ /* 0x000fde0000000000 */
[----:B------:R-:W-:-:S15]  /*2a1b0*/  NOP ;  /* 0x0000000000007918 */ /* 0x000fde0000000000 */
[----:B------:R-:W-:-:S04]  /*2a1c0*/  NOP ;  /* 0x0000000000007918 */ /* 0x000fc80000000000 */
[----:B------:R0:W-:Y:S02]  /*2a1d0*/  DADD R4, R44, -1 ;  /* 0xbff000002c047429 */ /* 0x0001e40000000000 */
[----:B0-----:R-:W0:Y:S01]  /*2a1e0*/  MUFU.RCP64H R45, R53 ;  /* 0x00000035002d7308 */ /* 0x001e220000001800 */
[----:B------:R-:W-:-:S15]  /*2a1f0*/  MOV R44, RZ ;  /* 0x000000ff002c7202 */ /* 0x000fde0000000f00 */
        /* <DEDUP_REMOVED lines=151> */
.L_x_10990:
[----:B------:R-:W-:Y:S05]  /*2ab70*/  BSYNC.RECONVERGENT B0 ;  /* 0x0000000000007941 */ /* 0x000fea0003800200 */
.L_x_10989:
[----:B------:R-:W-:Y:S01]  /*2ab80*/  BSSY.RECONVERGENT B3, `(.L_x_10991) ;  /* 0x0000009000037945 */ /* 0x000fe20003800200 */
[----:B-1----:R1:W2:Y:S03]  /*2ab90*/  DMUL R64, R44, 0.5 ;  /* 0x3fe000002c407828 */ /* 0x0022a60000000000 */
[----:B-12---:R-:W-:Y:S05]  /*2aba0*/  @P4 BRA P5, `(.L_x_10992) ;  /* 0x0000000000184947 */ /* 0x006fea0002800000 */
[----:B------:R-:W-:Y:S01]  /*2abb0*/  IMAD.MOV.U32 R2, RZ, RZ, R32 ;  /* 0x000000ffff027224 */ /* 0x000fe200078e0020 */
[----:B0-----:R-:W-:Y:S01]  /*2abc0*/  MOV R4, 0x2ac10 ;  /* 0x0002ac1000047802 */ /* 0x001fe20000000f00 */
[----:B------:R-:W-:Y:S02]  /*2abd0*/  IMAD.MOV.U32 R3, RZ, RZ, R33 ;  /* 0x000000ffff037224 */ /* 0x000fe400078e0021 */
[----:B------:R-:W-:Y:S02]  /*2abe0*/  IMAD.MOV.U32 R6, RZ, RZ, R34 ;  /* 0x000000ffff067224 */ /* 0x000fe400078e0022 */
[----:B------:R-:W-:-:S07]  /*2abf0*/  IMAD.MOV.U32 R5, RZ, RZ, R35 ;  /* 0x000000ffff057224 */ /* 0x000fce00078e0023 */
[----:B------:R-:W-:Y:S05]  /*2ac00*/  CALL.REL.NOINC `($__internal_26_$__cuda_sm20_div_rn_f64_full) ;  /* 0x0000151c00807944 */ /* 0x000fea0003c00000 */
.L_x_10992:
[----:B------:R-:W-:Y:S05]  /*2ac10*/  BSYNC.RECONVERGENT B3 ;  /* 0x0000000000037941 */ /* 0x000fea0003800200 */
.L_x_10991:
        /* <DEDUP_REMOVED lines=173> */
.L_x_10988:
[----:B------:R-:W0:Y:S01]  /*2b6f0*/  MUFU.RCP64H R3, R35 ;  /* 0x0000002300037308 */ /* 0x000e220000001800 */
[CC--:B------:R-:W-:Y:S01]  /*2b700*/  ISETP.LT.U32.AND P0, PT, R58.reuse, R60.reuse, PT ;  /* 0x0000003c3a00720c */ /* 0x0c0fe20003f01070 */
[----:B------:R-:W-:Y:S01]  /*2b710*/  IMAD.MOV.U32 R2, RZ, RZ, 0x1 ;  /* 0x00000001ff027424 */ /* 0x000fe200078e00ff */
[----:B------:R-:W-:Y:S01]  /*2b720*/  UMOV UR5, 0x7fefffff ;  /* 0x7fefffff00057882 */ /* 0x000fe20000000000 */
[----:B------:R-:W-:Y:S01]  /*2b730*/  UMOV UR4, 0xffffffff ;  /* 0xffffffff00047882 */ /* 0x000fe20000000000 */
[----:B------:R-:W-:Y:S01]  /*2b740*/  ISETP.LT.U32.AND.EX P0, PT, R59, R61, PT, P0 ;  /* 0x0000003d3b00720c */ /* 0x000fe20003f01100 */
[----:B------:R-:W-:Y:S01]  /*2b750*/  UMOV UR8, UR5 ;  /* 0x0000000500087c82 */ /* 0x000fe20008000000 */
[----:B------:R-:W-:Y:S01]  /*2b760*/  IMAD.MOV.U32 R54, RZ, RZ, 0x0 ;  /* 0x00000000ff367424 */ /* 0x000fe200078e00ff */
[----:B------:R-:W-:Y:S01]  /*2b770*/  MOV R55, 0x3fd80000 ;  /* 0x3fd8000000377802 */ /* 0x000fe20000000f00 */
[----:B------:R-:W-:Y:S01]  /*2b780*/  BSSY.RECONVERGENT B0, `(.L_x_10993) ;  /* 0x000013d000007945 */ /* 0x000fe20003800200 */
[----:B------:R-:W-:-:S02]  /*2b790*/  SEL R6, R58, R60, P0 ;  /* 0x0000003c3a067207 */ /* 0x000fc40000000000 */
[----:B------:R-:W-:Y:S02]  /*2b7a0*/  SEL R7, R59, R61, P0 ;  /* 0x0000003d3b077207 */ /* 0x000fe40000000000 */
        /* <DEDUP_REMOVED lines=314> */
.L_x_10994:
[----:B------:R-:W-:Y:S05]  /*2cb50*/  BSYNC.RECONVERGENT B0 ;  /* 0x0000000000007941 */ /* 0x000fea0003800200 */
.L_x_10993:
[----:B------:R-:W-:Y:S04]  /*2cb60*/  BSSY.RECONVERGENT B3, `(.L_x_10995) ;  /* 0x0000008000037945 */ /* 0x000fe80003800200 */
[----:B------:R-:W-:Y:S05]  /*2cb70*/  @P4 BRA P5, `(.L_x_10996) ;  /* 0x0000000000184947 */ /* 0x000fea0002800000 */
[----:B------:R-:W-:Y:S01]  /*2cb80*/  IMAD.MOV.U32 R2, RZ, RZ, R32 ;  /* 0x000000ffff027224 */ /* 0x000fe200078e0020 */
[----:B0-----:R-:W-:Y:S01]  /*2cb90*/  MOV R4, 0x2cbe0 ;  /* 0x0002cbe000047802 */ /* 0x001fe20000000f00 */
[----:B------:R-:W-:Y:S02]  /*2cba0*/  IMAD.MOV.U32 R3, RZ, RZ, R33 ;  /* 0x000000ffff037224 */ /* 0x000fe400078e0021 */
[----:B------:R-:W-:Y:S02]  /*2cbb0*/  IMAD.MOV.U32 R6, RZ, RZ, R34 ;  /* 0x000000ffff067224 */ /* 0x000fe400078e0022 */
[----:B------:R-:W-:-:S07]  /*2cbc0*/  IMAD.MOV.U32 R5, RZ, RZ, R35 ;  /* 0x000000ffff057224 */ /* 0x000fce00078e0023 */
[----:B-1----:R-:W-:Y:S05]  /*2cbd0*/  CALL.REL.NOINC `($__internal_26_$__cuda_sm20_div_rn_f64_full) ;  /* 0x000014fc008c7944 */ /* 0x002fea0003c00000 */
.L_x_10996:
[----:B------:R-:W-:Y:S05]  /*2cbe0*/  BSYNC.RECONVERGENT B3 ;  /* 0x0000000000037941 */ /* 0x000fea0003800200 */
.L_x_10995:
        /* <DEDUP_REMOVED lines=173> */
.L_x_10987:
        /* <DEDUP_REMOVED lines=51> */
[----:B------:R-:W-:Y:S01]  /*2d9f0*/  MOV R62, R2 ;  /* 0x00000002003e7202 */ /* 0x000fe20000000f00 */
[----:B------:R-:W-:-:S07]  /*2da00*/  IMAD.MOV.U32 R63, RZ, RZ, R3 ;  /* 0x000000ffff3f7224 */ /* 0x000fce00078e0003 */
.L_x_10998:
[----:B------:R-:W-:Y:S05]  /*2da10*/  BSYNC.RECONVERGENT B3 ;  /* 0x0000000000037941 */ /* 0x000fea0003800200 */
.L_x_10997:
        /* <DEDUP_REMOVED lines=51> */
.L_x_11000:
[----:B------:R-:W-:Y:S05]  /*2dd50*/  BSYNC.RECONVERGENT B3 ;  /* 0x0000000000037941 */ /* 0x000fea0003800200 */
.L_x_10999:
        /* <DEDUP_REMOVED lines=333> */
.L_x_11002:
[----:B------:R-:W-:Y:S05]  /*2f230*/  BSYNC.RECONVERGENT B0 ;  /* 0x0000000000007941 */ /* 0x000fea0003800200 */
.L_x_11001:
[----:B------:R-:W-:Y:S01]  /*2f240*/  BSSY.RECONVERGENT B3, `(.L_x_11003) ;  /* 0x0000009000037945 */ /* 0x000fe20003800200 */
[----:B-1----:R1:W2:Y:S03]  /*2f250*/  DADD R64, R44, 1 ;  /* 0x3ff000002c407429 */ /* 0x0022a60000000000 */
[----:B-12---:R-:W-:Y:S05]  /*2f260*/  @P4 BRA P5, `(.L_x_11004) ;  /* 0x0000000000184947 */ /* 0x006fea0002800000 */
[----:B------:R-:W-:Y:S01]  /*2f270*/  IMAD.MOV.U32 R2, RZ, RZ, R32 ;  /* 0x000000ffff027224 */ /* 0x000fe200078e0020 */
[----:B0-----:R-:W-:Y:S01]  /*2f280*/  MOV R4, 0x2f2d0 ;  /* 0x0002f2d000047802 */ /* 0x001fe20000000f00 */
[----:B------:R-:W-:Y:S02]  /*2f290*/  IMAD.MOV.U32 R3, RZ, RZ, R33 ;  /* 0x000000ffff037224 */ /* 0x000fe400078e0021 */
[----:B------:R-:W-:Y:S02]  /*2f2a0*/  IMAD.MOV.U32 R6, RZ, RZ, R34 ;  /* 0x000000ffff067224 */ /* 0x000fe400078e0022 */
[----:B------:R-:W-:-:S07]  /*2f2b0*/  IMAD.MOV.U32 R5, RZ, RZ, R35 ;  /* 0x000000ffff057224 */ /* 0x000fce00078e0023 */
[----:B------:R-:W-:Y:S05]  /*2f2c0*/  CALL.REL.NOINC `($__internal_26_$__cuda_sm20_div_rn_f64_full) ;  /* 0x000014d400d07944 */ /* 0x000fea0003c00000 */
.L_x_11004:
[----:B------:R-:W-:Y:S05]  /*2f2d0*/  BSYNC.RECONVERGENT B3 ;  /* 0x0000000000037941 */ /* 0x000fea0003800200 */
.L_x_11003:
        /* <DEDUP_REMOVED lines=172> */
.L_x_10968:
[----:B------:R-:W-:Y:S05]  /*2fda0*/  BSYNC.RECONVERGENT B2 ;  /* 0x0000000000027941 */ /* 0x000fea0003800200 */
.L_x_10957:
[----:B------:R-:W-:Y:S01]  /*2fdb0*/  UMOV UR4, 0xfefa39ef ;  /* 0xfefa39ef00047882 */ /* 0x000fe20000000000 */
[----:B------:R-:W-:Y:S01]  /*2fdc0*/  UMOV UR5, 0x3fe62e42 ;  /* 0x3fe62e4200057882 */ /* 0x000fe20000000000 */
[----:B------:R-:W-:Y:S01]  /*2fdd0*/  LOP3.LUT R35, R3, 0x80000000, R39, 0xb8, !PT ;  /* 0x8000000003237812 */ /* 0x000fe200078eb827 */
[----:B-1----:R-:W1:Y:S01]  /*2fde0*/  DADD R64, R64, UR4 ;  /* 0x0000000440407e29 */ /* 0x002e620008000000 */
[----:B------:R-:W-:Y:S01]  /*2fdf0*/  IMAD.MOV.U32 R34, RZ, RZ, R2 ;  /* 0x000000ffff227224 */ /* 0x000fe200078e0002 */
[----:B-1----:R-:W-:Y:S01]  /*2fe00*/  LOP3.LUT R33, R65, 0x80000000, R37, 0xb8, !PT ;  /* 0x8000000041217812 */ /* 0x002fe200078eb825 */
[----:B------:R-:W-:-:S07]  /*2fe10*/  IMAD.MOV.U32 R32, RZ, RZ, R64 ;  /* 0x000000ffff207224 */ /* 0x000fce00078e0040 */
.L_x_10882:
[----:B------:R-:W-:Y:S05]  /*2fe20*/  BSYNC.RECONVERGENT B1 ;  /* 0x0000000000017941 */ /* 0x000fea0003800200 */
.L_x_10881:
        /* <DEDUP_REMOVED lines=8> */
[----:B------:R-:W-:-:S13]  /*2feb0*/  ISETP.GE.U32.AND P0, PT, R0, UR4, PT ;  /* 0x0000000400007c0c */ /* 0x000fda000bf06070 */
        /* <DEDUP_REMOVED lines=50> */
[----:B-1----:R-:W-:Y:S01]  /*301e0*/  @P0 MOV R38, R36 ;  /* 0x0000002400260202 */ /* 0x002fe20000000f00 */
[----:B------:R-:W-:Y:S02]  /*301f0*/  @P0 IMAD.MOV.U32 R39, RZ, RZ, R37 ;  /* 0x000000ffff270224 */ /* 0x000fe400078e0025 */
[----:B------:R-:W-:Y:S02]  /*30200*/  @!P0 IMAD.MOV.U32 R38, RZ, RZ, R42 ;  /* 0x000000ffff268224 */ /* 0x000fe400078e002a */
[----:B------:R-:W-:-:S15]  /*30210*/  @!P0 IMAD.MOV.U32 R39, RZ, RZ, R43 ;  /* 0x000000ffff278224 */ /* 0x000fde00078e002b */
[----:B------:R-:W-:-:S15]  /*30220*/  NOP ;  /* 0x0000000000007918 */ /* 0x000fde0000000000 */
[----:B------:R-:W-:-:S15]  /*30230*/  NOP ;  /* 0x0000000000007918 */ /* 0x000fde0000000000 */
[----:B------:R-:W-:-:S12]  /*30240*/  NOP ;  /* 0x0000000000007918 */ /* 0x000fd80000000000 */
[----:B------:R1:W2:Y:S02]  /*30250*/  @!P0 DADD R36, R40, R40 ;  /* 0x0000000028248229 */ /* 0x0002a40000000028 */
[----:B-12---:R-:W-:Y:S05]  /*30260*/  BRA `(.L_x_11006) ;  /* 0x00000178000c7947 */ /* 0x006fea0003800000 */
.L_x_11007:
[----:B------:R-:W-:Y:S01]  /*30270*/  IMAD.MOV.U32 R0, RZ, RZ, R61 ;  /* 0x000000ffff007224 */ /* 0x000fe200078e003d */
[----:B------:R-:W1:Y:S01]  /*30280*/  DSETP.MAX.AND P0, P1, R60, R58, PT ;  /* 0x0000003a3c00722a */ /* 0x000e62000390f000 */
[----:B------:R-:W-:Y:S02]  /*30290*/  IMAD.MOV.U32 R5, RZ, RZ, R59 ;  /* 0x000000ffff057224 */ /* 0x000fe400078e003b */
[----:B------:R-:W-:-:S03]  /*302a0*/  IMAD.MOV.U32 R3, RZ, RZ, R58 ;  /* 0x000000ffff037224 */ /* 0x000fc600078e003a */
[----:B-1----:R-:W-:Y:S01]  /*302b0*/  FSEL R7, R0, R5, P0 ;  /* 0x0000000500077208 */ /* 0x002fe20000000000 */
[----:B------:R-:W-:Y:S01]  /*302c0*/  IMAD.MOV.U32 R0, RZ, RZ, R60 ;  /* 0x000000ffff007224 */ /* 0x000fe200078e003c */
[----:B------:R-:W-:-:S04]  /*302d0*/  @P1 LOP3.LUT R7, R5, 0x80000, RZ, 0xfc, !PT ;  /* 0x0008000005071812 */ /* 0x000fc800078efcff */
[----:B------:R-:W-:Y:S02]  /*302e0*/  SEL R2, R0, R3, P0 ;  /* 0x0000000300027207 */ /* 0x000fe40000000000 */
[----:B------:R-:W-:-:S15]  /*302f0*/  MOV R3, R7 ;  /* 0x0000000700037202 */ /* 0x000fde0000000f00 */
[----:B------:R-:W-:-:S15]  /*30300*/  NOP ;  /* 0x0000000000007918 */ /* 0x000fde0000000000 */
[----:B------:R-:W-:-:S15]  /*30310*/  NOP ;  /* 0x0000000000007918 */ /* 0x000fde0000000000 */
[----:B------:R-:W-:-:S05]  /*30320*/  NOP ;  /* 0x0000000000007918 */ /* 0x000fca0000000000 */
        /* <DEDUP_REMOVED lines=39> */
[----:B0-----:R-:W-:Y:S02]  /*305a0*/  SEL R45, R61, R3, P0 ;  /* 0x000000033d2d7207 */ /* 0x001fe40000000000 */
        /* <DEDUP_REMOVED lines=77> */
[----:B0-----:R-:W-:Y:S02]  /*30a80*/  LOP3.LUT R49, R0, 0x7fd00000, RZ, 0x3c, !PT ;  /* 0x7fd0000000317812 */ /* 0x001fe400078e3cff */
        /* <DEDUP_REMOVED lines=171> */
[----:B------:R-:W-:Y:S01]  /*31540*/  MOV R48, R2 ;  /* 0x0000000200307202 */ /* 0x000fe20000000f00 */
[----:B------:R-:W-:-:S07]  /*31550*/  IMAD.MOV.U32 R49, RZ, RZ, R3 ;  /* 0x000000ffff317224 */ /* 0x000fce00078e0003 */
.L_x_11012:
[----:B------:R-:W-:Y:S05]  /*31560*/  BSYNC.RECONVERGENT B3 ;  /* 0x0000000000037941 */ /* 0x000fea0003800200 */
.L_x_11011:
[----:B------:R-:W0:Y:S01]  /*31570*/  DADD R48, R36, R48 ;  /* 0x0000000024307229 */ /* 0x000e220000000030 */
        /* <DEDUP_REMOVED lines=194> */
.L_x_11010:
        /* <DEDUP_REMOVED lines=77> */
.L_x_11019:
[----:B------:R-:W-:Y:S05]  /*32670*/  BSYNC.RECONVERGENT B4 ;  /* 0x0000000000047941 */ /* 0x000fea0003800200 */
.L_x_11018:
[----:B------:R-:W-:Y:S02]  /*32680*/  IMAD.MOV.U32 R66, RZ, RZ, R2 ;  /* 0x000000ffff427224 */ /* 0x000fe400078e0002 */
[----:B------:R-:W-:-:S07]  /*32690*/  IMAD.MOV.U32 R67, RZ, RZ, R3 ;  /* 0x000000ffff437224 */ /* 0x000fce00078e0003 */
.L_x_11017:
[----:B------:R-:W-:Y:S05]  /*326a0*/  BSYNC.RECONVERGENT B3 ;  /* 0x0000000000037941 */ /* 0x000fea0003800200 */
.L_x_11016:
        /* <DEDUP_REMOVED lines=70> */
.L_x_11024:
[----:B------:R-:W-:Y:S05]  /*32b10*/  BSYNC.RECONVERGENT B4 ;  /* 0x0000000000047941 */ /* 0x000fea0003800200 */
.L_x_11023:
[----:B------:R-:W-:Y:S05]  /*32b20*/  BRA `(.L_x_11022) ;  /* 0x0000000000047947 */ /* 0x000fea0003800000 */
.L_x_11021:
[----:B------:R0:W1:Y:S02]  /*32b30*/  DADD R2, R38, -R4 ;  /* 0x0000000026027229 */ /* 0x0000640000000804 */
.L_x_11022:
[----:B------:R-:W-:Y:S05]  /*32b40*/  BSYNC.RECONVERGENT B3 ;  /* 0x0000000000037941 */ /* 0x000fea0003800200 */
.L_x_11020:
        /* <DEDUP_REMOVED lines=73> */
.L_x_11026:
[----:B------:R-:W-:Y:S05]  /*32fe0*/  BSYNC.RECONVERGENT B3 ;  /* 0x0000000000037941 */ /* 0x000fea0003800200 */
.L_x_11025:
        /* <DEDUP_REMOVED lines=202> */
.L_x_11027:
        /* <DEDUP_REMOVED lines=52> */
.L_x_11029:
[----:B------:R-:W-:Y:S05]  /*33fd0*/  BSYNC.RECONVERGENT B3 ;  /* 0x0000000000037941 */ /* 0x000fea0003800200 */
.L_x_11028:
        /* <DEDUP_REMOVED lines=78> */
.L_x_11015:
        /* <DEDUP_REMOVED lines=58> */
.L_x_11032:
[----:B------:R-:W-:Y:S05]  /*34860*/  BSYNC.RECONVERGENT B3 ;  /* 0x0000000000037941 */ /* 0x000fea0003800200 */
.L_x_11031:
        /* <DEDUP_REMOVED lines=201> */
.L_x_11033:
        /* <DEDUP_REMOVED lines=52> */
.L_x_11035:
[----:B------:R-:W-:Y:S05]  /*35840*/  BSYNC.RECONVERGENT B3 ;  /* 0x0000000000037941 */ /* 0x000fea0003800200 */
.L_x_11034:
        /* <DEDUP_REMOVED lines=78> */
.L_x_11030:
        /* <DEDUP_REMOVED lines=61> */
[----:B------:R-:W-:Y:S01]  /*36100*/  IMAD.MOV.U32 R4, RZ, RZ, R2 ;  /* 0x000000ffff047224 */ /* 0x000fe200078e0002 */
[----:B------:R-:W-:-:S07]  /*36110*/  MOV R5, R3 ;  /* 0x0000000300057202 */ /* 0x000fce0000000f00 */
.L_x_11037:
[----:B------:R-:W-:Y:S05]  /*36120*/  BSYNC.RECONVERGENT B3 ;  /* 0x0000000000037941 */ /* 0x000fea0003800200 */
.L_x_11036:
        /* <DEDUP_REMOVED lines=48> */
.L_x_11039:
[----:B------:R-:W-:Y:S05]  /*36430*/  BSYNC.RECONVERGENT B3 ;  /* 0x0000000000037941 */ /* 0x000fea0003800200 */
.L_x_11038:
[----:B------:R-:W-:Y:S02]  /*36440*/  IMAD.MOV.U32 R66, RZ, RZ, R2 ;  /* 0x000000ffff427224 */ /* 0x000fe400078e0002 */
[----:B------:R-:W-:Y:S01]  /*36450*/  IMAD.MOV.U32 R67, RZ, RZ, R3 ;  /* 0x000000ffff437224 */ /* 0x000fe200078e0003 */
[----:B------:R-:W-:Y:S06]  /*36460*/  BRA `(.L_x_11013) ;  /* 0x0000000000d87947 */ /* 0x000fec0003800000 */
.L_x_11014:
        /* <DEDUP_REMOVED lines=51> */
[----:B------:R-:W-:Y:S01]  /*367a0*/  MOV R66, R2 ;  /* 0x0000000200427202 */ /* 0x000fe20000000f00 */
[----:B------:R-:W-:-:S07]  /*367b0*/  IMAD.MOV.U32 R67, RZ, RZ, R3 ;  /* 0x000000ffff437224 */ /* 0x000fce00078e0003 */
.L_x_11040:
[----:B------:R-:W-:Y:S05]  /*367c0*/  BSYNC.RECONVERGENT B3 ;  /* 0x0000000000037941 */ /* 0x000fea0003800200 */
.L_x_11013:
[----:B------:R-:W-:Y:S05]  /*367d0*/  BSYNC.RECONVERGENT B2 ;  /* 0x0000000000027941 */ /* 0x000fea0003800200 */
.L_x_11009:
        /* <DEDUP_REMOVED lines=53> */
.L_x_11045:
[----:B------:R-:W-:Y:S05]  /*36b30*/  BSYNC.RECONVERGENT B4 ;  /* 0x0000000000047941 */ /* 0x000fea0003800200 */
.L_x_11044:
        /* <DEDUP_REMOVED lines=177> */
.L_x_11047:
        /* <DEDUP_REMOVED lines=98> */
.L_x_11046:
        /* <DEDUP_REMOVED lines=83> */
.L_x_11055:
[----:B------:R-:W-:Y:S05]  /*381a0*/  BSYNC.RECONVERGENT B6 ;  /* 0x0000000000067941 */ /* 0x000fea0003800200 */
.L_x_11054:
[----:B------:R-:W-:Y:S02]  /*381b0*/  IMAD.MOV.U32 R62, RZ, RZ, R2 ;  /* 0x000000ffff3e7224 */ /* 0x000fe400078e0002 */
[----:B------:R-:W-:-:S07]  /*381c0*/  IMAD.MOV.U32 R63, RZ, RZ, R3 ;  /* 0x000000ffff3f7224 */ /* 0x000fce00078e0003 */
.L_x_11053:
[----:B------:R-:W-:Y:S05]  /*381d0*/  BSYNC.RECONVERGENT B5 ;  /* 0x0000000000057941 */ /* 0x000fea0003800200 */
.L_x_11052:
        /* <DEDUP_REMOVED lines=68> */
.L_x_11060:
[----:B------:R-:W-:Y:S05]  /*38620*/  BSYNC.RECONVERGENT B6 ;  /* 0x0000000000067941 */ /* 0x000fea0003800200 */
.L_x_11059:
[----:B------:R-:W-:Y:S02]  /*38630*/  IMAD.MOV.U32 R60, RZ, RZ, R2 ;  /* 0x000000ffff3c7224 */ /* 0x000fe400078e0002 */
[----:B------:R-:W-:Y:S01]  /*38640*/  IMAD.MOV.U32 R61, RZ, RZ, R3 ;  /* 0x000000ffff3d7224 */ /* 0x000fe200078e0003 */
[----:B------:R-:W-:Y:S06]  /*38650*/  BRA `(.L_x_11058) ;  /* 0x0000000000047947 */ /* 0x000fec0003800000 */
.L_x_11057:
[----:B------:R0:W1:Y:S02]  /*38660*/  DADD R60, R38, -R4 ;  /* 0x00000000263c7229 */ /* 0x0000640000000804 */
.L_x_11058:
[----:B------:R-:W-:Y:S05]  /*38670*/  BSYNC.RECONVERGENT B5 ;  /* 0x0000000000057941 */ /* 0x000fea0003800200 */
.L_x_11056:
        /* <DEDUP_REMOVED lines=71> */
.L_x_11062:
[----:B------:R-:W-:Y:S05]  /*38af0*/  BSYNC.RECONVERGENT B5 ;  /* 0x0000000000057941 */ /* 0x000fea0003800200 */
.L_x_11061:
[----:B------:R-:W-:Y:S02]  /*38b00*/  IMAD.MOV.U32 R38, RZ, RZ, R2 ;  /* 0x000000ffff267224 */ /* 0x000fe400078e0002 */
[----:B------:R-:W-:Y:S01]  /*38b10*/  IMAD.MOV.U32 R39, RZ, RZ, R3 ;  /* 0x000000ffff277224 */ /* 0x000fe200078e0003 */
[----:B------:R-:W-:Y:S06]  /*38b20*/  BRA `(.L_x_11063) ;  /* 0x0000001000f07947 */ /* 0x000fec0003800000 */
.L_x_11051:
        /* <DEDUP_REMOVED lines=63> */
.L_x_11066:
[----:B------:R-:W-:Y:S05]  /*38f20*/  BSYNC.RECONVERGENT B5 ;  /* 0x0000000000057941 */ /* 0x000fea0003800200 */
.L_x_11065:
[----:B------:R-:W-:Y:S02]  /*38f30*/  IMAD.MOV.U32 R38, RZ, RZ, R2 ;  /* 0x000000ffff267224 */ /* 0x000fe400078e0002 */
[----:B------:R-:W-:Y:S01]  /*38f40*/  IMAD.MOV.U32 R39, RZ, RZ, R3 ;  /* 0x000000ffff277224 */ /* 0x000fe200078e0003 */
[----:B------:R-:W-:Y:S06]  /*38f50*/  BRA `(.L_x_11063) ;  /* 0x0000000c00e47947 */ /* 0x000fec0003800000 */
.L_x_11064:
        /* <DEDUP_REMOVED lines=74> */
.L_x_11068:
[----:B------:R-:W-:Y:S05]  /*39400*/  BSYNC.RECONVERGENT B5 ;  /* 0x0000000000057941 */ /* 0x000fea0003800200 */
.L_x_11067:
        /* <DEDUP_REMOVED lines=48> */
.L_x_11070:
[----:B------:R-:W-:Y:S05]  /*39710*/  BSYNC.RECONVERGENT B5 ;  /* 0x0000000000057941 */ /* 0x000fea0003800200 */
.L_x_11069:
[----:B------:R-:W0:Y:S01]  /*39720*/  DMUL R58, R58, 8.11296384146066816958e+31 ;  /* 0x469000003a3a7828 */ /* 0x000e220000000000 */
[----:B------:R-:W-:Y:S02]  /*39730*/  IMAD.MOV.U32 R38, RZ, RZ, R2 ;  /* 0x000000ffff267224 */ /* 0x000fe400078e0002 */
[----:B------:R-:W-:Y:S01]  /*39740*/  IMAD.MOV.U32 R39, RZ, RZ, R3 ;  /* 0x000000ffff277224 */ /* 0x000fe200078e0003 */
[----:B0-----:R-:W-:Y:S06]  /*39750*/  BRA `(.L_x_11063) ;  /* 0x0000000400e47947 */ /* 0x001fec0003800000 */
.L_x_11050:
        /* <DEDUP_REMOVED lines=53> */
[----:B------:R-:W-:Y:S01]  /*39ab0*/  IMAD.MOV.U32 R38, RZ, RZ, R2 ;  /* 0x000000ffff267224 */ /* 0x000fe200078e0002 */
[----:B------:R-:W-:-:S07]  /*39ac0*/  MOV R39, R3 ;  /* 0x0000000300277202 */ /* 0x000fce0000000f00 */
.L_x_11072:
[----:B------:R-:W-:Y:S05]  /*39ad0*/  BSYNC.RECONVERGENT B5 ;  /* 0x0000000000057941 */ /* 0x000fea0003800200 */
.L_x_11071:
        /* <DEDUP_REMOVED lines=61> */
.L_x_11074:
[----:B------:R-:W-:Y:S05]  /*39eb0*/  BSYNC.RECONVERGENT B5 ;  /* 0x0000000000057941 */ /* 0x000fea0003800200 */
.L_x_11073:
[----:B------:R0:W1:Y:S01]  /*39ec0*/  DMUL R38, R2, R38 ;  /* 0x0000002602267228 */ /* 0x0000620000000000 */
[----:B------:R-:W-:Y:S02]  /*39ed0*/  IMAD.MOV.U32 R58, RZ, RZ, 0x0 ;  /* 0x00000000ff3a7424 */ /* 0x000fe400078e00ff */
[----:B01----:R-:W-:-:S07]  /*39ee0*/  IMAD.MOV.U32 R59, RZ, RZ, 0x3ff00000 ;  /* 0x3ff00000ff3b7424 */ /* 0x003fce00078e00ff */
.L_x_11063:
[----:B------:R-:W-:Y:S05]  /*39ef0*/  BSYNC.RECONVERGENT B4 ;  /* 0x0000000000047941 */ /* 0x000fea0003800200 */
.L_x_11049:
[----:B------:R-:W-:Y:S05]  /*39f00*/  BRA `(.L_x_11075) ;  /* 0x0000000000187947 */ /* 0x000fea0003800000 */
.L_x_11043:
[----:B------:R0:W1:-:S15]  /*39f10*/  DMUL R38, R36, 9.00719925474099200000e+15 ;  /* 0x4340000024267828 */ /* 0x00005e0000000000 */
[----:B------:R-:W-:-:S15]  /*39f20*/  NOP ;  /* 0x0000000000007918 */ /* 0x000fde0000000000 */
[----:B------:R-:W-:-:S15]  /*39f30*/  NOP ;  /* 0x0000000000007918 */ /* 0x000fde0000000000 */
[----:B------:R-:W-:-:S15]  /*39f40*/  NOP ;  /* 0x0000000000007918 */ /* 0x000fde0000000000 */
[----:B------:R-:W-:-:S04]  /*39f50*/  NOP ;  /* 0x0000000000007918 */ /* 0x000fc80000000000 */
[----:B01----:R-:W2:Y:S02]  /*39f60*/  DMUL R58, R58, 9.00719925474099200000e+15 ;  /* 0x434000003a3a7828 */ /* 0x003ea40000000000 */
.L_x_11075:
[----:B------:R-:W-:Y:S05]  /*39f70*/  BSYNC.RELIABLE B2 ;  /* 0x0000000000027941 */ /* 0x000fea0003800100 */
.L_x_11042:
        /* <DEDUP_REMOVED lines=62> */
.L_x_11077:
[----:B------:R-:W-:Y:S05]  /*3a360*/  BSYNC.RECONVERGENT B2 ;  /* 0x0000000000027941 */ /* 0x000fea0003800200 */
.L_x_11076:
        /* <DEDUP_REMOVED lines=156> */
[----:B------:R-:W-:Y:S02]  /*3ad30*/  @P1 FSEL R5, R7, R5, !P0 ;  /* 0x0000000507051208 */ /* 0x000fe40004000000 */
[----:B------:R-:W-:-:S15]  /*3ad40*/  @P1 MOV R7, 0x3ff921fb ;  /* 0x3ff921fb00071802 */ /* 0x000fde0000000f00 */
[----:B------:R-:W-:-:S15]  /*3ad50*/  NOP ;  /* 0x0000000000007918 */ /* 0x000fde0000000000 */
[----:B------:R-:W-:-:S15]  /*3ad60*/  NOP ;  /* 0x0000000000007918 */ /* 0x000fde0000000000 */
[----:B------:R-:W-:-:S13]  /*3ad70*/  NOP ;  /* 0x0000000000007918 */ /* 0x000fda0000000000 */
        /* <DEDUP_REMOVED lines=15> */
.L_x_11079:
[----:B------:R-:W-:Y:S02]  /*3ae70*/  FSEL R2, RZ, 3.37028055040000000000e+12, P0 ;  /* 0x54442d18ff027808 */ /* 0x000fe40000000000 */
[----:B------:R-:W-:-:S07]  /*3ae80*/  FSEL R3, RZ, 2.1426990032196044922, P0 ;  /* 0x400921fbff037808 */ /* 0x000fce0000000000 */
.L_x_11080:
[----:B------:R-:W-:Y:S05]  /*3ae90*/  BSYNC.RECONVERGENT B0 ;  /* 0x0000000000007941 */ /* 0x000fea0003800200 */
.L_x_11078:
        /* <DEDUP_REMOVED lines=13> */
.L_x_11048:
[----:B------:R-:W-:Y:S05]  /*3af70*/  BSYNC.RECONVERGENT B3 ;  /* 0x0000000000037941 */ /* 0x000fea0003800200 */
.L_x_11041:
[----:B------:R-:W-:Y:S01]  /*3af80*/  LOP3.LUT R37, R67, 0x80000000, R41, 0xb8, !PT ;  /* 0x8000000043257812 */ /* 0x000fe200078eb829 */
[----:B------:R-:W-:Y:S01]  /*3af90*/  IMAD.MOV.U32 R36, RZ, RZ, R66 ;  /* 0x000000ffff247224 */ /* 0x000fe200078e0042 */
[----:B------:R-:W-:Y:S01]  /*3afa0*/  LOP3.LUT R39, R5, 0x80000000, R43, 0xb8, !PT ;  /* 0x8000000005277812 */ /* 0x000fe200078eb82b */
[----:B------:R-:W-:Y:S01]  /*3afb0*/  IMAD.MOV.U32 R38, RZ, RZ, R4 ;  /* 0x000000ffff267224 */ /* 0x000fe200078e0004 */
[----:B------:R-:W-:Y:S06]  /*3afc0*/  BRA `(.L_x_11006) ;  /* 0x000000c800b47947 */ /* 0x000fec0003800000 */
.L_x_11008:
[----:B------:R-:W-:Y:S01]  /*3afd0*/  ISETP.GT.AND P0, PT, R41, -0x1, PT ;  /* 0xffffffff2900780c */ /* 0x000fe20003f04270 */
[----:B------:R-:W-:-:S12]  /*3afe0*/  BSSY.RECONVERGENT B2, `(.L_x_11081) ;  /* 0x0000ca4000027945 */ /* 0x000fd80003800200 */
[----:B------:R-:W-:Y:S05]  /*3aff0*/  @P0 BRA `(.L_x_11082) ;  /* 0x0000006400e80947 */ /* 0x000fea0003800000 */
[----:B------:R-:W1:Y:S01]  /*3b000*/  DSETP.GEU.AND P1, PT, R60, R58, PT ;  /* 0x0000003a3c00722a */ /* 0x000e620003f2e000 */
[----:B------:R-:W-:Y:S01]  /*3b010*/  UMOV UR4, 0xffffffff ;  /* 0xffffffff00047882 */ /* 0x000fe20000000000 */
[----:B-1----:R-:W-:Y:S01]  /*3b020*/  FSEL R4, R58, R60, !P1 ;  /* 0x0000003c3a047208 */ /* 0x002fe20004800000 */
[----:B------:R-:W-:Y:S01]  /*3b030*/  UMOV UR5, 0x7fdfffff ;  /* 0x7fdfffff00057882 */ /* 0x000fe20000000000 */
[----:B------:R-:W-:-:S15]  /*3b040*/  FSEL R5, R59, R61, !P1 ;  /* 0x0000003d3b057208 */ /* 0x000fde0004800000 */
[----:B------:R-:W-:-:S15]  /*3b050*/  NOP ;  /* 0x0000000000007918 */ /* 0x000fde0000000000 */
[----:B------:R-:W-:-:S15]  /*3b060*/  NOP ;  /* 0x0000000000007918 */ /* 0x000fde0000000000 */
[----:B------:R-:W-:-:S15]  /*3b070*/  NOP ;  /* 0x0000000000007918 */ /* 0x000fde0000000000 */
[----:B------:R-:W1:-:S15]  /*3b080*/  DSETP.GT.AND P0, PT, R4, UR4, PT ;  /* 0x0000000404007e2a */ /* 0x000e5e000bf04000 */
[----:B------:R-:W-:-:S15]  /*3b090*/  NOP ;  /* 0x0000000000007918 */ /* 0x000fde0000000000 */
[----:B------:R-:W-:-:S15]  /*3b0a0*/  NOP ;  /* 0x0000000000007918 */ /* 0x000fde0000000000 */
[----:B------:R-:W-:-:S15]  /*3b0b0*/  NOP ;  /* 0x0000000000007918 */ /* 0x000fde0000000000 */
[----:B------:R-:W-:-:S04]  /*3b0c0*/  NOP ;  /* 0x0000000000007918 */ /* 0x000fc80000000000 */
[----:B------:R2:W3:-:S15]  /*3b0d0*/  DADD R38, -RZ, -R40 ;  /* 0x00000000ff267229 */ /* 0x0004de0000000928 */
[----:B------:R-:W-:-:S15]  /*3b0e0*/  NOP ;  /* 0x0000000000007918 */ /* 0x000fde0000000000 */
[----:B------:R-:W-:-:S15]  /*3b0f0*/  NOP ;  /* 0x0000000000007918 */ /* 0x000fde0000000000 */
[----:B------:R-:W-:-:S15]  /*3b100*/  NOP ;  /* 0x0000000000007918 */ /* 0x000fde0000000000 */
[----:B------:R-:W-:-:S04]  /*3b110*/  NOP ;  /* 0x0000000000007918 */ /* 0x000fc80000000000 */
[----:B------:R2:W4:Y:S02]  /*3b120*/  DADD R36, -RZ, -R42 ;  /* 0x00000000ff247229 */ /* 0x000524000000092a */
[----:B-1234-:R-:W-:Y:S05]  /*3b130*/  @P0 BRA `(.L_x_11083) ;  /* 0x0000003c007c0947 */ /* 0x01efea0003800000 */
[----:B------:R-:W-:Y:S02]  /*3b140*/  FSEL R6, R60, R58, !P1 ;  /* 0x0000003a3c067208 */ /* 0x000fe40004800000 */
[----:B------:R-:W-:-:S06]  /*3b150*/  FSEL R7, R61, R59, !P1 ;  /* 0x0000003b3d077208 */ /* 0x000fcc0004800000 */
[----:B------:R-:W1:-:S15]  /*3b160*/  DSETP.GEU.AND P0, PT, R6, 1.4916681462400413487e-154, PT ;  /* 0x200000000600742a */ /* 0x000e5e0003f0e000 */
[----:B------:R-:W-:-:S15]  /*3b170*/  NOP ;  /* 0x0000000000007918 */ /* 0x000fde0000000000 */
[----:B------:R-:W-:-:S15]  /*3b180*/  NOP ;  /* 0x0000000000007918 */ /* 0x000fde0000000000 */
[----:B------:R-:W-:-:S15]  /*3b190*/  NOP ;  /* 0x0000000000007918 */ /* 0x000fde0000000000 */
[----:B------:R-:W-:-:S04]  /*3b1a0*/  NOP ;  /* 0x0000000000007918 */ /* 0x000fc80000000000 */
[----:B-1----:R-:W1:Y:S02]  /*3b1b0*/  DSETP.GT.OR P0, PT, R4, 5.9666725849601653946e-154, !P0 ;  /* 0x202000000400742a */ /* 0x002e640004704400 */
[----:B-1----:R-:W-:Y:S05]  /*3b1c0*/  @P0 BRA `(.L_x_11084) ;  /* 0x0000001c00180947 */ /* 0x002fea0003800000 */
[----:B------:R-:W-:Y:S01]  /*3b1d0*/  FSEL R6, R60, R58, !P1 ;  /* 0x0000003a3c067208 */ /* 0x000fe20004800000 */
[----:B------:R-:W-:Y:S01]  /*3b1e0*/  BSSY.RECONVERGENT B0, `(.L_x_11085) ;  /* 0x00000fa000007945 */ /* 0x000fe20003800200 */
[----:B------:R-:W-:Y:S02]  /*3b1f0*/  FSEL R7, R61, R59, !P1 ;  /* 0x0000003b3d077208 */ /* 0x000fe40004800000 */
[----:B------:R-:W-:Y:S02]  /*3b200*/  FSEL R63, R59, R61, !P1 ;  /* 0x0000003d3b3f7208 */ /* 0x000fe40004800000 */
[----:B------:R-:W-:Y:S01]  /*3b210*/  FSEL R62, R58, R60, !P1 ;  /* 0x0000003c3a3e7208 */ /* 0x000fe20004800000 */
[----:B------:R-:W-:Y:S01]  /*3b220*/  IMAD.MOV.U32 R51, RZ, RZ, R7 ;  /* 0x000000ffff337224 */ /* 0x000fe200078e0007 */
[----:B------:R-:W1:Y:S01]  /*3b230*/  DMUL R2, R6, R6 ;  /* 0x0000000606027228 */ /* 0x000e620000000000 */
[----:B------:R-:W-:Y:S02]  /*3b240*/  MOV R50, R6 ;  /* 0x0000000600327202 */ /* 0x000fe40000000f00 */
[----:B------:R-:W-:-:S15]  /*3b250*/  FSETP.GEU.AND P5, PT, |R7|, 6.5827683646048100446e-37, PT ;  /* 0x036000000700780b */ /* 0x000fde0003fae200 */
[----:B------:R-:W-:-:S15]  /*3b260*/  NOP ;  /* 0x0000000000007918 */ /* 0x000fde0000000000 */
[----:B------:R-:W-:-:S15]  /*3b270*/  NOP ;  /* 0x0000000000007918 */ /* 0x000fde0000000000 */
[----:B------:R-:W-:-:S15]  /*3b280*/  NOP ;  /* 0x0000000000007918 */ /* 0x000fde0000000000 */
[----:B------:R-:W-:-:S01]  /*3b290*/  NOP ;  /* 0x0000000000007918 */ /* 0x000fc20000000000 */
[----:B-1----:R1:W2:Y:S02]  /*3b2a0*/  DFMA R4, R4, R4, R2 ;  /* 0x000000040404722b */ /* 0x0022a40000000002 */
[----:B-1----:R-:W0:Y:S01]  /*3b2b0*/  MUFU.RCP64H R3, R63 ;  /* 0x0000003f00037308 */ /* 0x002e220000001800 */
[----:B------:R-:W-:Y:S01]  /*3b2c0*/  IMAD.MOV.U32 R2, RZ, RZ, 0x1 ;  /* 0x00000001ff027424 */ /* 0x000fe200078e00ff */
[----:B--2---:R-:W-:Y:S01]  /*3b2d0*/  ISETP.GT.AND P0, PT, R5, 0xfffff, PT ;  /* 0x000fffff0500780c */ /* 0x004fe20003f04270 */
        /* <DEDUP_REMOVED lines=234> */
.L_x_11086:
[----:B------:R-:W-:Y:S05]  /*3c180*/  BSYNC.RECONVERGENT B0 ;  /* 0x0000000000007941 */ /* 0x000fea0003800200 */
.L_x_11085:
[----:B------:R-:W-:Y:S04]  /*3c190*/  BSSY.RECONVERGENT B3, `(.L_x_11087) ;  /* 0x0000008000037945 */ /* 0x000fe80003800200 */
[----:B------:R-:W-:Y:S05]  /*3c1a0*/  @P4 BRA P5, `(.L_x_11088) ;  /* 0x0000000000184947 */ /* 0x000fea0002800000 */
[----:B------:R-:W-:Y:S01]  /*3c1b0*/  IMAD.MOV.U32 R2, RZ, RZ, R6 ;  /* 0x000000ffff027224 */ /* 0x000fe200078e0006 */
[----:B------:R-:W-:Y:S01]  /*3c1c0*/  MOV R4, 0x3c210 ;  /* 0x0003c21000047802 */ /* 0x000fe20000000f00 */
[----:B------:R-:W-:Y:S02]  /*3c1d0*/  IMAD.MOV.U32 R3, RZ, RZ, R7 ;  /* 0x000000ffff037224 */ /* 0x000fe400078e0007 */
[----:B------:R-:W-:Y:S02]  /*3c1e0*/  IMAD.MOV.U32 R6, RZ, RZ, R62 ;  /* 0x000000ffff067224 */ /* 0x000fe400078e003e */
[----:B------:R-:W-:-:S07]  /*3c1f0*/  IMAD.MOV.U32 R5, RZ, RZ, R63 ;  /* 0x000000ffff057224 */ /* 0x000fce00078e003f */
[----:B01----:R-:W-:Y:S05]  /*3c200*/  CALL.REL.NOINC `($__internal_26_$__cuda_sm20_div_rn_f64_full) ;  /* 0x0000140800007944 */ /* 0x003fea0003c00000 */
.L_x_11088:
[----:B------:R-:W-:Y:S05]  /*3c210*/  BSYNC.RECONVERGENT B3 ;  /* 0x0000000000037941 */ /* 0x000fea0003800200 */
.L_x_11087:
[----:B------:R-:W-:Y:S01]  /*3c220*/  IMAD.MOV.U32 R6, RZ, RZ, -0x2449a4b7 ;  /* 0xdbb65b49ff067424 */ /* 0x000fe200078e00ff */
[----:B------:R-:W-:Y:S01]  /*3c230*/  MOV R7, 0x3f2d3b63 ;  /* 0x3f2d3b6300077802 */ /* 0x000fe20000000f00 */
        /* <DEDUP_REMOVED lines=174> */
.L_x_11090:
[----:B------:R-:W-:Y:S02]  /*3cd20*/  FSEL R2, RZ, 3.37028055040000000000e+12, P0 ;  /* 0x54442d18ff027808 */ /* 0x000fe40000000000 */
[----:B------:R-:W-:-:S07]  /*3cd30*/  FSEL R3, RZ, 2.1426990032196044922, P0 ;  /* 0x400921fbff037808 */ /* 0x000fce0000000000 */
.L_x_11091:
[----:B------:R-:W-:Y:S05]  /*3cd40*/  BSYNC.RECONVERGENT B0 ;  /* 0x0000000000007941 */ /* 0x000fea0003800200 */
.L_x_11089:
        /* <DEDUP_REMOVED lines=12> */
[----:B-1----:R-:W1:Y:S02]  /*3ce10*/  DMUL R64, R64, 0.5 ;  /* 0x3fe0000040407828 */ /* 0x002e640000000000 */
[----:B-1----:R-:W-:Y:S05]  /*3ce20*/  BRA `(.L_x_11092) ;  /* 0x000000a800fc7947 */ /* 0x002fea0003800000 */
.L_x_11084:
[----:B------:R-:W1:Y:S01]  /*3ce30*/  MUFU.RCP64H R3, R5 ;  /* 0x0000000500037308 */ /* 0x000e620000001800 */
[CC--:B------:R-:W-:Y:S01]  /*3ce40*/  ISETP.LT.U32.AND P0, PT, R58.reuse, R60.reuse, PT ;  /* 0x0000003c3a00720c */ /* 0x0c0fe20003f01070 */
[----:B------:R-:W-:Y:S01]  /*3ce50*/  IMAD.MOV.U32 R62, RZ, RZ, R4 ;  /* 0x000000ffff3e7224 */ /* 0x000fe200078e0004 */
[----:B------:R-:W-:Y:S01]  /*3ce60*/  MOV R63, R5 ;  /* 0x00000005003f7202 */ /* 0x000fe20000000f00 */
[----:B------:R-:W-:Y:S01]  /*3ce70*/  IMAD.MOV.U32 R2, RZ, RZ, 0x1 ;  /* 0x00000001ff027424 */ /* 0x000fe200078e00ff */
[CC--:B------:R-:W-:Y:S01]  /*3ce80*/  ISETP.LT.U32.AND.EX P0, PT, R59.reuse, R61.reuse, PT, P0 ;  /* 0x0000003d3b00720c */ /* 0x0c0fe20003f01100 */
[----:B------:R-:W-:Y:S01]  /*3ce90*/  UMOV UR5, 0x7fefffff ;  /* 0x7fefffff00057882 */ /* 0x000fe20000000000 */
[----:B------:R-:W-:Y:S01]  /*3cea0*/  UMOV UR4, 0xffffffff ;  /* 0xffffffff00047882 */ /* 0x000fe20000000000 */
[----:B------:R-:W-:Y:S01]  /*3ceb0*/  UMOV UR8, UR5 ;  /* 0x0000000500087c82 */ /* 0x000fe20008000000 */
[----:B0-----:R-:W-:Y:S01]  /*3cec0*/  SEL R48, R58, R60, P0 ;  /* 0x0000003c3a307207 */ /* 0x001fe20000000000 */
[----:B------:R-:W-:Y:S01]  /*3ced0*/  IMAD.U32 R38, RZ, RZ, UR8 ;  /* 0x00000008ff267e24 */ /* 0x000fe2000f8e00ff */
[----:B------:R-:W-:Y:S01]  /*3cee0*/  SEL R49, R59, R61, P0 ;  /* 0x0000003d3b317207 */ /* 0x000fe20000000000 */
[----:B------:R-:W-:Y:S01]  /*3cef0*/  IMAD.MOV.U32 R64, RZ, RZ, 0x0 ;  /* 0x00000000ff407424 */ /* 0x000fe200078e00ff */
[----:B------:R-:W-:Y:S01]  /*3cf00*/  ISETP.GT.U32.AND P0, PT, R60, R58, PT ;  /* 0x0000003a3c00720c */ /* 0x000fe20003f04070 */
[----:B------:R-:W-:Y:S01]  /*3cf10*/  BSSY.RECONVERGENT B0, `(.L_x_11093) ;  /* 0x000013b000007945 */ /* 0x000fe20003800200 */
[----:B------:R-:W-:-:S02]  /*3cf20*/  MOV R65, 0x3fd80000 ;  /* 0x3fd8000000417802 */ /* 0x000fc40000000f00 */
[----:B------:R-:W-:Y:S01]  /*3cf30*/  ISETP.GT.U32.AND.EX P0, PT, R61, R59, PT, P0 ;  /* 0x0000003b3d00720c */ /* 0x000fe20003f04100 */
[----:B-1----:R-:W0:Y:S01]  /*3cf40*/  DFMA R44, -R62, R2, 1 ;  /* 0x3ff000003e2c742b */ /* 0x002e220000000102 */
        /* <DEDUP_REMOVED lines=311> */
.L_x_11094:
[----:B------:R-:W-:Y:S05]  /*3e2c0*/  BSYNC.RECONVERGENT B0 ;  /* 0x0000000000007941 */ /* 0x000fea0003800200 */
.L_x_11093:
[----:B------:R-:W-:Y:S04]  /*3e2d0*/  BSSY.RECONVERGENT B3, `(.L_x_11095) ;  /* 0x0000007000037945 */ /* 0x000fe80003800200 */
[----:B------:R-:W-:Y:S05]  /*3e2e0*/  @P4 BRA P5, `(.L_x_11096) ;  /* 0x0000000000144947 */ /* 0x000fea0002800000 */
[----:B------:R-:W-:Y:S02]  /*3e2f0*/  IMAD.MOV.U32 R2, RZ, RZ, R6 ;  /* 0x000000ffff027224 */ /* 0x000fe400078e0006 */
[----:B------:R-:W-:Y:S01]  /*3e300*/  IMAD.MOV.U32 R6, RZ, RZ, R4 ;  /* 0x000000ffff067224 */ /* 0x000fe200078e0004 */
[----:B------:R-:W-:Y:S01]  /*3e310*/  MOV R4, 0x3e340 ;  /* 0x0003e34000047802 */ /* 0x000fe20000000f00 */
[----:B------:R-:W-:-:S07]  /*3e320*/  IMAD.MOV.U32 R3, RZ, RZ, R7 ;  /* 0x000000ffff037224 */ /* 0x000fce00078e0007 */
[----:B01----:R-:W-:Y:S05]  /*3e330*/  CALL.REL.NOINC `($__internal_26_$__cuda_sm20_div_rn_f64_full) ;  /* 0x000013e400b47944 */ /* 0x003fea0003c00000 */
.L_x_11096:
[----:B------:R-:W-:Y:S05]  /*3e340*/  BSYNC.RECONVERGENT B3 ;  /* 0x0000000000037941 */ /* 0x000fea0003800200 */
.L_x_11095:
        /* <DEDUP_REMOVED lines=141> */
[----:B--2---:R-:W-:Y:S01]  /*3ec20*/  @P1 MOV R2, 0x54442d18 ;  /* 0x54442d1800021802 */ /* 0x004fe20000000f00 */
[----:B------:R-:W-:-:S15]  /*3ec30*/  @P1 IMAD.MOV.U32 R3, RZ, RZ, 0x400921fb ;  /* 0x400921fbff031424 */ /* 0x000fde00078e00ff */
        /* <DEDUP_REMOVED lines=34> */
.L_x_11098:
[----:B------:R-:W-:Y:S02]  /*3ee60*/  FSEL R2, RZ, 3.37028055040000000000e+12, P0 ;  /* 0x54442d18ff027808 */ /* 0x000fe40000000000 */
[----:B------:R-:W-:-:S07]  /*3ee70*/  FSEL R3, RZ, 2.1426990032196044922, P0 ;  /* 0x400921fbff037808 */ /* 0x000fce0000000000 */
.L_x_11099:
[----:B------:R-:W-:Y:S05]  /*3ee80*/  BSYNC.RECONVERGENT B0 ;  /* 0x0000000000007941 */ /* 0x000fea0003800200 */
.L_x_11097:
        /* <DEDUP_REMOVED lines=10> */
.L_x_11083:
[----:B------:R-:W1:Y:S01]  /*3ef30*/  MUFU.RCP64H R3, -2.718280792236328125 ;  /* 0xc005bf0a00037908 */ /* 0x000e620000001800 */
[----:B------:R-:W-:Y:S01]  /*3ef40*/  IMAD.MOV.U32 R4, RZ, RZ, -0x74eba897 ;  /* 0x8b145769ff047424 */ /* 0x000fe200078e00ff */
[----:B------:R-:W-:Y:S01]  /*3ef50*/  MOV R2, 0x1 ;  /* 0x0000000100027802 */ /* 0x000fe20000000f00 */
[----:B------:R-:W-:Y:S01]  /*3ef60*/  IMAD.MOV.U32 R5, RZ, RZ, 0x4005bf0a ;  /* 0x4005bf0aff057424 */ /* 0x000fe200078e00ff */
[----:B------:R-:W-:Y:S01]  /*3ef70*/  FSETP.GEU.AND P2, PT, |R41|, 6.5827683646048100446e-37, PT ;  /* 0x036000002900780b */ /* 0x000fe20003f4e200 */
[----:B------:R-:W-:Y:S04]  /*3ef80*/  BSSY.RECONVERGENT B3, `(.L_x_11100) ;  /* 0x0000030000037945 */ /* 0x000fe80003800200 */
[----:B-1----:R-:W1:-:S15]  /*3ef90*/  DFMA R6, R2, R4, 1 ;  /* 0x3ff000000206742b */ /* 0x002e5e0000000004 */
        /* <DEDUP_REMOVED lines=34> */
[----:B-1----:R-:W1:Y:S02]  /*3f1c0*/  DFMA R62, R6, R2, R62 ;  /* 0x00000002063e722b */ /* 0x002e64000000003e */
[----:B-1----:R-:W-:-:S05]  /*3f1d0*/  FFMA R0, RZ, -2.0897850990295410156, R63 ;  /* 0xc005bf0aff007823 */ /* 0x002fca000000003f */
[----:B------:R-:W-:-:S13]  /*3f1e0*/  FSETP.GT.AND P0, PT, |R0|, 1.469367938527859385e-39, PT ;  /* 0x001000000000780b */ /* 0x000fda0003f04200 */
[----:B------:R-:W-:Y:S05]  /*3f1f0*/  @P0 BRA P2, `(.L_x_11101) ;  /* 0x0000000000200947 */ /* 0x000fea0001000000 */
[----:B------:R-:W-:Y:S01]  /*3f200*/  IMAD.MOV.U32 R2, RZ, RZ, R40 ;  /* 0x000000ffff027224 */ /* 0x000fe200078e0028 */
[----:B------:R-:W-:Y:S01]  /*3f210*/  MOV R4, 0x3f260 ;  /* 0x0003f26000047802 */ /* 0x000fe20000000f00 */
[----:B------:R-:W-:Y:S02]  /*3f220*/  IMAD.MOV.U32 R3, RZ, RZ, R41 ;  /* 0x000000ffff037224 */ /* 0x000fe400078e0029 */
[----:B------:R-:W-:Y:S02]  /*3f230*/  IMAD.MOV.U32 R6, RZ, RZ, -0x74eba897 ;  /* 0x8b145769ff067424 */ /* 0x000fe400078e00ff */
[----:B------:R-:W-:-:S07]  /*3f240*/  IMAD.MOV.U32 R5, RZ, RZ, -0x3ffa40f6 ;  /* 0xc005bf0aff057424 */ /* 0x000fce00078e00ff */
[----:B0-----:R-:W-:Y:S05]  /*3f250*/  CALL.REL.NOINC `($__internal_26_$__cuda_sm20_div_rn_f64_full) ;  /* 0x000013d400ec7944 */ /* 0x001fea0003c00000 */
[----:B------:R-:W-:Y:S02]  /*3f260*/  IMAD.MOV.U32 R62, RZ, RZ, R2 ;  /* 0x000000ffff3e7224 */ /* 0x000fe400078e0002 */
[----:B------:R-:W-:-:S07]  /*3f270*/  IMAD.MOV.U32 R63, RZ, RZ, R3 ;  /* 0x000000ffff3f7224 */ /* 0x000fce00078e0003 */
.L_x_11101:
[----:B------:R-:W-:Y:S05]  /*3f280*/  BSYNC.RECONVERGENT B3 ;  /* 0x0000000000037941 */ /* 0x000fea0003800200 */
.L_x_11100:
        /* <DEDUP_REMOVED lines=51> */
.L_x_11103:
[----:B------:R-:W-:Y:S05]  /*3f5c0*/  BSYNC.RECONVERGENT B3 ;  /* 0x0000000000037941 */ /* 0x000fea0003800200 */
.L_x_11102:
[----:B0-----:R0:W-:Y:S01]  /*3f5d0*/  DADD R48, -RZ, |R2| ;  /* 0x00000000ff307229 */ /* 0x0011e20000000502 */
        /* <DEDUP_REMOVED lines=337> */
.L_x_11105:
[----:B------:R-:W-:Y:S05]  /*40af0*/  BSYNC.RECONVERGENT B0 ;  /* 0x0000000000007941 */ /* 0x000fea0003800200 */
.L_x_11104:
        /* <DEDUP_REMOVED lines=8> */
.L_x_11107:
[----:B------:R-:W-:Y:S05]  /*40b80*/  BSYNC.RECONVERGENT B3 ;  /* 0x0000000000037941 */ /* 0x000fea0003800200 */
.L_x_11106:
        /* <DEDUP_REMOVED lines=176> */
.L_x_11109:
[----:B------:R-:W-:Y:S02]  /*41690*/  FSEL R2, RZ, 3.37028055040000000000e+12, P0 ;  /* 0x54442d18ff027808 */ /* 0x000fe40000000000 */
[----:B------:R-:W-:-:S07]  /*416a0*/  FSEL R3, RZ, 2.1426990032196044922, P0 ;  /* 0x400921fbff037808 */ /* 0x000fce0000000000 */
.L_x_11110:
[----:B------:R-:W-:Y:S05]  /*416b0*/  BSYNC.RECONVERGENT B0 ;  /* 0x0000000000007941 */ /* 0x000fea0003800200 */
.L_x_11108:
        /* <DEDUP_REMOVED lines=12> */
[----:B-1----:R-:W1:Y:S02]  /*41780*/  DADD R64, R64, 1 ;  /* 0x3ff0000040407429 */ /* 0x002e640000000000 */
[----:B-1----:R-:W-:Y:S05]  /*41790*/  BRA `(.L_x_11092) ;  /* 0x0000006000a07947 */ /* 0x002fea0003800000 */
.L_x_11082:
        /* <DEDUP_REMOVED lines=20> */
[----:B------:R-:W0:Y:S01]  /*418e0*/  MUFU.RCP64H R3, R39 ;  /* 0x0000002700037308 */ /* 0x000e220000001800 */
        /* <DEDUP_REMOVED lines=9> */
[----:B------:R-:W-:-:S15]  /*41980*/  IMAD.MOV.U32 R5, RZ, RZ, R7 ;  /* 0x000000ffff057224 */ /* 0x000fde00078e0007 */
[----:B------:R-:W-:-:S15]  /*41990*/  NOP ;  /* 0x0000000000007918 */ /* 0x000fde0000000000 */
[----:B------:R-:W-:-:S15]  /*419a0*/  NOP ;  /* 0x0000000000007918 */ /* 0x000fde0000000000 */
[----:B------:R-:W-:-:S14]  /*419b0*/  NOP ;  /* 0x0000000000007918 */ /* 0x000fdc0000000000 */
[----:B------:R-:W1:Y:S02]  /*419c0*/  @!P0 DMUL R4, R4, 1.80143985094819840000e+16 ;  /* 0x4350000004048828 */ /* 0x000e640000000000 */
[----:B-1----:R-:W-:Y:S02]  /*419d0*/  @!P0 IMAD.MOV.U32 R7, RZ, RZ, R5 ;  /* 0x000000ffff078224 */ /* 0x002fe400078e0005 */
[----:B------:R-:W-:-:S03]  /*419e0*/  @!P0 IMAD.MOV.U32 R6, RZ, RZ, R4 ;  /* 0x000000ffff068224 */ /* 0x000fc600078e0004 */
[----:B------:R-:W-:-:S04]  /*419f0*/  IADD3 R0, PT, PT, R7, -0x1, RZ ;  /* 0xffffffff07007810 */ /* 0x000fc80007ffe0ff */
[----:B------:R-:W-:-:S13]  /*41a00*/  ISETP.GE.U32.AND P2, PT, R0, 0x7fefffff, PT ;  /* 0x7fefffff0000780c */ /* 0x000fda0003f46070 */
[----:B------:R-:W-:-:S15]  /*41a10*/  @P2 LOP3.LUT P3, RZ, R5, 0x7fffffff, RZ, 0xc0, !PT ;  /* 0x7fffffff05ff2812 */ /* 0x000fde000786c0ff */
[----:B------:R-:W-:-:S15]  /*41a20*/  NOP ;  /* 0x0000000000007918 */ /* 0x000fde0000000000 */
[----:B------:R-:W-:-:S10]  /*41a30*/  NOP ;  /* 0x0000000000007918 */ /* 0x000fd40000000000 */
        /* <DEDUP_REMOVED lines=60> */
[----:B------:R-:W0:-:S15]  /*41e00*/  DADD R52, R44, 1 ;  /* 0x3ff000002c347429 */ /* 0x000e1e0000000000 */
[----:B------:R-:W-:-:S15]  /*41e10*/  NOP ;  /* 0x0000000000007918 */ /* 0x000fde0000000000 */
[----:B------:R-:W-:-:S15]  /*41e20*/  NOP ;  /* 0x0000000000007918 */ /* 0x000fde0000000000 */
[----:B------:R-:W-:-:S15]  /*41e30*/  NOP ;  /* 0x0000000000007918 */ /* 0x000fde0000000000 */
[----:B------:R-:W-:-:S04]  /*41e40*/  NOP ;  /* 0x0000000000007918 */ /* 0x000fc80000000000 */
[----:B------:R0:W-:Y:S02]  /*41e50*/  DADD R4, R44, -1 ;  /* 0xbff000002c047429 */ /* 0x0001e40000000000 */
[----:B0-----:R-:W0:Y:S01]  /*41e60*/  MUFU.RCP64H R45, R53 ;  /* 0x00000035002d7308 */ /* 0x001e220000001800 */
[----:B------:R-:W-:-:S15]  /*41e70*/  IMAD.MOV.U32 R44, RZ, RZ, RZ ;  /* 0x000000ffff2c7224 */ /* 0x000fde00078e00ff */
        /* <DEDUP_REMOVED lines=151> */
.L_x_11114:
[----:B------:R-:W-:Y:S05]  /*427f0*/  BSYNC.RECONVERGENT B0 ;  /* 0x0000000000007941 */ /* 0x000fea0003800200 */
.L_x_11113:
[----:B------:R-:W-:Y:S01]  /*42800*/  BSSY.RECONVERGENT B3, `(.L_x_11115) ;  /* 0x0000009000037945 */ /* 0x000fe20003800200 */
[----:B-1----:R1:W2:Y:S03]  /*42810*/  DMUL R64, R44, 0.5 ;  /* 0x3fe000002c407828 */ /* 0x0022a60000000000 */
[----:B-12---:R-:W-:Y:S05]  /*42820*/  @P4 BRA P5, `(.L_x_11116) ;  /* 0x0000000000184947 */ /* 0x006fea0002800000 */
[----:B------:R-:W-:Y:S01]  /*42830*/  IMAD.MOV.U32 R2, RZ, RZ, R36 ;  /* 0x000000ffff027224 */ /* 0x000fe200078e0024 */
[----:B------:R-:W-:Y:S01]  /*42840*/  MOV R6, R38 ;  /* 0x0000002600067202 */ /* 0x000fe20000000f00 */
[----:B------:R-:W-:Y:S01]  /*42850*/  IMAD.MOV.U32 R3, RZ, RZ, R37 ;  /* 0x000000ffff037224 */ /* 0x000fe200078e0025 */
[----:B0-----:R-:W-:Y:S01]  /*42860*/  MOV R4, 0x42890 ;  /* 0x0004289000047802 */ /* 0x001fe20000000f00 */
[----:B------:R-:W-:-:S07]  /*42870*/  IMAD.MOV.U32 R5, RZ, RZ, R39 ;  /* 0x000000ffff057224 */ /* 0x000fce00078e0027 */
[----:B------:R-:W-:Y:S05]  /*42880*/  CALL.REL.NOINC `($__internal_26_$__cuda_sm20_div_rn_f64_full) ;  /* 0x000013a000607944 */ /* 0x000fea0003c00000 */
.L_x_11116:
[----:B------:R-:W-:Y:S05]  /*42890*/  BSYNC.RECONVERGENT B3 ;  /* 0x0000000000037941 */ /* 0x000fea0003800200 */
.L_x_11115:
        /* <DEDUP_REMOVED lines=173> */
.L_x_11112:
[----:B------:R-:W1:Y:S01]  /*43370*/  MUFU.RCP64H R3, R39 ;  /* 0x0000002700037308 */ /* 0x000e620000001800 */
        /* <DEDUP_REMOVED lines=14> */
[----:B-1----:R-:W1:-:S15]  /*43460*/  DFMA R4, -R38, R2, 1 ;  /* 0x3ff000002604742b */ /* 0x002e5e0000000102 */
[----:B------:R-:W-:-:S15]  /*43470*/  NOP ;  /* 0x0000000000007918 */ /* 0x000fde0000000000 */
[----:B------:R-:W-:-:S15]  /*43480*/  NOP ;  /* 0x0000000000007918 */ /* 0x000fde0000000000 */
[----:B------:R-:W-:-:S15]  /*43490*/  NOP ;  /* 0x0000000000007918 */ /* 0x000fde0000000000 */
[----:B------:R-:W-:-:S04]  /*434a0*/  NOP ;  /* 0x0000000000007918 */ /* 0x000fc80000000000 */
[----:B-1----:R-:W0:-:S15]  /*434b0*/  DFMA R4, R4, R4, R4 ;  /* 0x000000040404722b */ /* 0x002e1e0000000004 */
        /* <DEDUP_REMOVED lines=61> */
[----:B0-----:R-:W-:Y:S02]  /*43890*/  FSEL R49, R46, UR8, P0 ;  /* 0x000000082e317c08 */ /* 0x001fe40008000000 */
[----:B------:R-:W-:Y:S02]  /*438a0*/  @P3 LOP3.LUT R49, R48, 0x80000, RZ, 0xfc, !PT ;  /* 0x0008000030313812 */ /* 0x000fe400078efcff */
        /* <DEDUP_REMOVED lines=242> */
.L_x_11118:
[----:B------:R-:W-:Y:S05]  /*447d0*/  BSYNC.RECONVERGENT B0 ;  /* 0x0000000000007941 */ /* 0x000fea0003800200 */
.L_x_11117:
[----:B------:R-:W-:Y:S04]  /*447e0*/  BSSY.RECONVERGENT B3, `(.L_x_11119) ;  /* 0x0000008000037945 */ /* 0x000fe80003800200 */
[----:B------:R-:W-:Y:S05]  /*447f0*/  @P4 BRA P5, `(.L_x_11120) ;  /* 0x0000000000184947 */ /* 0x000fea0002800000 */
[----:B------:R-:W-:Y:S01]  /*44800*/  IMAD.MOV.U32 R2, RZ, RZ, R36 ;  /* 0x000000ffff027224 */ /* 0x000fe200078e0024 */
[----:B------:R-:W-:Y:S01]  /*44810*/  MOV R6, R38 ;  /* 0x0000002600067202 */ /* 0x000fe20000000f00 */
[----:B------:R-:W-:Y:S01]  /*44820*/  IMAD.MOV.U32 R3, RZ, RZ, R37 ;  /* 0x000000ffff037224 */ /* 0x000fe200078e0025 */
[----:B0-----:R-:W-:Y:S01]  /*44830*/  MOV R4, 0x44860 ;  /* 0x0004486000047802 */ /* 0x001fe20000000f00 */
[----:B------:R-:W-:-:S07]  /*44840*/  IMAD.MOV.U32 R5, RZ, RZ, R39 ;  /* 0x000000ffff057224 */ /* 0x000fce00078e0027 */
[----:B-1----:R-:W-:Y:S05]  /*44850*/  CALL.REL.NOINC `($__internal_26_$__cuda_sm20_div_rn_f64_full) ;  /* 0x00001380006c7944 */ /* 0x002fea0003c00000 */
.L_x_11120:
[----:B------:R-:W-:Y:S05]  /*44860*/  BSYNC.RECONVERGENT B3 ;  /* 0x0000000000037941 */ /* 0x000fea0003800200 */
.L_x_11119:
        /* <DEDUP_REMOVED lines=173> */
.L_x_11111:
        /* <DEDUP_REMOVED lines=46> */
[----:B------:R-:W-:Y:S01]  /*45620*/  MOV R3, R41 ;  /* 0x0000002900037202 */ /* 0x000fe20000000f00 */
[----:B------:R-:W-:Y:S01]  /*45630*/  IMAD.MOV.U32 R6, RZ, RZ, -0x74eba897 ;  /* 0x8b145769ff067424 */ /* 0x000fe200078e00ff */
[----:B------:R-:W-:Y:S01]  /*45640*/  MOV R4, 0x45670 ;  /* 0x0004567000047802 */ /* 0x000fe20000000f00 */
[----:B------:R-:W-:-:S07]  /*45650*/  IMAD.MOV.U32 R5, RZ, RZ, 0x4005bf0a ;  /* 0x4005bf0aff057424 */ /* 0x000fce00078e00ff */
[----:B0-----:R-:W-:Y:S05]  /*45660*/  CALL.REL.NOINC `($__internal_26_$__cuda_sm20_div_rn_f64_full) ;  /* 0x0000137000e87944 */ /* 0x001fea0003c00000 */
[----:B------:R-:W-:Y:S02]  /*45670*/  IMAD.MOV.U32 R62, RZ, RZ, R2 ;  /* 0x000000ffff3e7224 */ /* 0x000fe400078e0002 */
[----:B------:R-:W-:-:S07]  /*45680*/  IMAD.MOV.U32 R63, RZ, RZ, R3 ;  /* 0x000000ffff3f7224 */ /* 0x000fce00078e0003 */
.L_x_11122:
[----:B------:R-:W-:Y:S05]  /*45690*/  BSYNC.RECONVERGENT B3 ;  /* 0x0000000000037941 */ /* 0x000fea0003800200 */
.L_x_11121:
        /* <DEDUP_REMOVED lines=45> */
[----:B------:R-:W-:Y:S01]  /*45970*/  MOV R2, R42 ;  /* 0x0000002a00027202 */ /* 0x000fe20000000f00 */
[----:B------:R-:W-:Y:S01]  /*45980*/  IMAD.MOV.U32 R3, RZ, RZ, R43 ;  /* 0x000000ffff037224 */ /* 0x000fe200078e002b */
[----:B------:R-:W-:Y:S01]  /*45990*/  MOV R4, 0x459d0 ;  /* 0x000459d000047802 */ /* 0x000fe20000000f00 */
[----:B------:R-:W-:Y:S02]  /*459a0*/  IMAD.MOV.U32 R6, RZ, RZ, -0x74eba897 ;  /* 0x8b145769ff067424 */ /* 0x000fe400078e00ff */
[----:B------:R-:W-:-:S07]  /*459b0*/  IMAD.MOV.U32 R5, RZ, RZ, 0x4005bf0a ;  /* 0x4005bf0aff057424 */ /* 0x000fce00078e00ff */
[----:B0-----:R-:W-:Y:S05]  /*459c0*/  CALL.REL.NOINC `($__internal_26_$__cuda_sm20_div_rn_f64_full) ;  /* 0x0000137000107944 */ /* 0x001fea0003c00000 */
.L_x_11124:
[----:B------:R-:W-:Y:S05]  /*459d0*/  BSYNC.RECONVERGENT B3 ;  /* 0x0000000000037941 */ /* 0x000fea0003800200 */
.L_x_11123:
[----:B------:R-:W1:Y:S01]  /*459e0*/  MUFU.RCP64H R5, R39 ;  /* 0x0000002700057308 */ /* 0x000e620000001800 */
        /* <DEDUP_REMOVED lines=12> */
[----:B------:R-:W2:Y:S02]  /*45ab0*/  DADD R62, -RZ, |R62| ;  /* 0x00000000ff3e7229 */ /* 0x000ea4000000053e */
[----:B--2---:R-:W-:-:S04]  /*45ac0*/  ISETP.LT.U32.AND P0, PT, R2, R62, PT ;  /* 0x0000003e0200720c */ /* 0x004fc80003f01070 */
[----:B------:R-:W-:-:S15]  /*45ad0*/  ISETP.LT.U32.AND.EX P0, PT, R3, R63, PT, P0 ;  /* 0x0000003f0300720c */ /* 0x000fde0003f01100 */
[----:B------:R-:W-:-:S15]  /*45ae0*/  NOP ;  /* 0x0000000000007918 */ /* 0x000fde0000000000 */
[----:B------:R-:W-:-:S15]  /*45af0*/  NOP ;  /* 0x0000000000007918 */ /* 0x000fde0000000000 */
[----:B------:R-:W-:-:S13]  /*45b00*/  NOP ;  /* 0x0000000000007918 */ /* 0x000fda0000000000 */
        /* <DEDUP_REMOVED lines=10> */
[----:B-1----:R1:W0:Y:S02]  /*45bb0*/  DFMA R4, R4, R6, R4 ;  /* 0x000000060404722b */ /* 0x0022240000000004 */
[----:B-1----:R-:W-:Y:S02]  /*45bc0*/  SEL R6, R2, R62, P0 ;  /* 0x0000003e02067207 */ /* 0x002fe40000000000 */
[----:B------:R-:W-:Y:S02]  /*45bd0*/  SEL R7, R3, R63, P0 ;  /* 0x0000003f03077207 */ /* 0x000fe40000000000 */
[----:B------:R-:W-:-:S04]  /*45be0*/  ISETP.GT.U32.AND P0, PT, R62, R2, PT ;  /* 0x000000023e00720c */ /* 0x000fc80003f04070 */
[----:B------:R-:W-:-:S15]  /*45bf0*/  ISETP.GT.U32.AND.EX P0, PT, R63, R3, PT, P0 ;  /* 0x000000033f00720c */ /* 0x000fde0003f04100 */
[----:B------:R-:W-:-:S15]  /*45c00*/  NOP ;  /* 0x0000000000007918 */ /* 0x000fde0000000000 */
[----:B------:R-:W-:-:S15]  /*45c10*/  NOP ;  /* 0x0000000000007918 */ /* 0x000fde0000000000 */
[----:B------:R-:W-:-:S09]  /*45c20*/  NOP ;  /* 0x0000000000007918 */ /* 0x000fd20000000000 */
[----:B0-----:R-:W0:-:S15]  /*45c30*/  DFMA R44, -R38, R4, 1 ;  /* 0x3ff00000262c742b */ /* 0x001e1e0000000104 */
        /* <DEDUP_REMOVED lines=35> */
[----:B0-----:R-:W-:Y:S02]  /*45e70*/  FSEL R49, R46, UR8, P0 ;  /* 0x000000082e317c08 */ /* 0x001fe40008000000 */
[----:B------:R-:W-:Y:S02]  /*45e80*/  @P3 LOP3.LUT R49, R48, 0x80000, RZ, 0xfc, !PT ;  /* 0x0008000030313812 */ /* 0x000fe400078efcff */
[----:B------:R-:W-:Y:S02]  /*45e90*/  MOV R46, R44 ;  /* 0x0000002c002e7202 */ /* 0x000fe40000000f00 */
[----:B------:R-:W-:Y:S02]  /*45ea0*/  ISETP.GE.U32.AND P3, PT, R7, 0x7ff00000, PT ;  /* 0x7ff000000700780c */ /* 0x000fe40003f66070 */
[----:B------:R-:W-:-:S15]  /*45eb0*/  SEL R48, R46, UR4, P0 ;  /* 0x000000042e307c07 */ /* 0x000fde0008000000 */
        /* <DEDUP_REMOVED lines=255> */
.L_x_11126:
[----:B------:R-:W-:Y:S05]  /*46eb0*/  BSYNC.RECONVERGENT B0 ;  /* 0x0000000000007941 */ /* 0x000fea0003800200 */
.L_x_11125:
[----:B------:R-:W-:Y:S01]  /*46ec0*/  BSSY.RECONVERGENT B3, `(.L_x_11127) ;  /* 0x0000009000037945 */ /* 0x000fe20003800200 */
[----:B-1----:R1:W2:Y:S03]  /*46ed0*/  DADD R64, R44, 1 ;  /* 0x3ff000002c407429 */ /* 0x0022a60000000000 */
[----:B-12---:R-:W-:Y:S05]  /*46ee0*/  @P4 BRA P5, `(.L_x_11128) ;  /* 0x0000000000184947 */ /* 0x006fea0002800000 */
[----:B------:R-:W-:Y:S01]  /*46ef0*/  IMAD.MOV.U32 R2, RZ, RZ, R36 ;  /* 0x000000ffff027224 */ /* 0x000fe200078e0024 */
[----:B------:R-:W-:Y:S01]  /*46f00*/  MOV R6, R38 ;  /* 0x0000002600067202 */ /* 0x000fe20000000f00 */
[----:B------:R-:W-:Y:S01]  /*46f10*/  IMAD.MOV.U32 R3, RZ, RZ, R37 ;  /* 0x000000ffff037224 */ /* 0x000fe200078e0025 */
[----:B0-----:R-:W-:Y:S01]  /*46f20*/  MOV R4, 0x46f50 ;  /* 0x00046f5000047802 */ /* 0x001fe20000000f00 */
[----:B------:R-:W-:-:S07]  /*46f30*/  IMAD.MOV.U32 R5, RZ, RZ, R39 ;  /* 0x000000ffff057224 */ /* 0x000fce00078e0027 */
[----:B------:R-:W-:Y:S05]  /*46f40*/  CALL.REL.NOINC `($__internal_26_$__cuda_sm20_div_rn_f64_full) ;  /* 0x0000135800b07944 */ /* 0x000fea0003c00000 */
.L_x_11128:
[----:B------:R-:W-:Y:S05]  /*46f50*/  BSYNC.RECONVERGENT B3 ;  /* 0x0000000000037941 */ /* 0x000fea0003800200 */
.L_x_11127:
        /* <DEDUP_REMOVED lines=172> */
.L_x_11092:
[----:B------:R-:W-:Y:S05]  /*47a20*/  BSYNC.RECONVERGENT B2 ;  /* 0x0000000000027941 */ /* 0x000fea0003800200 */
.L_x_11081:
[----:B------:R-:W-:Y:S01]  /*47a30*/  UMOV UR4, 0xfefa39ef ;  /* 0xfefa39ef00047882 */ /* 0x000fe20000000000 */
[----:B------:R-:W-:Y:S01]  /*47a40*/  UMOV UR5, 0x3fe62e42 ;  /* 0x3fe62e4200057882 */ /* 0x000fe20000000000 */
[----:B------:R-:W-:Y:S01]  /*47a50*/  LOP3.LUT R39, R3, 0x80000000, R43, 0xb8, !PT ;  /* 0x8000000003277812 */ /* 0x000fe200078eb82b */
[----:B-1----:R-:W1:Y:S01]  /*47a60*/  DADD R64, R64, UR4 ;  /* 0x0000000440407e29 */ /* 0x002e620008000000 */
[----:B------:R-:W-:Y:S01]  /*47a70*/  IMAD.MOV.U32 R38, RZ, RZ, R2 ;  /* 0x000000ffff267224 */ /* 0x000fe200078e0002 */
[----:B-1----:R-:W-:Y:S01]  /*47a80*/  LOP3.LUT R37, R65, 0x80000000, R41, 0xb8, !PT ;  /* 0x8000000041257812 */ /* 0x002fe200078eb829 */
[----:B------:R-:W-:-:S07]  /*47a90*/  IMAD.MOV.U32 R36, RZ, RZ, R64 ;  /* 0x000000ffff247224 */ /* 0x000fce00078e0040 */
.L_x_11006:
[----:B------:R-:W-:Y:S05]  /*47aa0*/  BSYNC.RECONVERGENT B1 ;  /* 0x0000000000017941 */ /* 0x000fea0003800200 */
.L_x_11005:
        /* <DEDUP_REMOVED lines=69> */
.L_x_11131:
[----:B------:R-:W-:Y:S01]  /*47f00*/  IMAD.MOV.U32 R0, RZ, RZ, R61 ;  /* 0x000000ffff007224 */ /* 0x000fe200078e003d */
[----:B------:R-:W-:Y:S01]  /*47f10*/  MOV R5, R59 ;  /* 0x0000003b00057202 */ /* 0x000fe20000000f00 */
[----:B------:R-:W1:Y:S01]  /*47f20*/  DSETP.MAX.AND P0, P1, R60, R58, PT ;  /* 0x0000003a3c00722a */ /* 0x000e62000390f000 */
[----:B------:R-:W-:Y:S02]  /*47f30*/  IMAD.MOV.U32 R3, RZ, RZ, R58 ;  /* 0x000000ffff037224 */ /* 0x000fe400078e003a */
[----:B-1----:R-:W-:Y:S01]  /*47f40*/  FSEL R7, R0, R5, P0 ;  /* 0x0000000500077208 */ /* 0x002fe20000000000 */
[----:B------:R-:W-:Y:S01]  /*47f50*/  IMAD.MOV.U32 R0, RZ, RZ, R60 ;  /* 0x000000ffff007224 */ /* 0x000fe200078e003c */
[----:B------:R-:W-:-:S04]  /*47f60*/  @P1 LOP3.LUT R7, R5, 0x80000, RZ, 0xfc, !PT ;  /* 0x0008000005071812 */ /* 0x000fc800078efcff */
[----:B------:R-:W-:Y:S01]  /*47f70*/  SEL R2, R0, R3, P0 ;  /* 0x0000000300027207 */ /* 0x000fe20000000000 */
[----:B------:R-:W-:-:S15]  /*47f80*/  IMAD.MOV.U32 R3, RZ, RZ, R7 ;  /* 0x000000ffff037224 */ /* 0x000fde00078e0007 */
[----:B------:R-:W-:-:S15]  /*47f90*/  NOP ;  /* 0x0000000000007918 */ /* 0x000fde0000000000 */
[----:B------:R-:W-:-:S15]  /*47fa0*/  NOP ;  /* 0x0000000000007918 */ /* 0x000fde0000000000 */
[----:B------:R-:W-:-:S09]  /*47fb0*/  NOP ;  /* 0x0000000000007918 */ /* 0x000fd20000000000 */
        /* <DEDUP_REMOVED lines=289> */
.L_x_11136:
[----:B------:R-:W-:Y:S05]  /*491d0*/  BSYNC.RECONVERGENT B3 ;  /* 0x0000000000037941 */ /* 0x000fea0003800200 */
.L_x_11135:
        /* <DEDUP_REMOVED lines=196> */
.L_x_11134:
        /* <DEDUP_REMOVED lines=77> */
.L_x_11143:
[----:B------:R-:W-:Y:S05]  /*4a2f0*/  BSYNC.RECONVERGENT B4 ;  /* 0x0000000000047941 */ /* 0x000fea0003800200 */
.L_x_11142:
[----:B------:R-:W-:Y:S02]  /*4a300*/  IMAD.MOV.U32 R66, RZ, RZ, R2 ;  /* 0x000000ffff427224 */ /* 0x000fe400078e0002 */
[----:B------:R-:W-:-:S07]  /*4a310*/  IMAD.MOV.U32 R67, RZ, RZ, R3 ;  /* 0x000000ffff437224 */ /* 0x000fce00078e0003 */
.L_x_11141:
[----:B------:R-:W-:Y:S05]  /*4a320*/  BSYNC.RECONVERGENT B3 ;  /* 0x0000000000037941 */ /* 0x000fea0003800200 */
.L_x_11140:
        /* <DEDUP_REMOVED lines=9> */
[----:B------:R-:W-:Y:S01]  /*4a3c0*/  IMAD.MOV.U32 R2, RZ, RZ, R60 ;  /* 0x000000ffff027224 */ /* 0x000fe200078e003c */
[----:B------:R-:W-:Y:S01]  /*4a3d0*/  MOV R3, R61 ;  /* 0x0000003d00037202 */ /* 0x000fe20000000f00 */
        /* <DEDUP_REMOVED lines=59> */
.L_x_11148:
[----:B------:R-:W-:Y:S05]  /*4a790*/  BSYNC.RECONVERGENT B4 ;  /* 0x0000000000047941 */ /* 0x000fea0003800200 */
.L_x_11147:
[----:B------:R-:W-:Y:S05]  /*4a7a0*/  BRA `(.L_x_11146) ;  /* 0x0000000000047947 */ /* 0x000fea0003800000 */
.L_x_11145:
[----:B------:R0:W1:Y:S02]  /*4a7b0*/  DADD R2, R42, -R4 ;  /* 0x000000002a027229 */ /* 0x0000640000000804 */
.L_x_11146:
[----:B------:R-:W-:Y:S05]  /*4a7c0*/  BSYNC.RECONVERGENT B3 ;  /* 0x0000000000037941 */ /* 0x000fea0003800200 */
.L_x_11144:
        /* <DEDUP_REMOVED lines=74> */
.L_x_11150:
[----:B------:R-:W-:Y:S05]  /*4ac70*/  BSYNC.RECONVERGENT B3 ;  /* 0x0000000000037941 */ /* 0x000fea0003800200 */
.L_x_11149:
        /* <DEDUP_REMOVED lines=201> */
.L_x_11151:
        /* <DEDUP_REMOVED lines=52> */
.L_x_11153:
[----:B------:R-:W-:Y:S05]  /*4bc50*/  BSYNC.RECONVERGENT B3 ;  /* 0x0000000000037941 */ /* 0x000fea0003800200 */
.L_x_11152:
        /* <DEDUP_REMOVED lines=78> */
.L_x_11139:
        /* <DEDUP_REMOVED lines=58> */
.L_x_11156:
[----:B------:R-:W-:Y:S05]  /*4c4e0*/  BSYNC.RECONVERGENT B3 ;  /* 0x0000000000037941 */ /* 0x000fea0003800200 */
.L_x_11155:
        /* <DEDUP_REMOVED lines=202> */
.L_x_11157:
        /* <DEDUP_REMOVED lines=52> */
.L_x_11159:
[----:B------:R-:W-:Y:S05]  /*4d4d0*/  BSYNC.RECONVERGENT B3 ;  /* 0x0000000000037941 */ /* 0x000fea0003800200 */
.L_x_11158:
        /* <DEDUP_REMOVED lines=78> */
.L_x_11154:
        /* <DEDUP_REMOVED lines=64> */
.L_x_11161:
[----:B------:R-:W-:Y:S05]  /*4ddc0*/  BSYNC.RECONVERGENT B3 ;  /* 0x0000000000037941 */ /* 0x000fea0003800200 */
.L_x_11160:
        /* <DEDUP_REMOVED lines=48> */
.L_x_11163:
[----:B------:R-:W-:Y:S05]  /*4e0d0*/  BSYNC.RECONVERGENT B3 ;  /* 0x0000000000037941 */ /* 0x000fea0003800200 */
.L_x_11162:
[----:B------:R-:W-:Y:S01]  /*4e0e0*/  MOV R66, R2 ;  /* 0x0000000200427202 */ /* 0x000fe20000000f00 */
[----:B------:R-:W-:Y:S01]  /*4e0f0*/  IMAD.MOV.U32 R67, RZ, RZ, R3 ;  /* 0x000000ffff437224 */ /* 0x000fe200078e0003 */
[----:B------:R-:W-:Y:S06]  /*4e100*/  BRA `(.L_x_11137) ;  /* 0x0000000000d47947 */ /* 0x000fec0003800000 */
.L_x_11138:
        /* <DEDUP_REMOVED lines=52> */
.L_x_11164:
[----:B------:R-:W-:Y:S05]  /*4e450*/  BSYNC.RECONVERGENT B3 ;  /* 0x0000000000037941 */ /* 0x000fea0003800200 */
.L_x_11137:
[----:B------:R-:W-:Y:S05]  /*4e460*/  BSYNC.RECONVERGENT B2 ;  /* 0x0000000000027941 */ /* 0x000fea0003800200 */
.L_x_11133:
        /* <DEDUP_REMOVED lines=53> */
.L_x_11169:
[----:B------:R-:W-:Y:S05]  /*4e7c0*/  BSYNC.RECONVERGENT B4 ;  /* 0x0000000000047941 */ /* 0x000fea0003800200 */
.L_x_11168:
        /* <DEDUP_REMOVED lines=177> */
.L_x_11171:
        /* <DEDUP_REMOVED lines=98> */
.L_x_11170:
        /* <DEDUP_REMOVED lines=83> */
.L_x_11179:
[----:B------:R-:W-:Y:S05]  /*4fe30*/  BSYNC.RECONVERGENT B6 ;  /* 0x0000000000067941 */ /* 0x000fea0003800200 */
.L_x_11178:
[----:B------:R-:W-:Y:S02]  /*4fe40*/  IMAD.MOV.U32 R62, RZ, RZ, R2 ;  /* 0x000000ffff3e7224 */ /* 0x000fe400078e0002 */
[----:B------:R-:W-:-:S07]  /*4fe50*/  IMAD.MOV.U32 R63, RZ, RZ, R3 ;  /* 0x000000ffff3f7224 */ /* 0x000fce00078e0003 */
.L_x_11177:
[----:B------:R-:W-:Y:S05]  /*4fe60*/  BSYNC.RECONVERGENT B5 ;  /* 0x0000000000057941 */ /* 0x000fea0003800200 */
.L_x_11176:
        /* <DEDUP_REMOVED lines=68> */
.L_x_11184:
[----:B------:R-:W-:Y:S05]  /*502b0*/  BSYNC.RECONVERGENT B6 ;  /* 0x0000000000067941 */ /* 0x000fea0003800200 */
.L_x_11183:
[----:B------:R-:W-:Y:S01]  /*502c0*/  IMAD.MOV.U32 R60, RZ, RZ, R2 ;  /* 0x000000ffff3c7224 */ /* 0x000fe200078e0002 */
[----:B------:R-:W-:Y:S01]  /*502d0*/  MOV R61, R3 ;  /* 0x00000003003d7202 */ /* 0x000fe20000000f00 */
[----:B------:R-:W-:Y:S06]  /*502e0*/  BRA `(.L_x_11182) ;  /* 0x0000000000047947 */ /* 0x000fec0003800000 */
.L_x_11181:
[----:B------:R0:W1:Y:S02]  /*502f0*/  DADD R60, R42, -R4 ;  /* 0x000000002a3c7229 */ /* 0x0000640000000804 */
.L_x_11182:
[----:B------:R-:W-:Y:S05]  /*50300*/  BSYNC.RECONVERGENT B5 ;  /* 0x0000000000057941 */ /* 0x000fea0003800200 */
.L_x_11180:
        /* <DEDUP_REMOVED lines=71> */
.L_x_11186:
[----:B------:R-:W-:Y:S05]  /*50780*/  BSYNC.RECONVERGENT B5 ;  /* 0x0000000000057941 */ /* 0x000fea0003800200 */
.L_x_11185:
[----:B------:R-:W-:Y:S02]  /*50790*/  IMAD.MOV.U32 R42, RZ, RZ, R2 ;  /* 0x000000ffff2a7224 */ /* 0x000fe400078e0002 */
[----:B------:R-:W-:Y:S01]  /*507a0*/  IMAD.MOV.U32 R43, RZ, RZ, R3 ;  /* 0x000000ffff2b7224 */ /* 0x000fe200078e0003 */
[----:B------:R-:W-:Y:S06]  /*507b0*/  BRA `(.L_x_11187) ;  /* 0x0000001000f07947 */ /* 0x000fec0003800000 */
.L_x_11175:
        /* <DEDUP_REMOVED lines=63> */
.L_x_11190:
[----:B------:R-:W-:Y:S05]  /*50bb0*/  BSYNC.RECONVERGENT B5 ;  /* 0x0000000000057941 */ /* 0x000fea0003800200 */
.L_x_11189:
[----:B------:R-:W-:Y:S02]  /*50bc0*/  IMAD.MOV.U32 R42, RZ, RZ, R2 ;  /* 0x000000ffff2a7224 */ /* 0x000fe400078e0002 */
[----:B------:R-:W-:Y:S01]  /*50bd0*/  IMAD.MOV.U32 R43, RZ, RZ, R3 ;  /* 0x000000ffff2b7224 */ /* 0x000fe200078e0003 */
[----:B------:R-:W-:Y:S06]  /*50be0*/  BRA `(.L_x_11187) ;  /* 0x0000000c00e47947 */ /* 0x000fec0003800000 */
.L_x_11188:
        /* <DEDUP_REMOVED lines=71> */
[----:B------:R-:W-:Y:S05]  /*51060*/  CALL.REL.NOINC `($__internal_27_$__cuda_sm20_dsqrt_rn_f64_mediumpath_v1) ;  /* 0x000012c0009c7944 */ /* 0x000fea0003c00000 */
[----:B------:R-:W-:Y:S01]  /*51070*/  IMAD.MOV.U32 R4, RZ, RZ, R2 ;  /* 0x000000ffff047224 */ /* 0x000fe200078e0002 */
[----:B------:R-:W-:-:S07]  /*51080*/  MOV R5, R3 ;  /* 0x0000000300057202 */ /* 0x000fce0000000f00 */
.L_x_11192:
[----:B------:R-:W-:Y:S05]  /*51090*/  BSYNC.RECONVERGENT B5 ;  /* 0x0000000000057941 */ /* 0x000fea0003800200 */
.L_x_11191:
        /* <DEDUP_REMOVED lines=48> */
.L_x_11194:
[----:B------:R-:W-:Y:S05]  /*513a0*/  BSYNC.RECONVERGENT B5 ;  /* 0x0000000000057941 */ /* 0x000fea0003800200 */
.L_x_11193:
[----:B------:R-:W0:Y:S01]  /*513b0*/  DMUL R58, R58, 8.11296384146066816958e+31 ;  /* 0x469000003a3a7828 */ /* 0x000e220000000000 */
[----:B------:R-:W-:Y:S02]  /*513c0*/  IMAD.MOV.U32 R42, RZ, RZ, R2 ;  /* 0x000000ffff2a7224 */ /* 0x000fe400078e0002 */
[----:B------:R-:W-:Y:S01]  /*513d0*/  IMAD.MOV.U32 R43, RZ, RZ, R3 ;  /* 0x000000ffff2b7224 */ /* 0x000fe200078e0003 */
[----:B0-----:R-:W-:Y:S06]  /*513e0*/  BRA `(.L_x_11187) ;  /* 0x0000000400e47947 */ /* 0x001fec0003800000 */
.L_x_11174:
        /* <DEDUP_REMOVED lines=54> */
.L_x_11196:
[----:B------:R-:W-:Y:S05]  /*51750*/  BSYNC.RECONVERGENT B5 ;  /* 0x0000000000057941 */ /* 0x000fea0003800200 */
.L_x_11195:
        /* <DEDUP_REMOVED lines=62> */
.L_x_11198:
[----:B------:R-:W-:Y:S05]  /*51b40*/  BSYNC.RECONVERGENT B5 ;  /* 0x0000000000057941 */ /* 0x000fea0003800200 */
.L_x_11197:
[----:B------:R0:W1:Y:S01]  /*51b50*/  DMUL R42, R2, R42 ;  /* 0x0000002a022a7228 */ /* 0x0000620000000000 */
[----:B------:R-:W-:Y:S01]  /*51b60*/  IMAD.MOV.U32 R58, RZ, RZ, 0x0 ;  /* 0x00000000ff3a7424 */ /* 0x000fe200078e00ff */
[----:B01----:R-:W-:-:S07]  /*51b70*/  MOV R59, 0x3ff00000 ;  /* 0x3ff00000003b7802 */ /* 0x003fce0000000f00 */
.L_x_11187:
[----:B------:R-:W-:Y:S05]  /*51b80*/  BSYNC.RECONVERGENT B4 ;  /* 0x0000000000047941 */ /* 0x000fea0003800200 */
.L_x_11173:
[----:B------:R-:W-:Y:S05]  /*51b90*/  BRA `(.L_x_11199) ;  /* 0x0000000000187947 */ /* 0x000fea0003800000 */
.L_x_11167:
[----:B------:R0:W1:-:S15]  /*51ba0*/  DMUL R42, R40, 9.00719925474099200000e+15 ;  /* 0x43400000282a7828 */ /* 0x00005e0000000000 */
[----:B------:R-:W-:-:S15]  /*51bb0*/  NOP ;  /* 0x0000000000007918 */ /* 0x000fde0000000000 */
[----:B------:R-:W-:-:S15]  /*51bc0*/  NOP ;  /* 0x0000000000007918 */ /* 0x000fde0000000000 */
[----:B------:R-:W-:-:S15]  /*51bd0*/  NOP ;  /* 0x0000000000007918 */ /* 0x000fde0000000000 */
[----:B------:R-:W-:-:S04]  /*51be0*/  NOP ;  /* 0x0000000000007918 */ /* 0x000fc80000000000 */
[----:B01----:R-:W2:Y:S02]  /*51bf0*/  DMUL R58, R58, 9.00719925474099200000e+15 ;  /* 0x434000003a3a7828 */ /* 0x003ea40000000000 */
.L_x_11199:
[----:B------:R-:W-:Y:S05]  /*51c00*/  BSYNC.RELIABLE B2 ;  /* 0x0000000000027941 */ /* 0x000fea0003800100 */
.L_x_11166:
        /* <DEDUP_REMOVED lines=62> */
.L_x_11201:
[----:B------:R-:W-:Y:S05]  /*51ff0*/  BSYNC.RECONVERGENT B2 ;  /* 0x0000000000027941 */ /* 0x000fea0003800200 */
.L_x_11200:
        /* <DEDUP_REMOVED lines=141> */
[----:B0-----:R-:W-:Y:S01]  /*528d0*/  @!P1 MOV R2, 0x54442d18 ;  /* 0x54442d1800029802 */ /* 0x001fe20000000f00 */
[----:B------:R-:W-:-:S15]  /*528e0*/  @!P1 IMAD.MOV.U32 R3, RZ, RZ, 0x400921fb ;  /* 0x400921fbff039424 */ /* 0x000fde00078e00ff */
[----:B------:R-:W-:-:S15]  /*528f0*/  NOP ;  /* 0x0000000000007918 */ /* 0x000fde0000000000 */
[----:B------:R-:W-:-:S15]  /*52900*/  NOP ;  /* 0x0000000000007918 */ /* 0x000fde0000000000 */
[----:B------:R-:W-:-:S15]  /*52910*/  NOP ;  /* 0x0000000000007918 */ /* 0x000fde0000000000 */
[----:B------:R-:W-:-:S01]  /*52920*/  NOP ;  /* 0x0000000000007918 */ /* 0x000fc20000000000 */
        /* <DEDUP_REMOVED lines=30> */
.L_x_11203:
[----:B------:R-:W-:Y:S02]  /*52b10*/  FSEL R2, RZ, 3.37028055040000000000e+12, P0 ;  /* 0x54442d18ff027808 */ /* 0x000fe40000000000 */
[----:B------:R-:W-:-:S07]  /*52b20*/  FSEL R3, RZ, 2.1426990032196044922, P0 ;  /* 0x400921fbff037808 */ /* 0x000fce0000000000 */
.L_x_11204:
[----:B------:R-:W-:Y:S05]  /*52b30*/  BSYNC.RECONVERGENT B0 ;  /* 0x0000000000007941 */ /* 0x000fea0003800200 */
.L_x_11202:
        /* <DEDUP_REMOVED lines=13> */
.L_x_11172:
[----:B------:R-:W-:Y:S05]  /*52c10*/  BSYNC.RECONVERGENT B3 ;  /* 0x0000000000037941 */ /* 0x000fea0003800200 */
.L_x_11165:
[----:B------:R-:W-:Y:S01]  /*52c20*/  LOP3.LUT R41, R67, 0x80000000, R9, 0xb8, !PT ;  /* 0x8000000043297812 */ /* 0x000fe200078eb809 */
[----:B------:R-:W-:Y:S01]  /*52c30*/  IMAD.MOV.U32 R40, RZ, RZ, R66 ;  /* 0x000000ffff287224 */ /* 0x000fe200078e0042 */
[----:B------:R-:W-:Y:S01]  /*52c40*/  LOP3.LUT R43, R5, 0x80000000, R11, 0xb8, !PT ;  /* 0x80000000052b7812 */ /* 0x000fe200078eb80b */
[----:B------:R-:W-:Y:S01]  /*52c50*/  IMAD.MOV.U32 R42, RZ, RZ, R4 ;  /* 0x000000ffff2a7224 */ /* 0x000fe200078e0004 */
[----:B------:R-:W-:Y:S06]  /*52c60*/  BRA `(.L_x_11130) ;  /* 0x000000c800bc7947 */ /* 0x000fec0003800000 */
.L_x_11132:
        /* <DEDUP_REMOVED lines=35> */
[----:B------:R-:W-:Y:S01]  /*52ea0*/  FSEL R63, R59, R61, !P1 ;  /* 0x0000003d3b3f7208 */ /* 0x000fe20004800000 */
[----:B------:R-:W-:Y:S01]  /*52eb0*/  IMAD.MOV.U32 R50, RZ, RZ, R6 ;  /* 0x000000ffff327224 */ /* 0x000fe200078e0006 */
[----:B------:R-:W-:Y:S01]  /*52ec0*/  FSEL R62, R58, R60, !P1 ;  /* 0x0000003c3a3e7208 */ /* 0x000fe20004800000 */
[----:B------:R-:W-:Y:S01]  /*52ed0*/  IMAD.MOV.U32 R51, RZ, RZ, R7 ;  /* 0x000000ffff337224 */ /* 0x000fe200078e0007 */
[----:B------:R-:W1:Y:S01]  /*52ee0*/  DMUL R2, R6, R6 ;  /* 0x0000000606027228 */ /* 0x000e620000000000 */
[----:B------:R-:W-:-:S15]  /*52ef0*/  FSETP.GEU.AND P5, PT, |R7|, 6.5827683646048100446e-37, PT ;  /* 0x036000000700780b */ /* 0x000fde0003fae200 */
[----:B------:R-:W-:-:S15]  /*52f00*/  NOP ;  /* 0x0000000000007918 */ /* 0x000fde0000000000 */
[----:B------:R-:W-:-:S15]  /*52f10*/  NOP ;  /* 0x0000000000007918 */ /* 0x000fde0000000000 */
[----:B------:R-:W-:-:S15]  /*52f20*/  NOP ;  /* 0x0000000000007918 */ /* 0x000fde0000000000 */
[----:B------:R-:W-:-:S03]  /*52f30*/  NOP ;  /* 0x0000000000007918 */ /* 0x000fc60000000000 */
[----:B-1----:R1:W2:Y:S02]  /*52f40*/  DFMA R4, R4, R4, R2 ;  /* 0x000000040404722b */ /* 0x0022a40000000002 */
[----:B-1----:R-:W0:Y:S01]  /*52f50*/  MUFU.RCP64H R3, R63 ;  /* 0x0000003f00037308 */ /* 0x002e220000001800 */
[----:B------:R-:W-:Y:S01]  /*52f60*/  MOV R2, 0x1 ;  /* 0x0000000100027802 */ /* 0x000fe20000000f00 */
[----:B--2---:R-:W-:Y:S01]  /*52f70*/  IMAD.MOV.U32 R0, RZ, RZ, R5 ;  /* 0x000000ffff007224 */ /* 0x004fe200078e0005 */
[----:B------:R-:W-:Y:S01]  /*52f80*/  ISETP.GT.AND P0, PT, R5, 0xfffff, PT ;  /* 0x000fffff0500780c */ /* 0x000fe20003f04270 */
[----:B------:R-:W-:-:S15]  /*52f90*/  IMAD.MOV.U32 R40, RZ, RZ, R4 ;  /* 0x000000ffff287224 */ /* 0x000fde00078e0004 */
        /* <DEDUP_REMOVED lines=50> */
[----:B-1----:R-:W-:-:S05]  /*532c0*/  FFMA R5, RZ, R63, R3 ;  /* 0x0000003fff057223 */ /* 0x002fca0000000003 */
        /* <DEDUP_REMOVED lines=181> */
.L_x_11210:
[----:B------:R-:W-:Y:S05]  /*53e20*/  BSYNC.RECONVERGENT B0 ;  /* 0x0000000000007941 */ /* 0x000fea0003800200 */
.L_x_11209:
[----:B------:R-:W-:Y:S04]  /*53e30*/  BSSY.RECONVERGENT B3, `(.L_x_11211) ;  /* 0x0000008000037945 */ /* 0x000fe80003800200 */
[----:B------:R-:W-:Y:S05]  /*53e40*/  @P4 BRA P5, `(.L_x_11212) ;  /* 0x0000000000184947 */ /* 0x000fea0002800000 */
[----:B------:R-:W-:Y:S01]  /*53e50*/  IMAD.MOV.U32 R2, RZ, RZ, R6 ;  /* 0x000000ffff027224 */ /* 0x000fe200078e0006 */
[----:B------:R-:W-:Y:S01]  /*53e60*/  MOV R6, R62 ;  /* 0x0000003e00067202 */ /* 0x000fe20000000f00 */
[----:B------:R-:W-:Y:S01]  /*53e70*/  IMAD.MOV.U32 R3, RZ, RZ, R7 ;  /* 0x000000ffff037224 */ /* 0x000fe200078e0007 */
[----:B------:R-:W-:Y:S01]  /*53e80*/  MOV R4, 0x53eb0 ;  /* 0x00053eb000047802 */ /* 0x000fe20000000f00 */
[----:B------:R-:W-:-:S07]  /*53e90*/  IMAD.MOV.U32 R5, RZ, RZ, R63 ;  /* 0x000000ffff057224 */ /* 0x000fce00078e003f */
[----:B01----:R-:W-:Y:S05]  /*53ea0*/  CALL.REL.NOINC `($__internal_26_$__cuda_sm20_div_rn_f64_full) ;  /* 0x0000128800d87944 */ /* 0x003fea0003c00000 */
.L_x_11212:
[----:B------:R-:W-:Y:S05]  /*53eb0*/  BSYNC.RECONVERGENT B3 ;  /* 0x0000000000037941 */ /* 0x000fea0003800200 */
.L_x_11211:
        /* <DEDUP_REMOVED lines=176> */
.L_x_11214:
[----:B------:R-:W-:Y:S02]  /*549c0*/  FSEL R2, RZ, 3.37028055040000000000e+12, P0 ;  /* 0x54442d18ff027808 */ /* 0x000fe40000000000 */
[----:B------:R-:W-:-:S07]  /*549d0*/  FSEL R3, RZ, 2.1426990032196044922, P0 ;  /* 0x400921fbff037808 */ /* 0x000fce0000000000 */
.L_x_11215:
[----:B------:R-:W-:Y:S05]  /*549e0*/  BSYNC.RECONVERGENT B0 ;  /* 0x0000000000007941 */ /* 0x000fea0003800200 */
.L_x_11213:
        /* <DEDUP_REMOVED lines=14> */
.L_x_11208:
[----:B------:R-:W1:Y:S01]  /*54ad0*/  MUFU.RCP64H R3, R5 ;  /* 0x0000000500037308 */ /* 0x000e620000001800 */
        /* <DEDUP_REMOVED lines=8> */
[----:B0-----:R-:W-:Y:S01]  /*54b60*/  SEL R48, R58, R60, P0 ;  /* 0x0000003c3a307207 */ /* 0x001fe20000000000 */
[----:B------:R-:W-:Y:S01]  /*54b70*/  IMAD.U32 R42, RZ, RZ, UR8 ;  /* 0x00000008ff2a7e24 */ /* 0x000fe2000f8e00ff */
[----:B------:R-:W-:Y:S01]  /*54b80*/  SEL R49, R59, R61, P0 ;  /* 0x0000003d3b317207 */ /* 0x000fe20000000000 */
[----:B------:R-:W-:Y:S01]  /*54b90*/  IMAD.MOV.U32 R64, RZ, RZ, 0x0 ;  /* 0x00000000ff407424 */ /* 0x000fe200078e00ff */
[----:B------:R-:W-:Y:S01]  /*54ba0*/  ISETP.GT.U32.AND P0, PT, R60, R58, PT ;  /* 0x0000003a3c00720c */ /* 0x000fe20003f04070 */
[----:B------:R-:W-:Y:S01]  /*54bb0*/  IMAD.MOV.U32 R65, RZ, RZ, 0x3fd80000 ;  /* 0x3fd80000ff417424 */ /* 0x000fe200078e00ff */
[----:B------:R-:W-:Y:S01]  /*54bc0*/  BSSY.RECONVERGENT B0, `(.L_x_11217) ;  /* 0x000013a000007945 */ /* 0x000fe20003800200 */
[----:B------:R-:W-:Y:S01]  /*54bd0*/  FSETP.GEU.AND P5, PT, |R7|, 6.5827683646048100446e-37, PT ;  /* 0x036000000700780b */ /* 0x000fe20003fae200 */
[----:B------:R-:W-:Y:S01]  /*54be0*/  DSETP.NEU.AND P2, PT, R48, RZ, PT ;  /* 0x000000ff3000722a */ /* 0x000fe20003f4d000 */
[----:B------:R-:W-:-:S15]  /*54bf0*/  ISETP.GT.U32.AND.EX P0, PT, R61, R59, PT, P0 ;  /* 0x0000003b3d00720c */ /* 0x000fde0003f04100 */
[----:B------:R-:W-:-:S15]  /*54c00*/  NOP ;  /* 0x0000000000007918 */ /* 0x000fde0000000000 */
[----:B------:R-:W-:-:S15]  /*54c10*/  NOP ;  /* 0x0000000000007918 */ /* 0x000fde0000000000 */
[----:B------:R-:W-:-:S15]  /*54c20*/  NOP ;  /* 0x0000000000007918 */ /* 0x000fde0000000000 */
[----:B------:R-:W-:-:S03]  /*54c30*/  NOP ;  /* 0x0000000000007918 */ /* 0x000fc60000000000 */
        /* <DEDUP_REMOVED lines=67> */
[----:B------:R-:W-:Y:S01]  /*55070*/  IMAD.MOV.U32 R52, RZ, RZ, RZ ;  /* 0x000000ffff347224 */ /* 0x000fe200078e00ff */
        /* <DEDUP_REMOVED lines=238> */
.L_x_11218:
[----:B------:R-:W-:Y:S05]  /*55f60*/  BSYNC.RECONVERGENT B0 ;  /* 0x0000000000007941 */ /* 0x000fea0003800200 */
.L_x_11217:
[----:B------:R-:W-:Y:S04]  /*55f70*/  BSSY.RECONVERGENT B3, `(.L_x_11219) ;  /* 0x0000007000037945 */ /* 0x000fe80003800200 */
[----:B------:R-:W-:Y:S05]  /*55f80*/  @P4 BRA P5, `(.L_x_11220) ;  /* 0x0000000000144947 */ /* 0x000fea0002800000 */
[----:B------:R-:W-:Y:S01]  /*55f90*/  IMAD.MOV.U32 R2, RZ, RZ, R6 ;  /* 0x000000ffff027224 */ /* 0x000fe200078e0006 */
[----:B------:R-:W-:Y:S01]  /*55fa0*/  MOV R6, R4 ;  /* 0x0000000400067202 */ /* 0x000fe20000000f00 */
[----:B------:R-:W-:Y:S01]  /*55fb0*/  IMAD.MOV.U32 R3, RZ, RZ, R7 ;  /* 0x000000ffff037224 */ /* 0x000fe200078e0007 */
[----:B------:R-:W-:-:S07]  /*55fc0*/  MOV R4, 0x55fe0 ;  /* 0x00055fe000047802 */ /* 0x000fce0000000f00 */
[----:B01----:R-:W-:Y:S05]  /*55fd0*/  CALL.REL.NOINC `($__internal_26_$__cuda_sm20_div_rn_f64_full) ;  /* 0x00001268008c7944 */ /* 0x003fea0003c00000 */
.L_x_11220:
[----:B------:R-:W-:Y:S05]  /*55fe0*/  BSYNC.RECONVERGENT B3 ;  /* 0x0000000000037941 */ /* 0x000fea0003800200 */
.L_x_11219:
        /* <DEDUP_REMOVED lines=176> */
.L_x_11222:
[----:B------:R-:W-:Y:S02]  /*56af0*/  FSEL R2, RZ, 3.37028055040000000000e+12, P0 ;  /* 0x54442d18ff027808 */ /* 0x000fe40000000000 */
[----:B------:R-:W-:-:S07]  /*56b00*/  FSEL R3, RZ, 2.1426990032196044922, P0 ;  /* 0x400921fbff037808 */ /* 0x000fce0000000000 */
.L_x_11223:
[----:B------:R-:W-:Y:S05]  /*56b10*/  BSYNC.RECONVERGENT B0 ;  /* 0x0000000000007941 */ /* 0x000fea0003800200 */
.L_x_11221:
        /* <DEDUP_REMOVED lines=10> */
.L_x_11207:
[----:B------:R-:W1:Y:S01]  /*56bc0*/  MUFU.RCP64H R3, -2.718280792236328125 ;  /* 0xc005bf0a00037908 */ /* 0x000e620000001800 */
[----:B------:R-:W-:Y:S01]  /*56bd0*/  IMAD.MOV.U32 R4, RZ, RZ, -0x74eba897 ;  /* 0x8b145769ff047424 */ /* 0x000fe200078e00ff */
[----:B------:R-:W-:Y:S01]  /*56be0*/  FSETP.GEU.AND P2, PT, |R9|, 6.5827683646048100446e-37, PT ;  /* 0x036000000900780b */ /* 0x000fe20003f4e200 */
[----:B------:R-:W-:Y:S01]  /*56bf0*/  IMAD.MOV.U32 R5, RZ, RZ, 0x4005bf0a ;  /* 0x4005bf0aff057424 */ /* 0x000fe200078e00ff */
[----:B------:R-:W-:Y:S01]  /*56c00*/  BSSY.RECONVERGENT B3, `(.L_x_11224) ;  /* 0x0000031000037945 */ /* 0x000fe20003800200 */
[----:B------:R-:W-:-:S06]  /*56c10*/  IMAD.MOV.U32 R2, RZ, RZ, 0x1 ;  /* 0x00000001ff027424 */ /* 0x000fcc00078e00ff */
        /* <DEDUP_REMOVED lines=45> */
[----:B------:R-:W-:Y:S01]  /*56ef0*/  MOV R62, R2 ;  /* 0x00000002003e7202 */ /* 0x000fe20000000f00 */
[----:B------:R-:W-:-:S07]  /*56f00*/  IMAD.MOV.U32 R63, RZ, RZ, R3 ;  /* 0x000000ffff3f7224 */ /* 0x000fce00078e0003 */
.L_x_11225:
[----:B------:R-:W-:Y:S05]  /*56f10*/  BSYNC.RECONVERGENT B3 ;  /* 0x0000000000037941 */ /* 0x000fea0003800200 */
.L_x_11224:
        /* <DEDUP_REMOVED lines=47> */
[----:B------:R-:W-:Y:S01]  /*57210*/  IMAD.MOV.U32 R3, RZ, RZ, R11 ;  /* 0x000000ffff037224 */ /* 0x000fe200078e000b */
[----:B------:R-:W-:Y:S01]  /*57220*/  MOV R4, 0x57250 ;  /* 0x0005725000047802 */ /* 0x000fe20000000f00 */
[----:B------:R-:W-:-:S07]  /*57230*/  IMAD.MOV.U32 R6, RZ, RZ, -0x74eba897 ;  /* 0x8b145769ff067424 */ /* 0x000fce00078e00ff */
[----:B0-----:R-:W-:Y:S05]  /*57240*/  CALL.REL.NOINC `($__internal_26_$__cuda_sm20_div_rn_f64_full) ;  /* 0x0000125400f07944 */ /* 0x001fea0003c00000 */
.L_x_11227:
[----:B------:R-:W-:Y:S05]  /*57250*/  BSYNC.RECONVERGENT B3 ;  /* 0x0000000000037941 */ /* 0x000fea0003800200 */
.L_x_11226:
[----:B0-----:R0:W-:Y:S01]  /*57260*/  DADD R48, -RZ, |R2| ;  /* 0x00000000ff307229 */ /* 0x0011e20000000502 */
[----:B------:R-:W-:Y:S01]  /*57270*/  UMOV UR5, 0x7fefffff ;  /* 0x7fefffff00057882 */ /* 0x000fe20000000000 */
[----:B0-----:R-:W-:Y:S01]  /*57280*/  IMAD.MOV.U32 R2, RZ, RZ, 0x1 ;  /* 0x00000001ff027424 */ /* 0x001fe200078e00ff */
[----:B------:R-:W-:Y:S01]  /*57290*/  UMOV UR8, UR5 ;  /* 0x0000000500087c82 */ /* 0x000fe20008000000 */
[----:B------:R-:W-:Y:S01]  /*572a0*/  UMOV UR4, 0xffffffff ;  /* 0xffffffff00047882 */ /* 0x000fe20000000000 */
[----:B------:R-:W-:Y:S01]  /*572b0*/  IMAD.U32 R42, RZ, RZ, UR8 ;  /* 0x00000008ff2a7e24 */ /* 0x000fe2000f8e00ff */
[----:B------:R-:W-:Y:S01]  /*572c0*/  MOV R57, 0x3fd80000 ;  /* 0x3fd8000000397802 */ /* 0x000fe20000000f00 */
[----:B------:R-:W-:Y:S01]  /*572d0*/  IMAD.MOV.U32 R56, RZ, RZ, 0x0 ;  /* 0x00000000ff387424 */ /* 0x000fe200078e00ff */
[----:B------:R-:W-:-:S15]  /*572e0*/  BSSY.RECONVERGENT B0, `(.L_x_11228) ;  /* 0x000014a000007945 */ /* 0x000fde0003800200 */
        /* <DEDUP_REMOVED lines=329> */
.L_x_11229:
[----:B------:R-:W-:Y:S05]  /*58780*/  BSYNC.RECONVERGENT B0 ;  /* 0x0000000000007941 */ /* 0x000fea0003800200 */
.L_x_11228:
        /* <DEDUP_REMOVED lines=8> */
.L_x_11231:
[----:B------:R-:W-:Y:S05]  /*58810*/  BSYNC.RECONVERGENT B3 ;  /* 0x0000000000037941 */ /* 0x000fea0003800200 */
.L_x_11230:
        /* <DEDUP_REMOVED lines=176> */
.L_x_11233:
[----:B------:R-:W-:Y:S02]  /*59320*/  FSEL R2, RZ, 3.37028055040000000000e+12, P0 ;  /* 0x54442d18ff027808 */ /* 0x000fe40000000000 */
[----:B------:R-:W-:-:S07]  /*59330*/  FSEL R3, RZ, 2.1426990032196044922, P0 ;  /* 0x400921fbff037808 */ /* 0x000fce0000000000 */
.L_x_11234:
[----:B------:R-:W-:Y:S05]  /*59340*/  BSYNC.RECONVERGENT B0 ;  /* 0x0000000000007941 */ /* 0x000fea0003800200 */
.L_x_11232:
        /* <DEDUP_REMOVED lines=14> */
.L_x_11206:
        /* <DEDUP_REMOVED lines=29> */
[----:B------:R-:W-:Y:S01]  /*59600*/  IMAD.MOV.U32 R5, RZ, RZ, R7 ;  /* 0x000000ffff057224 */ /* 0x000fe200078e0007 */
[----:B------:R-:W-:-:S15]  /*59610*/  MOV R4, R6 ;  /* 0x0000000600047202 */ /* 0x000fde0000000f00 */
[----:B------:R-:W-:-:S15]  /*59620*/  NOP ;  /* 0x0000000000007918 */ /* 0x000fde0000000000 */
[----:B------:R-:W-:-:S15]  /*59630*/  NOP ;  /* 0x0000000000007918 */ /* 0x000fde0000000000 */
[----:B------:R-:W-:-:S15]  /*59640*/  NOP ;  /* 0x0000000000007918 */ /* 0x000fde0000000000 */
[----:B------:R-:W1:Y:S02]  /*59650*/  @!P0 DMUL R4, R4, 1.80143985094819840000e+16 ;  /* 0x4350000004048828 */ /* 0x000e640000000000 */
[----:B-1----:R-:W-:Y:S02]  /*59660*/  @!P0 IMAD.MOV.U32 R7, RZ, RZ, R5 ;  /* 0x000000ffff078224 */ /* 0x002fe400078e0005 */
[----:B------:R-:W-:Y:S02]  /*59670*/  @!P0 IMAD.MOV.U32 R6, RZ, RZ, R4 ;  /* 0x000000ffff068224 */ /* 0x000fe400078e0004 */
[----:B------:R-:W-:-:S05]  /*59680*/  VIADD R0, R7, 0xffffffff ;  /* 0xffffffff07007836 */ /* 0x000fca0000000000 */
        /* <DEDUP_REMOVED lines=224> */
.L_x_11238:
[----:B------:R-:W-:Y:S05]  /*5a490*/  BSYNC.RECONVERGENT B0 ;  /* 0x0000000000007941 */ /* 0x000fea0003800200 */
.L_x_11237:
        /* <DEDUP_REMOVED lines=9> */
.L_x_11240:
[----:B------:R-:W-:Y:S05]  /*5a530*/  BSYNC.RECONVERGENT B3 ;  /* 0x0000000000037941 */ /* 0x000fea0003800200 */
.L_x_11239:
        /* <DEDUP_REMOVED lines=173> */
.L_x_11236:
        /* <DEDUP_REMOVED lines=327> */
.L_x_11242:
[----:B------:R-:W-:Y:S05]  /*5c480*/  BSYNC.RECONVERGENT B0 ;  /* 0x0000000000007941 */ /* 0x000fea0003800200 */
.L_x_11241:
        /* <DEDUP_REMOVED lines=8> */
.L_x_11244:
[----:B------:R-:W-:Y:S05]  /*5c510*/  BSYNC.RECONVERGENT B3 ;  /* 0x0000000000037941 */ /* 0x000fea0003800200 */
.L_x_11243:
        /* <DEDUP_REMOVED lines=173> */
.L_x_11235:
[----:B------:R-:W1:Y:S01]  /*5cff0*/  MUFU.RCP64H R3, 2.718280792236328125 ;  /* 0x4005bf0a00037908 */ /* 0x000e620000001800 */
[----:B------:R-:W-:Y:S01]  /*5d000*/  IMAD.MOV.U32 R4, RZ, RZ, -0x74eba897 ;  /* 0x8b145769ff047424 */ /* 0x000fe200078e00ff */
[----:B------:R-:W-:Y:S01]  /*5d010*/  MOV R5, 0x4005bf0a ;  /* 0x4005bf0a00057802 */ /* 0x000fe20000000f00 */
[----:B------:R-:W-:Y:S01]  /*5d020*/  IMAD.MOV.U32 R2, RZ, RZ, 0x1 ;  /* 0x00000001ff027424 */ /* 0x000fe200078e00ff */
[----:B------:R-:W-:Y:S01]  /*5d030*/  FSETP.GEU.AND P2, PT, |R9|, 6.5827683646048100446e-37, PT ;  /* 0x036000000900780b */ /* 0x000fe20003f4e200 */
[----:B------:R-:W-:Y:S04]  /*5d040*/  BSSY.RECONVERGENT B3, `(.L_x_11245) ;  /* 0x0000030000037945 */ /* 0x000fe80003800200 */
        /* <DEDUP_REMOVED lines=44> */
[----:B0-----:R-:W-:Y:S05]  /*5d310*/  CALL.REL.NOINC `($__internal_26_$__cuda_sm20_div_rn_f64_full) ;  /* 0x000011f400bc7944 */ /* 0x001fea0003c00000 */
[----:B------:R-:W-:Y:S02]  /*5d320*/  IMAD.MOV.U32 R62, RZ, RZ, R2 ;  /* 0x000000ffff3e7224 */ /* 0x000fe400078e0002 */
[----:B------:R-:W-:-:S07]  /*5d330*/  IMAD.MOV.U32 R63, RZ, RZ, R3 ;  /* 0x000000ffff3f7224 */ /* 0x000fce00078e0003 */
.L_x_11246:
[----:B------:R-:W-:Y:S05]  /*5d340*/  BSYNC.RECONVERGENT B3 ;  /* 0x0000000000037941 */ /* 0x000fea0003800200 */
.L_x_11245:
[----:B------:R-:W1:Y:S01]  /*5d350*/  MUFU.RCP64H R3, 2.718280792236328125 ;  /* 0x4005bf0a00037908 */ /* 0x000e620000001800 */
[----:B------:R-:W-:Y:S01]  /*5d360*/  MOV R4, 0x8b145769 ;  /* 0x8b14576900047802 */ /* 0x000fe20000000f00 */
[----:B------:R-:W-:Y:S01]  /*5d370*/  IMAD.MOV.U32 R5, RZ, RZ, 0x4005bf0a ;  /* 0x4005bf0aff057424 */ /* 0x000fe200078e00ff */
[----:B------:R-:W-:Y:S01]  /*5d380*/  FSETP.GEU.AND P2, PT, |R11|, 6.5827683646048100446e-37, PT ;  /* 0x036000000b00780b */ /* 0x000fe20003f4e200 */
[----:B------:R-:W-:Y:S01]  /*5d390*/  IMAD.MOV.U32 R2, RZ, RZ, 0x1 ;  /* 0x00000001ff027424 */ /* 0x000fe200078e00ff */
[----:B------:R-:W-:Y:S05]  /*5d3a0*/  BSSY.RECONVERGENT B3, `(.L_x_11247) ;  /* 0x000002e000037945 */ /* 0x000fea0003800200 */
        /* <DEDUP_REMOVED lines=45> */
.L_x_11248:
[----:B------:R-:W-:Y:S05]  /*5d680*/  BSYNC.RECONVERGENT B3 ;  /* 0x0000000000037941 */ /* 0x000fea0003800200 */
.L_x_11247:
        /* <DEDUP_REMOVED lines=334> */
.L_x_11250:
[----:B------:R-:W-:Y:S05]  /*5eb70*/  BSYNC.RECONVERGENT B0 ;  /* 0x0000000000007941 */ /* 0x000fea0003800200 */
.L_x_11249:
        /* <DEDUP_REMOVED lines=9> */
.L_x_11252:
[----:B------:R-:W-:Y:S05]  /*5ec10*/  BSYNC.RECONVERGENT B3 ;  /* 0x0000000000037941 */ /* 0x000fea0003800200 */
.L_x_11251:
        /* <DEDUP_REMOVED lines=172> */
.L_x_11216:
[----:B------:R-:W-:Y:S05]  /*5f6e0*/  BSYNC.RECONVERGENT B2 ;  /* 0x0000000000027941 */ /* 0x000fea0003800200 */
.L_x_11205:
[----:B------:R-:W-:Y:S01]  /*5f6f0*/  UMOV UR4, 0xfefa39ef ;  /* 0xfefa39ef00047882 */ /* 0x000fe20000000000 */
[----:B------:R-:W-:Y:S01]  /*5f700*/  UMOV UR5, 0x3fe62e42 ;  /* 0x3fe62e4200057882 */ /* 0x000fe20000000000 */
[----:B------:R-:W-:Y:S01]  /*5f710*/  LOP3.LUT R43, R3, 0x80000000, R11, 0xb8, !PT ;  /* 0x80000000032b7812 */ /* 0x000fe200078eb80b */
[----:B-1----:R-:W1:Y:S01]  /*5f720*/  DADD R64, R64, UR4 ;  /* 0x0000000440407e29 */ /* 0x002e620008000000 */
[----:B------:R-:W-:Y:S01]  /*5f730*/  IMAD.MOV.U32 R42, RZ, RZ, R2 ;  /* 0x000000ffff2a7224 */ /* 0x000fe200078e0002 */
[----:B-1----:R-:W-:Y:S02]  /*5f740*/  LOP3.LUT R41, R65, 0x80000000, R9, 0xb8, !PT ;  /* 0x8000000041297812 */ /* 0x002fe400078eb809 */
[----:B------:R-:W-:-:S07]  /*5f750*/  MOV R40, R64 ;  /* 0x0000004000287202 */ /* 0x000fce0000000f00 */
.L_x_11130:
[----:B------:R-:W-:Y:S05]  /*5f760*/  BSYNC.RECONVERGENT B1 ;  /* 0x0000000000017941 */ /* 0x000fea0003800200 */
.L_x_11129:
        /* <DEDUP_REMOVED lines=59> */
[----:B-1----:R-:W-:Y:S01]  /*5fb20*/  @P0 IMAD.MOV.U32 R10, RZ, RZ, R8 ;  /* 0x000000ffff0a0224 */ /* 0x002fe200078e0008 */
[----:B------:R-:W-:Y:S01]  /*5fb30*/  @!P0 MOV R10, R14 ;  /* 0x0000000e000a8202 */ /* 0x000fe20000000f00 */
[----:B------:R-:W-:Y:S02]  /*5fb40*/  @P0 IMAD.MOV.U32 R11, RZ, RZ, R9 ;  /* 0x000000ffff0b0224 */ /* 0x000fe400078e0009 */
[----:B------:R-:W-:-:S15]  /*5fb50*/  @!P0 IMAD.MOV.U32 R11, RZ, RZ, R15 ;  /* 0x000000ffff0b8224 */ /* 0x000fde00078e000f */
[----:B------:R-:W-:-:S15]  /*5fb60*/  NOP ;  /* 0x0000000000007918 */ /* 0x000fde0000000000 */
[----:B------:R-:W-:-:S15]  /*5fb70*/  NOP ;  /* 0x0000000000007918 */ /* 0x000fde0000000000 */
[----:B------:R-:W-:-:S13]  /*5fb80*/  NOP ;  /* 0x0000000000007918 */ /* 0x000fda0000000000 */
[----:B------:R1:W2:Y:S02]  /*5fb90*/  @!P0 DADD R8, R12, R12 ;  /* 0x000000000c088229 */ /* 0x0002a4000000000c */
[----:B-12---:R-:W-:Y:S05]  /*5fba0*/  BRA `(.L_x_11254) ;  /* 0x0000017800187947 */ /* 0x006fea0003800000 */
.L_x_11255:
        /* <DEDUP_REMOVED lines=22> */
[----:B------:R-:W1:Y:S02]  /*5fd10*/  DSETP.EQ.AND P1, PT, R12, RZ, PT ;  /* 0x000000ff0c00722a */ /* 0x000e640003f22000 */
[----:B-1----:R-:W-:Y:S05]  /*5fd20*/  @!P0 BRA P1, `(.L_x_11254) ;  /* 0x0000017400b88947 */ /* 0x002fea0000800000 */
        /* <DEDUP_REMOVED lines=134> */
[----:B------:R-:W-:-:S04]  /*60590*/  MOV R52, UR8 ;  /* 0x0000000800347c02 */ /* 0x000fc80008000f00 */
        /* <DEDUP_REMOVED lines=144> */
.L_x_11260:
[----:B------:R-:W-:Y:S05]  /*60ea0*/  BSYNC.RECONVERGENT B3 ;  /* 0x0000000000037941 */ /* 0x000fea0003800200 */
.L_x_11259:
        /* <DEDUP_REMOVED lines=197> */
.L_x_11258:
        /* <DEDUP_REMOVED lines=77> */
.L_x_11267:
[----:B------:R-:W-:Y:S05]  /*61fd0*/  BSYNC.RECONVERGENT B4 ;  /* 0x0000000000047941 */ /* 0x000fea0003800200 */
.L_x_11266:
[----:B------:R-:W-:Y:S01]  /*61fe0*/  MOV R66, R2 ;  /* 0x0000000200427202 */ /* 0x000fe20000000f00 */
[----:B------:R-:W-:-:S07]  /*61ff0*/  IMAD.MOV.U32 R67, RZ, RZ, R3 ;  /* 0x000000ffff437224 */ /* 0x000fce00078e0003 */
.L_x_11265:
[----:B------:R-:W-:Y:S05]  /*62000*/  BSYNC.RECONVERGENT B3 ;  /* 0x0000000000037941 */ /* 0x000fea0003800200 */
.L_x_11264:
        /* <DEDUP_REMOVED lines=70> */
.L_x_11272:
[----:B------:R-:W-:Y:S05]  /*62470*/  BSYNC.RECONVERGENT B4 ;  /* 0x0000000000047941 */ /* 0x000fea0003800200 */
.L_x_11271:
[----:B------:R-:W-:Y:S05]  /*62480*/  BRA `(.L_x_11270) ;  /* 0x0000000000047947 */ /* 0x000fea0003800000 */
.L_x_11269:
[----:B------:R0:W1:Y:S02]  /*62490*/  DADD R2, R10, -R4 ;  /* 0x000000000a027229 */ /* 0x0000640000000804 */
.L_x_11270:
[----:B------:R-:W-:Y:S05]  /*624a0*/  BSYNC.RECONVERGENT B3 ;  /* 0x0000000000037941 */ /* 0x000fea0003800200 */
.L_x_11268:
        /* <DEDUP_REMOVED lines=73> */
.L_x_11274:
[----:B------:R-:W-:Y:S05]  /*62940*/  BSYNC.RECONVERGENT B3 ;  /* 0x0000000000037941 */ /* 0x000fea0003800200 */
.L_x_11273:
        /* <DEDUP_REMOVED lines=201> */
.L_x_11275:
        /* <DEDUP_REMOVED lines=52> */
.L_x_11277:
[----:B------:R-:W-:Y:S05]  /*63920*/  BSYNC.RECONVERGENT B3 ;  /* 0x0000000000037941 */ /* 0x000fea0003800200 */
.L_x_11276:
        /* <DEDUP_REMOVED lines=78> */
.L_x_11263:
        /* <DEDUP_REMOVED lines=59> */
.L_x_11280:
[----:B------:R-:W-:Y:S05]  /*641c0*/  BSYNC.RECONVERGENT B3 ;  /* 0x0000000000037941 */ /* 0x000fea0003800200 */
.L_x_11279:
        /* <DEDUP_REMOVED lines=200> */
.L_x_11281:
        /* <DEDUP_REMOVED lines=52> */
.L_x_11283:
[----:B------:R-:W-:Y:S05]  /*65190*/  BSYNC.RECONVERGENT B3 ;  /* 0x0000000000037941 */ /* 0x000fea0003800200 */
.L_x_11282:
        /* <DEDUP_REMOVED lines=78> */
.L_x_11278:
        /* <DEDUP_REMOVED lines=63> */
.L_x_11285:
[----:B------:R-:W-:Y:S05]  /*65a70*/  BSYNC.RECONVERGENT B3 ;  /* 0x0000000000037941 */ /* 0x000fea0003800200 */
.L_x_11284:
        /* <DEDUP_REMOVED lines=48> */
.L_x_11287:
[----:B------:R-:W-:Y:S05]  /*65d80*/  BSYNC.RECONVERGENT B3 ;  /* 0x0000000000037941 */ /* 0x000fea0003800200 */
.L_x_11286:
[----:B------:R-:W-:Y:S02]  /*65d90*/  IMAD.MOV.U32 R66, RZ, RZ, R2 ;  /* 0x000000ffff427224 */ /* 0x000fe400078e0002 */
[----:B------:R-:W-:Y:S01]  /*65da0*/  IMAD.MOV.U32 R67, RZ, RZ, R3 ;  /* 0x000000ffff437224 */ /* 0x000fe200078e0003 */
[----:B------:R-:W-:Y:S06]  /*65db0*/  BRA `(.L_x_11261) ;  /* 0x0000000000d47947 */ /* 0x000fec0003800000 */
.L_x_11262:
        /* <DEDUP_REMOVED lines=52> */
.L_x_11288:
[----:B------:R-:W-:Y:S05]  /*66100*/  BSYNC.RECONVERGENT B3 ;  /* 0x0000000000037941 */ /* 0x000fea0003800200 */
.L_x_11261:
[----:B------:R-:W-:Y:S05]  /*66110*/  BSYNC.RECONVERGENT B2 ;  /* 0x0000000000027941 */ /* 0x000fea0003800200 */
.L_x_11257:
[----:B------:R-:W0:Y:S01]  /*66120*/  DSETP.GEU.AND P0, PT, R58, 5.9666725849601653946e-154, PT ;  /* 0x202000003a00742a */ /* 0x000e220003f0e000 */
[----:B------:R-:W-:Y:S04]  /*66130*/  BSSY.RECONVERGENT B3, `(.L_x_11289) ;  /* 0x0000478000037945 */ /* 0x000fe80003800200 */
[----:B------:R-:W-:Y:S04]  /*66140*/  BSSY.RELIABLE B2, `(.L_x_11290) ;  /* 0x0000377000027945 */ /* 0x000fe80003800100 */
[----:B0-----:R-:W-:Y:S05]  /*66150*/  @!P0 BRA `(.L_x_11291) ;  /* 0x0000003400bc8947 */ /* 0x001fea0003800000 */
        /* <DEDUP_REMOVED lines=49> */
.L_x_11293:
[----:B------:R-:W-:Y:S05]  /*66470*/  BSYNC.RECONVERGENT B4 ;  /* 0x0000000000047941 */ /* 0x000fea0003800200 */
.L_x_11292:
        /* <DEDUP_REMOVED lines=177> */
.L_x_11295:
        /* <DEDUP_REMOVED lines=98> */
.L_x_11294:
        /* <DEDUP_REMOVED lines=83> */
.L_x_11303:
[----:B------:R-:W-:Y:S05]  /*67ae0*/  BSYNC.RECONVERGENT B6 ;  /* 0x0000000000067941 */ /* 0x000fea0003800200 */
.L_x_11302:
[----:B------:R-:W-:Y:S02]  /*67af0*/  IMAD.MOV.U32 R62, RZ, RZ, R2 ;  /* 0x000000ffff3e7224 */ /* 0x000fe400078e0002 */
[----:B------:R-:W-:-:S07]  /*67b00*/  IMAD.MOV.U32 R63, RZ, RZ, R3 ;  /* 0x000000ffff3f7224 */ /* 0x000fce00078e0003 */
.L_x_11301:
[----:B------:R-:W-:Y:S05]  /*67b10*/  BSYNC.RECONVERGENT B5 ;  /* 0x0000000000057941 */ /* 0x000fea0003800200 */
.L_x_11300:
        /* <DEDUP_REMOVED lines=68> */
.L_x_11308:
[----:B------:R-:W-:Y:S05]  /*67f60*/  BSYNC.RECONVERGENT B6 ;  /* 0x0000000000067941 */ /* 0x000fea0003800200 */
.L_x_11307:
[----:B------:R-:W-:Y:S02]  /*67f70*/  IMAD.MOV.U32 R60, RZ, RZ, R2 ;  /* 0x000000ffff3c7224 */ /* 0x000fe400078e0002 */
[----:B------:R-:W-:Y:S01]  /*67f80*/  IMAD.MOV.U32 R61, RZ, RZ, R3 ;  /* 0x000000ffff3d7224 */ /* 0x000fe200078e0003 */
[----:B------:R-:W-:Y:S06]  /*67f90*/  BRA `(.L_x_11306) ;  /* 0x0000000000047947 */ /* 0x000fec0003800000 */
.L_x_11305:
[----:B------:R0:W1:Y:S02]  /*67fa0*/  DADD R60, R10, -R4 ;  /* 0x000000000a3c7229 */ /* 0x0000640000000804 */
.L_x_11306:
[----:B------:R-:W-:Y:S05]  /*67fb0*/  BSYNC.RECONVERGENT B5 ;  /* 0x0000000000057941 */ /* 0x000fea0003800200 */
.L_x_11304:
        /* <DEDUP_REMOVED lines=72> */
.L_x_11310:
[----:B------:R-:W-:Y:S05]  /*68440*/  BSYNC.RECONVERGENT B5 ;  /* 0x0000000000057941 */ /* 0x000fea0003800200 */
.L_x_11309:
[----:B------:R-:W-:Y:S01]  /*68450*/  IMAD.MOV.U32 R10, RZ, RZ, R2 ;  /* 0x000000ffff0a7224 */ /* 0x000fe200078e0002 */
[----:B------:R-:W-:Y:S01]  /*68460*/  MOV R11, R3 ;  /* 0x00000003000b7202 */ /* 0x000fe20000000f00 */
[----:B------:R-:W-:Y:S06]  /*68470*/  BRA `(.L_x_11311) ;  /* 0x0000001000ec7947 */ /* 0x000fec0003800000 */
.L_x_11299:
        /* <DEDUP_REMOVED lines=63> */
.L_x_11314:
[----:B------:R-:W-:Y:S05]  /*68870*/  BSYNC.RECONVERGENT B5 ;  /* 0x0000000000057941 */ /* 0x000fea0003800200 */
.L_x_11313:
[----:B------:R-:W-:Y:S02]  /*68880*/  IMAD.MOV.U32 R10, RZ, RZ, R2 ;  /* 0x000000ffff0a7224 */ /* 0x000fe400078e0002 */
[----:B------:R-:W-:Y:S01]  /*68890*/  IMAD.MOV.U32 R11, RZ, RZ, R3 ;  /* 0x000000ffff0b7224 */ /* 0x000fe200078e0003 */
[----:B------:R-:W-:Y:S06]  /*688a0*/  BRA `(.L_x_11311) ;  /* 0x0000000c00e07947 */ /* 0x000fec0003800000 */
.L_x_11312:
[----:B------:R-:W0:Y:S01]  /*688b0*/  DADD R2, R58, -1 ;  /* 0xbff000003a027429 */ /* 0x000e220000000000 */
        /* <DEDUP_REMOVED lines=73> */
.L_x_11316:
[----:B------:R-:W-:Y:S05]  /*68d50*/  BSYNC.RECONVERGENT B5 ;  /* 0x0000000000057941 */ /* 0x000fea0003800200 */
.L_x_11315:
        /* <DEDUP_REMOVED lines=48> */
.L_x_11318:
[----:B------:R-:W-:Y:S05]  /*69060*/  BSYNC.RECONVERGENT B5 ;  /* 0x0000000000057941 */ /* 0x000fea0003800200 */
.L_x_11317:
[----:B------:R-:W0:Y:S01]  /*69070*/  DMUL R58, R58, 8.11296384146066816958e+31 ;  /* 0x469000003a3a7828 */ /* 0x000e220000000000 */
[----:B------:R-:W-:Y:S01]  /*69080*/  MOV R10, R2 ;  /* 0x00000002000a7202 */ /* 0x000fe20000000f00 */
[----:B------:R-:W-:Y:S01]  /*69090*/  IMAD.MOV.U32 R11, RZ, RZ, R3 ;  /* 0x000000ffff0b7224 */ /* 0x000fe200078e0003 */
[----:B0-----:R-:W-:Y:S06]  /*690a0*/  BRA `(.L_x_11311) ;  /* 0x0000000400e07947 */ /* 0x001fec0003800000 */
.L_x_11298:
        /* <DEDUP_REMOVED lines=54> */
.L_x_11320:
[----:B------:R-:W-:Y:S05]  /*69410*/  BSYNC.RECONVERGENT B5 ;  /* 0x0000000000057941 */ /* 0x000fea0003800200 */
.L_x_11319:
[----:B------:R-:W0:Y:S01]  /*69420*/  DADD R44, R8, 1 ;  /* 0x3ff00000082c7429 */ /* 0x000e220000000000 */
[----:B------:R-:W-:Y:S01]  /*69430*/  MOV R4, 0x0 ;  /* 0x0000000000047802 */ /* 0x000fe20000000f00 */
[----:B------:R-:W-:Y:S01]  /*69440*/  IMAD.MOV.U32 R5, RZ, RZ, 0x3fd80000 ;  /* 0x3fd80000ff057424 */ /* 0x000fe200078e00ff */
        /* <DEDUP_REMOVED lines=58> */
.L_x_11322:
[----:B------:R-:W-:Y:S05]  /*697f0*/  BSYNC.RECONVERGENT B5 ;  /* 0x0000000000057941 */ /* 0x000fea0003800200 */
.L_x_11321:
[----:B------:R0:W1:Y:S01]  /*69800*/  DMUL R10, R2, R10 ;  /* 0x0000000a020a7228 */ /* 0x0000620000000000 */
[----:B------:R-:W-:Y:S02]  /*69810*/  IMAD.MOV.U32 R58, RZ, RZ, 0x0 ;  /* 0x00000000ff3a7424 */ /* 0x000fe400078e00ff */
[----:B01----:R-:W-:-:S07]  /*69820*/  IMAD.MOV.U32 R59, RZ, RZ, 0x3ff00000 ;  /* 0x3ff00000ff3b7424 */ /* 0x003fce00078e00ff */
.L_x_11311:
[----:B------:R-:W-:Y:S05]  /*69830*/  BSYNC.RECONVERGENT B4 ;  /* 0x0000000000047941 */ /* 0x000fea0003800200 */
.L_x_11297:
[----:B------:R-:W-:Y:S05]  /*69840*/  BRA `(.L_x_11323) ;  /* 0x0000000000187947 */ /* 0x000fea0003800000 */
.L_x_11291:
[----:B------:R0:W1:-:S15]  /*69850*/  DMUL R10, R8, 9.00719925474099200000e+15 ;  /* 0x43400000080a7828 */ /* 0x00005e0000000000 */
[----:B------:R-:W-:-:S15]  /*69860*/  NOP ;  /* 0x0000000000007918 */ /* 0x000fde0000000000 */
[----:B------:R-:W-:-:S15]  /*69870*/  NOP ;  /* 0x0000000000007918 */ /* 0x000fde0000000000 */
[----:B------:R-:W-:-:S15]  /*69880*/  NOP ;  /* 0x0000000000007918 */ /* 0x000fde0000000000 */
[----:B------:R-:W-:-:S04]  /*69890*/  NOP ;  /* 0x0000000000007918 */ /* 0x000fc80000000000 */
[----:B01----:R-:W2:Y:S02]  /*698a0*/  DMUL R58, R58, 9.00719925474099200000e+15 ;  /* 0x434000003a3a7828 */ /* 0x003ea40000000000 */
.L_x_11323:
[----:B------:R-:W-:Y:S05]  /*698b0*/  BSYNC.RELIABLE B2 ;  /* 0x0000000000027941 */ /* 0x000fea0003800100 */
.L_x_11290:
        /* <DEDUP_REMOVED lines=62> */
.L_x_11325:
[----:B------:R-:W-:Y:S05]  /*69ca0*/  BSYNC.RECONVERGENT B2 ;  /* 0x0000000000027941 */ /* 0x000fea0003800200 */
.L_x_11324:
        /* <DEDUP_REMOVED lines=176> */
.L_x_11327:
[----:B------:R-:W-:Y:S02]  /*6a7b0*/  FSEL R2, RZ, 3.37028055040000000000e+12, P0 ;  /* 0x54442d18ff027808 */ /* 0x000fe40000000000 */
[----:B------:R-:W-:-:S07]  /*6a7c0*/  FSEL R3, RZ, 2.1426990032196044922, P0 ;  /* 0x400921fbff037808 */ /* 0x000fce0000000000 */
.L_x_11328:
[----:B------:R-:W-:Y:S05]  /*6a7d0*/  BSYNC.RECONVERGENT B0 ;  /* 0x0000000000007941 */ /* 0x000fea0003800200 */
.L_x_11326:
        /* <DEDUP_REMOVED lines=13> */
.L_x_11296:
[----:B------:R-:W-:Y:S05]  /*6a8b0*/  BSYNC.RECONVERGENT B3 ;  /* 0x0000000000037941 */ /* 0x000fea0003800200 */
.L_x_11289:
[----:B------:R-:W-:Y:S01]  /*6a8c0*/  LOP3.LUT R9, R67, 0x80000000, R13, 0xb8, !PT ;  /* 0x8000000043097812 */ /* 0x000fe200078eb80d */
[----:B------:R-:W-:Y:S01]  /*6a8d0*/  IMAD.MOV.U32 R8, RZ, RZ, R66 ;  /* 0x000000ffff087224 */ /* 0x000fe200078e0042 */
[----:B------:R-:W-:Y:S01]  /*6a8e0*/  LOP3.LUT R11, R5, 0x80000000, R15, 0xb8, !PT ;  /* 0x80000000050b7812 */ /* 0x000fe200078eb80f */
[----:B------:R-:W-:Y:S01]  /*6a8f0*/  IMAD.MOV.U32 R10, RZ, RZ, R4 ;  /* 0x000000ffff0a7224 */ /* 0x000fe200078e0004 */
[----:B------:R-:W-:Y:S06]  /*6a900*/  BRA `(.L_x_11254) ;  /* 0x000000c800c07947 */ /* 0x000fec0003800000 */
.L_x_11256:
        /* <DEDUP_REMOVED lines=47> */
[----:B------:R-:W-:Y:S01]  /*6ac00*/  IMAD.MOV.U32 R2, RZ, RZ, 0x1 ;  /* 0x00000001ff027424 */ /* 0x000fe200078e00ff */
[----:B--2---:R-:W-:Y:S01]  /*6ac10*/  ISETP.GT.AND P0, PT, R5, 0xfffff, PT ;  /* 0x000fffff0500780c */ /* 0x004fe20003f04270 */
[----:B------:R-:W-:Y:S01]  /*6ac20*/  IMAD.MOV.U32 R8, RZ, RZ, R4 ;  /* 0x000000ffff087224 */ /* 0x000fe200078e0004 */
[----:B------:R-:W-:-:S15]  /*6ac30*/  MOV R0, R5 ;  /* 0x0000000500007202 */ /* 0x000fde0000000f00 */
        /* <DEDUP_REMOVED lines=233> */
.L_x_11334:
[----:B------:R-:W-:Y:S05]  /*6bad0*/  BSYNC.RECONVERGENT B0 ;  /* 0x0000000000007941 */ /* 0x000fea0003800200 */
.L_x_11333:
        /* <DEDUP_REMOVED lines=8> */
.L_x_11336:
[----:B------:R-:W-:Y:S05]  /*6bb60*/  BSYNC.RECONVERGENT B3 ;  /* 0x0000000000037941 */ /* 0x000fea0003800200 */
.L_x_11335:
        /* <DEDUP_REMOVED lines=177> */
.L_x_11338:
[----:B------:R-:W-:Y:S02]  /*6c680*/  FSEL R2, RZ, 3.37028055040000000000e+12, P0 ;  /* 0x54442d18ff027808 */ /* 0x000fe40000000000 */
[----:B------:R-:W-:-:S07]  /*6c690*/  FSEL R3, RZ, 2.1426990032196044922, P0 ;  /* 0x400921fbff037808 */ /* 0x000fce0000000000 */
.L_x_11339:
[----:B------:R-:W-:Y:S05]  /*6c6a0*/  BSYNC.RECONVERGENT B0 ;  /* 0x0000000000007941 */ /* 0x000fea0003800200 */
.L_x_11337:
        /* <DEDUP_REMOVED lines=14> */
.L_x_11332:
        /* <DEDUP_REMOVED lines=223> */
[----:B0-----:R-:W-:Y:S01]  /*6d580*/  IMAD.MOV.U32 R54, RZ, RZ, -0x748574fc ;  /* 0x8b7a8b04ff367424 */ /* 0x001fe200078e00ff */
[----:B------:R-:W-:-:S15]  /*6d590*/  MOV R55, 0x3ed0ee25 ;  /* 0x3ed0ee2500377802 */ /* 0x000fde0000000f00 */
[----:B------:R-:W-:-:S15]  /*6d5a0*/  NOP ;  /* 0x0000000000007918 */ /* 0x000fde0000000000 */
[----:B------:R-:W-:-:S15]  /*6d5b0*/  NOP ;  /* 0x0000000000007918 */ /* 0x000fde0000000000 */
[----:B------:R-:W-:-:S15]  /*6d5c0*/  NOP ;  /* 0x0000000000007918 */ /* 0x000fde0000000000 */
[----:B------:R-:W-:-:S01]  /*6d5d0*/  NOP ;  /* 0x0000000000007918 */ /* 0x000fc20000000000 */
        /* <DEDUP_REMOVED lines=101> */
.L_x_11342:
[----:B------:R-:W-:Y:S05]  /*6dc30*/  BSYNC.RECONVERGENT B0 ;  /* 0x0000000000007941 */ /* 0x000fea0003800200 */
.L_x_11341:
[----:B------:R-:W-:Y:S04]  /*6dc40*/  BSSY.RECONVERGENT B3, `(.L_x_11343) ;  /* 0x0000007000037945 */ /* 0x000fe80003800200 */
[----:B------:R-:W-:Y:S05]  /*6dc50*/  @P4 BRA P5, `(.L_x_11344) ;  /* 0x0000000000144947 */ /* 0x000fea0002800000 */
[----:B------:R-:W-:Y:S02]  /*6dc60*/  IMAD.MOV.U32 R2, RZ, RZ, R6 ;  /* 0x000000ffff027224 */ /* 0x000fe400078e0006 */
[----:B------:R-:W-:Y:S01]  /*6dc70*/  IMAD.MOV.U32 R6, RZ, RZ, R4 ;  /* 0x000000ffff067224 */ /* 0x000fe200078e0004 */
[----:B------:R-:W-:Y:S01]  /*6dc80*/  MOV R4, 0x6dcb0 ;  /* 0x0006dcb000047802 */ /* 0x000fe20000000f00 */
[----:B------:R-:W-:-:S07]  /*6dc90*/  IMAD.MOV.U32 R3, RZ, RZ, R7 ;  /* 0x000000ffff037224 */ /* 0x000fce00078e0007 */
[----:B01----:R-:W-:Y:S05]  /*6dca0*/  CALL.REL.NOINC `($__internal_26_$__cuda_sm20_div_rn_f64_full) ;  /* 0x000010ec00587944 */ /* 0x003fea0003c00000 */
.L_x_11344:
[----:B------:R-:W-:Y:S05]  /*6dcb0*/  BSYNC.RECONVERGENT B3 ;  /* 0x0000000000037941 */ /* 0x000fea0003800200 */
.L_x_11343:
        /* <DEDUP_REMOVED lines=176> */
.L_x_11346:
[----:B------:R-:W-:Y:S02]  /*6e7c0*/  FSEL R2, RZ, 3.37028055040000000000e+12, P0 ;  /* 0x54442d18ff027808 */ /* 0x000fe40000000000 */
[----:B------:R-:W-:-:S07]  /*6e7d0*/  FSEL R3, RZ, 2.1426990032196044922, P0 ;  /* 0x400921fbff037808 */ /* 0x000fce0000000000 */
.L_x_11347:
[----:B------:R-:W-:Y:S05]  /*6e7e0*/  BSYNC.RECONVERGENT B0 ;  /* 0x0000000000007941 */ /* 0x000fea0003800200 */
.L_x_11345:
        /* <DEDUP_REMOVED lines=10> */
.L_x_11331:
        /* <DEDUP_REMOVED lines=46> */
[----:B------:R-:W-:Y:S01]  /*6eb70*/  MOV R3, R13 ;  /* 0x0000000d00037202 */ /* 0x000fe20000000f00 */
[----:B------:R-:W-:Y:S01]  /*6eb80*/  IMAD.MOV.U32 R6, RZ, RZ, -0x74eba897 ;  /* 0x8b145769ff067424 */ /* 0x000fe200078e00ff */
[----:B------:R-:W-:Y:S01]  /*6eb90*/  MOV R4, 0x6ebc0 ;  /* 0x0006ebc000047802 */ /* 0x000fe20000000f00 */
[----:B------:R-:W-:-:S07]  /*6eba0*/  IMAD.MOV.U32 R5, RZ, RZ, -0x3ffa40f6 ;  /* 0xc005bf0aff057424 */ /* 0x000fce00078e00ff */
[----:B0-----:R-:W-:Y:S05]  /*6ebb0*/  CALL.REL.NOINC `($__internal_26_$__cuda_sm20_div_rn_f64_full) ;  /* 0x000010dc00947944 */ /* 0x001fea0003c00000 */
[----:B------:R-:W-:Y:S02]  /*6ebc0*/  IMAD.MOV.U32 R62, RZ, RZ, R2 ;  /* 0x000000ffff3e7224 */ /* 0x000fe400078e0002 */
[----:B------:R-:W-:-:S07]  /*6ebd0*/  IMAD.MOV.U32 R63, RZ, RZ, R3 ;  /* 0x000000ffff3f7224 */ /* 0x000fce00078e0003 */
.L_x_11349:
[----:B------:R-:W-:Y:S05]  /*6ebe0*/  BSYNC.RECONVERGENT B3 ;  /* 0x0000000000037941 */ /* 0x000fea0003800200 */
.L_x_11348:
        /* <DEDUP_REMOVED lines=45> */
[----:B------:R-:W-:Y:S01]  /*6eec0*/  MOV R2, R14 ;  /* 0x0000000e00027202 */ /* 0x000fe20000000f00 */
[----:B------:R-:W-:Y:S01]  /*6eed0*/  IMAD.MOV.U32 R3, RZ, RZ, R15 ;  /* 0x000000ffff037224 */ /* 0x000fe200078e000f */
[----:B------:R-:W-:Y:S01]  /*6eee0*/  MOV R4, 0x6ef20 ;  /* 0x0006ef2000047802 */ /* 0x000fe20000000f00 */
[----:B------:R-:W-:Y:S02]  /*6eef0*/  IMAD.MOV.U32 R6, RZ, RZ, -0x74eba897 ;  /* 0x8b145769ff067424 */ /* 0x000fe400078e00ff */
[----:B------:R-:W-:-:S07]  /*6ef00*/  IMAD.MOV.U32 R5, RZ, RZ, -0x3ffa40f6 ;  /* 0xc005bf0aff057424 */ /* 0x000fce00078e00ff */
[----:B0-----:R-:W-:Y:S05]  /*6ef10*/  CALL.REL.NOINC `($__internal_26_$__cuda_sm20_div_rn_f64_full) ;  /* 0x000010d800bc7944 */ /* 0x001fea0003c00000 */
.L_x_11351:
[----:B------:R-:W-:Y:S05]  /*6ef20*/  BSYNC.RECONVERGENT B3 ;  /* 0x0000000000037941 */ /* 0x000fea0003800200 */
.L_x_11350:
[----:B0-----:R0:W-:Y:S01]  /*6ef30*/  DADD R48, -RZ, |R2| ;  /* 0x00000000ff307229 */ /* 0x0011e20000000502 */
        /* <DEDUP_REMOVED lines=337> */
.L_x_11353:
[----:B------:R-:W-:Y:S05]  /*70450*/  BSYNC.RECONVERGENT B0 ;  /* 0x0000000000007941 */ /* 0x000fea0003800200 */
.L_x_11352:
        /* <DEDUP_REMOVED lines=8> */
.L_x_11355:
[----:B------:R-:W-:Y:S05]  /*704e0*/  BSYNC.RECONVERGENT B3 ;  /* 0x0000000000037941 */ /* 0x000fea0003800200 */
.L_x_11354:
        /* <DEDUP_REMOVED lines=176> */
.L_x_11357:
[----:B------:R-:W-:Y:S02]  /*70ff0*/  FSEL R2, RZ, 3.37028055040000000000e+12, P0 ;  /* 0x54442d18ff027808 */ /* 0x000fe40000000000 */
[----:B------:R-:W-:-:S07]  /*71000*/  FSEL R3, RZ, 2.1426990032196044922, P0 ;  /* 0x400921fbff037808 */ /* 0x000fce0000000000 */
.L_x_11358:
[----:B------:R-:W-:Y:S05]  /*71010*/  BSYNC.RECONVERGENT B0 ;  /* 0x0000000000007941 */ /* 0x000fea0003800200 */
.L_x_11356:
        /* <DEDUP_REMOVED lines=14> */
.L_x_11330:
        /* <DEDUP_REMOVED lines=262> */
.L_x_11362:
[----:B------:R-:W-:Y:S05]  /*72160*/  BSYNC.RECONVERGENT B0 ;  /* 0x0000000000007941 */ /* 0x000fea0003800200 */
.L_x_11361:
        /* <DEDUP_REMOVED lines=9> */
.L_x_11364:
[----:B------:R-:W-:Y:S05]  /*72200*/  BSYNC.RECONVERGENT B3 ;  /* 0x0000000000037941 */ /* 0x000fea0003800200 */
.L_x_11363:
        /* <DEDUP_REMOVED lines=173> */
.L_x_11360:
[----:B------:R-:W1:Y:S01]  /*72ce0*/  MUFU.RCP64H R3, R11 ;  /* 0x0000000b00037308 */ /* 0x000e620000001800 */
        /* <DEDUP_REMOVED lines=325> */
.L_x_11366:
[----:B------:R-:W-:Y:S05]  /*74140*/  BSYNC.RECONVERGENT B0 ;  /* 0x0000000000007941 */ /* 0x000fea0003800200 */
.L_x_11365:
        /* <DEDUP_REMOVED lines=8> */
.L_x_11368:
[----:B------:R-:W-:Y:S05]  /*741d0*/  BSYNC.RECONVERGENT B3 ;  /* 0x0000000000037941 */ /* 0x000fea0003800200 */
.L_x_11367:
        /* <DEDUP_REMOVED lines=173> */
.L_x_11359:
        /* <DEDUP_REMOVED lines=51> */
[----:B------:R-:W-:Y:S02]  /*74fe0*/  IMAD.MOV.U32 R62, RZ, RZ, R2 ;  /* 0x000000ffff3e7224 */ /* 0x000fe400078e0002 */
[----:B------:R-:W-:-:S07]  /*74ff0*/  IMAD.MOV.U32 R63, RZ, RZ, R3 ;  /* 0x000000ffff3f7224 */ /* 0x000fce00078e0003 */
.L_x_11370:
[----:B------:R-:W-:Y:S05]  /*75000*/  BSYNC.RECONVERGENT B3 ;  /* 0x0000000000037941 */ /* 0x000fea0003800200 */
.L_x_11369:
        /* <DEDUP_REMOVED lines=49> */
[----:B------:R-:W-:-:S07]  /*75320*/  IMAD.MOV.U32 R5, RZ, RZ, 0x4005bf0a ;  /* 0x4005bf0aff057424 */ /* 0x000fce00078e00ff */
[----:B0-----:R-:W-:Y:S05]  /*75330*/  CALL.REL.NOINC `($__internal_26_$__cuda_sm20_div_rn_f64_full) ;  /* 0x0000107400b47944 */ /* 0x001fea0003c00000 */
.L_x_11372:
[----:B------:R-:W-:Y:S05]  /*75340*/  BSYNC.RECONVERGENT B3 ;  /* 0x0000000000037941 */ /* 0x000fea0003800200 */
.L_x_11371:
[----:B------:R-:W1:Y:S01]  /*75350*/  MUFU.RCP64H R5, R11 ;  /* 0x0000000b00057308 */ /* 0x000e620000001800 */
        /* <DEDUP_REMOVED lines=332> */
.L_x_11374:
[----:B------:R-:W-:Y:S05]  /*76820*/  BSYNC.RECONVERGENT B0 ;  /* 0x0000000000007941 */ /* 0x000fea0003800200 */
.L_x_11373:
        /* <DEDUP_REMOVED lines=9> */
.L_x_11376:
[----:B------:R-:W-:Y:S05]  /*768c0*/  BSYNC.RECONVERGENT B3 ;  /* 0x0000000000037941 */ /* 0x000fea0003800200 */
.L_x_11375:
        /* <DEDUP_REMOVED lines=172> */
.L_x_11340:
[----:B------:R-:W-:Y:S05]  /*77390*/  BSYNC.RECONVERGENT B2 ;  /* 0x0000000000027941 */ /* 0x000fea0003800200 */
.L_x_11329:
[----:B------:R-:W-:Y:S01]  /*773a0*/  UMOV UR4, 0xfefa39ef ;  /* 0xfefa39ef00047882 */ /* 0x000fe20000000000 */
[----:B------:R-:W-:Y:S01]  /*773b0*/  UMOV UR5, 0x3fe62e42 ;  /* 0x3fe62e4200057882 */ /* 0x000fe20000000000 */
[----:B------:R-:W-:Y:S01]  /*773c0*/  LOP3.LUT R11, R3, 0x80000000, R15, 0xb8, !PT ;  /* 0x80000000030b7812 */ /* 0x000fe200078eb80f */
[----:B-1----:R-:W1:Y:S01]  /*773d0*/  DADD R64, R64, UR4 ;  /* 0x0000000440407e29 */ /* 0x002e620008000000 */
[----:B------:R-:W-:Y:S01]  /*773e0*/  IMAD.MOV.U32 R10, RZ, RZ, R2 ;  /* 0x000000ffff0a7224 */ /* 0x000fe200078e0002 */
[----:B-1----:R-:W-:Y:S01]  /*773f0*/  LOP3.LUT R9, R65, 0x80000000, R13, 0xb8, !PT ;  /* 0x8000000041097812 */ /* 0x002fe200078eb80d */
[----:B------:R-:W-:-:S07]  /*77400*/  IMAD.MOV.U32 R8, RZ, RZ, R64 ;  /* 0x000000ffff087224 */ /* 0x000fce00078e0040 */
.L_x_11254:
[----:B------:R-:W-:Y:S05]  /*77410*/  BSYNC.RECONVERGENT B1 ;  /* 0x0000000000017941 */ /* 0x000fea0003800200 */
.L_x_11253:
        /* <DEDUP_REMOVED lines=69> */
.L_x_11379:
[----:B------:R-:W-:Y:S01]  /*77870*/  IMAD.MOV.U32 R0, RZ, RZ, R61 ;  /* 0x000000ffff007224 */ /* 0x000fe200078e003d */
[----:B------:R-:W1:Y:S01]  /*77880*/  DSETP.MAX.AND P0, P1, R60, R58, PT ;  /* 0x0000003a3c00722a */ /* 0x000e62000390f000 */
[----:B------:R-:W-:Y:S01]  /*77890*/  IMAD.MOV.U32 R5, RZ, RZ, R59 ;  /* 0x000000ffff057224 */ /* 0x000fe200078e003b */
        /* <DEDUP_REMOVED lines=105> */
[----:B------:R-:W-:Y:S02]  /*77f30*/  SEL R15, R7, R61, P0 ;  /* 0x0000003d070f7207 */ /* 0x000fe40000000000 */
[----:B------:R-:W-:Y:S02]  /*77f40*/  ISETP.GT.U32.AND P0, PT, R60, R6, PT ;  /* 0x000000063c00720c */ /* 0x000fe40003f04070 */
[----:B------:R-:W-:Y:S02]  /*77f50*/  MOV R5, 0x3fd80000 ;  /* 0x3fd8000000057802 */ /* 0x000fe40000000f00 */
        /* <DEDUP_REMOVED lines=192> */
.L_x_11384:
[----:B------:R-:W-:Y:S05]  /*78b60*/  BSYNC.RECONVERGENT B3 ;  /* 0x0000000000037941 */ /* 0x000fea0003800200 */
.L_x_11383:
        /* <DEDUP_REMOVED lines=196> */
.L_x_11382:
        /* <DEDUP_REMOVED lines=77> */
.L_x_11391:
[----:B------:R-:W-:Y:S05]  /*79c80*/  BSYNC.RECONVERGENT B4 ;  /* 0x0000000000047941 */ /* 0x000fea0003800200 */
.L_x_11390:
[----:B------:R-:W-:Y:S02]  /*79c90*/  IMAD.MOV.U32 R66, RZ, RZ, R2 ;  /* 0x000000ffff427224 */ /* 0x000fe400078e0002 */
[----:B------:R-:W-:-:S07]  /*79ca0*/  IMAD.MOV.U32 R67, RZ, RZ, R3 ;  /* 0x000000ffff437224 */ /* 0x000fce00078e0003 */
.L_x_11389:
[----:B------:R-:W-:Y:S05]  /*79cb0*/  BSYNC.RECONVERGENT B3 ;  /* 0x0000000000037941 */ /* 0x000fea0003800200 */
.L_x_11388:
        /* <DEDUP_REMOVED lines=70> */
.L_x_11396:
[----:B------:R-:W-:Y:S05]  /*7a120*/  BSYNC.RECONVERGENT B4 ;  /* 0x0000000000047941 */ /* 0x000fea0003800200 */
.L_x_11395:
[----:B------:R-:W-:Y:S05]  /*7a130*/  BRA `(.L_x_11394) ;  /* 0x0000000000047947 */ /* 0x000fea0003800000 */
.L_x_11393:
[----:B------:R0:W1:Y:S02]  /*7a140*/  DADD R2, R14, -R4 ;  /* 0x000000000e027229 */ /* 0x0000640000000804 */
.L_x_11394:
[----:B------:R-:W-:Y:S05]  /*7a150*/  BSYNC.RECONVERGENT B3 ;  /* 0x0000000000037941 */ /* 0x000fea0003800200 */
.L_x_11392:
        /* <DEDUP_REMOVED lines=73> */
.L_x_11398:
[----:B------:R-:W-:Y:S05]  /*7a5f0*/  BSYNC.RECONVERGENT B3 ;  /* 0x0000000000037941 */ /* 0x000fea0003800200 */
.L_x_11397:
        /* <DEDUP_REMOVED lines=201> */
.L_x_11399:
        /* <DEDUP_REMOVED lines=52> */
.L_x_11401:
[----:B------:R-:W-:Y:S05]  /*7b5d0*/  BSYNC.RECONVERGENT B3 ;  /* 0x0000000000037941 */ /* 0x000fea0003800200 */
.L_x_11400:
        /* <DEDUP_REMOVED lines=78> */
.L_x_11387:
        /* <DEDUP_REMOVED lines=58> */
.L_x_11404:
[----:B------:R-:W-:Y:S05]  /*7be60*/  BSYNC.RECONVERGENT B3 ;  /* 0x0000000000037941 */ /* 0x000fea0003800200 */
.L_x_11403:
        /* <DEDUP_REMOVED lines=201> */
.L_x_11405:
        /* <DEDUP_REMOVED lines=52> */
.L_x_11407:
[----:B------:R-:W-:Y:S05]  /*7ce40*/  BSYNC.RECONVERGENT B3 ;  /* 0x0000000000037941 */ /* 0x000fea0003800200 */
.L_x_11406:
        /* <DEDUP_REMOVED lines=78> */
.L_x_11402:
        /* <DEDUP_REMOVED lines=61> */
[----:B------:R-:W-:Y:S01]  /*7d700*/  MOV R4, R2 ;  /* 0x0000000200047202 */ /* 0x000fe20000000f00 */
[----:B------:R-:W-:-:S07]  /*7d710*/  IMAD.MOV.U32 R5, RZ, RZ, R3 ;  /* 0x000000ffff057224 */ /* 0x000fce00078e0003 */
.L_x_11409:
[----:B------:R-:W-:Y:S05]  /*7d720*/  BSYNC.RECONVERGENT B3 ;  /* 0x0000000000037941 */ /* 0x000fea0003800200 */
.L_x_11408:
        /* <DEDUP_REMOVED lines=48> */
.L_x_11411:
[----:B------:R-:W-:Y:S05]  /*7da30*/  BSYNC.RECONVERGENT B3 ;  /* 0x0000000000037941 */ /* 0x000fea0003800200 */
.L_x_11410:
[----:B------:R-:W-:Y:S02]  /*7da40*/  IMAD.MOV.U32 R66, RZ, RZ, R2 ;  /* 0x000000ffff427224 */ /* 0x000fe400078e0002 */
[----:B------:R-:W-:Y:S01]  /*7da50*/  IMAD.MOV.U32 R67, RZ, RZ, R3 ;  /* 0x000000ffff437224 */ /* 0x000fe200078e0003 */
[----:B------:R-:W-:Y:S06]  /*7da60*/  BRA `(.L_x_11385) ;  /* 0x0000000000d47947 */ /* 0x000fec0003800000 */
.L_x_11386:
        /* <DEDUP_REMOVED lines=52> */
.L_x_11412:
[----:B------:R-:W-:Y:S05]  /*7ddb0*/  BSYNC.RECONVERGENT B3 ;  /* 0x0000000000037941 */ /* 0x000fea0003800200 */
.L_x_11385:
[----:B------:R-:W-:Y:S05]  /*7ddc0*/  BSYNC.RECONVERGENT B2 ;  /* 0x0000000000027941 */ /* 0x000fea0003800200 */
.L_x_11381:
        /* <DEDUP_REMOVED lines=53> */
.L_x_11417:
[----:B------:R-:W-:Y:S05]  /*7e120*/  BSYNC.RECONVERGENT B4 ;  /* 0x0000000000047941 */ /* 0x000fea0003800200 */
.L_x_11416:
        /* <DEDUP_REMOVED lines=177> */
.L_x_11419:
        /* <DEDUP_REMOVED lines=98> */
.L_x_11418:
        /* <DEDUP_REMOVED lines=83> */
.L_x_11427:
[----:B------:R-:W-:Y:S05]  /*7f790*/  BSYNC.RECONVERGENT B6 ;  /* 0x0000000000067941 */ /* 0x000fea0003800200 */
.L_x_11426:
[----:B------:R-:W-:Y:S01]  /*7f7a0*/  IMAD.MOV.U32 R62, RZ, RZ, R2 ;  /* 0x000000ffff3e7224 */ /* 0x000fe200078e0002 */
[----:B------:R-:W-:-:S07]  /*7f7b0*/  MOV R63, R3 ;  /* 0x00000003003f7202 */ /* 0x000fce0000000f00 */
.L_x_11425:
[----:B------:R-:W-:Y:S05]  /*7f7c0*/  BSYNC.RECONVERGENT B5 ;  /* 0x0000000000057941 */ /* 0x000fea0003800200 */
.L_x_11424:
        /* <DEDUP_REMOVED lines=68> */
.L_x_11432:
[----:B------:R-:W-:Y:S05]  /*7fc10*/  BSYNC.RECONVERGENT B6 ;  /* 0x0000000000067941 */ /* 0x000fea0003800200 */
.L_x_11431:
[----:B------:R-:W-:Y:S02]  /*7fc20*/  IMAD.MOV.U32 R60, RZ, RZ, R2 ;  /* 0x000000ffff3c7224 */ /* 0x000fe400078e0002 */
[----:B------:R-:W-:Y:S01]  /*7fc30*/  IMAD.MOV.U32 R61, RZ, RZ, R3 ;  /* 0x000000ffff3d7224 */ /* 0x000fe200078e0003 */
[----:B------:R-:W-:Y:S06]  /*7fc40*/  BRA `(.L_x_11430) ;  /* 0x0000000000047947 */ /* 0x000fec0003800000 */
.L_x_11429:
[----:B------:R0:W1:Y:S02]  /*7fc50*/  DADD R60, R14, -R4 ;  /* 0x000000000e3c7229 */ /* 0x0000640000000804 */
.L_x_11430:
[----:B------:R-:W-:Y:S05]  /*7fc60*/  BSYNC.RECONVERGENT B5 ;  /* 0x0000000000057941 */ /* 0x000fea0003800200 */
.L_x_11428:
        /* <DEDUP_REMOVED lines=71> */
.L_x_11434:
[----:B------:R-:W-:Y:S05]  /*800e0*/  BSYNC.RECONVERGENT B5 ;  /* 0x0000000000057941 */ /* 0x000fea0003800200 */
.L_x_11433:
[----:B------:R-:W-:Y:S02]  /*800f0*/  IMAD.MOV.U32 R14, RZ, RZ, R2 ;  /* 0x000000ffff0e7224 */ /* 0x000fe400078e0002 */
[----:B------:R-:W-:Y:S01]  /*80100*/  IMAD.MOV.U32 R15, RZ, RZ, R3 ;  /* 0x000000ffff0f7224 */ /* 0x000fe200078e0003 */
[----:B------:R-:W-:Y:S06]  /*80110*/  BRA `(.L_x_11435) ;  /* 0x0000001000f47947 */ /* 0x000fec0003800000 */
.L_x_11423:
        /* <DEDUP_REMOVED lines=64> */
.L_x_11438:
[----:B------:R-:W-:Y:S05]  /*80520*/  BSYNC.RECONVERGENT B5 ;  /* 0x0000000000057941 */ /* 0x000fea0003800200 */
.L_x_11437:
[----:B------:R-:W-:Y:S01]  /*80530*/  IMAD.MOV.U32 R14, RZ, RZ, R2 ;  /* 0x000000ffff0e7224 */ /* 0x000fe200078e0002 */
[----:B------:R-:W-:Y:S01]  /*80540*/  MOV R15, R3 ;  /* 0x00000003000f7202 */ /* 0x000fe20000000f00 */
[----:B------:R-:W-:Y:S06]  /*80550*/  BRA `(.L_x_11435) ;  /* 0x0000000c00e47947 */ /* 0x000fec0003800000 */
.L_x_11436:
        /* <DEDUP_REMOVED lines=74> */
.L_x_11440:
[----:B------:R-:W-:Y:S05]  /*80a00*/  BSYNC.RECONVERGENT B5 ;  /* 0x0000000000057941 */ /* 0x000fea0003800200 */
.L_x_11439:
        /* <DEDUP_REMOVED lines=48> */
.L_x_11442:
[----:B------:R-:W-:Y:S05]  /*80d10*/  BSYNC.RECONVERGENT B5 ;  /* 0x0000000000057941 */ /* 0x000fea0003800200 */
.L_x_11441:
[----:B------:R-:W0:Y:S01]  /*80d20*/  DMUL R58, R58, 8.11296384146066816958e+31 ;  /* 0x469000003a3a7828 */ /* 0x000e220000000000 */
[----:B------:R-:W-:Y:S02]  /*80d30*/  IMAD.MOV.U32 R14, RZ, RZ, R2 ;  /* 0x000000ffff0e7224 */ /* 0x000fe400078e0002 */
[----:B------:R-:W-:Y:S01]  /*80d40*/  IMAD.MOV.U32 R15, RZ, RZ, R3 ;  /* 0x000000ffff0f7224 */ /* 0x000fe200078e0003 */
[----:B0-----:R-:W-:Y:S06]  /*80d50*/  BRA `(.L_x_11435) ;  /* 0x0000000400e47947 */ /* 0x001fec0003800000 */
.L_x_11422:
        /* <DEDUP_REMOVED lines=55> */
.L_x_11444:
[----:B------:R-:W-:Y:S05]  /*810d0*/  BSYNC.RECONVERGENT B5 ;  /* 0x0000000000057941 */ /* 0x000fea0003800200 */
.L_x_11443:
        /* <DEDUP_REMOVED lines=61> */
.L_x_11446:
[----:B------:R-:W-:Y:S05]  /*814b0*/  BSYNC.RECONVERGENT B5 ;  /* 0x0000000000057941 */ /* 0x000fea0003800200 */
.L_x_11445:
[----:B------:R0:W1:Y:S01]  /*814c0*/  DMUL R14, R2, R14 ;  /* 0x0000000e020e7228 */ /* 0x0000620000000000 */
[----:B------:R-:W-:Y:S02]  /*814d0*/  IMAD.MOV.U32 R58, RZ, RZ, 0x0 ;  /* 0x00000000ff3a7424 */ /* 0x000fe400078e00ff */
[----:B01----:R-:W-:-:S07]  /*814e0*/  IMAD.MOV.U32 R59, RZ, RZ, 0x3ff00000 ;  /* 0x3ff00000ff3b7424 */ /* 0x003fce00078e00ff */
.L_x_11435:
[----:B------:R-:W-:Y:S05]  /*814f0*/  BSYNC.RECONVERGENT B4 ;  /* 0x0000000000047941 */ /* 0x000fea0003800200 */
.L_x_11421:
[----:B------:R-:W-:Y:S05]  /*81500*/  BRA `(.L_x_11447) ;  /* 0x0000000000187947 */ /* 0x000fea0003800000 */
.L_x_11415:
[----:B------:R0:W1:-:S15]  /*81510*/  DMUL R14, R12, 9.00719925474099200000e+15 ;  /* 0x434000000c0e7828 */ /* 0x00005e0000000000 */
[----:B------:R-:W-:-:S15]  /*81520*/  NOP ;  /* 0x0000000000007918 */ /* 0x000fde0000000000 */
[----:B------:R-:W-:-:S15]  /*81530*/  NOP ;  /* 0x0000000000007918 */ /* 0x000fde0000000000 */
[----:B------:R-:W-:-:S15]  /*81540*/  NOP ;  /* 0x0000000000007918 */ /* 0x000fde0000000000 */
[----:B------:R-:W-:-:S04]  /*81550*/  NOP ;  /* 0x0000000000007918 */ /* 0x000fc80000000000 */
[----:B01----:R-:W2:Y:S02]  /*81560*/  DMUL R58, R58, 9.00719925474099200000e+15 ;  /* 0x434000003a3a7828 */ /* 0x003ea40000000000 */
.L_x_11447:
[----:B------:R-:W-:Y:S05]  /*81570*/  BSYNC.RELIABLE B2 ;  /* 0x0000000000027941 */ /* 0x000fea0003800100 */
.L_x_11414:
        /* <DEDUP_REMOVED lines=62> */
.L_x_11449:
[----:B------:R-:W-:Y:S05]  /*81960*/  BSYNC.RECONVERGENT B2 ;  /* 0x0000000000027941 */ /* 0x000fea0003800200 */
.L_x_11448:
        /* <DEDUP_REMOVED lines=154> */
[----:B0-----:R-:W-:Y:S02]  /*82310*/  @P1 FSEL R4, R6, R4, !P0 ;  /* 0x0000000406041208 */ /* 0x001fe40004000000 */
[----:B------:R-:W-:Y:S01]  /*82320*/  @P1 FSEL R5, R7, R5, !P0 ;  /* 0x0000000507051208 */ /* 0x000fe20004000000 */
[----:B------:R-:W-:Y:S01]  /*82330*/  @P1 IMAD.MOV.U32 R7, RZ, RZ, 0x3ff921fb ;  /* 0x3ff921fbff071424 */ /* 0x000fe200078e00ff */
        /* <DEDUP_REMOVED lines=19> */
.L_x_11451:
[----:B------:R-:W-:Y:S02]  /*82470*/  FSEL R2, RZ, 3.37028055040000000000e+12, P0 ;  /* 0x54442d18ff027808 */ /* 0x000fe40000000000 */
[----:B------:R-:W-:-:S07]  /*82480*/  FSEL R3, RZ, 2.1426990032196044922, P0 ;  /* 0x400921fbff037808 */ /* 0x000fce0000000000 */
.L_x_11452:
[----:B------:R-:W-:Y:S05]  /*82490*/  BSYNC.RECONVERGENT B0 ;  /* 0x0000000000007941 */ /* 0x000fea0003800200 */
.L_x_11450:
        /* <DEDUP_REMOVED lines=13> */
.L_x_11420:
[----:B------:R-:W-:Y:S05]  /*82570*/  BSYNC.RECONVERGENT B3 ;  /* 0x0000000000037941 */ /* 0x000fea0003800200 */
.L_x_11413:
[----:B------:R-:W-:Y:S01]  /*82580*/  LOP3.LUT R13, R67, 0x80000000, R17, 0xb8, !PT ;  /* 0x80000000430d7812 */ /* 0x000fe200078eb811 */
[----:B------:R-:W-:Y:S01]  /*82590*/  IMAD.MOV.U32 R12, RZ, RZ, R66 ;  /* 0x000000ffff0c7224 */ /* 0x000fe200078e0042 */
[----:B------:R-:W-:Y:S01]  /*825a0*/  LOP3.LUT R15, R5, 0x80000000, R19, 0xb8, !PT ;  /* 0x80000000050f7812 */ /* 0x000fe200078eb813 */
[----:B------:R-:W-:Y:S01]  /*825b0*/  IMAD.MOV.U32 R14, RZ, RZ, R4 ;  /* 0x000000ffff0e7224 */ /* 0x000fe200078e0004 */
[----:B------:R-:W-:Y:S06]  /*825c0*/  BRA `(.L_x_11378) ;  /* 0x000000c800b87947 */ /* 0x000fec0003800000 */
.L_x_11380:
        /* <DEDUP_REMOVED lines=65> */
[----:B0-----:R-:W-:Y:S01]  /*829e0*/  IMAD.MOV.U32 R44, RZ, RZ, R4 ;  /* 0x000000ffff2c7224 */ /* 0x001fe200078e0004 */
[----:B------:R-:W-:-:S15]  /*829f0*/  MOV R45, R5 ;  /* 0x00000005002d7202 */ /* 0x000fde0000000f00 */
[----:B------:R-:W-:-:S15]  /*82a00*/  NOP ;  /* 0x0000000000007918 */ /* 0x000fde0000000000 */
[----:B------:R-:W-:-:S15]  /*82a10*/  NOP ;  /* 0x0000000000007918 */ /* 0x000fde0000000000 */
[----:B------:R-:W-:-:S15]  /*82a20*/  NOP ;  /* 0x0000000000007918 */ /* 0x000fde0000000000 */
[----:B------:R-:W-:-:S01]  /*82a30*/  NOP ;  /* 0x0000000000007918 */ /* 0x000fc20000000000 */
        /* <DEDUP_REMOVED lines=212> */
.L_x_11458:
[----:B------:R-:W-:Y:S05]  /*83780*/  BSYNC.RECONVERGENT B0 ;  /* 0x0000000000007941 */ /* 0x000fea0003800200 */
.L_x_11457:
        /* <DEDUP_REMOVED lines=8> */
.L_x_11460:
[----:B------:R-:W-:Y:S05]  /*83810*/  BSYNC.RECONVERGENT B3 ;  /* 0x0000000000037941 */ /* 0x000fea0003800200 */
.L_x_11459:
        /* <DEDUP_REMOVED lines=176> */
.L_x_11462:
[----:B------:R-:W-:Y:S02]  /*84320*/  FSEL R2, RZ, 3.37028055040000000000e+12, P0 ;  /* 0x54442d18ff027808 */ /* 0x000fe40000000000 */
[----:B------:R-:W-:-:S07]  /*84330*/  FSEL R3, RZ, 2.1426990032196044922, P0 ;  /* 0x400921fbff037808 */ /* 0x000fce0000000000 */
.L_x_11463:
[----:B------:R-:W-:Y:S05]  /*84340*/  BSYNC.RECONVERGENT B0 ;  /* 0x0000000000007941 */ /* 0x000fea0003800200 */
.L_x_11461:
        /* <DEDUP_REMOVED lines=14> */
.L_x_11456:
[----:B------:R-:W1:Y:S01]  /*84430*/  MUFU.RCP64H R3, R5 ;  /* 0x0000000500037308 */ /* 0x000e620000001800 */
[C---:B------:R-:W-:Y:S01]  /*84440*/  ISETP.LT.U32.AND P0, PT, R58.reuse, R60, PT ;  /* 0x0000003c3a00720c */ /* 0x040fe20003f01070 */
        /* <DEDUP_REMOVED lines=327> */
.L_x_11466:
[----:B------:R-:W-:Y:S05]  /*858c0*/  BSYNC.RECONVERGENT B0 ;  /* 0x0000000000007941 */ /* 0x000fea0003800200 */
.L_x_11465:
[----:B------:R-:W-:Y:S04]  /*858d0*/  BSSY.RECONVERGENT B3, `(.L_x_11467) ;  /* 0x0000007000037945 */ /* 0x000fe80003800200 */
[----:B------:R-:W-:Y:S05]  /*858e0*/  @P4 BRA P5, `(.L_x_11468) ;  /* 0x0000000000144947 */ /* 0x000fea0002800000 */
[----:B------:R-:W-:Y:S02]  /*858f0*/  IMAD.MOV.U32 R2, RZ, RZ, R6 ;  /* 0x000000ffff027224 */ /* 0x000fe400078e0006 */
[----:B------:R-:W-:Y:S01]  /*85900*/  IMAD.MOV.U32 R6, RZ, RZ, R4 ;  /* 0x000000ffff067224 */ /* 0x000fe200078e0004 */
[----:B------:R-:W-:Y:S01]  /*85910*/  MOV R4, 0x85940 ;  /* 0x0008594000047802 */ /* 0x000fe20000000f00 */
[----:B------:R-:W-:-:S07]  /*85920*/  IMAD.MOV.U32 R3, RZ, RZ, R7 ;  /* 0x000000ffff037224 */ /* 0x000fce00078e0007 */
[----:B01----:R-:W-:Y:S05]  /*85930*/  CALL.REL.NOINC `($__internal_26_$__cuda_sm20_div_rn_f64_full) ;  /* 0x00000f7000347944 */ /* 0x003fea0003c00000 */
.L_x_11468:
[----:B------:R-:W-:Y:S05]  /*85940*/  BSYNC.RECONVERGENT B3 ;  /* 0x0000000000037941 */ /* 0x000fea0003800200 */
.L_x_11467:
        /* <DEDUP_REMOVED lines=176> */
.L_x_11470:
[----:B------:R-:W-:Y:S02]  /*86450*/  FSEL R2, RZ, 3.37028055040000000000e+12, P0 ;  /* 0x54442d18ff027808 */ /* 0x000fe40000000000 */
[----:B------:R-:W-:-:S07]  /*86460*/  FSEL R3, RZ, 2.1426990032196044922, P0 ;  /* 0x400921fbff037808 */ /* 0x000fce0000000000 */
.L_x_11471:
[----:B------:R-:W-:Y:S05]  /*86470*/  BSYNC.RECONVERGENT B0 ;  /* 0x0000000000007941 */ /* 0x000fea0003800200 */
.L_x_11469:
        /* <DEDUP_REMOVED lines=10> */
.L_x_11455:
        /* <DEDUP_REMOVED lines=53> */
.L_x_11473:
[----:B------:R-:W-:Y:S05]  /*86870*/  BSYNC.RECONVERGENT B3 ;  /* 0x0000000000037941 */ /* 0x000fea0003800200 */
.L_x_11472:
[----:B------:R-:W1:Y:S01]  /*86880*/  MUFU.RCP64H R3, -2.718280792236328125 ;  /* 0xc005bf0a00037908 */ /* 0x000e620000001800 */
[----:B------:R-:W-:Y:S01]  /*86890*/  MOV R4, 0x8b145769 ;  /* 0x8b14576900047802 */ /* 0x000fe20000000f00 */
[----:B------:R-:W-:Y:S01]  /*868a0*/  IMAD.MOV.U32 R5, RZ, RZ, 0x4005bf0a ;  /* 0x4005bf0aff057424 */ /* 0x000fe200078e00ff */
[----:B------:R-:W-:Y:S01]  /*868b0*/  FSETP.GEU.AND P2, PT, |R19|, 6.5827683646048100446e-37, PT ;  /* 0x036000001300780b */ /* 0x000fe20003f4e200 */
[----:B------:R-:W-:Y:S01]  /*868c0*/  IMAD.MOV.U32 R2, RZ, RZ, 0x1 ;  /* 0x00000001ff027424 */ /* 0x000fe200078e00ff */
[----:B------:R-:W-:Y:S05]  /*868d0*/  BSSY.RECONVERGENT B3, `(.L_x_11474) ;  /* 0x000002e000037945 */ /* 0x000fea0003800200 */
        /* <DEDUP_REMOVED lines=45> */
.L_x_11475:
[----:B------:R-:W-:Y:S05]  /*86bb0*/  BSYNC.RECONVERGENT B3 ;  /* 0x0000000000037941 */ /* 0x000fea0003800200 */
.L_x_11474:
        /* <DEDUP_REMOVED lines=38> */
[----:B0-----:R-:W-:Y:S02]  /*86e20*/  LOP3.LUT R3, R0, 0x7fd00000, RZ, 0x3c, !PT ;  /* 0x7fd0000000037812 */ /* 0x001fe400078e3cff */
[----:B------:R-:W-:-:S15]  /*86e30*/  MOV R2, RZ ;  /* 0x000000ff00027202 */ /* 0x000fde0000000f00 */
[----:B------:R-:W-:-:S15]  /*86e40*/  NOP ;  /* 0x0000000000007918 */ /* 0x000fde0000000000 */
[----:B------:R-:W-:-:S15]  /*86e50*/  NOP ;  /* 0x0000000000007918 */ /* 0x000fde0000000000 */
[----:B------:R-:W-:-:S15]  /*86e60*/  NOP ;  /* 0x0000000000007918 */ /* 0x000fde0000000000 */
        /* <DEDUP_REMOVED lines=295> */
.L_x_11477:
[----:B------:R-:W-:Y:S05]  /*880e0*/  BSYNC.RECONVERGENT B0 ;  /* 0x0000000000007941 */ /* 0x000fea0003800200 */
.L_x_11476:
        /* <DEDUP_REMOVED lines=8> */
.L_x_11479:
[----:B------:R-:W-:Y:S05]  /*88170*/  BSYNC.RECONVERGENT B3 ;  /* 0x0000000000037941 */ /* 0x000fea0003800200 */
.L_x_11478:
        /* <DEDUP_REMOVED lines=177> */
.L_x_11481:
[----:B------:R-:W-:Y:S02]  /*88c90*/  FSEL R2, RZ, 3.37028055040000000000e+12, P0 ;  /* 0x54442d18ff027808 */ /* 0x000fe40000000000 */
[----:B------:R-:W-:-:S07]  /*88ca0*/  FSEL R3, RZ, 2.1426990032196044922, P0 ;  /* 0x400921fbff037808 */ /* 0x000fce0000000000 */
.L_x_11482:
[----:B------:R-:W-:Y:S05]  /*88cb0*/  BSYNC.RECONVERGENT B0 ;  /* 0x0000000000007941 */ /* 0x000fea0003800200 */
.L_x_11480:
        /* <DEDUP_REMOVED lines=14> */
.L_x_11454:
        /* <DEDUP_REMOVED lines=35> */
[----:B-1----:R-:W-:Y:S01]  /*88fd0*/  @!P0 MOV R7, R5 ;  /* 0x0000000500078202 */ /* 0x002fe20000000f00 */
[----:B------:R-:W-:-:S04]  /*88fe0*/  @!P0 IMAD.MOV.U32 R6, RZ, RZ, R4 ;  /* 0x000000ffff068224 */ /* 0x000fc800078e0004 */
[----:B------:R-:W-:-:S05]  /*88ff0*/  VIADD R0, R7, 0xffffffff ;  /* 0xffffffff07007836 */ /* 0x000fca0000000000 */
[----:B------:R-:W-:-:S13]  /*89000*/  ISETP.GE.U32.AND P2, PT, R0, 0x7fefffff, PT ;  /* 0x7fefffff0000780c */ /* 0x000fda0003f46070 */
[----:B------:R-:W-:-:S15]  /*89010*/  @P2 LOP3.LUT P3, RZ, R5, 0x7fffffff, RZ, 0xc0, !PT ;  /* 0x7fffffff05ff2812 */ /* 0x000fde000786c0ff */
[----:B------:R-:W-:-:S15]  /*89020*/  NOP ;  /* 0x0000000000007918 */ /* 0x000fde0000000000 */
[----:B------:R-:W-:-:S09]  /*89030*/  NOP ;  /* 0x0000000000007918 */ /* 0x000fd20000000000 */
        /* <DEDUP_REMOVED lines=55> */
[----:B------:R-:W-:Y:S01]  /*893b0*/  @P0 IADD3 R5, PT, PT, R45, -0x100000, RZ ;  /* 0xfff000002d050810 */ /* 0x000fe20007ffe0ff */
[----:B------:R-:W-:-:S04]  /*893c0*/  @P0 VIADD R7, R7, 0x1 ;  /* 0x0000000107070836 */ /* 0x000fc80000000000 */
[----:B------:R-:W-:Y:S01]  /*893d0*/  @P0 IMAD.MOV.U32 R45, RZ, RZ, R5 ;  /* 0x000000ffff2d0224 */ /* 0x000fe200078e0005 */
[----:B------:R-:W-:Y:S01]  /*893e0*/  LOP3.LUT R6, R7, 0x80000000, RZ, 0x3c, !PT ;  /* 0x8000000007067812 */ /* 0x000fe200078e3cff */
[----:B------:R-:W-:-:S04]  /*893f0*/  IMAD.MOV.U32 R7, RZ, RZ, 0x43300000 ;  /* 0x43300000ff077424 */ /* 0x000fc800078e00ff */
        /* <DEDUP_REMOVED lines=159> */
.L_x_11486:
[----:B------:R-:W-:Y:S05]  /*89df0*/  BSYNC.RECONVERGENT B0 ;  /* 0x0000000000007941 */ /* 0x000fea0003800200 */
.L_x_11485:
        /* <DEDUP_REMOVED lines=9> */
.L_x_11488:
[----:B------:R-:W-:Y:S05]  /*89e90*/  BSYNC.RECONVERGENT B3 ;  /* 0x0000000000037941 */ /* 0x000fea0003800200 */
.L_x_11487:
        /* <DEDUP_REMOVED lines=173> */
.L_x_11484:
        /* <DEDUP_REMOVED lines=65> */
[----:B0-----:R-:W-:-:S15]  /*8ad80*/  MOV R46, R45 ;  /* 0x0000002d002e7202 */ /* 0x001fde0000000f00 */
        /* <DEDUP_REMOVED lines=260> */
.L_x_11490:
[----:B------:R-:W-:Y:S05]  /*8bdd0*/  BSYNC.RECONVERGENT B0 ;  /* 0x0000000000007941 */ /* 0x000fea0003800200 */
.L_x_11489:
        /* <DEDUP_REMOVED lines=8> */
.L_x_11492:
[----:B------:R-:W-:Y:S05]  /*8be60*/  BSYNC.RECONVERGENT B3 ;  /* 0x0000000000037941 */ /* 0x000fea0003800200 */
.L_x_11491:
        /* <DEDUP_REMOVED lines=173> */
.L_x_11483:
        /* <DEDUP_REMOVED lines=51> */
[----:B------:R-:W-:Y:S02]  /*8cc70*/  IMAD.MOV.U32 R62, RZ, RZ, R2 ;  /* 0x000000ffff3e7224 */ /* 0x000fe400078e0002 */
[----:B------:R-:W-:-:S07]  /*8cc80*/  IMAD.MOV.U32 R63, RZ, RZ, R3 ;  /* 0x000000ffff3f7224 */ /* 0x000fce00078e0003 */
.L_x_11494:
[----:B------:R-:W-:Y:S05]  /*8cc90*/  BSYNC.RECONVERGENT B3 ;  /* 0x0000000000037941 */ /* 0x000fea0003800200 */
.L_x_11493:
        /* <DEDUP_REMOVED lines=51> */
.L_x_11496:
[----:B------:R-:W-:Y:S05]  /*8cfd0*/  BSYNC.RECONVERGENT B3 ;  /* 0x0000000000037941 */ /* 0x000fea0003800200 */
.L_x_11495:
        /* <DEDUP_REMOVED lines=334> */
.L_x_11498:
[----:B------:R-:W-:Y:S05]  /*8e4c0*/  BSYNC.RECONVERGENT B0 ;  /* 0x0000000000007941 */ /* 0x000fea0003800200 */
.L_x_11497:
        /* <DEDUP_REMOVED lines=9> */
.L_x_11500:
[----:B------:R-:W-:Y:S05]  /*8e560*/  BSYNC.RECONVERGENT B3 ;  /* 0x0000000000037941 */ /* 0x000fea0003800200 */
.L_x_11499:
        /* <DEDUP_REMOVED lines=172> */
.L_x_11464:
[----:B------:R-:W-:Y:S05]  /*8f030*/  BSYNC.RECONVERGENT B2 ;  /* 0x0000000000027941 */ /* 0x000fea0003800200 */
.L_x_11453:
[----:B------:R-:W-:Y:S01]  /*8f040*/  UMOV UR4, 0xfefa39ef ;  /* 0xfefa39ef00047882 */ /* 0x000fe20000000000 */
[----:B------:R-:W-:Y:S01]  /*8f050*/  UMOV UR5, 0x3fe62e42 ;  /* 0x3fe62e4200057882 */ /* 0x000fe20000000000 */
[----:B------:R-:W-:Y:S01]  /*8f060*/  LOP3.LUT R15, R3, 0x80000000, R19, 0xb8, !PT ;  /* 0x80000000030f7812 */ /* 0x000fe200078eb813 */
[----:B-1----:R-:W1:Y:S01]  /*8f070*/  DADD R64, R64, UR4 ;  /* 0x0000000440407e29 */ /* 0x002e620008000000 */
[----:B------:R-:W-:Y:S01]  /*8f080*/  IMAD.MOV.U32 R14, RZ, RZ, R2 ;  /* 0x000000ffff0e7224 */ /* 0x000fe200078e0002 */
[----:B-1----:R-:W-:Y:S01]  /*8f090*/  LOP3.LUT R13, R65, 0x80000000, R17, 0xb8, !PT ;  /* 0x80000000410d7812 */ /* 0x002fe200078eb811 */
[----:B------:R-:W-:-:S07]  /*8f0a0*/  IMAD.MOV.U32 R12, RZ, RZ, R64 ;  /* 0x000000ffff0c7224 */ /* 0x000fce00078e0040 */
.L_x_11378:
[----:B------:R-:W-:Y:S05]  /*8f0b0*/  BSYNC.RECONVERGENT B1 ;  /* 0x0000000000017941 */ /* 0x000fea0003800200 */
.L_x_11377:
        /* <DEDUP_REMOVED lines=28> */
[----:B-1----:R-:W-:Y:S01]  /*8f280*/  @!P0 MOV R16, R20 ;  /* 0x0000001400108202 */ /* 0x002fe20000000f00 */
[----:B------:R-:W-:-:S15]  /*8f290*/  @!P0 IMAD.MOV.U32 R17, RZ, RZ, R21 ;  /* 0x000000ffff118224 */ /* 0x000fde00078e0015 */
        /* <DEDUP_REMOVED lines=39> */
.L_x_11503:
        /* <DEDUP_REMOVED lines=302> */
.L_x_11508:
[----:B------:R-:W-:Y:S05]  /*907f0*/  BSYNC.RECONVERGENT B3 ;  /* 0x0000000000037941 */ /* 0x000fea0003800200 */
.L_x_11507:
[----:B------:R-:W0:Y:S01]  /*90800*/  DADD R48, R16, R48 ;  /* 0x0000000010307229 */ /* 0x000e220000000030 */
        /* <DEDUP_REMOVED lines=195> */
.L_x_11506:
        /* <DEDUP_REMOVED lines=77> */
.L_x_11515:
[----:B------:R-:W-:Y:S05]  /*91910*/  BSYNC.RECONVERGENT B4 ;  /* 0x0000000000047941 */ /* 0x000fea0003800200 */
.L_x_11514:
[----:B------:R-:W-:Y:S02]  /*91920*/  IMAD.MOV.U32 R66, RZ, RZ, R2 ;  /* 0x000000ffff427224 */ /* 0x000fe400078e0002 */
[----:B------:R-:W-:-:S07]  /*91930*/  IMAD.MOV.U32 R67, RZ, RZ, R3 ;  /* 0x000000ffff437224 */ /* 0x000fce00078e0003 */
.L_x_11513:
[----:B------:R-:W-:Y:S05]  /*91940*/  BSYNC.RECONVERGENT B3 ;  /* 0x0000000000037941 */ /* 0x000fea0003800200 */
.L_x_11512:
        /* <DEDUP_REMOVED lines=9> */
[----:B------:R-:W-:Y:S01]  /*919e0*/  MOV R2, R60 ;  /* 0x0000003c00027202 */ /* 0x000fe20000000f00 */
        /* <DEDUP_REMOVED lines=60> */
.L_x_11520:
[----:B------:R-:W-:Y:S05]  /*91db0*/  BSYNC.RECONVERGENT B4 ;  /* 0x0000000000047941 */ /* 0x000fea0003800200 */
.L_x_11519:
[----:B------:R-:W-:Y:S05]  /*91dc0*/  BRA `(.L_x_11518) ;  /* 0x0000000000047947 */ /* 0x000fea0003800000 */
.L_x_11517:
[----:B------:R0:W1:Y:S02]  /*91dd0*/  DADD R2, R18, -R4 ;  /* 0x0000000012027229 */ /* 0x0000640000000804 */
.L_x_11518:
[----:B------:R-:W-:Y:S05]  /*91de0*/  BSYNC.RECONVERGENT B3 ;  /* 0x0000000000037941 */ /* 0x000fea0003800200 */
.L_x_11516:
        /* <DEDUP_REMOVED lines=73> */
.L_x_11522:
[----:B------:R-:W-:Y:S05]  /*92280*/  BSYNC.RECONVERGENT B3 ;  /* 0x0000000000037941 */ /* 0x000fea0003800200 */
.L_x_11521:
        /* <DEDUP_REMOVED lines=201> */
.L_x_11523:
        /* <DEDUP_REMOVED lines=52> */
.L_x_11525:
[----:B------:R-:W-:Y:S05]  /*93260*/  BSYNC.RECONVERGENT B3 ;  /* 0x0000000000037941 */ /* 0x000fea0003800200 */
.L_x_11524:
        /* <DEDUP_REMOVED lines=78> */
.L_x_11511:
        /* <DEDUP_REMOVED lines=58> */
.L_x_11528:
[----:B------:R-:W-:Y:S05]  /*93af0*/  BSYNC.RECONVERGENT B3 ;  /* 0x0000000000037941 */ /* 0x000fea0003800200 */
.L_x_11527:
        /* <DEDUP_REMOVED lines=202> */
.L_x_11529:
        /* <DEDUP_REMOVED lines=52> */
.L_x_11531:
[----:B------:R-:W-:Y:S05]  /*94ae0*/  BSYNC.RECONVERGENT B3 ;  /* 0x0000000000037941 */ /* 0x000fea0003800200 */
.L_x_11530:
        /* <DEDUP_REMOVED lines=78> */
.L_x_11526:
        /* <DEDUP_REMOVED lines=63> */
.L_x_11533:
[----:B------:R-:W-:Y:S05]  /*953c0*/  BSYNC.RECONVERGENT B3 ;  /* 0x0000000000037941 */ /* 0x000fea0003800200 */
.L_x_11532:
        /* <DEDUP_REMOVED lines=48> */
.L_x_11535:
[----:B------:R-:W-:Y:S05]  /*956d0*/  BSYNC.RECONVERGENT B3 ;  /* 0x0000000000037941 */ /* 0x000fea0003800200 */
.L_x_11534:
[----:B------:R-:W-:Y:S02]  /*956e0*/  IMAD.MOV.U32 R66, RZ, RZ, R2 ;  /* 0x000000ffff427224 */ /* 0x000fe400078e0002 */
[----:B------:R-:W-:Y:S01]  /*956f0*/  IMAD.MOV.U32 R67, RZ, RZ, R3 ;  /* 0x000000ffff437224 */ /* 0x000fe200078e0003 */
[----:B------:R-:W-:Y:S06]  /*95700*/  BRA `(.L_x_11509) ;  /* 0x0000000000d47947 */ /* 0x000fec0003800000 */
.L_x_11510:
        /* <DEDUP_REMOVED lines=52> */
.L_x_11536:
[----:B------:R-:W-:Y:S05]  /*95a50*/  BSYNC.RECONVERGENT B3 ;  /* 0x0000000000037941 */ /* 0x000fea0003800200 */
.L_x_11509:
[----:B------:R-:W-:Y:S05]  /*95a60*/  BSYNC.RECONVERGENT B2 ;  /* 0x0000000000027941 */ /* 0x000fea0003800200 */
.L_x_11505:
        /* <DEDUP_REMOVED lines=53> */
.L_x_11541:
[----:B------:R-:W-:Y:S05]  /*95dc0*/  BSYNC.RECONVERGENT B4 ;  /* 0x0000000000047941 */ /* 0x000fea0003800200 */
.L_x_11540:
        /* <DEDUP_REMOVED lines=177> */
.L_x_11543:
        /* <DEDUP_REMOVED lines=98> */
.L_x_11542:
        /* <DEDUP_REMOVED lines=83> */
.L_x_11551:
[----:B------:R-:W-:Y:S05]  /*97430*/  BSYNC.RECONVERGENT B6 ;  /* 0x0000000000067941 */ /* 0x000fea0003800200 */
.L_x_11550:
[----:B------:R-:W-:Y:S02]  /*97440*/  IMAD.MOV.U32 R62, RZ, RZ, R2 ;  /* 0x000000ffff3e7224 */ /* 0x000fe400078e0002 */
[----:B------:R-:W-:-:S07]  /*97450*/  IMAD.MOV.U32 R63, RZ, RZ, R3 ;  /* 0x000000ffff3f7224 */ /* 0x000fce00078e0003 */
.L_x_11549:
[----:B------:R-:W-:Y:S05]  /*97460*/  BSYNC.RECONVERGENT B5 ;  /* 0x0000000000057941 */ /* 0x000fea0003800200 */
.L_x_11548:
        /* <DEDUP_REMOVED lines=68> */
.L_x_11556:
[----:B------:R-:W-:Y:S05]  /*978b0*/  BSYNC.RECONVERGENT B6 ;  /* 0x0000000000067941 */ /* 0x000fea0003800200 */
.L_x_11555:
[----:B------:R-:W-:Y:S01]  /*978c0*/  MOV R60, R2 ;  /* 0x00000002003c7202 */ /* 0x000fe20000000f00 */
[----:B------:R-:W-:Y:S01]  /*978d0*/  IMAD.MOV.U32 R61, RZ, RZ, R3 ;  /* 0x000000ffff3d7224 */ /* 0x000fe200078e0003 */
[----:B------:R-:W-:Y:S06]  /*978e0*/  BRA `(.L_x_11554) ;  /* 0x0000000000047947 */ /* 0x000fec0003800000 */
.L_x_11553:
[----:B------:R0:W1:Y:S02]  /*978f0*/  DADD R60, R18, -R4 ;  /* 0x00000000123c7229 */ /* 0x0000640000000804 */
.L_x_11554:
[----:B------:R-:W-:Y:S05]  /*97900*/  BSYNC.RECONVERGENT B5 ;  /* 0x0000000000057941 */ /* 0x000fea0003800200 */
.L_x_11552:
        /* <DEDUP_REMOVED lines=71> */
.L_x_11558:
[----:B------:R-:W-:Y:S05]  /*97d80*/  BSYNC.RECONVERGENT B5 ;  /* 0x0000000000057941 */ /* 0x000fea0003800200 */
.L_x_11557:
[----:B------:R-:W-:Y:S02]  /*97d90*/  IMAD.MOV.U32 R18, RZ, RZ, R2 ;  /* 0x000000ffff127224 */ /* 0x000fe400078e0002 */
[----:B------:R-:W-:Y:S01]  /*97da0*/  IMAD.MOV.U32 R19, RZ, RZ, R3 ;  /* 0x000000ffff137224 */ /* 0x000fe200078e0003 */
[----:B------:R-:W-:Y:S06]  /*97db0*/  BRA `(.L_x_11559) ;  /* 0x0000001000f47947 */ /* 0x000fec0003800000 */
.L_x_11547:
        /* <DEDUP_REMOVED lines=63> */
.L_x_11562:
[----:B------:R-:W-:Y:S05]  /*981b0*/  BSYNC.RECONVERGENT B5 ;  /* 0x0000000000057941 */ /* 0x000fea0003800200 */
.L_x_11561:
[----:B------:R-:W-:Y:S02]  /*981c0*/  IMAD.MOV.U32 R18, RZ, RZ, R2 ;  /* 0x000000ffff127224 */ /* 0x000fe400078e0002 */
[----:B------:R-:W-:Y:S01]  /*981d0*/  IMAD.MOV.U32 R19, RZ, RZ, R3 ;  /* 0x000000ffff137224 */ /* 0x000fe200078e0003 */
[----:B------:R-:W-:Y:S06]  /*981e0*/  BRA `(.L_x_11559) ;  /* 0x0000000c00e87947 */ /* 0x000fec0003800000 */
.L_x_11560:
        /* <DEDUP_REMOVED lines=75> */
.L_x_11564:
[----:B------:R-:W-:Y:S05]  /*986a0*/  BSYNC.RECONVERGENT B5 ;  /* 0x0000000000057941 */ /* 0x000fea0003800200 */
.L_x_11563:
        /* <DEDUP_REMOVED lines=48> */
.L_x_11566:
[----:B------:R-:W-:Y:S05]  /*989b0*/  BSYNC.RECONVERGENT B5 ;  /* 0x0000000000057941 */ /* 0x000fea0003800200 */
.L_x_11565:
[----:B------:R-:W0:Y:S01]  /*989c0*/  DMUL R58, R58, 8.11296384146066816958e+31 ;  /* 0x469000003a3a7828 */ /* 0x000e220000000000 */
[----:B------:R-:W-:Y:S02]  /*989d0*/  IMAD.MOV.U32 R18, RZ, RZ, R2 ;  /* 0x000000ffff127224 */ /* 0x000fe400078e0002 */
[----:B------:R-:W-:Y:S01]  /*989e0*/  IMAD.MOV.U32 R19, RZ, RZ, R3 ;  /* 0x000000ffff137224 */ /* 0x000fe200078e0003 */
[----:B0-----:R-:W-:Y:S06]  /*989f0*/  BRA `(.L_x_11559) ;  /* 0x0000000400e47947 */ /* 0x001fec0003800000 */
.L_x_11546:
        /* <DEDUP_REMOVED lines=54> */
.L_x_11568:
[----:B------:R-:W-:Y:S05]  /*98d60*/  BSYNC.RECONVERGENT B5 ;  /* 0x0000000000057941 */ /* 0x000fea0003800200 */
.L_x_11567:
        /* <DEDUP_REMOVED lines=62> */
.L_x_11570:
[----:B------:R-:W-:Y:S05]  /*99150*/  BSYNC.RECONVERGENT B5 ;  /* 0x0000000000057941 */ /* 0x000fea0003800200 */
.L_x_11569:
[----:B------:R0:W1:Y:S01]  /*99160*/  DMUL R18, R2, R18 ;  /* 0x0000001202127228 */ /* 0x0000620000000000 */
[----:B------:R-:W-:Y:S01]  /*99170*/  MOV R58, 0x0 ;  /* 0x00000000003a7802 */ /* 0x000fe20000000f00 */
[----:B01----:R-:W-:-:S07]  /*99180*/  IMAD.MOV.U32 R59, RZ, RZ, 0x3ff00000 ;  /* 0x3ff00000ff3b7424 */ /* 0x003fce00078e00ff */
.L_x_11559:
[----:B------:R-:W-:Y:S05]  /*99190*/  BSYNC.RECONVERGENT B4 ;  /* 0x0000000000047941 */ /* 0x000fea0003800200 */
.L_x_11545:
[----:B------:R-:W-:Y:S05]  /*991a0*/  BRA `(.L_x_11571) ;  /* 0x0000000000187947 */ /* 0x000fea0003800000 */
.L_x_11539:
[----:B------:R0:W1:-:S15]  /*991b0*/  DMUL R18, R16, 9.00719925474099200000e+15 ;  /* 0x4340000010127828 */ /* 0x00005e0000000000 */
[----:B------:R-:W-:-:S15]  /*991c0*/  NOP ;  /* 0x0000000000007918 */ /* 0x000fde0000000000 */
[----:B------:R-:W-:-:S15]  /*991d0*/  NOP ;  /* 0x0000000000007918 */ /* 0x000fde0000000000 */
[----:B------:R-:W-:-:S15]  /*991e0*/  NOP ;  /* 0x0000000000007918 */ /* 0x000fde0000000000 */
[----:B------:R-:W-:-:S04]  /*991f0*/  NOP ;  /* 0x0000000000007918 */ /* 0x000fc80000000000 */
[----:B01----:R-:W2:Y:S02]  /*99200*/  DMUL R58, R58, 9.00719925474099200000e+15 ;  /* 0x434000003a3a7828 */ /* 0x003ea40000000000 */
.L_x_11571:
[----:B------:R-:W-:Y:S05]  /*99210*/  BSYNC.RELIABLE B2 ;  /* 0x0000000000027941 */ /* 0x000fea0003800100 */
.L_x_11538:
        /* <DEDUP_REMOVED lines=62> */
.L_x_11573:
[----:B------:R-:W-:Y:S05]  /*99600*/  BSYNC.RECONVERGENT B2 ;  /* 0x0000000000027941 */ /* 0x000fea0003800200 */
.L_x_11572:
[----:B------:R-:W-:Y:S01]  /*99610*/  IMAD.MOV.U32 R6, RZ, RZ, -0x2449a4b7 ;  /* 0xdbb65b49ff067424 */ /* 0x000fe200078e00ff */
[----:B------:R-:W-:Y:S01]  /*99620*/  MOV R7, 0x3f2d3b63 ;  /* 0x3f2d3b6300077802 */ /* 0x000fe20000000f00 */
        /* <DEDUP_REMOVED lines=174> */
.L_x_11575:
[----:B------:R-:W-:Y:S02]  /*9a110*/  FSEL R2, RZ, 3.37028055040000000000e+12, P0 ;  /* 0x54442d18ff027808 */ /* 0x000fe40000000000 */
[----:B------:R-:W-:-:S07]  /*9a120*/  FSEL R3, RZ, 2.1426990032196044922, P0 ;  /* 0x400921fbff037808 */ /* 0x000fce0000000000 */
.L_x_11576:
[----:B------:R-:W-:Y:S05]  /*9a130*/  BSYNC.RECONVERGENT B0 ;  /* 0x0000000000007941 */ /* 0x000fea0003800200 */
.L_x_11574:
        /* <DEDUP_REMOVED lines=13> */
.L_x_11544:
[----:B------:R-:W-:Y:S05]  /*9a210*/  BSYNC.RECONVERGENT B3 ;  /* 0x0000000000037941 */ /* 0x000fea0003800200 */
.L_x_11537:
[----:B------:R-:W-:Y:S01]  /*9a220*/  LOP3.LUT R17, R67, 0x80000000, R21, 0xb8, !PT ;  /* 0x8000000043117812 */ /* 0x000fe200078eb815 */
[----:B------:R-:W-:Y:S01]  /*9a230*/  IMAD.MOV.U32 R16, RZ, RZ, R66 ;  /* 0x000000ffff107224 */ /* 0x000fe200078e0042 */
[----:B------:R-:W-:Y:S02]  /*9a240*/  LOP3.LUT R19, R5, 0x80000000, R23, 0xb8, !PT ;  /* 0x8000000005137812 */ /* 0x000fe400078eb817 */
[----:B------:R-:W-:Y:S01]  /*9a250*/  MOV R18, R4 ;  /* 0x0000000400127202 */ /* 0x000fe20000000f00 */
[----:B------:R-:W-:Y:S06]  /*9a260*/  BRA `(.L_x_11502) ;  /* 0x000000c800b07947 */ /* 0x000fec0003800000 */
.L_x_11504:
        /* <DEDUP_REMOVED lines=283> */
.L_x_11582:
[----:B------:R-:W-:Y:S05]  /*9b420*/  BSYNC.RECONVERGENT B0 ;  /* 0x0000000000007941 */ /* 0x000fea0003800200 */
.L_x_11581:
        /* <DEDUP_REMOVED lines=8> */
.L_x_11584:
[----:B------:R-:W-:Y:S05]  /*9b4b0*/  BSYNC.RECONVERGENT B3 ;  /* 0x0000000000037941 */ /* 0x000fea0003800200 */
.L_x_11583:
        /* <DEDUP_REMOVED lines=176> */
.L_x_11586:
[----:B------:R-:W-:Y:S02]  /*9bfc0*/  FSEL R2, RZ, 3.37028055040000000000e+12, P0 ;  /* 0x54442d18ff027808 */ /* 0x000fe40000000000 */
[----:B------:R-:W-:-:S07]  /*9bfd0*/  FSEL R3, RZ, 2.1426990032196044922, P0 ;  /* 0x400921fbff037808 */ /* 0x000fce0000000000 */
.L_x_11587:
[----:B------:R-:W-:Y:S05]  /*9bfe0*/  BSYNC.RECONVERGENT B0 ;  /* 0x0000000000007941 */ /* 0x000fea0003800200 */
.L_x_11585:
        /* <DEDUP_REMOVED lines=14> */
.L_x_11580:
        /* <DEDUP_REMOVED lines=329> */
.L_x_11590:
[----:B------:R-:W-:Y:S05]  /*9d560*/  BSYNC.RECONVERGENT B0 ;  /* 0x0000000000007941 */ /* 0x000fea0003800200 */
.L_x_11589:
[----:B------:R-:W-:Y:S04]  /*9d570*/  BSSY.RECONVERGENT B3, `(.L_x_11591) ;  /* 0x0000007000037945 */ /* 0x000fe80003800200 */
[----:B------:R-:W-:Y:S05]  /*9d580*/  @P4 BRA P5, `(.L_x_11592) ;  /* 0x0000000000144947 */ /* 0x000fea0002800000 */
[----:B------:R-:W-:Y:S01]  /*9d590*/  IMAD.MOV.U32 R2, RZ, RZ, R6 ;  /* 0x000000ffff027224 */ /* 0x000fe200078e0006 */
[----:B------:R-:W-:Y:S01]  /*9d5a0*/  MOV R3, R7 ;  /* 0x0000000700037202 */ /* 0x000fe20000000f00 */
[----:B------:R-:W-:Y:S01]  /*9d5b0*/  IMAD.MOV.U32 R6, RZ, RZ, R4 ;  /* 0x000000ffff067224 */ /* 0x000fe200078e0004 */
[----:B------:R-:W-:-:S07]  /*9d5c0*/  MOV R4, 0x9d5e0 ;  /* 0x0009d5e000047802 */ /* 0x000fce0000000f00 */
[----:B01----:R-:W-:Y:S05]  /*9d5d0*/  CALL.REL.NOINC `($__internal_26_$__cuda_sm20_div_rn_f64_full) ;  /* 0x00000df4000c7944 */ /* 0x003fea0003c00000 */
.L_x_11592:
[----:B------:R-:W-:Y:S05]  /*9d5e0*/  BSYNC.RECONVERGENT B3 ;  /* 0x0000000000037941 */ /* 0x000fea0003800200 */
.L_x_11591:
        /* <DEDUP_REMOVED lines=176> */
.L_x_11594:
[----:B------:R-:W-:Y:S02]  /*9e0f0*/  FSEL R2, RZ, 3.37028055040000000000e+12, P0 ;  /* 0x54442d18ff027808 */ /* 0x000fe40000000000 */
[----:B------:R-:W-:-:S07]  /*9e100*/  FSEL R3, RZ, 2.1426990032196044922, P0 ;  /* 0x400921fbff037808 */ /* 0x000fce0000000000 */
.L_x_11595:
[----:B------:R-:W-:Y:S05]  /*9e110*/  BSYNC.RECONVERGENT B0 ;  /* 0x0000000000007941 */ /* 0x000fea0003800200 */
.L_x_11593:
        /* <DEDUP_REMOVED lines=10> */
.L_x_11579:
        /* <DEDUP_REMOVED lines=53> */
.L_x_11597:
[----:B------:R-:W-:Y:S05]  /*9e510*/  BSYNC.RECONVERGENT B3 ;  /* 0x0000000000037941 */ /* 0x000fea0003800200 */
.L_x_11596:
        /* <DEDUP_REMOVED lines=51> */
.L_x_11599:
[----:B------:R-:W-:Y:S05]  /*9e850*/  BSYNC.RECONVERGENT B3 ;  /* 0x0000000000037941 */ /* 0x000fea0003800200 */
.L_x_11598:
        /* <DEDUP_REMOVED lines=337> */
.L_x_11601:
[----:B------:R-:W-:Y:S05]  /*9fd70*/  BSYNC.RECONVERGENT B0 ;  /* 0x0000000000007941 */ /* 0x000fea0003800200 */
.L_x_11600:
        /* <DEDUP_REMOVED lines=8> */
.L_x_11603:
[----:B------:R-:W-:Y:S05]  /*9fe00*/  BSYNC.RECONVERGENT B3 ;  /* 0x0000000000037941 */ /* 0x000fea0003800200 */
.L_x_11602:
        /* <DEDUP_REMOVED lines=176> */
.L_x_11605:
[----:B------:R-:W-:Y:S02]  /*a0910*/  FSEL R2, RZ, 3.37028055040000000000e+12, P0 ;  /* 0x54442d18ff027808 */ /* 0x000fe40000000000 */
[----:B------:R-:W-:-:S07]  /*a0920*/  FSEL R3, RZ, 2.1426990032196044922, P0 ;  /* 0x400921fbff037808 */ /* 0x000fce0000000000 */
.L_x_11606:
[----:B------:R-:W-:Y:S05]  /*a0930*/  BSYNC.RECONVERGENT B0 ;  /* 0x0000000000007941 */ /* 0x000fea0003800200 */
.L_x_11604:
        /* <DEDUP_REMOVED lines=14> */
.L_x_11578:
        /* <DEDUP_REMOVED lines=21> */
[----:B------:R-:W-:Y:S01]  /*a0b70*/  MOV R2, 0x1 ;  /* 0x0000000100027802 */ /* 0x000fe20000000f00 */
        /* <DEDUP_REMOVED lines=13> */
[----:B-1----:R-:W-:Y:S01]  /*a0c50*/  @!P0 IMAD.MOV.U32 R7, RZ, RZ, R5 ;  /* 0x000000ffff078224 */ /* 0x002fe200078e0005 */
[----:B------:R-:W-:-:S03]  /*a0c60*/  @!P0 MOV R6, R4 ;  /* 0x0000000400068202 */ /* 0x000fc60000000f00 */
        /* <DEDUP_REMOVED lines=225> */
.L_x_11610:
[----:B------:R-:W-:Y:S05]  /*a1a80*/  BSYNC.RECONVERGENT B0 ;  /* 0x0000000000007941 */ /* 0x000fea0003800200 */
.L_x_11609:
        /* <DEDUP_REMOVED lines=9> */
.L_x_11612:
[----:B------:R-:W-:Y:S05]  /*a1b20*/  BSYNC.RECONVERGENT B3 ;  /* 0x0000000000037941 */ /* 0x000fea0003800200 */
.L_x_11611:
        /* <DEDUP_REMOVED lines=173> */
.L_x_11608:
[----:B------:R-:W1:Y:S01]  /*a2600*/  MUFU.RCP64H R3, R19 ;  /* 0x0000001300037308 */ /* 0x000e620000001800 */
        /* <DEDUP_REMOVED lines=325> */
.L_x_11614:
[----:B------:R-:W-:Y:S05]  /*a3a60*/  BSYNC.RECONVERGENT B0 ;  /* 0x0000000000007941 */ /* 0x000fea0003800200 */
.L_x_11613:
        /* <DEDUP_REMOVED lines=8> */
.L_x_11616:
[----:B------:R-:W-:Y:S05]  /*a3af0*/  BSYNC.RECONVERGENT B3 ;  /* 0x0000000000037941 */ /* 0x000fea0003800200 */
.L_x_11615:
        /* <DEDUP_REMOVED lines=173> */
.L_x_11607:
        /* <DEDUP_REMOVED lines=51> */
[----:B------:R-:W-:Y:S01]  /*a4900*/  IMAD.MOV.U32 R62, RZ, RZ, R2 ;  /* 0x000000ffff3e7224 */ /* 0x000fe200078e0002 */
[----:B------:R-:W-:-:S07]  /*a4910*/  MOV R63, R3 ;  /* 0x00000003003f7202 */ /* 0x000fce0000000f00 */
.L_x_11618:
[----:B------:R-:W-:Y:S05]  /*a4920*/  BSYNC.RECONVERGENT B3 ;  /* 0x0000000000037941 */ /* 0x000fea0003800200 */
.L_x_11617:
        /* <DEDUP_REMOVED lines=51> */
.L_x_11620:
[----:B------:R-:W-:Y:S05]  /*a4c60*/  BSYNC.RECONVERGENT B3 ;  /* 0x0000000000037941 */ /* 0x000fea0003800200 */
.L_x_11619:
[----:B------:R-:W1:Y:S01]  /*a4c70*/  MUFU.RCP64H R5, R19 ;  /* 0x0000001300057308 */ /* 0x000e620000001800 */
        /* <DEDUP_REMOVED lines=332> */
.L_x_11622:
[----:B------:R-:W-:Y:S05]  /*a6140*/  BSYNC.RECONVERGENT B0 ;  /* 0x0000000000007941 */ /* 0x000fea0003800200 */
.L_x_11621:
        /* <DEDUP_REMOVED lines=9> */
.L_x_11624:
[----:B------:R-:W-:Y:S05]  /*a61e0*/  BSYNC.RECONVERGENT B3 ;  /* 0x0000000000037941 */ /* 0x000fea0003800200 */
.L_x_11623:
        /* <DEDUP_REMOVED lines=172> */
.L_x_11588:
[----:B------:R-:W-:Y:S05]  /*a6cb0*/  BSYNC.RECONVERGENT B2 ;  /* 0x0000000000027941 */ /* 0x000fea0003800200 */
.L_x_11577:
[----:B------:R-:W-:Y:S01]  /*a6cc0*/  UMOV UR4, 0xfefa39ef ;  /* 0xfefa39ef00047882 */ /* 0x000fe20000000000 */
[----:B------:R-:W-:Y:S01]  /*a6cd0*/  UMOV UR5, 0x3fe62e42 ;  /* 0x3fe62e4200057882 */ /* 0x000fe20000000000 */
[----:B------:R-:W-:Y:S01]  /*a6ce0*/  LOP3.LUT R19, R3, 0x80000000, R23, 0xb8, !PT ;  /* 0x8000000003137812 */ /* 0x000fe200078eb817 */
[----:B-1----:R-:W1:Y:S01]  /*a6cf0*/  DADD R64, R64, UR4 ;  /* 0x0000000440407e29 */ /* 0x002e620008000000 */
[----:B------:R-:W-:Y:S01]  /*a6d00*/  MOV R18, R2 ;  /* 0x0000000200127202 */ /* 0x000fe20000000f00 */
[----:B-1----:R-:W-:Y:S01]  /*a6d10*/  IMAD.MOV.U32 R16, RZ, RZ, R64 ;  /* 0x000000ffff107224 */ /* 0x002fe200078e0040 */
[----:B------:R-:W-:-:S07]  /*a6d20*/  LOP3.LUT R17, R65, 0x80000000, R21, 0xb8, !PT ;  /* 0x8000000041117812 */ /* 0x000fce00078eb815 */
.L_x_11502:
[----:B------:R-:W-:Y:S05]  /*a6d30*/  BSYNC.RECONVERGENT B1 ;  /* 0x0000000000017941 */ /* 0x000fea0003800200 */
.L_x_11501:
        /* <DEDUP_REMOVED lines=60> */
[----:B------:R-:W-:Y:S01]  /*a7100*/  @P0 MOV R71, R69 ;  /* 0x0000004500470202 */ /* 0x000fe20000000f00 */
[----:B------:R-:W-:Y:S02]  /*a7110*/  @!P0 IMAD.MOV.U32 R70, RZ, RZ, R26 ;  /* 0x000000ffff468224 */ /* 0x000fe400078e001a */
[----:B------:R-:W-:-:S15]  /*a7120*/  @!P0 IMAD.MOV.U32 R71, RZ, RZ, R27 ;  /* 0x000000ffff478224 */ /* 0x000fde00078e001b */
[----:B------:R-:W-:-:S15]  /*a7130*/  NOP ;  /* 0x0000000000007918 */ /* 0x000fde0000000000 */
[----:B------:R-:W-:-:S15]  /*a7140*/  NOP ;  /* 0x0000000000007918 */ /* 0x000fde0000000000 */
[----:B------:R-:W-:-:S13]  /*a7150*/  NOP ;  /* 0x0000000000007918 */ /* 0x000fda0000000000 */
[----:B------:R1:W2:Y:S02]  /*a7160*/  @!P0 DADD R68, R24, R24 ;  /* 0x0000000018448229 */ /* 0x0002a40000000018 */
[----:B-12---:R-:W-:Y:S05]  /*a7170*/  BRA `(.L_x_11626) ;  /* 0x0000017400987947 */ /* 0x006fea0003800000 */
.L_x_11627:
        /* <DEDUP_REMOVED lines=37> */
[----:B------:R-:W-:Y:S01]  /*a73d0*/  MOV R2, RZ ;  /* 0x000000ff00027202 */ /* 0x000fe20000000f00 */
[----:B------:R-:W-:Y:S01]  /*a73e0*/  UMOV UR5, 0x7fefffff ;  /* 0x7fefffff00057882 */ /* 0x000fe20000000000 */
[CC--:B-1----:R-:W-:Y:S01]  /*a73f0*/  ISETP.LT.U32.AND P0, PT, R66.reuse, R60.reuse, PT ;  /* 0x0000003c4200720c */ /* 0x0c2fe20003f01070 */
        /* <DEDUP_REMOVED lines=32> */
[----:B-1----:R-:W1:Y:S02]  /*a7600*/  DFMA R46, R46, R46, R2 ;  /* 0x0000002e2e2e722b */ /* 0x002e640000000002 */
[----:B-1----:R-:W-:Y:S02]  /*a7610*/  IMAD.MOV.U32 R0, RZ, RZ, R47 ;  /* 0x000000ffff007224 */ /* 0x002fe400078e002f */
[----:B------:R-:W-:-:S15]  /*a7620*/  IMAD.U32 R2, RZ, RZ, UR8 ;  /* 0x00000008ff027e24 */ /* 0x000fde000f8e00ff */
[----:B------:R-:W-:-:S15]  /*a7630*/  NOP ;  /* 0x0000000000007918 */ /* 0x000fde0000000000 */
[----:B------:R-:W-:-:S15]  /*a7640*/  NOP ;  /* 0x0000000000007918 */ /* 0x000fde0000000000 */
[----:B------:R-:W-:-:S15]  /*a7650*/  NOP ;  /* 0x0000000000007918 */ /* 0x000fde0000000000 */
[----:B------:R-:W1:Y:S02]  /*a7660*/  DSETP.MIN.AND P0, P2, R46, UR4, PT ;  /* 0x000000042e007e2a */ /* 0x000e64000ba00000 */
[----:B-1----:R-:W-:Y:S01]  /*a7670*/  FSEL R23, R0, UR8, P0 ;  /* 0x0000000800177c08 */ /* 0x002fe20008000000 */
[----:B------:R-:W-:Y:S01]  /*a7680*/  IMAD.MOV.U32 R0, RZ, RZ, R46 ;  /* 0x000000ffff007224 */ /* 0x000fe200078e002e */
[----:B------:R-:W-:Y:S01]  /*a7690*/  @P2 LOP3.LUT R23, R2, 0x80000, RZ, 0xfc, !PT ;  /* 0x0008000002172812 */ /* 0x000fe200078efcff */
[----:B------:R-:W-:-:S03]  /*a76a0*/  UMOV UR8, UR4 ;  /* 0x0000000400087c82 */ /* 0x000fc60008000000 */
[----:B------:R-:W1:Y:S01]  /*a76b0*/  MUFU.RSQ64H R7, R23 ;  /* 0x0000001700077308 */ /* 0x000e620000001c00 */
[----:B------:R-:W-:Y:S01]  /*a76c0*/  SEL R22, R0, UR8, P0 ;  /* 0x0000000800167c07 */ /* 0x000fe20008000000 */
[----:B------:R-:W-:-:S15]  /*a76d0*/  UMOV UR8, UR5 ;  /* 0x0000000500087c82 */ /* 0x000fde0008000000 */
[----:B------:R-:W-:-:S15]  /*a76e0*/  NOP ;  /* 0x0000000000007918 */ /* 0x000fde0000000000 */
[----:B------:R-:W-:-:S15]  /*a76f0*/  NOP ;  /* 0x0000000000007918 */ /* 0x000fde0000000000 */
[----:B------:R-:W-:-:S09]  /*a7700*/  NOP ;  /* 0x0000000000007918 */ /* 0x000fd20000000000 */
[----:B------:R-:W2:-:S15]  /*a7710*/  DADD R62, R58, -1 ;  /* 0xbff000003a3e7429 */ /* 0x000e9e0000000000 */
[----:B------:R-:W-:-:S15]  /*a7720*/  NOP ;  /* 0x0000000000007918 */ /* 0x000fde0000000000 */
[----:B------:R-:W-:-:S15]  /*a7730*/  NOP ;  /* 0x0000000000007918 */ /* 0x000fde0000000000 */
[----:B------:R-:W-:-:S15]  /*a7740*/  NOP ;  /* 0x0000000000007918 */ /* 0x000fde0000000000 */
[----:B------:R-:W-:-:S04]  /*a7750*/  NOP ;  /* 0x0000000000007918 */ /* 0x000fc80000000000 */
[----:B--2---:R-:W2:Y:S02]  /*a7760*/  DADD R4, -RZ, |R62| ;  /* 0x00000000ff047229 */ /* 0x004ea4000000053e */
[----:B--2---:R-:W-:-:S04]  /*a7770*/  ISETP.LT.U32.AND P0, PT, R4, R60, PT ;  /* 0x0000003c0400720c */ /* 0x004fc80003f01070 */
[----:B------:R-:W-:-:S15]  /*a7780*/  ISETP.LT.U32.AND.EX P0, PT, R5, R61, PT, P0 ;  /* 0x0000003d0500720c */ /* 0x000fde0003f01100 */
[----:B------:R-:W-:-:S15]  /*a7790*/  NOP ;  /* 0x0000000000007918 */ /* 0x000fde0000000000 */
[----:B------:R-:W-:-:S15]  /*a77a0*/  NOP ;  /* 0x0000000000007918 */ /* 0x000fde0000000000 */
[----:B------:R-:W-:-:S13]  /*a77b0*/  NOP ;  /* 0x0000000000007918 */ /* 0x000fda0000000000 */
[----:B-1----:R-:W0:-:S15]  /*a77c0*/  DMUL R2, R6, R6 ;  /* 0x0000000606027228 */ /* 0x002e1e0000000000 */
        /* <DEDUP_REMOVED lines=200> */
.L_x_11632:
[----:B------:R-:W-:Y:S05]  /*a8450*/  BSYNC.RECONVERGENT B3 ;  /* 0x0000000000037941 */ /* 0x000fea0003800200 */
.L_x_11631:
[----:B------:R-:W0:Y:S02]  /*a8460*/  DADD R6, R20, R6 ;  /* 0x0000000014067229 */ /* 0x000e240000000006 */
        /* <DEDUP_REMOVED lines=10> */
[----:B------:R-:W-:Y:S01]  /*a8510*/  ISETP.GE.U32.AND P1, PT, R0, 0x7fefffff, PT ;  /* 0x7fefffff0000780c */ /* 0x000fe20003f26070 */
[----:B------:R-:W-:Y:S01]  /*a8520*/  IMAD.MOV.U32 R0, RZ, RZ, -0x3ff ;  /* 0xfffffc01ff007424 */ /* 0x000fe200078e00ff */
[----:B------:R-:W-:-:S11]  /*a8530*/  @!P0 MOV R0, 0xfffffbcb ;  /* 0xfffffbcb00008802 */ /* 0x000fd60000000f00 */
        /* <DEDUP_REMOVED lines=182> */
.L_x_11630:
        /* <DEDUP_REMOVED lines=77> */
.L_x_11639:
[----:B------:R-:W-:Y:S05]  /*a9570*/  BSYNC.RECONVERGENT B4 ;  /* 0x0000000000047941 */ /* 0x000fea0003800200 */
.L_x_11638:
[----:B------:R-:W-:Y:S01]  /*a9580*/  IMAD.MOV.U32 R46, RZ, RZ, R2 ;  /* 0x000000ffff2e7224 */ /* 0x000fe200078e0002 */
[----:B------:R-:W-:-:S07]  /*a9590*/  MOV R47, R3 ;  /* 0x00000003002f7202 */ /* 0x000fce0000000f00 */
.L_x_11637:
[----:B------:R-:W-:Y:S05]  /*a95a0*/  BSYNC.RECONVERGENT B3 ;  /* 0x0000000000037941 */ /* 0x000fea0003800200 */
.L_x_11636:
        /* <DEDUP_REMOVED lines=70> */
.L_x_11644:
[----:B------:R-:W-:Y:S05]  /*a9a10*/  BSYNC.RECONVERGENT B4 ;  /* 0x0000000000047941 */ /* 0x000fea0003800200 */
.L_x_11643:
[----:B------:R-:W-:Y:S05]  /*a9a20*/  BRA `(.L_x_11642) ;  /* 0x0000000000047947 */ /* 0x000fea0003800000 */
.L_x_11641:
[----:B------:R0:W1:Y:S02]  /*a9a30*/  DADD R2, R22, -R4 ;  /* 0x0000000016027229 */ /* 0x0000640000000804 */
.L_x_11642:
[----:B------:R-:W-:Y:S05]  /*a9a40*/  BSYNC.RECONVERGENT B3 ;  /* 0x0000000000037941 */ /* 0x000fea0003800200 */
.L_x_11640:
        /* <DEDUP_REMOVED lines=67> */
[----:B------:R-:W-:Y:S05]  /*a9e80*/  CALL.REL.NOINC `($__internal_27_$__cuda_sm20_dsqrt_rn_f64_mediumpath_v1) ;  /* 0x00000d3400147944 */ /* 0x000fea0003c00000 */
[----:B------:R-:W-:Y:S01]  /*a9e90*/  IMAD.MOV.U32 R48, RZ, RZ, R2 ;  /* 0x000000ffff307224 */ /* 0x000fe200078e0002 */
[----:B------:R-:W-:-:S07]  /*a9ea0*/  MOV R49, R3 ;  /* 0x0000000300317202 */ /* 0x000fce0000000f00 */
.L_x_11646:
[----:B------:R-:W-:Y:S05]  /*a9eb0*/  BSYNC.RECONVERGENT B3 ;  /* 0x0000000000037941 */ /* 0x000fea0003800200 */
.L_x_11645:
        /* <DEDUP_REMOVED lines=200> */
.L_x_11647:
        /* <DEDUP_REMOVED lines=52> */
.L_x_11649:
[----:B------:R-:W-:Y:S05]  /*aae80*/  BSYNC.RECONVERGENT B3 ;  /* 0x0000000000037941 */ /* 0x000fea0003800200 */
.L_x_11648:
        /* <DEDUP_REMOVED lines=78> */
.L_x_11635:
        /* <DEDUP_REMOVED lines=57> */
.L_x_11652:
[----:B------:R-:W-:Y:S05]  /*ab700*/  BSYNC.RECONVERGENT B3 ;  /* 0x0000000000037941 */ /* 0x000fea0003800200 */
.L_x_11651:
        /* <DEDUP_REMOVED lines=201> */
.L_x_11653:
        /* <DEDUP_REMOVED lines=52> */
.L_x_11655:
[----:B------:R-:W-:Y:S05]  /*ac6e0*/  BSYNC.RECONVERGENT B3 ;  /* 0x0000000000037941 */ /* 0x000fea0003800200 */
.L_x_11654:
        /* <DEDUP_REMOVED lines=78> */
.L_x_11650:
        /* <DEDUP_REMOVED lines=62> */
.L_x_11657:
[----:B------:R-:W-:Y:S05]  /*acfb0*/  BSYNC.RECONVERGENT B3 ;  /* 0x0000000000037941 */ /* 0x000fea0003800200 */
.L_x_11656:
        /* <DEDUP_REMOVED lines=48> */
.L_x_11659:
[----:B------:R-:W-:Y:S05]  /*ad2c0*/  BSYNC.RECONVERGENT B3 ;  /* 0x0000000000037941 */ /* 0x000fea0003800200 */
.L_x_11658:
[----:B------:R-:W-:Y:S02]  /*ad2d0*/  IMAD.MOV.U32 R68, RZ, RZ, R2 ;  /* 0x000000ffff447224 */ /* 0x000fe400078e0002 */
[----:B------:R-:W-:Y:S01]  /*ad2e0*/  IMAD.MOV.U32 R69, RZ, RZ, R3 ;  /* 0x000000ffff457224 */ /* 0x000fe200078e0003 */
[----:B------:R-:W-:Y:S06]  /*ad2f0*/  BRA `(.L_x_11633) ;  /* 0x0000000000d87947 */ /* 0x000fec0003800000 */
.L_x_11634:
        /* <DEDUP_REMOVED lines=53> */
.L_x_11660:
[----:B------:R-:W-:Y:S05]  /*ad650*/  BSYNC.RECONVERGENT B3 ;  /* 0x0000000000037941 */ /* 0x000fea0003800200 */
.L_x_11633:
[----:B------:R-:W-:Y:S05]  /*ad660*/  BSYNC.RECONVERGENT B2 ;  /* 0x0000000000027941 */ /* 0x000fea0003800200 */
.L_x_11629:
        /* <DEDUP_REMOVED lines=53> */
.L_x_11665:
[----:B------:R-:W-:Y:S05]  /*ad9c0*/  BSYNC.RECONVERGENT B4 ;  /* 0x0000000000047941 */ /* 0x000fea0003800200 */
.L_x_11664:
        /* <DEDUP_REMOVED lines=177> */
.L_x_11667:
        /* <DEDUP_REMOVED lines=98> */
.L_x_11666:
        /* <DEDUP_REMOVED lines=83> */
.L_x_11675:
[----:B------:R-:W-:Y:S05]  /*af030*/  BSYNC.RECONVERGENT B6 ;  /* 0x0000000000067941 */ /* 0x000fea0003800200 */
.L_x_11674:
[----:B------:R-:W-:Y:S02]  /*af040*/  IMAD.MOV.U32 R62, RZ, RZ, R2 ;  /* 0x000000ffff3e7224 */ /* 0x000fe400078e0002 */
[----:B------:R-:W-:-:S07]  /*af050*/  IMAD.MOV.U32 R63, RZ, RZ, R3 ;  /* 0x000000ffff3f7224 */ /* 0x000fce00078e0003 */
.L_x_11673:
[----:B------:R-:W-:Y:S05]  /*af060*/  BSYNC.RECONVERGENT B5 ;  /* 0x0000000000057941 */ /* 0x000fea0003800200 */
.L_x_11672:
[----:B------:R-:W0:Y:S01]  /*af070*/  DSETP.GEU.AND P0, PT, R46, RZ, PT ;  /* 0x000000ff2e00722a */ /* 0x000e220003f0e000 */
[----:B------:R-:W-:Y:S04]  /*af080*/  BSSY.RECONVERGENT B5, `(.L_x_11676) ;  /* 0x0000043000057945 */ /* 0x000fe80003800200 */
        /* <DEDUP_REMOVED lines=61> */
.L_x_11680:
[----:B------:R-:W-:Y:S05]  /*af460*/  BSYNC.RECONVERGENT B6 ;  /* 0x0000000000067941 */ /* 0x000fea0003800200 */
.L_x_11679:
[----:B------:R-:W-:Y:S02]  /*af470*/  IMAD.MOV.U32 R60, RZ, RZ, R2 ;  /* 0x000000ffff3c7224 */ /* 0x000fe400078e0002 */
[----:B------:R-:W-:Y:S01]  /*af480*/  IMAD.MOV.U32 R61, RZ, RZ, R3 ;  /* 0x000000ffff3d7224 */ /* 0x000fe200078e0003 */
[----:B------:R-:W-:Y:S06]  /*af490*/  BRA `(.L_x_11678) ;  /* 0x0000000000047947 */ /* 0x000fec0003800000 */
.L_x_11677:
[----:B------:R0:W1:Y:S02]  /*af4a0*/  DADD R60, R22, -R46 ;  /* 0x00000000163c7229 */ /* 0x000064000000082e */
.L_x_11678:
[----:B------:R-:W-:Y:S05]  /*af4b0*/  BSYNC.RECONVERGENT B5 ;  /* 0x0000000000057941 */ /* 0x000fea0003800200 */
.L_x_11676:
        /* <DEDUP_REMOVED lines=45> */
[----:B-1----:R-:W0:Y:S02]  /*af790*/  DFMA R4, R4, R2, R20 ;  /* 0x000000020404722b */ /* 0x002e240000000014 */
        /* <DEDUP_REMOVED lines=25> */
.L_x_11682:
[----:B------:R-:W-:Y:S05]  /*af930*/  BSYNC.RECONVERGENT B5 ;  /* 0x0000000000057941 */ /* 0x000fea0003800200 */
.L_x_11681:
[----:B------:R-:W-:Y:S02]  /*af940*/  IMAD.MOV.U32 R22, RZ, RZ, R2 ;  /* 0x000000ffff167224 */ /* 0x000fe400078e0002 */
[----:B------:R-:W-:Y:S01]  /*af950*/  IMAD.MOV.U32 R23, RZ, RZ, R3 ;  /* 0x000000ffff177224 */ /* 0x000fe200078e0003 */
[----:B------:R-:W-:Y:S06]  /*af960*/  BRA `(.L_x_11683) ;  /* 0x0000001000dc7947 */ /* 0x000fec0003800000 */
.L_x_11671:
        /* <DEDUP_REMOVED lines=63> */
.L_x_11686:
[----:B------:R-:W-:Y:S05]  /*afd60*/  BSYNC.RECONVERGENT B5 ;  /* 0x0000000000057941 */ /* 0x000fea0003800200 */
.L_x_11685:
[----:B------:R-:W-:Y:S02]  /*afd70*/  IMAD.MOV.U32 R22, RZ, RZ, R2 ;  /* 0x000000ffff167224 */ /* 0x000fe400078e0002 */
[----:B------:R-:W-:Y:S01]  /*afd80*/  IMAD.MOV.U32 R23, RZ, RZ, R3 ;  /* 0x000000ffff177224 */ /* 0x000fe200078e0003 */
[----:B------:R-:W-:Y:S06]  /*afd90*/  BRA `(.L_x_11683) ;  /* 0x0000000c00d07947 */ /* 0x000fec0003800000 */
.L_x_11684:
        /* <DEDUP_REMOVED lines=69> */
.L_x_11688:
[----:B------:R-:W-:Y:S05]  /*b01f0*/  BSYNC.RECONVERGENT B5 ;  /* 0x0000000000057941 */ /* 0x000fea0003800200 */
.L_x_11687:
        /* <DEDUP_REMOVED lines=48> */
.L_x_11690:
[----:B------:R-:W-:Y:S05]  /*b0500*/  BSYNC.RECONVERGENT B5 ;  /* 0x0000000000057941 */ /* 0x000fea0003800200 */
.L_x_11689:
[----:B------:R-:W0:Y:S01]  /*b0510*/  DMUL R58, R58, 8.11296384146066816958e+31 ;  /* 0x469000003a3a7828 */ /* 0x000e220000000000 */
[----:B------:R-:W-:Y:S02]  /*b0520*/  IMAD.MOV.U32 R22, RZ, RZ, R2 ;  /* 0x000000ffff167224 */ /* 0x000fe400078e0002 */
[----:B------:R-:W-:Y:S01]  /*b0530*/  IMAD.MOV.U32 R23, RZ, RZ, R3 ;  /* 0x000000ffff177224 */ /* 0x000fe200078e0003 */
[----:B0-----:R-:W-:Y:S06]  /*b0540*/  BRA `(.L_x_11683) ;  /* 0x0000000400e47947 */ /* 0x001fec0003800000 */
.L_x_11670:
        /* <DEDUP_REMOVED lines=55> */
.L_x_11692:
[----:B------:R-:W-:Y:S05]  /*b08c0*/  BSYNC.RECONVERGENT B5 ;  /* 0x0000000000057941 */ /* 0x000fea0003800200 */
.L_x_11691:
        /* <DEDUP_REMOVED lines=61> */
.L_x_11694:
[----:B------:R-:W-:Y:S05]  /*b0ca0*/  BSYNC.RECONVERGENT B5 ;  /* 0x0000000000057941 */ /* 0x000fea0003800200 */
.L_x_11693:
[----:B------:R0:W1:Y:S01]  /*b0cb0*/  DMUL R22, R2, R22 ;  /* 0x0000001602167228 */ /* 0x0000620000000000 */
[----:B------:R-:W-:Y:S02]  /*b0cc0*/  IMAD.MOV.U32 R58, RZ, RZ, 0x0 ;  /* 0x00000000ff3a7424 */ /* 0x000fe400078e00ff */
[----:B01----:R-:W-:-:S07]  /*b0cd0*/  IMAD.MOV.U32 R59, RZ, RZ, 0x3ff00000 ;  /* 0x3ff00000ff3b7424 */ /* 0x003fce00078e00ff */
.L_x_11683:
[----:B------:R-:W-:Y:S05]  /*b0ce0*/  BSYNC.RECONVERGENT B4 ;  /* 0x0000000000047941 */ /* 0x000fea0003800200 */
.L_x_11669:
[----:B------:R-:W-:Y:S05]  /*b0cf0*/  BRA `(.L_x_11695) ;  /* 0x0000000000187947 */ /* 0x000fea0003800000 */
.L_x_11663:
[----:B------:R0:W1:-:S15]  /*b0d00*/  DMUL R22, R20, 9.00719925474099200000e+15 ;  /* 0x4340000014167828 */ /* 0x00005e0000000000 */
[----:B------:R-:W-:-:S15]  /*b0d10*/  NOP ;  /* 0x0000000000007918 */ /* 0x000fde0000000000 */
[----:B------:R-:W-:-:S15]  /*b0d20*/  NOP ;  /* 0x0000000000007918 */ /* 0x000fde0000000000 */
[----:B------:R-:W-:-:S15]  /*b0d30*/  NOP ;  /* 0x0000000000007918 */ /* 0x000fde0000000000 */
[----:B------:R-:W-:-:S04]  /*b0d40*/  NOP ;  /* 0x0000000000007918 */ /* 0x000fc80000000000 */
[----:B01----:R-:W2:Y:S02]  /*b0d50*/  DMUL R58, R58, 9.00719925474099200000e+15 ;  /* 0x434000003a3a7828 */ /* 0x003ea40000000000 */
.L_x_11695:
[----:B------:R-:W-:Y:S05]  /*b0d60*/  BSYNC.RELIABLE B2 ;  /* 0x0000000000027941 */ /* 0x000fea0003800100 */
.L_x_11662:
        /* <DEDUP_REMOVED lines=62> */
.L_x_11697:
[----:B------:R-:W-:Y:S05]  /*b1150*/  BSYNC.RECONVERGENT B2 ;  /* 0x0000000000027941 */ /* 0x000fea0003800200 */
.L_x_11696:
        /* <DEDUP_REMOVED lines=176> */
.L_x_11699:
[----:B------:R-:W-:Y:S02]  /*b1c60*/  FSEL R2, RZ, 3.37028055040000000000e+12, P0 ;  /* 0x54442d18ff027808 */ /* 0x000fe40000000000 */
[----:B------:R-:W-:-:S07]  /*b1c70*/  FSEL R3, RZ, 2.1426990032196044922, P0 ;  /* 0x400921fbff037808 */ /* 0x000fce0000000000 */
.L_x_11700:
[----:B------:R-:W-:Y:S05]  /*b1c80*/  BSYNC.RECONVERGENT B0 ;  /* 0x0000000000007941 */ /* 0x000fea0003800200 */
.L_x_11698:
        /* <DEDUP_REMOVED lines=13> */
.L_x_11668:
[----:B------:R-:W-:Y:S05]  /*b1d60*/  BSYNC.RECONVERGENT B3 ;  /* 0x0000000000037941 */ /* 0x000fea0003800200 */
.L_x_11661:
[----:B------:R-:W-:Y:S01]  /*b1d70*/  LOP3.LUT R69, R69, 0x80000000, R25, 0xb8, !PT ;  /* 0x8000000045457812 */ /* 0x000fe200078eb819 */
[----:B------:R-:W-:Y:S01]  /*b1d80*/  IMAD.MOV.U32 R70, RZ, RZ, R4 ;  /* 0x000000ffff467224 */ /* 0x000fe200078e0004 */
[----:B------:R-:W-:Y:S01]  /*b1d90*/  LOP3.LUT R71, R5, 0x80000000, R27, 0xb8, !PT ;  /* 0x8000000005477812 */ /* 0x000fe200078eb81b */
[----:B------:R-:W-:Y:S06]  /*b1da0*/  BRA `(.L_x_11626) ;  /* 0x000000c8008c7947 */ /* 0x000fec0003800000 */
.L_x_11628:
        /* <DEDUP_REMOVED lines=42> */
[--C-:B------:R-:W-:Y:S02]  /*b2050*/  IMAD.MOV.U32 R4, RZ, RZ, R6.reuse ;  /* 0x000000ffff047224 */ /* 0x100fe400078e0006 */
[--C-:B------:R-:W-:Y:S02]  /*b2060*/  IMAD.MOV.U32 R5, RZ, RZ, R7.reuse ;  /* 0x000000ffff057224 */ /* 0x100fe400078e0007 */
[----:B------:R-:W-:Y:S02]  /*b2070*/  IMAD.MOV.U32 R0, RZ, RZ, R7 ;  /* 0x000000ffff007224 */ /* 0x000fe400078e0007 */
[----:B------:R-:W-:-:S15]  /*b2080*/  IMAD.MOV.U32 R20, RZ, RZ, R6 ;  /* 0x000000ffff147224 */ /* 0x000fde00078e0006 */
[----:B------:R-:W-:-:S15]  /*b2090*/  NOP ;  /* 0x0000000000007918 */ /* 0x000fde0000000000 */
[----:B------:R-:W-:-:S15]  /*b20a0*/  NOP ;  /* 0x0000000000007918 */ /* 0x000fde0000000000 */
[----:B------:R-:W-:-:S10]  /*b20b0*/  NOP ;  /* 0x0000000000007918 */ /* 0x000fd40000000000 */
        /* <DEDUP_REMOVED lines=228> */
.L_x_11706:
[----:B------:R-:W-:Y:S05]  /*b2f00*/  BSYNC.RECONVERGENT B0 ;  /* 0x0000000000007941 */ /* 0x000fea0003800200 */
.L_x_11705:
[----:B------:R-:W-:Y:S04]  /*b2f10*/  BSSY.RECONVERGENT B3, `(.L_x_11707) ;  /* 0x0000008000037945 */ /* 0x000fe80003800200 */
[----:B------:R-:W-:Y:S05]  /*b2f20*/  @P4 BRA P5, `(.L_x_11708) ;  /* 0x0000000000184947 */ /* 0x000fea0002800000 */
[----:B------:R-:W-:Y:S01]  /*b2f30*/  MOV R2, R46 ;  /* 0x0000002e00027202 */ /* 0x000fe20000000f00 */
[----:B------:R-:W-:Y:S01]  /*b2f40*/  IMAD.MOV.U32 R3, RZ, RZ, R47 ;  /* 0x000000ffff037224 */ /* 0x000fe200078e002f */
[----:B------:R-:W-:Y:S01]  /*b2f50*/  MOV R4, 0xb2f90 ;  /* 0x000b2f9000047802 */ /* 0x000fe20000000f00 */
[----:B0-----:R-:W-:Y:S02]  /*b2f60*/  IMAD.MOV.U32 R6, RZ, RZ, R62 ;  /* 0x000000ffff067224 */ /* 0x001fe400078e003e */
[----:B------:R-:W-:-:S07]  /*b2f70*/  IMAD.MOV.U32 R5, RZ, RZ, R63 ;  /* 0x000000ffff057224 */ /* 0x000fce00078e003f */
[----:B-1----:R-:W-:Y:S05]  /*b2f80*/  CALL.REL.NOINC `($__internal_26_$__cuda_sm20_div_rn_f64_full) ;  /* 0x00000c9800a07944 */ /* 0x002fea0003c00000 */
.L_x_11708:
[----:B------:R-:W-:Y:S05]  /*b2f90*/  BSYNC.RECONVERGENT B3 ;  /* 0x0000000000037941 */ /* 0x000fea0003800200 */
.L_x_11707:
        /* <DEDUP_REMOVED lines=155> */
[----:B------:R-:W-:Y:S01]  /*b3950*/  @!P1 FSEL R5, R7, R5, !P0 ;  /* 0x0000000507059208 */ /* 0x000fe20004000000 */
[----:B------:R-:W-:Y:S01]  /*b3960*/  @!P1 IMAD.MOV.U32 R7, RZ, RZ, 0x3ff921fb ;  /* 0x3ff921fbff079424 */ /* 0x000fe200078e00ff */
[----:B------:R-:W-:-:S15]  /*b3970*/  @!P1 MOV R6, 0x54442d18 ;  /* 0x54442d1800069802 */ /* 0x000fde0000000f00 */
        /* <DEDUP_REMOVED lines=18> */
.L_x_11710:
[----:B------:R-:W-:Y:S02]  /*b3aa0*/  FSEL R2, RZ, 3.37028055040000000000e+12, P0 ;  /* 0x54442d18ff027808 */ /* 0x000fe40000000000 */
[----:B------:R-:W-:-:S07]  /*b3ab0*/  FSEL R3, RZ, 2.1426990032196044922, P0 ;  /* 0x400921fbff037808 */ /* 0x000fce0000000000 */
.L_x_11711:
[----:B------:R-:W-:Y:S05]  /*b3ac0*/  BSYNC.RECONVERGENT B0 ;  /* 0x0000000000007941 */ /* 0x000fea0003800200 */
.L_x_11709:
        /* <DEDUP_REMOVED lines=14> */
.L_x_11704:
        /* <DEDUP_REMOVED lines=327> */
.L_x_11714:
[----:B------:R-:W-:Y:S05]  /*b5020*/  BSYNC.RECONVERGENT B0 ;  /* 0x0000000000007941 */ /* 0x000fea0003800200 */
.L_x_11713:
        /* <DEDUP_REMOVED lines=8> */
.L_x_11716:
[----:B------:R-:W-:Y:S05]  /*b50b0*/  BSYNC.RECONVERGENT B3 ;  /* 0x0000000000037941 */ /* 0x000fea0003800200 */
.L_x_11715:
        /* <DEDUP_REMOVED lines=176> */
.L_x_11718:
[----:B------:R-:W-:Y:S02]  /*b5bc0*/  FSEL R2, RZ, 3.37028055040000000000e+12, P0 ;  /* 0x54442d18ff027808 */ /* 0x000fe40000000000 */
[----:B------:R-:W-:-:S07]  /*b5bd0*/  FSEL R3, RZ, 2.1426990032196044922, P0 ;  /* 0x400921fbff037808 */ /* 0x000fce0000000000 */
.L_x_11719:
[----:B------:R-:W-:Y:S05]  /*b5be0*/  BSYNC.RECONVERGENT B0 ;  /* 0x0000000000007941 */ /* 0x000fea0003800200 */
.L_x_11717:
        /* <DEDUP_REMOVED lines=10> */
.L_x_11703:
        /* <DEDUP_REMOVED lines=53> */
.L_x_11721:
[----:B------:R-:W-:Y:S05]  /*b5fe0*/  BSYNC.RECONVERGENT B3 ;  /* 0x0000000000037941 */ /* 0x000fea0003800200 */
.L_x_11720:
        /* <DEDUP_REMOVED lines=51> */
.L_x_11723:
[----:B------:R-:W-:Y:S05]  /*b6320*/  BSYNC.RECONVERGENT B3 ;  /* 0x0000000000037941 */ /* 0x000fea0003800200 */
.L_x_11722:
[----:B------:R-:W1:Y:S01]  /*b6330*/  MUFU.RCP64H R5, R63 ;  /* 0x0000003f00057308 */ /* 0x000e620000001800 */
[----:B------:R-:W-:Y:S01]  /*b6340*/  DADD R2, -RZ, |R2| ;  /* 0x00000000ff027229 */ /* 0x000fe20000000502 */
[----:B------:R-:W-:Y:S01]  /*b6350*/  IMAD.MOV.U32 R4, RZ, RZ, 0x1 ;  /* 0x00000001ff047424 */ /* 0x000fe200078e00ff */
[----:B------:R-:W-:Y:S01]  /*b6360*/  UMOV UR5, 0x7fefffff ;  /* 0x7fefffff00057882 */ /* 0x000fe20000000000 */
[----:B------:R-:W-:Y:S01]  /*b6370*/  UMOV UR4, 0xffffffff ;  /* 0xffffffff00047882 */ /* 0x000fe20000000000 */
[----:B------:R-:W-:Y:S01]  /*b6380*/  UMOV UR8, UR5 ;  /* 0x0000000500087c82 */ /* 0x000fe20008000000 */
[----:B------:R-:W-:Y:S01]  /*b6390*/  MOV R54, 0x0 ;  /* 0x0000000000367802 */ /* 0x000fe20000000f00 */
[----:B------:R-:W-:Y:S01]  /*b63a0*/  IMAD.U32 R22, RZ, RZ, UR8 ;  /* 0x00000008ff167e24 */ /* 0x000fe2000f8e00ff */
[----:B------:R-:W-:Y:S01]  /*b63b0*/  BSSY.RECONVERGENT B0, `(.L_x_11724) ;  /* 0x0000146000007945 */ /* 0x000fe20003800200 */
[----:B------:R-:W-:Y:S01]  /*b63c0*/  IMAD.MOV.U32 R55, RZ, RZ, 0x3fd80000 ;  /* 0x3fd80000ff377424 */ /* 0x000fe200078e00ff */
[----:B------:R-:W-:-:S15]  /*b63d0*/  FSETP.GEU.AND P5, PT, |R47|, 6.5827683646048100446e-37, PT ;  /* 0x036000002f00780b */ /* 0x000fde0003fae200 */
[----:B------:R-:W-:-:S15]  /*b63e0*/  NOP ;  /* 0x0000000000007918 */ /* 0x000fde0000000000 */
[----:B------:R-:W-:-:S15]  /*b63f0*/  NOP ;  /* 0x0000000000007918 */ /* 0x000fde0000000000 */
[----:B------:R-:W-:-:S10]  /*b6400*/  NOP ;  /* 0x0000000000007918 */ /* 0x000fd40000000000 */
        /* <DEDUP_REMOVED lines=320> */
.L_x_11725:
[----:B------:R-:W-:Y:S05]  /*b7810*/  BSYNC.RECONVERGENT B0 ;  /* 0x0000000000007941 */ /* 0x000fea0003800200 */
.L_x_11724:
[----:B------:R-:W-:Y:S04]  /*b7820*/  BSSY.RECONVERGENT B3, `(.L_x_11726) ;  /* 0x0000008000037945 */ /* 0x000fe80003800200 */
[----:B------:R-:W-:Y:S05]  /*b7830*/  @P4 BRA P5, `(.L_x_11727) ;  /* 0x0000000000184947 */ /* 0x000fea0002800000 */
[----:B------:R-:W-:Y:S01]  /*b7840*/  IMAD.MOV.U32 R2, RZ, RZ, R46 ;  /* 0x000000ffff027224 */ /* 0x000fe200078e002e */
[----:B------:R-:W-:Y:S01]  /*b7850*/  MOV R4, 0xb78a0 ;  /* 0x000b78a000047802 */ /* 0x000fe20000000f00 */
[----:B------:R-:W-:Y:S02]  /*b7860*/  IMAD.MOV.U32 R3, RZ, RZ, R47 ;  /* 0x000000ffff037224 */ /* 0x000fe400078e002f */
[----:B0-----:R-:W-:Y:S02]  /*b7870*/  IMAD.MOV.U32 R6, RZ, RZ, R62 ;  /* 0x000000ffff067224 */ /* 0x001fe400078e003e */
[----:B------:R-:W-:-:S07]  /*b7880*/  IMAD.MOV.U32 R5, RZ, RZ, R63 ;  /* 0x000000ffff057224 */ /* 0x000fce00078e003f */
[----:B-1----:R-:W-:Y:S05]  /*b7890*/  CALL.REL.NOINC `($__internal_26_$__cuda_sm20_div_rn_f64_full) ;  /* 0x00000c50005c7944 */ /* 0x002fea0003c00000 */
.L_x_11727:
[----:B------:R-:W-:Y:S05]  /*b78a0*/  BSYNC.RECONVERGENT B3 ;  /* 0x0000000000037941 */ /* 0x000fea0003800200 */
.L_x_11726:
[----:B0-----:R-:W-:Y:S01]  /*b78b0*/  MOV R6, 0xdbb65b49 ;  /* 0xdbb65b4900067802 */ /* 0x001fe20000000f00 */
[----:B------:R-:W-:Y:S01]  /*b78c0*/  IMAD.MOV.U32 R7, RZ, RZ, 0x3f2d3b63 ;  /* 0x3f2d3b63ff077424 */ /* 0x000fe200078e00ff */
        /* <DEDUP_REMOVED lines=174> */
.L_x_11729:
[----:B------:R-:W-:Y:S02]  /*b83b0*/  FSEL R2, RZ, 3.37028055040000000000e+12, P0 ;  /* 0x54442d18ff027808 */ /* 0x000fe40000000000 */
[----:B------:R-:W-:-:S07]  /*b83c0*/  FSEL R3, RZ, 2.1426990032196044922, P0 ;  /* 0x400921fbff037808 */ /* 0x000fce0000000000 */
.L_x_11730:
[----:B------:R-:W-:Y:S05]  /*b83d0*/  BSYNC.RECONVERGENT B0 ;  /* 0x0000000000007941 */ /* 0x000fea0003800200 */
.L_x_11728:
        /* <DEDUP_REMOVED lines=14> */
.L_x_11702:
        /* <DEDUP_REMOVED lines=262> */
.L_x_11734:
[----:B------:R-:W-:Y:S05]  /*b9520*/  BSYNC.RECONVERGENT B0 ;  /* 0x0000000000007941 */ /* 0x000fea0003800200 */
.L_x_11733:
        /* <DEDUP_REMOVED lines=9> */
.L_x_11736:
[----:B------:R-:W-:Y:S05]  /*b95c0*/  BSYNC.RECONVERGENT B3 ;  /* 0x0000000000037941 */ /* 0x000fea0003800200 */
.L_x_11735:
        /* <DEDUP_REMOVED lines=173> */
.L_x_11732:
        /* <DEDUP_REMOVED lines=25> */
[----:B-1----:R1:W2:Y:S02]  /*ba230*/  DFMA R46, R2, R4, R2 ;  /* 0x00000004022e722b */ /* 0x0022a40000000002 */
[----:B-1----:R-:W-:Y:S01]  /*ba240*/  SEL R5, R61, R59, P0 ;  /* 0x0000003b3d057207 */ /* 0x002fe20000000000 */
[----:B------:R-:W-:Y:S01]  /*ba250*/  IMAD.MOV.U32 R2, RZ, RZ, RZ ;  /* 0x000000ffff027224 */ /* 0x000fe200078e00ff */
[----:B------:R-:W-:Y:S02]  /*ba260*/  SEL R4, R60, R58, P0 ;  /* 0x0000003a3c047207 */ /* 0x000fe40000000000 */
[----:B------:R-:W-:-:S04]  /*ba270*/  LOP3.LUT R0, R5, 0xffc00000, RZ, 0xc0, !PT ;  /* 0xffc0000005007812 */ /* 0x000fc800078ec0ff */
[----:B------:R-:W-:-:S15]  /*ba280*/  LOP3.LUT R3, R0, 0x7fd00000, RZ, 0x3c, !PT ;  /* 0x7fd0000000037812 */ /* 0x000fde00078e3cff */
[----:B------:R-:W-:-:S15]  /*ba290*/  NOP ;  /* 0x0000000000007918 */ /* 0x000fde0000000000 */
[----:B------:R-:W-:-:S15]  /*ba2a0*/  NOP ;  /* 0x0000000000007918 */ /* 0x000fde0000000000 */
[----:B------:R-:W-:-:S09]  /*ba2b0*/  NOP ;  /* 0x0000000000007918 */ /* 0x000fd20000000000 */
[----:B0-----:R-:W-:-:S15]  /*ba2c0*/  DMUL R44, R2, R4 ;  /* 0x00000004022c7228 */ /* 0x001fde0000000000 */
        /* <DEDUP_REMOVED lines=9> */
[----:B--2---:R-:W0:-:S15]  /*ba360*/  DFMA R48, -R22, R46, 1 ;  /* 0x3ff000001630742b */ /* 0x004e1e000000012e */
        /* <DEDUP_REMOVED lines=281> */
.L_x_11738:
[----:B------:R-:W-:Y:S05]  /*bb500*/  BSYNC.RECONVERGENT B0 ;  /* 0x0000000000007941 */ /* 0x000fea0003800200 */
.L_x_11737:
        /* <DEDUP_REMOVED lines=8> */
.L_x_11740:
[----:B------:R-:W-:Y:S05]  /*bb590*/  BSYNC.RECONVERGENT B3 ;  /* 0x0000000000037941 */ /* 0x000fea0003800200 */
.L_x_11739:
        /* <DEDUP_REMOVED lines=173> */
.L_x_11731:
        /* <DEDUP_REMOVED lines=53> */
.L_x_11742:
[----:B------:R-:W-:Y:S05]  /*bc3c0*/  BSYNC.RECONVERGENT B3 ;  /* 0x0000000000037941 */ /* 0x000fea0003800200 */
.L_x_11741:
        /* <DEDUP_REMOVED lines=51> */
.L_x_11744:
[----:B------:R-:W-:Y:S05]  /*bc700*/  BSYNC.RECONVERGENT B3 ;  /* 0x0000000000037941 */ /* 0x000fea0003800200 */
.L_x_11743:
        /* <DEDUP_REMOVED lines=334> */
.L_x_11746:
[----:B------:R-:W-:Y:S05]  /*bdbf0*/  BSYNC.RECONVERGENT B0 ;  /* 0x0000000000007941 */ /* 0x000fea0003800200 */
.L_x_11745:
        /* <DEDUP_REMOVED lines=9> */
.L_x_11748:
[----:B------:R-:W-:Y:S05]  /*bdc90*/  BSYNC.RECONVERGENT B3 ;  /* 0x0000000000037941 */ /* 0x000fea0003800200 */
.L_x_11747:
        /* <DEDUP_REMOVED lines=172> */
.L_x_11712:
[----:B------:R-:W-:Y:S05]  /*be760*/  BSYNC.RECONVERGENT B2 ;  /* 0x0000000000027941 */ /* 0x000fea0003800200 */
.L_x_11701:
[----:B------:R-:W-:Y:S01]  /*be770*/  UMOV UR4, 0xfefa39ef ;  /* 0xfefa39ef00047882 */ /* 0x000fe20000000000 */
[----:B------:R-:W-:Y:S01]  /*be780*/  UMOV UR5, 0x3fe62e42 ;  /* 0x3fe62e4200057882 */ /* 0x000fe20000000000 */
[----:B------:R-:W-:Y:S01]  /*be790*/  LOP3.LUT R71, R3, 0x80000000, R27, 0xb8, !PT ;  /* 0x8000000003477812 */ /* 0x000fe200078eb81b */
[----:B-1----:R-:W0:Y:S01]  /*be7a0*/  DADD R64, R64, UR4 ;  /* 0x0000000440407e29 */ /* 0x002e220008000000 */
[----:B------:R-:W-:Y:S01]  /*be7b0*/  MOV R70, R2 ;  /* 0x0000000200467202 */ /* 0x000fe20000000f00 */
[----:B0-----:R-:W-:Y:S01]  /*be7c0*/  IMAD.MOV.U32 R68, RZ, RZ, R64 ;  /* 0x000000ffff447224 */ /* 0x001fe200078e0040 */
[----:B------:R-:W-:-:S07]  /*be7d0*/  LOP3.LUT R69, R65, 0x80000000, R25, 0xb8, !PT ;  /* 0x8000000041457812 */ /* 0x000fce00078eb819 */
.L_x_11626:
[----:B------:R-:W-:Y:S05]  /*be7e0*/  BSYNC.RECONVERGENT B1 ;  /* 0x0000000000017941 */ /* 0x000fea0003800200 */
.L_x_11625:
[----:B------:R-:W-:Y:S05]  /*be7f0*/  WARPSYNC.ALL ;  /* 0x0000000000007948 */ /* 0x000fea0003800000 */
[----:B------:R-:W1:Y:S01]  /*be800*/  S2R R0, SR_CTAID.X ;  /* 0x0000000000007919 */ /* 0x000e620000002500 */
[----:B------:R-:W1:Y:S01]  /*be810*/  LDC R5, c[0x0][0x380] ;  /* 0x0000e000ff057b82 */ /* 0x000e620000000800 */
[----:B------:R-:W-:Y:S04]  /*be820*/  BSSY.RECONVERGENT B0, `(.L_x_11749) ;  /* 0x0000036000007945 */ /* 0x000fe80003800200 */
[----:B------:R-:W-:Y:S01]  /*be830*/  BSSY.RELIABLE B1, `(.L_x_11750) ;  /* 0x000002e000017945 */ /* 0x000fe20003800100 */
[----:B------:R-:W2:Y:S01]  /*be840*/  S2R R3, SR_TID.X ;  /* 0x0000000000037919 */ /* 0x000ea20000002100 */
[----:B-1----:R-:W-:-:S05]  /*be850*/  IMAD R2, R0, -0x400, R5 ;  /* 0xfffffc0000027824 */ /* 0x002fca00078e0205 */
[----:B--2---:R-:W-:-:S13]  /*be860*/  ISETP.GE.U32.AND P0, PT, R3, R2, PT ;  /* 0x000000020300720c */ /* 0x004fda0003f06070 */
[----:B------:R-:W1:Y:S01]  /*be870*/  @!P0 LDC.64 R4, c[0x0][0x388] ;  /* 0x0000e200ff048b82 */ /* 0x000e620000000a00 */
[----:B------:R-:W-:Y:S02]  /*be880*/  @!P0 IMAD R7, R0, 0x400, R3 ;  /* 0x0000040000078824 */ /* 0x000fe400078e0203 */
[----:B------:R-:W-:-:S04]  /*be890*/  @!P0 VIADD R6, R3, 0x80 ;  /* 0x0000008003068836 */ /* 0x000fc80000000000 */
[----:B------:R-:W-:Y:S02]  /*be8a0*/  @!P0 IMAD.MOV.U32 R3, RZ, RZ, R6 ;  /* 0x000000ffff038224 */ /* 0x000fe400078e0006 */
[----:B-1----:R-:W-:-:S05]  /*be8b0*/  @!P0 IMAD.WIDE.U32 R4, R7, 0x10, R4 ;  /* 0x0000001007048825 */ /* 0x002fca00078e0004 */
[----:B------:R1:W-:Y:S01]  /*be8c0*/  @!P0 STG.E.128 desc[UR6][R4.64], R28 ;  /* 0x0000001c04008986 */ /* 0x0003e2000c101d06 */
[----:B------:R-:W-:-:S13]  /*be8d0*/  ISETP.GE.AND P0, PT, R3, R2, PT ;  /* 0x000000020300720c */ /* 0x000fda0003f06270 */
[----:B------:R-:W-:Y:S05]  /*be8e0*/  @P0 BRA `(.L_x_11751) ;  /* 0x0000000000300947 */ /* 0x000fea0003800000 */
[----:B-1----:R-:W1:Y:S01]  /*be8f0*/  LDC.64 R4, c[0x0][0x388] ;  /* 0x0000e200ff047b82 */ /* 0x002e620000000a00 */
[----:B------:R-:W-:Y:S02]  /*be900*/  IMAD R7, R0, 0x400, R3 ;  /* 0x0000040000077824 */ /* 0x000fe400078e0203 */
[----:B------:R-:W-:-:S05]  /*be910*/  VIADD R3, R3, 0x80 ;  /* 0x0000008003037836 */ /* 0x000fca0000000000 */
[----:B------:R-:W-:Y:S01]  /*be920*/  ISETP.GE.AND P0, PT, R3, R2, PT ;  /* 0x000000020300720c */ /* 0x000fe20003f06270 */
[----:B-1----:R-:W-:-:S05]  /*be930*/  IMAD.WIDE.U32 R4, R7, 0x10, R4 ;  /* 0x0000001007047825 */ /* 0x002fca00078e0004 */
[----:B------:R1:W-:Y:S07]  /*be940*/  STG.E.128 desc[UR6][R4.64], R32 ;  /* 0x0000002004007986 */ /* 0x0003ee000c101d06 */
[----:B------:R-:W-:Y:S05]  /*be950*/  @P0 BRA `(.L_x_11752) ;  /* 0x0000000000300947 */ /* 0x000fea0003800000 */
[----:B-1----:R-:W1:Y:S01]  /*be960*/  LDC.64 R4, c[0x0][0x388] ;  /* 0x0000e200ff047b82 */ /* 0x002e620000000a00 */
[----:B------:R-:W-:Y:S01]  /*be970*/  IMAD R7, R0, 0x400, R3 ;  /* 0x0000040000077824 */ /* 0x000fe200078e0203 */
[----:B------:R-:W-:-:S03]  /*be980*/  IADD3 R3, PT, PT, R3, 0x80, RZ ;  /* 0x0000008003037810 */ /* 0x000fc60007ffe0ff */
[----:B-1----:R-:W-:-:S05]  /*be990*/  IMAD.WIDE.U32 R4, R7, 0x10, R4 ;  /* 0x0000001007047825 */ /* 0x002fca00078e0004 */
[----:B------:R2:W-:Y:S02]  /*be9a0*/  STG.E.128 desc[UR6][R4.64], R36 ;  /* 0x0000002404007986 */ /* 0x0005e4000c101d06 */
.L_x_11751:
[----:B------:R-:W-:-:S13]  /*be9b0*/  ISETP.GE.AND P0, PT, R3, R2, PT ;  /* 0x000000020300720c */ /* 0x000fda0003f06270 */
[----:B------:R-:W-:Y:S05]  /*be9c0*/  @P0 BRA `(.L_x_11753) ;  /* 0x0000000000300947 */ /* 0x000fea0003800000 */
[----:B-12---:R-:W1:Y:S01]  /*be9d0*/  LDC.64 R4, c[0x0][0x388] ;  /* 0x0000e200ff047b82 */ /* 0x006e620000000a00 */
[----:B------:R-:W-:Y:S02]  /*be9e0*/  IMAD R7, R0, 0x400, R3 ;  /* 0x0000040000077824 */ /* 0x000fe400078e0203 */
[----:B------:R-:W-:Y:S02]  /*be9f0*/  VIADD R3, R3, 0x80 ;  /* 0x0000008003037836 */ /* 0x000fe40000000000 */
[----:B-1----:R-:W-:-:S05]  /*bea00*/  IMAD.WIDE.U32 R4, R7, 0x10, R4 ;  /* 0x0000001007047825 */ /* 0x002fca00078e0004 */
[----:B------:R2:W-:Y:S02]  /*bea10*/  STG.E.128 desc[UR6][R4.64], R40 ;  /* 0x0000002804007986 */ /* 0x0005e4000c101d06 */
.L_x_11752:
[----:B------:R-:W-:-:S13]  /*bea20*/  ISETP.GE.AND P0, PT, R3, R2, PT ;  /* 0x000000020300720c */ /* 0x000fda0003f06270 */
[----:B------:R-:W-:Y:S05]  /*bea30*/  @P0 BRA `(.L_x_11754) ;  /* 0x0000000000340947 */ /* 0x000fea0003800000 */
[----:B-12---:R-:W1:Y:S01]  /*bea40*/  LDC.64 R4, c[0x0][0x388] ;  /* 0x0000e200ff047b82 */ /* 0x006e620000000a00 */
[----:B------:R-:W-:Y:S02]  /*bea50*/  IMAD R7, R0, 0x400, R3 ;  /* 0x0000040000077824 */ /* 0x000fe400078e0203 */
[----:B------:R-:W-:Y:S02]  /*bea60*/  VIADD R3, R3, 0x80 ;  /* 0x0000008003037836 */ /* 0x000fe40000000000 */
[----:B-1----:R-:W-:-:S05]  /*bea70*/  IMAD.WIDE.U32 R4, R7, 0x10, R4 ;  /* 0x0000001007047825 */ /* 0x002fca00078e0004 */
[----:B------:R3:W-:Y:S02]  /*bea80*/  STG.E.128 desc[UR6][R4.64], R8 ;  /* 0x0000000804007986 */ /* 0x0007e4000c101d06 */
.L_x_11753:
[----:B------:R-:W-:-:S13]  /*bea90*/  ISETP.GE.AND P0, PT, R3, R2, PT ;  /* 0x000000020300720c */ /* 0x000fda0003f06270 */
[----:B------:R-:W-:Y:S05]  /*beaa0*/  @P0 BREAK.RELIABLE B1 ;  /* 0x0000000000010942 */ /* 0x000fea0003800100 */
[----:B------:R-:W-:Y:S05]  /*beab0*/  @P0 BRA `(.L_x_11755) ;  /* 0x0000000000300947 */ /* 0x000fea0003800000 */
[----:B-123--:R-:W1:Y:S01]  /*beac0*/  LDC.64 R4, c[0x0][0x388] ;  /* 0x0000e200ff047b82 */ /* 0x00ee620000000a00 */
[----:B------:R-:W-:Y:S02]  /*bead0*/  IMAD R7, R0, 0x400, R3 ;  /* 0x0000040000077824 */ /* 0x000fe400078e0203 */
[----:B------:R-:W-:Y:S02]  /*beae0*/  VIADD R3, R3, 0x80 ;  /* 0x0000008003037836 */ /* 0x000fe40000000000 */
[----:B-1----:R-:W-:-:S05]  /*beaf0*/  IMAD.WIDE.U32 R4, R7, 0x10, R4 ;  /* 0x0000001007047825 */ /* 0x002fca00078e0004 */
[----:B------:R3:W-:Y:S02]  /*beb00*/  STG.E.128 desc[UR6][R4.64], R12 ;  /* 0x0000000c04007986 */ /* 0x0007e4000c101d06 */
.L_x_11754:
[----:B------:R-:W-:Y:S05]  /*beb10*/  BSYNC.RELIABLE B1 ;  /* 0x0000000000017941 */ /* 0x000fea0003800100 */
.L_x_11750:
[----:B------:R-:W-:-:S13]  /*beb20*/  ISETP.GE.AND P0, PT, R3, R2, PT ;  /* 0x000000020300720c */ /* 0x000fda0003f06270 */
[----:B-123--:R-:W1:Y:S01]  /*beb30*/  @!P0 LDC.64 R4, c[0x0][0x388] ;  /* 0x0000e200ff048b82 */ /* 0x00ee620000000a00 */
[----:B------:R-:W-:Y:S01]  /*beb40*/  @!P0 IMAD R7, R0, 0x400, R3 ;  /* 0x0000040000078824 */ /* 0x000fe200078e0203 */
[----:B------:R-:W-:-:S03]  /*beb50*/  @!P0 IADD3 R3, PT, PT, R3, 0x80, RZ ;  /* 0x0000008003038810 */ /* 0x000fc60007ffe0ff */
[----:B-1----:R-:W-:-:S05]  /*beb60*/  @!P0 IMAD.WIDE.U32 R4, R7, 0x10, R4 ;  /* 0x0000001007048825 */ /* 0x002fca00078e0004 */
[----:B------:R4:W-:Y:S02]  /*beb70*/  @!P0 STG.E.128 desc[UR6][R4.64], R16 ;  /* 0x0000001004008986 */ /* 0x0009e4000c101d06 */
.L_x_11755:
[----:B------:R-:W-:Y:S05]  /*beb80*/  BSYNC.RECONVERGENT B0 ;  /* 0x0000000000007941 */ /* 0x000fea0003800200 */
.L_x_11749:
[----:B------:R-:W-:Y:S05]  /*beb90*/  WARPSYNC.ALL ;  /* 0x0000000000007948 */ /* 0x000fea0003800000 */
[----:B------:R-:W-:-:S13]  /*beba0*/  ISETP.GE.AND P0, PT, R3, R2, PT ;  /* 0x000000020300720c */ /* 0x000fda0003f06270 */
[----:B------:R-:W-:Y:S05]  /*bebb0*/  @P0 EXIT ;  /* 0x000000000000094d */ /* 0x000fea0003800000 */
[----:B-1234-:R-:W1:Y:S01]  /*bebc0*/  LDC.64 R4, c[0x0][0x388] ;  /* 0x0000e200ff047b82 */ /* 0x01ee620000000a00 */
[----:B------:R-:W-:-:S04]  /*bebd0*/  IMAD R3, R0, 0x400, R3 ;  /* 0x0000040000037824 */ /* 0x000fc800078e0203 */
[----:B-1----:R-:W-:-:S05]  /*bebe0*/  IMAD.WIDE.U32 R2, R3, 0x10, R4 ;  /* 0x0000001003027825 */ /* 0x002fca00078e0004 */
[----:B------:R-:W-:Y:S01]  /*bebf0*/  STG.E.128 desc[UR6][R2.64], R68 ;  /* 0x0000004402007986 */ /* 0x000fe2000c101d06 */
[----:B------:R-:W-:Y:S05]  /*bec00*/  EXIT ;  /* 0x000000000000794d */ /* 0x000fea0003800000 */
.L_x_10763:
[----:B------:R-:W0:Y:S01]  /*bec10*/  S2R R5, SR_TID.X ;  /* 0x0000000000057919 */ /* 0x000e220000002100 */
[----:B------:R-:W1:Y:S02]  /*bec20*/  LDC.64 R2, c[0x0][0x390] ;  /* 0x0000e400ff027b82 */ /* 0x000e640000000a00 */
[----:B-1----:R-:W-:-:S04]  /*bec30*/  IMAD.WIDE.U32 R2, R0, 0x10, R2 ;  /* 0x0000001000027825 */ /* 0x002fc800078e0002 */
[----:B0-----:R-:W-:-:S05]  /*bec40*/  IMAD.WIDE.U32 R2, R5, 0x20, R2 ;  /* 0x0000002005027825 */ /* 0x001fca00078e0002 */
[----:B------:R-:W2:Y:S04]  /*bec50*/  LDG.E.ENL2.256 R8, R36, desc[UR6][R2.64] ;  /* 0xfe0000060224797e */ /* 0x000ea80008121908 */
[----:B------:R0:W5:Y:S04]  /*bec60*/  LDG.E.ENL2.256 R16, R12, desc[UR6][R2.64+0x1000] ;  /* 0xfe008006020c797e */ /* 0x0001680008121910 */
[----:B------:R0:W5:Y:S04]  /*bec70*/  LDG.E.ENL2.256 R24, R20, desc[UR6][R2.64+0x2000] ;  /* 0xfe0100060214797e */ /* 0x0001680008121918 */
[----:B------:R0:W5:Y:S01]  /*bec80*/  LDG.E.ENL2.256 R32, R28, desc[UR6][R2.64+0x3000] ;  /* 0xfe018006021c797e */ /* 0x0001620008121920 */
[----:B------:R-:W-:Y:S01]  /*bec90*/  BSSY.RECONVERGENT B1, `(.L_x_11756) ;  /* 0x00017c0000017945 */ /* 0x000fe20003800200 */
[----:B--2---:R-:W-:-:S15]  /*beca0*/  DSETP.NAN.AND P0, PT, R38, R38, PT ;  /* 0x000000262600722a */ /* 0x004fde0003f08000 */
        /* <DEDUP_REMOVED lines=58> */
.L_x_11757:
        /* <DEDUP_REMOVED lines=79> */
[----:B-----5:R-:W-:Y:S05]  /*bf540*/  CALL.REL.NOINC `($__internal_26_$__cuda_sm20_div_rn_f64_full) ;  /* 0x00000bd400307944 */ /* 0x020fea0003c00000 */
[----:B------:R-:W-:Y:S02]  /*bf550*/  IMAD.MOV.U32 R46, RZ, RZ, R2 ;  /* 0x000000ffff2e7224 */ /* 0x000fe400078e0002 */
[----:B------:R-:W-:-:S07]  /*bf560*/  IMAD.MOV.U32 R47, RZ, RZ, R3 ;  /* 0x000000ffff2f7224 */ /* 0x000fce00078e0003 */
.L_x_11764:
[----:B------:R-:W-:Y:S05]  /*bf570*/  BSYNC.RECONVERGENT B3 ;  /* 0x0000000000037941 */ /* 0x000fea0003800200 */
.L_x_11763:
        /* <DEDUP_REMOVED lines=50> */
[----:B-----5:R-:W-:Y:S05]  /*bf8a0*/  CALL.REL.NOINC `($__internal_26_$__cuda_sm20_div_rn_f64_full) ;  /* 0x00000bd000587944 */ /* 0x020fea0003c00000 */
.L_x_11766:
[----:B------:R-:W-:Y:S05]  /*bf8b0*/  BSYNC.RECONVERGENT B3 ;  /* 0x0000000000037941 */ /* 0x000fea0003800200 */
.L_x_11765:
[----:B------:R-:W-:Y:S01]  /*bf8c0*/  DADD R2, -RZ, |R2| ;  /* 0x00000000ff027229 */ /* 0x000fe20000000502 */
[----:B------:R-:W-:Y:S01]  /*bf8d0*/  IMAD.MOV.U32 R6, RZ, RZ, RZ ;  /* 0x000000ffff067224 */ /* 0x000fe200078e00ff */
        /* <DEDUP_REMOVED lines=8> */
[----:B------:R-:W-:-:S12]  /*bf960*/  NOP ;  /* 0x0000000000007918 */ /* 0x000fd80000000000 */
        /* <DEDUP_REMOVED lines=9> */
[----:B------:R-:W-:Y:S01]  /*bfa00*/  IMAD.U32 R46, RZ, RZ, UR8 ;  /* 0x00000008ff2e7e24 */ /* 0x000fe2000f8e00ff */
        /* <DEDUP_REMOVED lines=261> */
.L_x_11768:
[----:B------:R-:W-:Y:S01]  /*c0a60*/  IMAD.MOV.U32 R4, RZ, RZ, 0x0 ;  /* 0x00000000ff047424 */ /* 0x000fe200078e00ff */
[----:B------:R-:W-:Y:S01]  /*c0a70*/  LOP3.LUT P0, RZ, R3, 0x7fffffff, RZ, 0xc0, !PT ;  /* 0x7fffffff03ff7812 */ /* 0x000fe2000780c0ff */
[----:B------:R-:W-:-:S06]  /*c0a80*/  IMAD.MOV.U32 R5, RZ, RZ, 0x7ff00000 ;  /* 0x7ff00000ff057424 */ /* 0x000fcc00078e00ff */
[----:B------:R-:W0:Y:S02]  /*c0a90*/  DFMA R2, R2, R4, +INF ;  /* 0x7ff000000202742b */ /* 0x000e240000000004 */
[----:B0-----:R-:W-:Y:S02]  /*c0aa0*/  FSEL R6, R2, RZ, P0 ;  /* 0x000000ff02067208 */ /* 0x001fe40000000000 */
[----:B------:R-:W-:-:S07]  /*c0ab0*/  FSEL R7, R3, -QNAN , P0 ;  /* 0xfff0000003077808 */ /* 0x000fce0000000000 */
.L_x_11769:
[----:B------:R-:W-:Y:S05]  /*c0ac0*/  BSYNC.RECONVERGENT B0 ;  /* 0x0000000000007941 */ /* 0x000fea0003800200 */
.L_x_11767:
        /* <DEDUP_REMOVED lines=53> */
[----:B-----5:R-:W-:Y:S05]  /*c0e20*/  CALL.REL.NOINC `($__internal_26_$__cuda_sm20_div_rn_f64_full) ;  /* 0x00000bb800f87944 */ /* 0x020fea0003c00000 */
.L_x_11771:
[----:B------:R-:W-:Y:S05]  /*c0e30*/  BSYNC.RECONVERGENT B3 ;  /* 0x0000000000037941 */ /* 0x000fea0003800200 */
.L_x_11770:
        /* <DEDUP_REMOVED lines=173> */
.L_x_11762:
        /* <DEDUP_REMOVED lines=281> */
.L_x_11775:
[----:B------:R-:W-:Y:S01]  /*c2aa0*/  IMAD.MOV.U32 R4, RZ, RZ, 0x0 ;  /* 0x00000000ff047424 */ /* 0x000fe200078e00ff */
[----:B------:R-:W-:Y:S01]  /*c2ab0*/  LOP3.LUT P0, RZ, R3, 0x7fffffff, RZ, 0xc0, !PT ;  /* 0x7fffffff03ff7812 */ /* 0x000fe2000780c0ff */
[----:B------:R-:W-:-:S06]  /*c2ac0*/  IMAD.MOV.U32 R5, RZ, RZ, 0x7ff00000 ;  /* 0x7ff00000ff057424 */ /* 0x000fcc00078e00ff */
[----:B------:R-:W0:Y:S02]  /*c2ad0*/  DFMA R2, R2, R4, +INF ;  /* 0x7ff000000202742b */ /* 0x000e240000000004 */
[----:B0-----:R-:W-:Y:S02]  /*c2ae0*/  FSEL R62, R2, RZ, P0 ;  /* 0x000000ff023e7208 */ /* 0x001fe40000000000 */
[----:B------:R-:W-:-:S07]  /*c2af0*/  FSEL R63, R3, -QNAN , P0 ;  /* 0xfff00000033f7808 */ /* 0x000fce0000000000 */
.L_x_11776:
[----:B------:R-:W-:Y:S05]  /*c2b00*/  BSYNC.RECONVERGENT B0 ;  /* 0x0000000000007941 */ /* 0x000fea0003800200 */
.L_x_11774:
        /* <DEDUP_REMOVED lines=49> */
.L_x_11778:
[----:B------:R-:W-:Y:S05]  /*c2e20*/  BSYNC.RECONVERGENT B3 ;  /* 0x0000000000037941 */ /* 0x000fea0003800200 */
.L_x_11777:
        /* <DEDUP_REMOVED lines=173> */
.L_x_11773:
        /* <DEDUP_REMOVED lines=192> */
.L_x_11780:
[----:B------:R-:W-:Y:S01]  /*c4500*/  IMAD.MOV.U32 R2, RZ, RZ, 0x0 ;  /* 0x00000000ff027424 */ /* 0x000fe200078e00ff */
[----:B------:R-:W-:Y:S01]  /*c4510*/  LOP3.LUT P0, RZ, R5, 0x7fffffff, RZ, 0xc0, !PT ;  /* 0x7fffffff05ff7812 */ /* 0x000fe2000780c0ff */
[----:B------:R-:W-:-:S06]  /*c4520*/  IMAD.MOV.U32 R3, RZ, RZ, 0x7ff00000 ;  /* 0x7ff00000ff037424 */ /* 0x000fcc00078e00ff */
[----:B------:R-:W0:Y:S02]  /*c4530*/  DFMA R4, R4, R2, +INF ;  /* 0x7ff000000404742b */ /* 0x000e240000000002 */
[----:B0-----:R-:W-:Y:S02]  /*c4540*/  FSEL R44, R4, RZ, P0 ;  /* 0x000000ff042c7208 */ /* 0x001fe40000000000 */
[----:B------:R-:W-:-:S07]  /*c4550*/  FSEL R45, R5, -QNAN , P0 ;  /* 0xfff00000052d7808 */ /* 0x000fce0000000000 */
.L_x_11781:
[----:B------:R-:W-:Y:S05]  /*c4560*/  BSYNC.RECONVERGENT B0 ;  /* 0x0000000000007941 */ /* 0x000fea0003800200 */
.L_x_11779:
        /* <DEDUP_REMOVED lines=54> */
.L_x_11783:
[----:B------:R-:W-:Y:S05]  /*c48d0*/  BSYNC.RECONVERGENT B3 ;  /* 0x0000000000037941 */ /* 0x000fea0003800200 */
.L_x_11782:
        /* <DEDUP_REMOVED lines=173> */
.L_x_11761:
        /* <DEDUP_REMOVED lines=72> */
[----:B-----5:R-:W-:Y:S05]  /*c5830*/  CALL.REL.NOINC `($__internal_26_$__cuda_sm20_div_rn_f64_full) ;  /* 0x00000b7000747944 */ /* 0x020fea0003c00000 */
[----:B------:R-:W-:Y:S02]  /*c5840*/  IMAD.MOV.U32 R46, RZ, RZ, R2 ;  /* 0x000000ffff2e7224 */ /* 0x000fe400078e0002 */
[----:B------:R-:W-:-:S07]  /*c5850*/  IMAD.MOV.U32 R47, RZ, RZ, R3 ;  /* 0x000000ffff2f7224 */ /* 0x000fce00078e0003 */
.L_x_11786:
[----:B------:R-:W-:Y:S05]  /*c5860*/  BSYNC.RECONVERGENT B3 ;  /* 0x0000000000037941 */ /* 0x000fea0003800200 */
.L_x_11785:
        /* <DEDUP_REMOVED lines=50> */
[----:B-----5:R-:W-:Y:S05]  /*c5b90*/  CALL.REL.NOINC `($__internal_26_$__cuda_sm20_div_rn_f64_full) ;  /* 0x00000b6c009c7944 */ /* 0x020fea0003c00000 */
.L_x_11788:
[----:B------:R-:W-:Y:S05]  /*c5ba0*/  BSYNC.RECONVERGENT B3 ;  /* 0x0000000000037941 */ /* 0x000fea0003800200 */
.L_x_11787:
        /* <DEDUP_REMOVED lines=282> */
.L_x_11790:
[----:B------:R-:W-:Y:S01]  /*c6d50*/  IMAD.MOV.U32 R4, RZ, RZ, 0x0 ;  /* 0x00000000ff047424 */ /* 0x000fe200078e00ff */
[----:B------:R-:W-:Y:S01]  /*c6d60*/  LOP3.LUT P0, RZ, R3, 0x7fffffff, RZ, 0xc0, !PT ;  /* 0x7fffffff03ff7812 */ /* 0x000fe2000780c0ff */
[----:B------:R-:W-:-:S06]  /*c6d70*/  IMAD.MOV.U32 R5, RZ, RZ, 0x7ff00000 ;  /* 0x7ff00000ff057424 */ /* 0x000fcc00078e00ff */
[----:B------:R-:W0:Y:S02]  /*c6d80*/  DFMA R2, R2, R4, +INF ;  /* 0x7ff000000202742b */ /* 0x000e240000000004 */
[----:B0-----:R-:W-:Y:S02]  /*c6d90*/  FSEL R62, R2, RZ, P0 ;  /* 0x000000ff023e7208 */ /* 0x001fe40000000000 */
[----:B------:R-:W-:-:S07]  /*c6da0*/  FSEL R63, R3, -QNAN , P0 ;  /* 0xfff00000033f7808 */ /* 0x000fce0000000000 */
.L_x_11791:
[----:B------:R-:W-:Y:S05]  /*c6db0*/  BSYNC.RECONVERGENT B0 ;  /* 0x0000000000007941 */ /* 0x000fea0003800200 */
.L_x_11789:
        /* <DEDUP_REMOVED lines=57> */
.L_x_11793:
[----:B------:R-:W-:Y:S05]  /*c7150*/  BSYNC.RECONVERGENT B3 ;  /* 0x0000000000037941 */ /* 0x000fea0003800200 */
.L_x_11792:
        /* <DEDUP_REMOVED lines=197> */
.L_x_11784:
        /* <DEDUP_REMOVED lines=282> */
.L_x_11796:
[----:B------:R-:W-:Y:S01]  /*c8f50*/  IMAD.MOV.U32 R2, RZ, RZ, 0x0 ;  /* 0x00000000ff027424 */ /* 0x000fe200078e00ff */
[----:B------:R-:W-:Y:S01]  /*c8f60*/  LOP3.LUT P0, RZ, R45, 0x7fffffff, RZ, 0xc0, !PT ;  /* 0x7fffffff2dff7812 */ /* 0x000fe2000780c0ff */
[----:B------:R-:W-:-:S06]  /*c8f70*/  IMAD.MOV.U32 R3, RZ, RZ, 0x7ff00000 ;  /* 0x7ff00000ff037424 */ /* 0x000fcc00078e00ff */
[----:B------:R-:W0:Y:S02]  /*c8f80*/  DFMA R44, R44, R2, +INF ;  /* 0x7ff000002c2c742b */ /* 0x000e240000000002 */
[----:B0-----:R-:W-:Y:S02]  /*c8f90*/  FSEL R62, R44, RZ, P0 ;  /* 0x000000ff2c3e7208 */ /* 0x001fe40000000000 */
[----:B------:R-:W-:-:S07]  /*c8fa0*/  FSEL R63, R45, -QNAN , P0 ;  /* 0xfff000002d3f7808 */ /* 0x000fce0000000000 */
.L_x_11797:
[----:B------:R-:W-:Y:S05]  /*c8fb0*/  BSYNC.RECONVERGENT B0 ;  /* 0x0000000000007941 */ /* 0x000fea0003800200 */
.L_x_11795:
[----:B------:R-:W0:Y:S01]  /*c8fc0*/  MUFU.RCP64H R3, R5 ;  /* 0x0000000500037308 */ /* 0x000e220000001800 */
[----:B------:R-:W-:Y:S01]  /*c8fd0*/  IMAD.MOV.U32 R46, RZ, RZ, R4 ;  /* 0x000000ffff2e7224 */ /* 0x000fe200078e0004 */
[----:B------:R-:W-:Y:S01]  /*c8fe0*/  MOV R2, 0x1 ;  /* 0x0000000100027802 */ /* 0x000fe20000000f00 */
[----:B------:R-:W-:Y:S01]  /*c8ff0*/  IMAD.MOV.U32 R47, RZ, RZ, R5 ;  /* 0x000000ffff2f7224 */ /* 0x000fe200078e0005 */
        /* <DEDUP_REMOVED lines=47> */
[----:B-----5:R-:W-:Y:S05]  /*c92f0*/  CALL.REL.NOINC `($__internal_26_$__cuda_sm20_div_rn_f64_full) ;  /* 0x00000b3400c47944 */ /* 0x020fea0003c00000 */
.L_x_11799:
[----:B------:R-:W-:Y:S05]  /*c9300*/  BSYNC.RECONVERGENT B3 ;  /* 0x0000000000037941 */ /* 0x000fea0003800200 */
.L_x_11798:
        /* <DEDUP_REMOVED lines=194> */
.L_x_11794:
        /* <DEDUP_REMOVED lines=195> */
.L_x_11801:
[----:B------:R-:W-:Y:S01]  /*cab60*/  IMAD.MOV.U32 R2, RZ, RZ, 0x0 ;  /* 0x00000000ff027424 */ /* 0x000fe200078e00ff */
[----:B------:R-:W-:Y:S02]  /*cab70*/  MOV R3, 0x7ff00000 ;  /* 0x7ff0000000037802 */ /* 0x000fe40000000f00 */
[----:B------:R-:W-:-:S04]  /*cab80*/  LOP3.LUT P0, RZ, R5, 0x7fffffff, RZ, 0xc0, !PT ;  /* 0x7fffffff05ff7812 */ /* 0x000fc8000780c0ff */
[----:B------:R-:W0:Y:S02]  /*cab90*/  DFMA R4, R4, R2, +INF ;  /* 0x7ff000000404742b */ /* 0x000e240000000002 */
[----:B0-----:R-:W-:Y:S02]  /*caba0*/  FSEL R62, R4, RZ, P0 ;  /* 0x000000ff043e7208 */ /* 0x001fe40000000000 */
[----:B------:R-:W-:-:S07]  /*cabb0*/  FSEL R63, R5, -QNAN , P0 ;  /* 0xfff00000053f7808 */ /* 0x000fce0000000000 */
.L_x_11802:
[----:B------:R-:W-:Y:S05]  /*cabc0*/  BSYNC.RECONVERGENT B0 ;  /* 0x0000000000007941 */ /* 0x000fea0003800200 */
.L_x_11800:
        /* <DEDUP_REMOVED lines=52> */
[----:B-----5:R-:W-:Y:S05]  /*caf10*/  CALL.REL.NOINC `($__internal_26_$__cuda_sm20_div_rn_f64_full) ;  /* 0x00000b1800bc7944 */ /* 0x020fea0003c00000 */
.L_x_11804:
[----:B------:R-:W-:Y:S05]  /*caf20*/  BSYNC.RECONVERGENT B3 ;  /* 0x0000000000037941 */ /* 0x000fea0003800200 */
.L_x_11803:
        /* <DEDUP_REMOVED lines=196> */
.L_x_11772:
[----:B------:R-:W-:Y:S05]  /*cbb70*/  BSYNC.RECONVERGENT B2 ;  /* 0x0000000000027941 */ /* 0x000fea0003800200 */
.L_x_11760:
        /* <DEDUP_REMOVED lines=8> */
.L_x_11759:
        /* <DEDUP_REMOVED lines=38> */
[----:B------:R-:W-:Y:S02]  /*cbe60*/  LOP3.LUT R57, R56, 0x100000, RZ, 0xfc, !PT ;  /* 0x0010000038397812 */ /* 0x000fe400078efcff */
[----:B------:R-:W-:-:S15]  /*cbe70*/  MOV R56, RZ ;  /* 0x000000ff00387202 */ /* 0x000fde0000000f00 */
        /* <DEDUP_REMOVED lines=245> */
[----:B-----5:R-:W-:Y:S05]  /*ccdd0*/  CALL.REL.NOINC `($__internal_27_$__cuda_sm20_dsqrt_rn_f64_mediumpath_v1) ;  /* 0x00000b0400407944 */ /* 0x020fea0003c00000 */
.L_x_11809:
[----:B------:R-:W-:Y:S05]  /*ccde0*/  BSYNC.RECONVERGENT B3 ;  /* 0x0000000000037941 */ /* 0x000fea0003800200 */
.L_x_11808:
[----:B------:R-:W-:Y:S02]  /*ccdf0*/  IMAD.MOV.U32 R66, RZ, RZ, R2 ;  /* 0x000000ffff427224 */ /* 0x000fe400078e0002 */
[----:B------:R-:W-:Y:S01]  /*cce00*/  IMAD.MOV.U32 R67, RZ, RZ, R3 ;  /* 0x000000ffff437224 */ /* 0x000fe200078e0003 */
[----:B------:R-:W-:Y:S06]  /*cce10*/  BRA `(.L_x_11810) ;  /* 0x0000005000707947 */ /* 0x000fec0003800000 */
.L_x_11807:
        /* <DEDUP_REMOVED lines=70> */
.L_x_11815:
[----:B------:R-:W-:Y:S05]  /*cd280*/  BSYNC.RECONVERGENT B4 ;  /* 0x0000000000047941 */ /* 0x000fea0003800200 */
.L_x_11814:
[----:B------:R-:W-:Y:S02]  /*cd290*/  IMAD.MOV.U32 R46, RZ, RZ, R2 ;  /* 0x000000ffff2e7224 */ /* 0x000fe400078e0002 */
[----:B------:R-:W-:-:S07]  /*cd2a0*/  IMAD.MOV.U32 R47, RZ, RZ, R3 ;  /* 0x000000ffff2f7224 */ /* 0x000fce00078e0003 */
.L_x_11813:
[----:B------:R-:W-:Y:S05]  /*cd2b0*/  BSYNC.RECONVERGENT B3 ;  /* 0x0000000000037941 */ /* 0x000fea0003800200 */
.L_x_11812:
        /* <DEDUP_REMOVED lines=75> */
.L_x_11818:
[----:B------:R-:W-:Y:S05]  /*cd770*/  BSYNC.RECONVERGENT B4 ;  /* 0x0000000000047941 */ /* 0x000fea0003800200 */
.L_x_11817:
[----:B------:R-:W-:Y:S05]  /*cd780*/  BSYNC.RECONVERGENT B3 ;  /* 0x0000000000037941 */ /* 0x000fea0003800200 */
.L_x_11816:
        /* <DEDUP_REMOVED lines=70> */
[----:B-----5:R-:W-:Y:S05]  /*cdbf0*/  CALL.REL.NOINC `($__internal_27_$__cuda_sm20_dsqrt_rn_f64_mediumpath_v1) ;  /* 0x00000af400b87944 */ /* 0x020fea0003c00000 */
[----:B------:R-:W-:Y:S02]  /*cdc00*/  IMAD.MOV.U32 R6, RZ, RZ, R2 ;  /* 0x000000ffff067224 */ /* 0x000fe400078e0002 */
[----:B------:R-:W-:-:S07]  /*cdc10*/  IMAD.MOV.U32 R7, RZ, RZ, R3 ;  /* 0x000000ffff077224 */ /* 0x000fce00078e0003 */
.L_x_11820:
[----:B------:R-:W-:Y:S05]  /*cdc20*/  BSYNC.RECONVERGENT B3 ;  /* 0x0000000000037941 */ /* 0x000fea0003800200 */
.L_x_11819:
        /* <DEDUP_REMOVED lines=56> */
[----:B-----5:R-:W-:Y:S05]  /*cdfb0*/  CALL.REL.NOINC `($__internal_26_$__cuda_sm20_div_rn_f64_full) ;  /* 0x00000ae800947944 */ /* 0x020fea0003c00000 */
.L_x_11823:
[----:B------:R-:W-:Y:S05]  /*cdfc0*/  BSYNC.RECONVERGENT B3 ;  /* 0x0000000000037941 */ /* 0x000fea0003800200 */
.L_x_11822:
        /* <DEDUP_REMOVED lines=78> */
.L_x_11821:
        /* <DEDUP_REMOVED lines=187> */
.L_x_11824:
[----:B------:R-:W-:Y:S01]  /*cf060*/  IMAD.MOV.U32 R4, RZ, RZ, 0x0 ;  /* 0x00000000ff047424 */ /* 0x000fe200078e00ff */
[----:B------:R-:W-:Y:S01]  /*cf070*/  LOP3.LUT P0, RZ, R3, 0x7fffffff, RZ, 0xc0, !PT ;  /* 0x7fffffff03ff7812 */ /* 0x000fe2000780c0ff */
[----:B------:R-:W-:-:S06]  /*cf080*/  IMAD.MOV.U32 R5, RZ, RZ, 0x7ff00000 ;  /* 0x7ff00000ff057424 */ /* 0x000fcc00078e00ff */
[----:B------:R-:W0:Y:S02]  /*cf090*/  DFMA R2, R2, R4, +INF ;  /* 0x7ff000000202742b */ /* 0x000e240000000004 */
[----:B0-----:R-:W-:Y:S02]  /*cf0a0*/  FSEL R66, R2, RZ, P0 ;  /* 0x000000ff02427208 */ /* 0x001fe40000000000 */
[----:B------:R-:W-:Y:S01]  /*cf0b0*/  FSEL R67, R3, -QNAN , P0 ;  /* 0xfff0000003437808 */ /* 0x000fe20000000000 */
[----:B------:R-:W-:Y:S06]  /*cf0c0*/  BRA `(.L_x_11810) ;  /* 0x0000002c00c47947 */ /* 0x000fec0003800000 */
.L_x_11811:
        /* <DEDUP_REMOVED lines=65> */
.L_x_11827:
[----:B------:R-:W-:Y:S05]  /*cf4e0*/  BSYNC.RECONVERGENT B3 ;  /* 0x0000000000037941 */ /* 0x000fea0003800200 */
.L_x_11826:
        /* <DEDUP_REMOVED lines=48> */
.L_x_11829:
[----:B------:R-:W-:Y:S05]  /*cf7f0*/  BSYNC.RECONVERGENT B3 ;  /* 0x0000000000037941 */ /* 0x000fea0003800200 */
.L_x_11828:
[----:B------:R-:W-:Y:S01]  /*cf800*/  IMAD.MOV.U32 R66, RZ, RZ, R2 ;  /* 0x000000ffff427224 */ /* 0x000fe200078e0002 */
[----:B------:R-:W-:Y:S01]  /*cf810*/  MOV R67, R3 ;  /* 0x0000000300437202 */ /* 0x000fe20000000f00 */
[----:B------:R-:W-:Y:S06]  /*cf820*/  BRA `(.L_x_11810) ;  /* 0x0000002400ec7947 */ /* 0x000fec0003800000 */
.L_x_11825:
        /* <DEDUP_REMOVED lines=52> */
[----:B-----5:R-:W-:Y:S05]  /*cfb70*/  CALL.REL.NOINC `($__internal_27_$__cuda_sm20_dsqrt_rn_f64_mediumpath_v1) ;  /* 0x00000ad400d87944 */ /* 0x020fea0003c00000 */
[----:B------:R-:W-:Y:S02]  /*cfb80*/  IMAD.MOV.U32 R66, RZ, RZ, R2 ;  /* 0x000000ffff427224 */ /* 0x000fe400078e0002 */
[----:B------:R-:W-:-:S07]  /*cfb90*/  IMAD.MOV.U32 R67, RZ, RZ, R3 ;  /* 0x000000ffff437224 */ /* 0x000fce00078e0003 */
.L_x_11831:
[----:B------:R-:W-:Y:S05]  /*cfba0*/  BSYNC.RECONVERGENT B3 ;  /* 0x0000000000037941 */ /* 0x000fea0003800200 */
.L_x_11830:
        /* <DEDUP_REMOVED lines=57> */
.L_x_11834:
[----:B------:R-:W-:Y:S05]  /*cff40*/  BSYNC.RECONVERGENT B3 ;  /* 0x0000000000037941 */ /* 0x000fea0003800200 */
.L_x_11833:
        /* <DEDUP_REMOVED lines=78> */
.L_x_11832:
        /* <DEDUP_REMOVED lines=187> */
.L_x_11835:
[----:B------:R-:W-:Y:S01]  /*d0fe0*/  MOV R4, 0x0 ;  /* 0x0000000000047802 */ /* 0x000fe20000000f00 */
[----:B------:R-:W-:Y:S01]  /*d0ff0*/  IMAD.MOV.U32 R5, RZ, RZ, 0x7ff00000 ;  /* 0x7ff00000ff057424 */ /* 0x000fe200078e00ff */
[----:B------:R-:W-:-:S05]  /*d1000*/  LOP3.LUT P0, RZ, R3, 0x7fffffff, RZ, 0xc0, !PT ;  /* 0x7fffffff03ff7812 */ /* 0x000fca000780c0ff */
[----:B------:R-:W0:Y:S02]  /*d1010*/  DFMA R2, R2, R4, +INF ;  /* 0x7ff000000202742b */ /* 0x000e240000000004 */
[----:B0-----:R-:W-:Y:S02]  /*d1020*/  FSEL R66, R2, RZ, P0 ;  /* 0x000000ff02427208 */ /* 0x001fe40000000000 */
[----:B------:R-:W-:Y:S01]  /*d1030*/  FSEL R67, R3, -QNAN , P0 ;  /* 0xfff0000003437808 */ /* 0x000fe20000000000 */
[----:B------:R-:W-:Y:S06]  /*d1040*/  BRA `(.L_x_11810) ;  /* 0x0000000c00e47947 */ /* 0x000fec0003800000 */
.L_x_11806:
        /* <DEDUP_REMOVED lines=55> */
.L_x_11837:
[----:B------:R-:W-:Y:S05]  /*d13c0*/  BSYNC.RECONVERGENT B3 ;  /* 0x0000000000037941 */ /* 0x000fea0003800200 */
.L_x_11836:
        /* <DEDUP_REMOVED lines=187> */
.L_x_11838:
[----:B------:R-:W-:Y:S01]  /*d1f80*/  IMAD.MOV.U32 R4, RZ, RZ, 0x0 ;  /* 0x00000000ff047424 */ /* 0x000fe200078e00ff */
[----:B------:R-:W-:Y:S01]  /*d1f90*/  LOP3.LUT P0, RZ, R3, 0x7fffffff, RZ, 0xc0, !PT ;  /* 0x7fffffff03ff7812 */ /* 0x000fe2000780c0ff */
[----:B------:R-:W-:-:S06]  /*d1fa0*/  IMAD.MOV.U32 R5, RZ, RZ, 0x7ff00000 ;  /* 0x7ff00000ff057424 */ /* 0x000fcc00078e00ff */
[----:B------:R-:W0:Y:S02]  /*d1fb0*/  DFMA R2, R2, R4, +INF ;  /* 0x7ff000000202742b */ /* 0x000e240000000004 */
[----:B0-----:R-:W-:Y:S02]  /*d1fc0*/  FSEL R66, R2, RZ, P0 ;  /* 0x000000ff02427208 */ /* 0x001fe40000000000 */
[----:B------:R-:W-:-:S07]  /*d1fd0*/  FSEL R67, R3, -QNAN , P0 ;  /* 0xfff0000003437808 */ /* 0x000fce0000000000 */
.L_x_11810:
[----:B------:R-:W-:Y:S05]  /*d1fe0*/  BSYNC.RECONVERGENT B2 ;  /* 0x0000000000027941 */ /* 0x000fea0003800200 */
.L_x_11805:
        /* <DEDUP_REMOVED lines=62> */
.L_x_11843:
[----:B------:R-:W-:Y:S05]  /*d23d0*/  BSYNC.RECONVERGENT B4 ;  /* 0x0000000000047941 */ /* 0x000fea0003800200 */
.L_x_11842:
        /* <DEDUP_REMOVED lines=64> */
[----:B-----5:R-:W-:Y:S05]  /*d27e0*/  CALL.REL.NOINC `($__internal_27_$__cuda_sm20_dsqrt_rn_f64_mediumpath_v1) ;  /* 0x00000aa800bc7944 */ /* 0x020fea0003c00000 */
[----:B------:R-:W-:Y:S02]  /*d27f0*/  IMAD.MOV.U32 R42, RZ, RZ, R2 ;  /* 0x000000ffff2a7224 */ /* 0x000fe400078e0002 */
[----:B------:R-:W-:-:S07]  /*d2800*/  IMAD.MOV.U32 R43, RZ, RZ, R3 ;  /* 0x000000ffff2b7224 */ /* 0x000fce00078e0003 */
.L_x_11847:
[----:B------:R-:W-:Y:S05]  /*d2810*/  BSYNC.RECONVERGENT B5 ;  /* 0x0000000000057941 */ /* 0x000fea0003800200 */
.L_x_11846:
        /* <DEDUP_REMOVED lines=61> */
.L_x_11849:
[----:B------:R-:W-:Y:S05]  /*d2bf0*/  BSYNC.RECONVERGENT B5 ;  /* 0x0000000000057941 */ /* 0x000fea0003800200 */
.L_x_11848:
[----:B------:R0:W1:Y:S01]  /*d2c00*/  DMUL R46, R2, R42 ;  /* 0x0000002a022e7228 */ /* 0x0000620000000000 */
[----:B------:R-:W-:Y:S02]  /*d2c10*/  IMAD.MOV.U32 R58, RZ, RZ, 0x0 ;  /* 0x00000000ff3a7424 */ /* 0x000fe400078e00ff */
[----:B------:R-:W-:Y:S01]  /*d2c20*/  IMAD.MOV.U32 R59, RZ, RZ, 0x3ff00000 ;  /* 0x3ff00000ff3b7424 */ /* 0x000fe200078e00ff */
[----:B01----:R-:W-:Y:S06]  /*d2c30*/  BRA `(.L_x_11850) ;  /* 0x0000001800ac7947 */ /* 0x003fec0003800000 */
.L_x_11845:
        /* <DEDUP_REMOVED lines=75> */
.L_x_11855:
[----:B------:R-:W-:Y:S05]  /*d30f0*/  BSYNC.RECONVERGENT B6 ;  /* 0x0000000000067941 */ /* 0x000fea0003800200 */
.L_x_11854:
[----:B------:R-:W-:Y:S02]  /*d3100*/  IMAD.MOV.U32 R46, RZ, RZ, R2 ;  /* 0x000000ffff2e7224 */ /* 0x000fe400078e0002 */
[----:B------:R-:W-:-:S07]  /*d3110*/  IMAD.MOV.U32 R47, RZ, RZ, R3 ;  /* 0x000000ffff2f7224 */ /* 0x000fce00078e0003 */
.L_x_11853:
[----:B------:R-:W-:Y:S05]  /*d3120*/  BSYNC.RECONVERGENT B5 ;  /* 0x0000000000057941 */ /* 0x000fea0003800200 */
.L_x_11852:
        /* <DEDUP_REMOVED lines=72> */
[----:B-----5:R-:W-:Y:S05]  /*d35b0*/  CALL.REL.NOINC `($__internal_26_$__cuda_sm20_div_rn_f64_full) ;  /* 0x00000a9400147944 */ /* 0x020fea0003c00000 */
.L_x_11859:
[----:B------:R-:W-:Y:S05]  /*d35c0*/  BSYNC.RECONVERGENT B6 ;  /* 0x0000000000067941 */ /* 0x000fea0003800200 */
.L_x_11858:
[----:B------:R-:W-:Y:S02]  /*d35d0*/  IMAD.MOV.U32 R60, RZ, RZ, R2 ;  /* 0x000000ffff3c7224 */ /* 0x000fe400078e0002 */
[----:B------:R-:W-:-:S07]  /*d35e0*/  IMAD.MOV.U32 R61, RZ, RZ, R3 ;  /* 0x000000ffff3d7224 */ /* 0x000fce00078e0003 */
.L_x_11857:
[----:B------:R-:W-:Y:S05]  /*d35f0*/  BSYNC.RECONVERGENT B5 ;  /* 0x0000000000057941 */ /* 0x000fea0003800200 */
.L_x_11856:
        /* <DEDUP_REMOVED lines=71> */
.L_x_11861:
[----:B------:R-:W-:Y:S05]  /*d3a70*/  BSYNC.RECONVERGENT B5 ;  /* 0x0000000000057941 */ /* 0x000fea0003800200 */
.L_x_11860:
[----:B------:R-:W-:Y:S02]  /*d3a80*/  IMAD.MOV.U32 R46, RZ, RZ, R2 ;  /* 0x000000ffff2e7224 */ /* 0x000fe400078e0002 */
[----:B------:R-:W-:Y:S01]  /*d3a90*/  IMAD.MOV.U32 R47, RZ, RZ, R3 ;  /* 0x000000ffff2f7224 */ /* 0x000fe200078e0003 */
[----:B------:R-:W-:Y:S06]  /*d3aa0*/  BRA `(.L_x_11850) ;  /* 0x0000000c00107947 */ /* 0x000fec0003800000 */
.L_x_11851:
        /* <DEDUP_REMOVED lines=77> */
.L_x_11864:
[----:B------:R-:W-:Y:S05]  /*d3f80*/  BSYNC.RECONVERGENT B5 ;  /* 0x0000000000057941 */ /* 0x000fea0003800200 */
.L_x_11863:
        /* <DEDUP_REMOVED lines=47> */
[----:B-----5:R-:W-:Y:S05]  /*d4280*/  CALL.REL.NOINC `($__internal_26_$__cuda_sm20_div_rn_f64_full) ;  /* 0x00000a8400e07944 */ /* 0x020fea0003c00000 */
.L_x_11866:
[----:B------:R-:W-:Y:S05]  /*d4290*/  BSYNC.RECONVERGENT B5 ;  /* 0x0000000000057941 */ /* 0x000fea0003800200 */
.L_x_11865:
[----:B------:R-:W0:Y:S01]  /*d42a0*/  DMUL R58, R58, 8.11296384146066816958e+31 ;  /* 0x469000003a3a7828 */ /* 0x000e220000000000 */
[----:B------:R-:W-:Y:S02]  /*d42b0*/  IMAD.MOV.U32 R46, RZ, RZ, R2 ;  /* 0x000000ffff2e7224 */ /* 0x000fe400078e0002 */
[----:B------:R-:W-:Y:S01]  /*d42c0*/  IMAD.MOV.U32 R47, RZ, RZ, R3 ;  /* 0x000000ffff2f7224 */ /* 0x000fe200078e0003 */
[----:B0-----:R-:W-:Y:S06]  /*d42d0*/  BRA `(.L_x_11850) ;  /* 0x0000000400047947 */ /* 0x001fec0003800000 */
.L_x_11862:
        /* <DEDUP_REMOVED lines=61> */
[----:B-----5:R-:W-:Y:S05]  /*d46b0*/  CALL.REL.NOINC `($__internal_27_$__cuda_sm20_dsqrt_rn_f64_mediumpath_v1) ;  /* 0x00000a8c00087944 */ /* 0x020fea0003c00000 */
.L_x_11868:
[----:B------:R-:W-:Y:S05]  /*d46c0*/  BSYNC.RECONVERGENT B5 ;  /* 0x0000000000057941 */ /* 0x000fea0003800200 */
.L_x_11867:
[----:B------:R-:W-:Y:S01]  /*d46d0*/  MOV R46, R2 ;  /* 0x00000002002e7202 */ /* 0x000fe20000000f00 */
[----:B------:R-:W-:-:S07]  /*d46e0*/  IMAD.MOV.U32 R47, RZ, RZ, R3 ;  /* 0x000000ffff2f7224 */ /* 0x000fce00078e0003 */
.L_x_11850:
[----:B------:R-:W-:Y:S05]  /*d46f0*/  BSYNC.RECONVERGENT B4 ;  /* 0x0000000000047941 */ /* 0x000fea0003800200 */
.L_x_11841:
[----:B------:R-:W-:Y:S05]  /*d4700*/  BSYNC.RELIABLE B2 ;  /* 0x0000000000027941 */ /* 0x000fea0003800100 */
.L_x_11840:
        /* <DEDUP_REMOVED lines=62> */
.L_x_11870:
[----:B------:R-:W-:Y:S05]  /*d4af0*/  BSYNC.RECONVERGENT B2 ;  /* 0x0000000000027941 */ /* 0x000fea0003800200 */
.L_x_11869:
[----:B------:R0:W1:Y:S01]  /*d4b00*/  DSETP.NEU.AND P4, PT, R40, RZ, PT ;  /* 0x000000ff2800722a */ /* 0x0000620003f8d000 */
[----:B------:R-:W-:Y:S01]  /*d4b10*/  UMOV UR4, 0x2a25ff7e ;  /* 0x2a25ff7e00047882 */ /* 0x000fe20000000000 */
[----:B0-----:R-:W-:Y:S01]  /*d4b20*/  MOV R40, 0xdbb65b49 ;  /* 0xdbb65b4900287802 */ /* 0x001fe20000000f00 */
[----:B------:R-:W-:Y:S01]  /*d4b30*/  IMAD.MOV.U32 R41, RZ, RZ, 0x3f2d3b63 ;  /* 0x3f2d3b63ff297424 */ /* 0x000fe200078e00ff */
[----:B------:R-:W-:Y:S01]  /*d4b40*/  UMOV UR5, 0x3ef53e1d ;  /* 0x3ef53e1d00057882 */ /* 0x000fe20000000000 */
[----:B------:R-:W-:Y:S02]  /*d4b50*/  ISETP.GE.AND P2, PT, R47, RZ, PT ;  /* 0x000000ff2f00720c */ /* 0x000fe40003f46270 */
[----:B-1----:R-:W-:Y:S02]  /*d4b60*/  @P4 MOV R43, 0x4002d97c ;  /* 0x4002d97c002b4802 */ /* 0x002fe40000000f00 */
        /* <DEDUP_REMOVED lines=191> */
.L_x_11844:
        /* <DEDUP_REMOVED lines=100> */
.L_x_11872:
        /* <DEDUP_REMOVED lines=170> */
.L_x_11871:
[----:B------:R-:W-:Y:S05]  /*d6840*/  BSYNC.RECONVERGENT B3 ;  /* 0x0000000000037941 */ /* 0x000fea0003800200 */
.L_x_11839:
[----:B------:R-:W-:Y:S01]  /*d6850*/  LOP3.LUT R37, R67, 0x80000000, R37, 0xb8, !PT ;  /* 0x8000000043257812 */ /* 0x000fe200078eb825 */
[----:B------:R-:W-:Y:S01]  /*d6860*/  IMAD.MOV.U32 R36, RZ, RZ, R66 ;  /* 0x000000ffff247224 */ /* 0x000fe200078e0042 */
[----:B------:R-:W-:Y:S02]  /*d6870*/  LOP3.LUT R39, R3, 0x80000000, R39, 0xb8, !PT ;  /* 0x8000000003277812 */ /* 0x000fe400078eb827 */
[----:B------:R-:W-:-:S07]  /*d6880*/  MOV R38, R2 ;  /* 0x0000000200267202 */ /* 0x000fce0000000f00 */
.L_x_11758:
[----:B------:R-:W-:Y:S05]  /*d6890*/  BSYNC.RECONVERGENT B1 ;  /* 0x0000000000017941 */ /* 0x000fea0003800200 */
.L_x_11756:
[----:B------:R-:W-:Y:S05]  /*d68a0*/  WARPSYNC.ALL ;  /* 0x0000000000007948 */ /* 0x000fea0003800000 */
[----:B------:R-:W-:Y:S01]  /*d68b0*/  DSETP.NAN.AND P0, PT, R10, R10, PT ;  /* 0x0000000a0a00722a */ /* 0x000fe20003f08000 */
[----:B------:R-:W-:-:S15]  /*d68c0*/  BSSY.RECONVERGENT B1, `(.L_x_11873) ;  /* 0x00017bb000017945 */ /* 0x000fde0003800200 */
[----:B------:R-:W-:-:S15]  /*d68d0*/  NOP ;  /* 0x0000000000007918 */ /* 0x000fde0000000000 */
[----:B------:R-:W-:-:S15]  /*d68e0*/  NOP ;  /* 0x0000000000007918 */ /* 0x000fde0000000000 */
[----:B------:R-:W-:-:S15]  /*d68f0*/  NOP ;  /* 0x0000000000007918 */ /* 0x000fde0000000000 */
[----:B------:R-:W-:-:S03]  /*d6900*/  NOP ;  /* 0x0000000000007918 */ /* 0x000fc60000000000 */
        /* <DEDUP_REMOVED lines=53> */
.L_x_11874:
        /* <DEDUP_REMOVED lines=299> */
[----:B------:R-:W-:Y:S01]  /*d7f10*/  IMAD.MOV.U32 R6, RZ, RZ, R2 ;  /* 0x000000ffff067224 */ /* 0x000fe200078e0002 */
[----:B------:R-:W-:-:S07]  /*d7f20*/  MOV R7, R3 ;  /* 0x0000000300077202 */ /* 0x000fce0000000f00 */
.L_x_11880:
[----:B------:R-:W-:Y:S05]  /*d7f30*/  BSYNC.RECONVERGENT B3 ;  /* 0x0000000000037941 */ /* 0x000fea0003800200 */
.L_x_11879:
        /* <DEDUP_REMOVED lines=194> */
.L_x_11878:
        /* <DEDUP_REMOVED lines=77> */
.L_x_11887:
[----:B------:R-:W-:Y:S05]  /*d9030*/  BSYNC.RECONVERGENT B4 ;  /* 0x0000000000047941 */ /* 0x000fea0003800200 */
.L_x_11886:
[----:B------:R-:W-:Y:S02]  /*d9040*/  IMAD.MOV.U32 R46, RZ, RZ, R2 ;  /* 0x000000ffff2e7224 */ /* 0x000fe400078e0002 */
[----:B------:R-:W-:-:S07]  /*d9050*/  IMAD.MOV.U32 R47, RZ, RZ, R3 ;  /* 0x000000ffff2f7224 */ /* 0x000fce00078e0003 */
.L_x_11885:
[----:B------:R-:W-:Y:S05]  /*d9060*/  BSYNC.RECONVERGENT B3 ;  /* 0x0000000000037941 */ /* 0x000fea0003800200 */
.L_x_11884:
        /* <DEDUP_REMOVED lines=70> */
.L_x_11892:
[----:B------:R-:W-:Y:S05]  /*d94d0*/  BSYNC.RECONVERGENT B4 ;  /* 0x0000000000047941 */ /* 0x000fea0003800200 */
.L_x_11891:
[----:B------:R-:W-:Y:S05]  /*d94e0*/  BRA `(.L_x_11890) ;  /* 0x0000000000047947 */ /* 0x000fea0003800000 */
.L_x_11889:
[----:B------:R0:W1:Y:S02]  /*d94f0*/  DADD R2, R42, -R4 ;  /* 0x000000002a027229 */ /* 0x0000640000000804 */
.L_x_11890:
[----:B------:R-:W-:Y:S05]  /*d9500*/  BSYNC.RECONVERGENT B3 ;  /* 0x0000000000037941 */ /* 0x000fea0003800200 */
.L_x_11888:
        /* <DEDUP_REMOVED lines=71> */
[----:B------:R-:W-:Y:S01]  /*d9980*/  MOV R6, R2 ;  /* 0x0000000200067202 */ /* 0x000fe20000000f00 */
[----:B------:R-:W-:-:S07]  /*d9990*/  IMAD.MOV.U32 R7, RZ, RZ, R3 ;  /* 0x000000ffff077224 */ /* 0x000fce00078e0003 */
.L_x_11894:
[----:B------:R-:W-:Y:S05]  /*d99a0*/  BSYNC.RECONVERGENT B3 ;  /* 0x0000000000037941 */ /* 0x000fea0003800200 */
.L_x_11893:
        /* <DEDUP_REMOVED lines=201> */
.L_x_11895:
        /* <DEDUP_REMOVED lines=52> */
.L_x_11897:
[----:B------:R-:W-:Y:S05]  /*da980*/  BSYNC.RECONVERGENT B3 ;  /* 0x0000000000037941 */ /* 0x000fea0003800200 */
.L_x_11896:
        /* <DEDUP_REMOVED lines=78> */
.L_x_11883:
        /* <DEDUP_REMOVED lines=54> */
[----:B------:R-:W-:-:S07]  /*db1d0*/  IMAD.MOV.U32 R7, RZ, RZ, R49 ;  /* 0x000000ffff077224 */ /* 0x000fce00078e0031 */
[----:B-----5:R-:W-:Y:S05]  /*db1e0*/  CALL.REL.NOINC `($__internal_27_$__cuda_sm20_dsqrt_rn_f64_mediumpath_v1) ;  /* 0x00000a20003c7944 */ /* 0x020fea0003c00000 */
[----:B------:R-:W-:Y:S01]  /*db1f0*/  MOV R66, R2 ;  /* 0x0000000200427202 */ /* 0x000fe20000000f00 */
[----:B------:R-:W-:-:S07]  /*db200*/  IMAD.MOV.U32 R67, RZ, RZ, R3 ;  /* 0x000000ffff437224 */ /* 0x000fce00078e0003 */
.L_x_11900:
[----:B------:R-:W-:Y:S05]  /*db210*/  BSYNC.RECONVERGENT B3 ;  /* 0x0000000000037941 */ /* 0x000fea0003800200 */
.L_x_11899:
        /* <DEDUP_REMOVED lines=201> */
.L_x_11901:
        /* <DEDUP_REMOVED lines=52> */
.L_x_11903:
[----:B------:R-:W-:Y:S05]  /*dc1f0*/  BSYNC.RECONVERGENT B3 ;  /* 0x0000000000037941 */ /* 0x000fea0003800200 */
.L_x_11902:
        /* <DEDUP_REMOVED lines=78> */
.L_x_11898:
        /* <DEDUP_REMOVED lines=63> */
.L_x_11905:
[----:B------:R-:W-:Y:S05]  /*dcad0*/  BSYNC.RECONVERGENT B3 ;  /* 0x0000000000037941 */ /* 0x000fea0003800200 */
.L_x_11904:
        /* <DEDUP_REMOVED lines=48> */
.L_x_11907:
[----:B------:R-:W-:Y:S05]  /*dcde0*/  BSYNC.RECONVERGENT B3 ;  /* 0x0000000000037941 */ /* 0x000fea0003800200 */
.L_x_11906:
[----:B------:R-:W-:Y:S02]  /*dcdf0*/  IMAD.MOV.U32 R66, RZ, RZ, R2 ;  /* 0x000000ffff427224 */ /* 0x000fe400078e0002 */
[----:B------:R-:W-:Y:S01]  /*dce00*/  IMAD.MOV.U32 R67, RZ, RZ, R3 ;  /* 0x000000ffff437224 */ /* 0x000fe200078e0003 */
[----:B------:R-:W-:Y:S06]  /*dce10*/  BRA `(.L_x_11881) ;  /* 0x0000000000d87947 */ /* 0x000fec0003800000 */
.L_x_11882:
        /* <DEDUP_REMOVED lines=51> */
.L_x_11909:
[----:B------:R-:W-:Y:S05]  /*dd150*/  BSYNC.RECONVERGENT B3 ;  /* 0x0000000000037941 */ /* 0x000fea0003800200 */
.L_x_11908:
[----:B------:R-:W-:Y:S01]  /*dd160*/  IMAD.MOV.U32 R66, RZ, RZ, R2 ;  /* 0x000000ffff427224 */ /* 0x000fe200078e0002 */
[----:B------:R-:W-:-:S07]  /*dd170*/  MOV R67, R3 ;  /* 0x0000000300437202 */ /* 0x000fce0000000f00 */
.L_x_11881:
[----:B------:R-:W-:Y:S05]  /*dd180*/  BSYNC.RECONVERGENT B2 ;  /* 0x0000000000027941 */ /* 0x000fea0003800200 */
.L_x_11877:
        /* <DEDUP_REMOVED lines=53> */
.L_x_11914:
[----:B------:R-:W-:Y:S05]  /*dd4e0*/  BSYNC.RECONVERGENT B4 ;  /* 0x0000000000047941 */ /* 0x000fea0003800200 */
.L_x_11913:
        /* <DEDUP_REMOVED lines=177> */
.L_x_11916:
        /* <DEDUP_REMOVED lines=98> */
.L_x_11915:
        /* <DEDUP_REMOVED lines=83> */
.L_x_11924:
[----:B------:R-:W-:Y:S05]  /*deb50*/  BSYNC.RECONVERGENT B6 ;  /* 0x0000000000067941 */ /* 0x000fea0003800200 */
.L_x_11923:
[----:B------:R-:W-:Y:S01]  /*deb60*/  MOV R46, R2 ;  /* 0x00000002002e7202 */ /* 0x000fe20000000f00 */
[----:B------:R-:W-:-:S07]  /*deb70*/  IMAD.MOV.U32 R47, RZ, RZ, R3 ;  /* 0x000000ffff2f7224 */ /* 0x000fce00078e0003 */
.L_x_11922:
[----:B------:R-:W-:Y:S05]  /*deb80*/  BSYNC.RECONVERGENT B5 ;  /* 0x0000000000057941 */ /* 0x000fea0003800200 */
.L_x_11921:
        /* <DEDUP_REMOVED lines=68> */
.L_x_11929:
[----:B------:R-:W-:Y:S05]  /*defd0*/  BSYNC.RECONVERGENT B6 ;  /* 0x0000000000067941 */ /* 0x000fea0003800200 */
.L_x_11928:
[----:B------:R-:W-:Y:S01]  /*defe0*/  IMAD.MOV.U32 R60, RZ, RZ, R2 ;  /* 0x000000ffff3c7224 */ /* 0x000fe200078e0002 */
[----:B------:R-:W-:Y:S01]  /*deff0*/  MOV R61, R3 ;  /* 0x00000003003d7202 */ /* 0x000fe20000000f00 */
[----:B------:R-:W-:Y:S06]  /*df000*/  BRA `(.L_x_11927) ;  /* 0x0000000000047947 */ /* 0x000fec0003800000 */
.L_x_11926:
[----:B------:R0:W1:Y:S02]  /*df010*/  DADD R60, R42, -R4 ;  /* 0x000000002a3c7229 */ /* 0x0000640000000804 */
.L_x_11927:
[----:B------:R-:W-:Y:S05]  /*df020*/  BSYNC.RECONVERGENT B5 ;  /* 0x0000000000057941 */ /* 0x000fea0003800200 */
.L_x_11925:
        /* <DEDUP_REMOVED lines=71> */
.L_x_11931:
[----:B------:R-:W-:Y:S05]  /*df4a0*/  BSYNC.RECONVERGENT B5 ;  /* 0x0000000000057941 */ /* 0x000fea0003800200 */
.L_x_11930:
[----:B------:R-:W-:Y:S02]  /*df4b0*/  IMAD.MOV.U32 R42, RZ, RZ, R2 ;  /* 0x000000ffff2a7224 */ /* 0x000fe400078e0002 */
[----:B------:R-:W-:Y:S01]  /*df4c0*/  IMAD.MOV.U32 R43, RZ, RZ, R3 ;  /* 0x000000ffff2b7224 */ /* 0x000fe200078e0003 */
[----:B------:R-:W-:Y:S06]  /*df4d0*/  BRA `(.L_x_11932) ;  /* 0x0000001000f07947 */ /* 0x000fec0003800000 */
.L_x_11920:
        /* <DEDUP_REMOVED lines=63> */
.L_x_11935:
[----:B------:R-:W-:Y:S05]  /*df8d0*/  BSYNC.RECONVERGENT B5 ;  /* 0x0000000000057941 */ /* 0x000fea0003800200 */
.L_x_11934:
[----:B------:R-:W-:Y:S02]  /*df8e0*/  IMAD.MOV.U32 R42, RZ, RZ, R2 ;  /* 0x000000ffff2a7224 */ /* 0x000fe400078e0002 */
[----:B------:R-:W-:Y:S01]  /*df8f0*/  IMAD.MOV.U32 R43, RZ, RZ, R3 ;  /* 0x000000ffff2b7224 */ /* 0x000fe200078e0003 */
[----:B------:R-:W-:Y:S06]  /*df900*/  BRA `(.L_x_11932) ;  /* 0x0000000c00e47947 */ /* 0x000fec0003800000 */
.L_x_11933:
        /* <DEDUP_REMOVED lines=74> */
.L_x_11937:
[----:B------:R-:W-:Y:S05]  /*dfdb0*/  BSYNC.RECONVERGENT B5 ;  /* 0x0000000000057941 */ /* 0x000fea0003800200 */
.L_x_11936:
        /* <DEDUP_REMOVED lines=48> */
.L_x_11939:
[----:B------:R-:W-:Y:S05]  /*e00c0*/  BSYNC.RECONVERGENT B5 ;  /* 0x0000000000057941 */ /* 0x000fea0003800200 */
.L_x_11938:
[----:B------:R-:W0:Y:S01]  /*e00d0*/  DMUL R58, R58, 8.11296384146066816958e+31 ;  /* 0x469000003a3a7828 */ /* 0x000e220000000000 */
[----:B------:R-:W-:Y:S02]  /*e00e0*/  IMAD.MOV.U32 R42, RZ, RZ, R2 ;  /* 0x000000ffff2a7224 */ /* 0x000fe400078e0002 */
[----:B------:R-:W-:Y:S01]  /*e00f0*/  IMAD.MOV.U32 R43, RZ, RZ, R3 ;  /* 0x000000ffff2b7224 */ /* 0x000fe200078e0003 */
[----:B0-----:R-:W-:Y:S06]  /*e0100*/  BRA `(.L_x_11932) ;  /* 0x0000000400e47947 */ /* 0x001fec0003800000 */
.L_x_11919:
        /* <DEDUP_REMOVED lines=54> */
.L_x_11941:
[----:B------:R-:W-:Y:S05]  /*e0470*/  BSYNC.RECONVERGENT B5 ;  /* 0x0000000000057941 */ /* 0x000fea0003800200 */
.L_x_11940:
        /* <DEDUP_REMOVED lines=62> */
.L_x_11943:
[----:B------:R-:W-:Y:S05]  /*e0860*/  BSYNC.RECONVERGENT B5 ;  /* 0x0000000000057941 */ /* 0x000fea0003800200 */
.L_x_11942:
[----:B------:R0:W1:Y:S01]  /*e0870*/  DMUL R42, R2, R42 ;  /* 0x0000002a022a7228 */ /* 0x0000620000000000 */
[----:B------:R-:W-:Y:S02]  /*e0880*/  IMAD.MOV.U32 R58, RZ, RZ, 0x0 ;  /* 0x00000000ff3a7424 */ /* 0x000fe400078e00ff */
[----:B01----:R-:W-:-:S07]  /*e0890*/  IMAD.MOV.U32 R59, RZ, RZ, 0x3ff00000 ;  /* 0x3ff00000ff3b7424 */ /* 0x003fce00078e00ff */
.L_x_11932:
[----:B------:R-:W-:Y:S05]  /*e08a0*/  BSYNC.RECONVERGENT B4 ;  /* 0x0000000000047941 */ /* 0x000fea0003800200 */
.L_x_11918:
[----:B------:R-:W-:Y:S05]  /*e08b0*/  BRA `(.L_x_11944) ;  /* 0x0000000000187947 */ /* 0x000fea0003800000 */
.L_x_11912:
[----:B------:R0:W1:-:S15]  /*e08c0*/  DMUL R42, R40, 9.00719925474099200000e+15 ;  /* 0x43400000282a7828 */ /* 0x00005e0000000000 */
[----:B------:R-:W-:-:S15]  /*e08d0*/  NOP ;  /* 0x0000000000007918 */ /* 0x000fde0000000000 */
[----:B------:R-:W-:-:S15]  /*e08e0*/  NOP ;  /* 0x0000000000007918 */ /* 0x000fde0000000000 */
[----:B------:R-:W-:-:S15]  /*e08f0*/  NOP ;  /* 0x0000000000007918 */ /* 0x000fde0000000000 */
[----:B------:R-:W-:-:S04]  /*e0900*/  NOP ;  /* 0x0000000000007918 */ /* 0x000fc80000000000 */
[----:B01----:R-:W2:Y:S02]  /*e0910*/  DMUL R58, R58, 9.00719925474099200000e+15 ;  /* 0x434000003a3a7828 */ /* 0x003ea40000000000 */
.L_x_11944:
[----:B------:R-:W-:Y:S05]  /*e0920*/  BSYNC.RELIABLE B2 ;  /* 0x0000000000027941 */ /* 0x000fea0003800100 */
.L_x_11911:
        /* <DEDUP_REMOVED lines=62> */
.L_x_11946:
[----:B------:R-:W-:Y:S05]  /*e0d10*/  BSYNC.RECONVERGENT B2 ;  /* 0x0000000000027941 */ /* 0x000fea0003800200 */
.L_x_11945:
        /* <DEDUP_REMOVED lines=176> */
.L_x_11948:
[----:B------:R-:W-:Y:S02]  /*e1820*/  FSEL R2, RZ, 3.37028055040000000000e+12, P0 ;  /* 0x54442d18ff027808 */ /* 0x000fe40000000000 */
[----:B------:R-:W-:-:S07]  /*e1830*/  FSEL R3, RZ, 2.1426990032196044922, P0 ;  /* 0x400921fbff037808 */ /* 0x000fce0000000000 */
.L_x_11949:
[----:B------:R-:W-:Y:S05]  /*e1840*/  BSYNC.RECONVERGENT B0 ;  /* 0x0000000000007941 */ /* 0x000fea0003800200 */
.L_x_11947:
        /* <DEDUP_REMOVED lines=13> */
.L_x_11917:
[----:B------:R-:W-:Y:S05]  /*e1920*/  BSYNC.RECONVERGENT B3 ;  /* 0x0000000000037941 */ /* 0x000fea0003800200 */
.L_x_11910:
[----:B------:R-:W-:Y:S01]  /*e1930*/  LOP3.LUT R9, R67, 0x80000000, R9, 0xb8, !PT ;  /* 0x8000000043097812 */ /* 0x000fe200078eb809 */
[----:B------:R-:W-:Y:S01]  /*e1940*/  IMAD.MOV.U32 R8, RZ, RZ, R66 ;  /* 0x000000ffff087224 */ /* 0x000fe200078e0042 */
[----:B------:R-:W-:Y:S01]  /*e1950*/  LOP3.LUT R11, R5, 0x80000000, R11, 0xb8, !PT ;  /* 0x80000000050b7812 */ /* 0x000fe200078eb80b */
[----:B------:R-:W-:Y:S01]  /*e1960*/  IMAD.MOV.U32 R10, RZ, RZ, R4 ;  /* 0x000000ffff0a7224 */ /* 0x000fe200078e0004 */
[----:B------:R-:W-:Y:S06]  /*e1970*/  BRA `(.L_x_11875) ;  /* 0x000000c800bc7947 */ /* 0x000fec0003800000 */
.L_x_11876:
        /* <DEDUP_REMOVED lines=35> */
[----:B------:R-:W-:Y:S02]  /*e1bb0*/  FSEL R47, R59, R61, !P1 ;  /* 0x0000003d3b2f7208 */ /* 0x000fe40004800000 */
[----:B------:R-:W-:Y:S01]  /*e1bc0*/  FSEL R46, R58, R60, !P1 ;  /* 0x0000003c3a2e7208 */ /* 0x000fe20004800000 */
[----:B------:R-:W-:Y:S01]  /*e1bd0*/  IMAD.MOV.U32 R51, RZ, RZ, R7 ;  /* 0x000000ffff337224 */ /* 0x000fe200078e0007 */
[----:B------:R-:W0:Y:S01]  /*e1be0*/  DMUL R2, R6, R6 ;  /* 0x0000000606027228 */ /* 0x000e220000000000 */
[----:B------:R-:W-:Y:S02]  /*e1bf0*/  MOV R50, R6 ;  /* 0x0000000600327202 */ /* 0x000fe40000000f00 */
[----:B------:R-:W-:-:S15]  /*e1c00*/  FSETP.GEU.AND P5, PT, |R7|, 6.5827683646048100446e-37, PT ;  /* 0x036000000700780b */ /* 0x000fde0003fae200 */
[----:B------:R-:W-:-:S15]  /*e1c10*/  NOP ;  /* 0x0000000000007918 */ /* 0x000fde0000000000 */
[----:B------:R-:W-:-:S15]  /*e1c20*/  NOP ;  /* 0x0000000000007918 */ /* 0x000fde0000000000 */
[----:B------:R-:W-:-:S15]  /*e1c30*/  NOP ;  /* 0x0000000000007918 */ /* 0x000fde0000000000 */
[----:B------:R-:W-:-:S01]  /*e1c40*/  NOP ;  /* 0x0000000000007918 */ /* 0x000fc20000000000 */
[----:B0-----:R0:W1:Y:S02]  /*e1c50*/  DFMA R4, R4, R4, R2 ;  /* 0x000000040404722b */ /* 0x0010640000000002 */
[----:B0-----:R-:W0:Y:S01]  /*e1c60*/  MUFU.RCP64H R3, R47 ;  /* 0x0000002f00037308 */ /* 0x001e220000001800 */
[----:B------:R-:W-:Y:S01]  /*e1c70*/  IMAD.MOV.U32 R2, RZ, RZ, 0x1 ;  /* 0x00000001ff027424 */ /* 0x000fe200078e00ff */
[----:B-1----:R-:W-:Y:S01]  /*e1c80*/  ISETP.GT.AND P0, PT, R5, 0xfffff, PT ;  /* 0x000fffff0500780c */ /* 0x002fe20003f04270 */
        /* <DEDUP_REMOVED lines=234> */
.L_x_11955:
[----:B------:R-:W-:Y:S05]  /*e2b30*/  BSYNC.RECONVERGENT B0 ;  /* 0x0000000000007941 */ /* 0x000fea0003800200 */
.L_x_11954:
[----:B------:R-:W-:Y:S04]  /*e2b40*/  BSSY.RECONVERGENT B3, `(.L_x_11956) ;  /* 0x0000008000037945 */ /* 0x000fe80003800200 */
[----:B------:R-:W-:Y:S05]  /*e2b50*/  @P4 BRA P5, `(.L_x_11957) ;  /* 0x0000000000184947 */ /* 0x000fea0002800000 */
[----:B------:R-:W-:Y:S01]  /*e2b60*/  IMAD.MOV.U32 R2, RZ, RZ, R6 ;  /* 0x000000ffff027224 */ /* 0x000fe200078e0006 */
[----:B------:R-:W-:Y:S01]  /*e2b70*/  MOV R6, R46 ;  /* 0x0000002e00067202 */ /* 0x000fe20000000f00 */
[----:B------:R-:W-:Y:S01]  /*e2b80*/  IMAD.MOV.U32 R3, RZ, RZ, R7 ;  /* 0x000000ffff037224 */ /* 0x000fe200078e0007 */
[----:B------:R-:W-:Y:S01]  /*e2b90*/  MOV R4, 0xe2bc0 ;  /* 0x000e2bc000047802 */ /* 0x000fe20000000f00 */
[----:B------:R-:W-:-:S07]  /*e2ba0*/  IMAD.MOV.U32 R5, RZ, RZ, R47 ;  /* 0x000000ffff057224 */ /* 0x000fce00078e002f */
[----:B01---5:R-:W-:Y:S05]  /*e2bb0*/  CALL.REL.NOINC `($__internal_26_$__cuda_sm20_div_rn_f64_full) ;  /* 0x0000099c00947944 */ /* 0x023fea0003c00000 */
.L_x_11957:
[----:B------:R-:W-:Y:S05]  /*e2bc0*/  BSYNC.RECONVERGENT B3 ;  /* 0x0000000000037941 */ /* 0x000fea0003800200 */
.L_x_11956:
        /* <DEDUP_REMOVED lines=176> */
.L_x_11959:
[----:B------:R-:W-:Y:S02]  /*e36d0*/  FSEL R2, RZ, 3.37028055040000000000e+12, P0 ;  /* 0x54442d18ff027808 */ /* 0x000fe40000000000 */
[----:B------:R-:W-:-:S07]  /*e36e0*/  FSEL R3, RZ, 2.1426990032196044922, P0 ;  /* 0x400921fbff037808 */ /* 0x000fce0000000000 */
.L_x_11960:
[----:B------:R-:W-:Y:S05]  /*e36f0*/  BSYNC.RECONVERGENT B0 ;  /* 0x0000000000007941 */ /* 0x000fea0003800200 */
.L_x_11958:
        /* <DEDUP_REMOVED lines=14> */
.L_x_11953:
        /* <DEDUP_REMOVED lines=329> */
.L_x_11963:
[----:B------:R-:W-:Y:S05]  /*e4c70*/  BSYNC.RECONVERGENT B0 ;  /* 0x0000000000007941 */ /* 0x000fea0003800200 */
.L_x_11962:
[----:B------:R-:W-:Y:S04]  /*e4c80*/  BSSY.RECONVERGENT B3, `(.L_x_11964) ;  /* 0x0000007000037945 */ /* 0x000fe80003800200 */
[----:B------:R-:W-:Y:S05]  /*e4c90*/  @P4 BRA P5, `(.L_x_11965) ;  /* 0x0000000000144947 */ /* 0x000fea0002800000 */
[----:B------:R-:W-:Y:S02]  /*e4ca0*/  IMAD.MOV.U32 R2, RZ, RZ, R6 ;  /* 0x000000ffff027224 */ /* 0x000fe400078e0006 */
[----:B------:R-:W-:Y:S01]  /*e4cb0*/  IMAD.MOV.U32 R6, RZ, RZ, R4 ;  /* 0x000000ffff067224 */ /* 0x000fe200078e0004 */
[----:B------:R-:W-:Y:S01]  /*e4cc0*/  MOV R4, 0xe4cf0 ;  /* 0x000e4cf000047802 */ /* 0x000fe20000000f00 */
[----:B------:R-:W-:-:S07]  /*e4cd0*/  IMAD.MOV.U32 R3, RZ, RZ, R7 ;  /* 0x000000ffff037224 */ /* 0x000fce00078e0007 */
[----:B01---5:R-:W-:Y:S05]  /*e4ce0*/  CALL.REL.NOINC `($__internal_26_$__cuda_sm20_div_rn_f64_full) ;  /* 0x0000097c00487944 */ /* 0x023fea0003c00000 */
.L_x_11965:
[----:B------:R-:W-:Y:S05]  /*e4cf0*/  BSYNC.RECONVERGENT B3 ;  /* 0x0000000000037941 */ /* 0x000fea0003800200 */
.L_x_11964:
        /* <DEDUP_REMOVED lines=176> */
.L_x_11967:
[----:B------:R-:W-:Y:S02]  /*e5800*/  FSEL R2, RZ, 3.37028055040000000000e+12, P0 ;  /* 0x54442d18ff027808 */ /* 0x000fe40000000000 */
[----:B------:R-:W-:-:S07]  /*e5810*/  FSEL R3, RZ, 2.1426990032196044922, P0 ;  /* 0x400921fbff037808 */ /* 0x000fce0000000000 */
.L_x_11968:
[----:B------:R-:W-:Y:S05]  /*e5820*/  BSYNC.RECONVERGENT B0 ;  /* 0x0000000000007941 */ /* 0x000fea0003800200 */
.L_x_11966:
        /* <DEDUP_REMOVED lines=10> */
.L_x_11952:
        /* <DEDUP_REMOVED lines=51> */
[----:B------:R-:W-:Y:S01]  /*e5c00*/  MOV R46, R2 ;  /* 0x00000002002e7202 */ /* 0x000fe20000000f00 */
[----:B------:R-:W-:-:S07]  /*e5c10*/  IMAD.MOV.U32 R47, RZ, RZ, R3 ;  /* 0x000000ffff2f7224 */ /* 0x000fce00078e0003 */
.L_x_11970:
[----:B------:R-:W-:Y:S05]  /*e5c20*/  BSYNC.RECONVERGENT B3 ;  /* 0x0000000000037941 */ /* 0x000fea0003800200 */
.L_x_11969:
        /* <DEDUP_REMOVED lines=50> */
[----:B-----5:R-:W-:Y:S05]  /*e5f50*/  CALL.REL.NOINC `($__internal_26_$__cuda_sm20_div_rn_f64_full) ;  /* 0x0000096800ac7944 */ /* 0x020fea0003c00000 */
.L_x_11972:
[----:B------:R-:W-:Y:S05]  /*e5f60*/  BSYNC.RECONVERGENT B3 ;  /* 0x0000000000037941 */ /* 0x000fea0003800200 */
.L_x_11971:
        /* <DEDUP_REMOVED lines=338> */
.L_x_11974:
[----:B------:R-:W-:Y:S05]  /*e7490*/  BSYNC.RECONVERGENT B0 ;  /* 0x0000000000007941 */ /* 0x000fea0003800200 */
.L_x_11973:
[----:B------:R-:W-:Y:S04]  /*e74a0*/  BSSY.RECONVERGENT B3, `(.L_x_11975) ;  /* 0x0000008000037945 */ /* 0x000fe80003800200 */
[----:B------:R-:W-:Y:S05]  /*e74b0*/  @P4 BRA P5, `(.L_x_11976) ;  /* 0x0000000000184947 */ /* 0x000fea0002800000 */
[----:B------:R-:W-:Y:S01]  /*e74c0*/  MOV R2, R4 ;  /* 0x0000000400027202 */ /* 0x000fe20000000f00 */
[----:B------:R-:W-:Y:S01]  /*e74d0*/  IMAD.MOV.U32 R3, RZ, RZ, R5 ;  /* 0x000000ffff037224 */ /* 0x000fe200078e0005 */
[----:B------:R-:W-:Y:S01]  /*e74e0*/  MOV R4, 0xe7520 ;  /* 0x000e752000047802 */ /* 0x000fe20000000f00 */
[----:B0-----:R-:W-:Y:S02]  /*e74f0*/  IMAD.MOV.U32 R6, RZ, RZ, R46 ;  /* 0x000000ffff067224 */ /* 0x001fe400078e002e */
[----:B------:R-:W-:-:S07]  /*e7500*/  IMAD.MOV.U32 R5, RZ, RZ, R47 ;  /* 0x000000ffff057224 */ /* 0x000fce00078e002f */
[----:B-1---5:R-:W-:Y:S05]  /*e7510*/  CALL.REL.NOINC `($__internal_26_$__cuda_sm20_div_rn_f64_full) ;  /* 0x00000954003c7944 */ /* 0x022fea0003c00000 */
.L_x_11976:
[----:B------:R-:W-:Y:S05]  /*e7520*/  BSYNC.RECONVERGENT B3 ;  /* 0x0000000000037941 */ /* 0x000fea0003800200 */
.L_x_11975:
        /* <DEDUP_REMOVED lines=177> */
.L_x_11978:
[----:B------:R-:W-:Y:S02]  /*e8040*/  FSEL R2, RZ, 3.37028055040000000000e+12, P0 ;  /* 0x54442d18ff027808 */ /* 0x000fe40000000000 */
[----:B------:R-:W-:-:S07]  /*e8050*/  FSEL R3, RZ, 2.1426990032196044922, P0 ;  /* 0x400921fbff037808 */ /* 0x000fce0000000000 */
.L_x_11979:
[----:B------:R-:W-:Y:S05]  /*e8060*/  BSYNC.RECONVERGENT B0 ;  /* 0x0000000000007941 */ /* 0x000fea0003800200 */
.L_x_11977:
        /* <DEDUP_REMOVED lines=14> */
.L_x_11951:
        /* <DEDUP_REMOVED lines=262> */
.L_x_11983:
[----:B------:R-:W-:Y:S05]  /*e91b0*/  BSYNC.RECONVERGENT B0 ;  /* 0x0000000000007941 */ /* 0x000fea0003800200 */
.L_x_11982:
        /* <DEDUP_REMOVED lines=8> */
[----:B-----5:R-:W-:Y:S05]  /*e9240*/  CALL.REL.NOINC `($__internal_26_$__cuda_sm20_div_rn_f64_full) ;  /* 0x0000093400f07944 */ /* 0x020fea0003c00000 */
.L_x_11985:
[----:B------:R-:W-:Y:S05]  /*e9250*/  BSYNC.RECONVERGENT B3 ;  /* 0x0000000000037941 */ /* 0x000fea0003800200 */
.L_x_11984:
        /* <DEDUP_REMOVED lines=173> */
.L_x_11981:
        /* <DEDUP_REMOVED lines=326> */
.L_x_11987:
[----:B------:R-:W-:Y:S05]  /*eb190*/  BSYNC.RECONVERGENT B0 ;  /* 0x0000000000007941 */ /* 0x000fea0003800200 */
.L_x_11986:
[----:B------:R-:W-:Y:S04]  /*eb1a0*/  BSSY.RECONVERGENT B3, `(.L_x_11988) ;  /* 0x0000008000037945 */ /* 0x000fe80003800200 */
[----:B------:R-:W-:Y:S05]  /*eb1b0*/  @P4 BRA P5, `(.L_x_11989) ;  /* 0x0000000000184947 */ /* 0x000fea0002800000 */
[----:B------:R-:W-:Y:S01]  /*eb1c0*/  IMAD.MOV.U32 R2, RZ, RZ, R40 ;  /* 0x000000ffff027224 */ /* 0x000fe200078e0028 */
[----:B------:R-:W-:Y:S01]  /*eb1d0*/  MOV R3, R41 ;  /* 0x0000002900037202 */ /* 0x000fe20000000f00 */
[----:B------:R-:W-:Y:S01]  /*eb1e0*/  IMAD.MOV.U32 R6, RZ, RZ, R42 ;  /* 0x000000ffff067224 */ /* 0x000fe200078e002a */
[----:B0-----:R-:W-:Y:S01]  /*eb1f0*/  MOV R4, 0xeb220 ;  /* 0x000eb22000047802 */ /* 0x001fe20000000f00 */
[----:B------:R-:W-:-:S07]  /*eb200*/  IMAD.MOV.U32 R5, RZ, RZ, R43 ;  /* 0x000000ffff057224 */ /* 0x000fce00078e002b */
[----:B-1---5:R-:W-:Y:S05]  /*eb210*/  CALL.REL.NOINC `($__internal_26_$__cuda_sm20_div_rn_f64_full) ;  /* 0x0000091400fc7944 */ /* 0x022fea0003c00000 */
.L_x_11989:
[----:B------:R-:W-:Y:S05]  /*eb220*/  BSYNC.RECONVERGENT B3 ;  /* 0x0000000000037941 */ /* 0x000fea0003800200 */
.L_x_11988:
        /* <DEDUP_REMOVED lines=173> */
.L_x_11980:
        /* <DEDUP_REMOVED lines=51> */
[----:B------:R-:W-:Y:S02]  /*ec030*/  IMAD.MOV.U32 R46, RZ, RZ, R2 ;  /* 0x000000ffff2e7224 */ /* 0x000fe400078e0002 */
[----:B------:R-:W-:-:S07]  /*ec040*/  IMAD.MOV.U32 R47, RZ, RZ, R3 ;  /* 0x000000ffff2f7224 */ /* 0x000fce00078e0003 */
.L_x_11991:
[----:B------:R-:W-:Y:S05]  /*ec050*/  BSYNC.RECONVERGENT B3 ;  /* 0x0000000000037941 */ /* 0x000fea0003800200 */
.L_x_11990:
        /* <DEDUP_REMOVED lines=51> */
.L_x_11993:
[----:B------:R-:W-:Y:S05]  /*ec390*/  BSYNC.RECONVERGENT B3 ;  /* 0x0000000000037941 */ /* 0x000fea0003800200 */
.L_x_11992:
        /* <DEDUP_REMOVED lines=334> */
.L_x_11995:
[----:B------:R-:W-:Y:S05]  /*ed880*/  BSYNC.RECONVERGENT B0 ;  /* 0x0000000000007941 */ /* 0x000fea0003800200 */
.L_x_11994:
        /* <DEDUP_REMOVED lines=8> */
[----:B-----5:R-:W-:Y:S05]  /*ed910*/  CALL.REL.NOINC `($__internal_26_$__cuda_sm20_div_rn_f64_full) ;  /* 0x000008f0003c7944 */ /* 0x020fea0003c00000 */
.L_x_11997:
[----:B------:R-:W-:Y:S05]  /*ed920*/  BSYNC.RECONVERGENT B3 ;  /* 0x0000000000037941 */ /* 0x000fea0003800200 */
.L_x_11996:
        /* <DEDUP_REMOVED lines=172> */
.L_x_11961:
[----:B------:R-:W-:Y:S05]  /*ee3f0*/  BSYNC.RECONVERGENT B2 ;  /* 0x0000000000027941 */ /* 0x000fea0003800200 */
.L_x_11950:
[----:B------:R-:W-:Y:S01]  /*ee400*/  UMOV UR4, 0xfefa39ef ;  /* 0xfefa39ef00047882 */ /* 0x000fe20000000000 */
[----:B------:R-:W-:Y:S01]  /*ee410*/  UMOV UR5, 0x3fe62e42 ;  /* 0x3fe62e4200057882 */ /* 0x000fe20000000000 */
[----:B------:R-:W-:Y:S01]  /*ee420*/  LOP3.LUT R11, R3, 0x80000000, R11, 0xb8, !PT ;  /* 0x80000000030b7812 */ /* 0x000fe200078eb80b */
[----:B-1----:R-:W1:Y:S01]  /*ee430*/  DADD R62, R62, UR4 ;  /* 0x000000043e3e7e29 */ /* 0x002e620008000000 */
[----:B------:R-:W-:Y:S01]  /*ee440*/  IMAD.MOV.U32 R10, RZ, RZ, R2 ;  /* 0x000000ffff0a7224 */ /* 0x000fe200078e0002 */
[----:B-1----:R-:W-:Y:S01]  /*ee450*/  LOP3.LUT R9, R63, 0x80000000, R9, 0xb8, !PT ;  /* 0x800000003f097812 */ /* 0x002fe200078eb809 */
[----:B------:R-:W-:-:S07]  /*ee460*/  IMAD.MOV.U32 R8, RZ, RZ, R62 ;  /* 0x000000ffff087224 */ /* 0x000fce00078e003e */
.L_x_11875:
[----:B------:R-:W-:Y:S05]  /*ee470*/  BSYNC.RECONVERGENT B1 ;  /* 0x0000000000017941 */ /* 0x000fea0003800200 */
.L_x_11873:
[----:B------:R-:W-:Y:S05]  /*ee480*/  WARPSYNC.ALL ;  /* 0x0000000000007948 */ /* 0x000fea0003800000 */
[----:B-----5:R-:W-:Y:S01]  /*ee490*/  DSETP.NAN.AND P0, PT, R14, R14, PT ;  /* 0x0000000e0e00722a */ /* 0x020fe20003f08000 */
[----:B------:R-:W-:-:S15]  /*ee4a0*/  BSSY.RECONVERGENT B1, `(.L_x_11998) ;  /* 0x00017b7000017945 */ /* 0x000fde0003800200 */
[----:B------:R-:W-:-:S15]  /*ee4b0*/  NOP ;  /* 0x0000000000007918 */ /* 0x000fde0000000000 */
[----:B------:R-:W-:-:S15]  /*ee4c0*/  NOP ;  /* 0x0000000000007918 */ /* 0x000fde0000000000 */
[----:B------:R-:W-:-:S15]  /*ee4d0*/  NOP ;  /* 0x0000000000007918 */ /* 0x000fde0000000000 */
[----:B------:R-:W-:-:S03]  /*ee4e0*/  NOP ;  /* 0x0000000000007918 */ /* 0x000fc60000000000 */
        /* <DEDUP_REMOVED lines=12> */
[----:B------:R-:W1:-:S15]  /*ee5b0*/  DSETP.NEU.AND P0, PT, R60, +INF , PT ;  /* 0x7ff000003c00742a */ /* 0x000e5e0003f0d000 */
[----:B------:R-:W-:-:S15]  /*ee5c0*/  NOP ;  /* 0x0000000000007918 */ /* 0x000fde0000000000 */
[----:B------:R-:W-:-:S15]  /*ee5d0*/  NOP ;  /* 0x0000000000007918 */ /* 0x000fde0000000000 */
[----:B------:R-:W-:-:S15]  /*ee5e0*/  NOP ;  /* 0x0000000000007918 */ /* 0x000fde0000000000 */
[----:B------:R-:W-:-:S04]  /*ee5f0*/  NOP ;  /* 0x0000000000007918 */ /* 0x000fc80000000000 */
[----:B-1----:R-:W1:Y:S02]  /*ee600*/  @!P0 DADD R14, R14, R14 ;  /* 0x000000000e0e8229 */ /* 0x002e64000000000e */
[----:B-1----:R-:W-:Y:S05]  /*ee610*/  @!P0 BRA `(.L_x_12000) ;  /* 0x00000178007c8947 */ /* 0x002fea0003800000 */
[----:B------:R-:W1:-:S15]  /*ee620*/  DSETP.NEU.AND P0, PT, R58, +INF , PT ;  /* 0x7ff000003a00742a */ /* 0x000e5e0003f0d000 */
[----:B------:R-:W-:-:S15]  /*ee630*/  NOP ;  /* 0x0000000000007918 */ /* 0x000fde0000000000 */
[----:B------:R-:W-:-:S15]  /*ee640*/  NOP ;  /* 0x0000000000007918 */ /* 0x000fde0000000000 */
[----:B------:R-:W-:-:S15]  /*ee650*/  NOP ;  /* 0x0000000000007918 */ /* 0x000fde0000000000 */
[----:B------:R-:W-:-:S04]  /*ee660*/  NOP ;  /* 0x0000000000007918 */ /* 0x000fc80000000000 */
[----:B-1----:R1:W2:Y:S02]  /*ee670*/  @!P0 DADD R2, R12, R12 ;  /* 0x000000000c028229 */ /* 0x0022a4000000000c */
[----:B-1----:R-:W-:Y:S01]  /*ee680*/  @!P0 IMAD.MOV.U32 R12, RZ, RZ, R14 ;  /* 0x000000ffff0c8224 */ /* 0x002fe200078e000e */
[----:B------:R-:W-:Y:S01]  /*ee690*/  @!P0 MOV R13, R15 ;  /* 0x0000000f000d8202 */ /* 0x000fe20000000f00 */
[----:B--2---:R-:W-:Y:S02]  /*ee6a0*/  @!P0 IMAD.MOV.U32 R14, RZ, RZ, R2 ;  /* 0x000000ffff0e8224 */ /* 0x004fe400078e0002 */
[----:B------:R-:W-:Y:S01]  /*ee6b0*/  @!P0 IMAD.MOV.U32 R15, RZ, RZ, R3 ;  /* 0x000000ffff0f8224 */ /* 0x000fe200078e0003 */
[----:B------:R-:W-:Y:S06]  /*ee6c0*/  @!P0 BRA `(.L_x_12000) ;  /* 0x0000017800508947 */ /* 0x000fec0003800000 */
        /* <DEDUP_REMOVED lines=17> */
[----:B------:R-:W-:-:S15]  /*ee7e0*/  @P0 IMAD.MOV.U32 R13, RZ, RZ, R15 ;  /* 0x000000ffff0d0224 */ /* 0x000fde00078e000f */
[----:B------:R-:W-:-:S15]  /*ee7f0*/  NOP ;  /* 0x0000000000007918 */ /* 0x000fde0000000000 */
[----:B------:R-:W-:-:S15]  /*ee800*/  NOP ;  /* 0x0000000000007918 */ /* 0x000fde0000000000 */
[----:B------:R-:W-:-:S15]  /*ee810*/  NOP ;  /* 0x0000000000007918 */ /* 0x000fde0000000000 */
[----:B------:R-:W1:Y:S02]  /*ee820*/  @!P0 DADD R12, R12, R12 ;  /* 0x000000000c0c8229 */ /* 0x000e64000000000c */
[----:B-1----:R-:W-:Y:S05]  /*ee830*/  BRA `(.L_x_12000) ;  /* 0x0000017400f47947 */ /* 0x002fea0003800000 */
.L_x_11999:
[----:B------:R-:W-:Y:S01]  /*ee840*/  IMAD.MOV.U32 R0, RZ, RZ, R61 ;  /* 0x000000ffff007224 */ /* 0x000fe200078e003d */
[----:B------:R-:W1:Y:S01]  /*ee850*/  DSETP.MAX.AND P0, P1, R60, R58, PT ;  /* 0x0000003a3c00722a */ /* 0x000e62000390f000 */
[----:B------:R-:W-:Y:S02]  /*ee860*/  IMAD.MOV.U32 R5, RZ, RZ, R59 ;  /* 0x000000ffff057224 */ /* 0x000fe400078e003b */
[----:B------:R-:W-:-:S03]  /*ee870*/  IMAD.MOV.U32 R3, RZ, RZ, R58 ;  /* 0x000000ffff037224 */ /* 0x000fc600078e003a */
[----:B-1----:R-:W-:Y:S02]  /*ee880*/  FSEL R7, R0, R5, P0 ;  /* 0x0000000500077208 */ /* 0x002fe40000000000 */
[----:B------:R-:W-:Y:S02]  /*ee890*/  MOV R0, R60 ;  /* 0x0000003c00007202 */ /* 0x000fe40000000f00 */
[----:B------:R-:W-:Y:S02]  /*ee8a0*/  @P1 LOP3.LUT R7, R5, 0x80000, RZ, 0xfc, !PT ;  /* 0x0008000005071812 */ /* 0x000fe400078efcff */
[----:B------:R-:W-:-:S03]  /*ee8b0*/  SEL R2, R0, R3, P0 ;  /* 0x0000000300027207 */ /* 0x000fc60000000000 */
[----:B------:R-:W-:-:S15]  /*ee8c0*/  IMAD.MOV.U32 R3, RZ, RZ, R7 ;  /* 0x000000ffff037224 */ /* 0x000fde00078e0007 */
[----:B------:R-:W-:-:S15]  /*ee8d0*/  NOP ;  /* 0x0000000000007918 */ /* 0x000fde0000000000 */
[----:B------:R-:W-:-:S15]  /*ee8e0*/  NOP ;  /* 0x0000000000007918 */ /* 0x000fde0000000000 */
[----:B------:R-:W-:-:S04]  /*ee8f0*/  NOP ;  /* 0x0000000000007918 */ /* 0x000fc80000000000 */
[----:B------:R-:W1:Y:S02]  /*ee900*/  DSETP.GT.AND P0, PT, R2, 4.50359962737049600000e+15, PT ;  /* 0x433000000200742a */ /* 0x000e640003f04000 */
[----:B-1----:R-:W-:Y:S05]  /*ee910*/  @P0 BRA `(.L_x_12001) ;  /* 0x000000ac00040947 */ /* 0x002fea0003800000 */
[----:B------:R-:W-:Y:S01]  /*ee920*/  UMOV UR4, 0x1409212f ;  /* 0x1409212f00047882 */ /* 0x000fe20000000000 */
[----:B------:R-:W-:Y:S01]  /*ee930*/  UMOV UR5, 0x3e43988e ;  /* 0x3e43988e00057882 */ /* 0x000fe20000000000 */
[----:B------:R-:W1:-:S15]  /*ee940*/  DSETP.NEU.AND P0, PT, R14, RZ, PT ;  /* 0x000000ff0e00722a */ /* 0x000e5e0003f0d000 */
[----:B------:R-:W-:-:S15]  /*ee950*/  NOP ;  /* 0x0000000000007918 */ /* 0x000fde0000000000 */
[----:B------:R-:W-:-:S15]  /*ee960*/  NOP ;  /* 0x0000000000007918 */ /* 0x000fde0000000000 */
[----:B------:R-:W-:-:S15]  /*ee970*/  NOP ;  /* 0x0000000000007918 */ /* 0x000fde0000000000 */
[----:B------:R-:W-:-:S04]  /*ee980*/  NOP ;  /* 0x0000000000007918 */ /* 0x000fc80000000000 */
[----:B------:R-:W2:-:S15]  /*ee990*/  DSETP.GEU.AND P1, PT, R58, UR4, PT ;  /* 0x000000043a007e2a */ /* 0x000e9e000bf2e000 */
[----:B------:R-:W-:-:S15]  /*ee9a0*/  NOP ;  /* 0x0000000000007918 */ /* 0x000fde0000000000 */
[----:B------:R-:W-:-:S15]  /*ee9b0*/  NOP ;  /* 0x0000000000007918 */ /* 0x000fde0000000000 */
[----:B------:R-:W-:-:S15]  /*ee9c0*/  NOP ;  /* 0x0000000000007918 */ /* 0x000fde0000000000 */
[----:B------:R-:W-:-:S04]  /*ee9d0*/  NOP ;  /* 0x0000000000007918 */ /* 0x000fc80000000000 */
[----:B-1----:R-:W-:-:S15]  /*ee9e0*/  DSETP.EQ.AND P0, PT, R12, RZ, !P0 ;  /* 0x000000ff0c00722a */ /* 0x002fde0004702000 */
[----:B------:R-:W-:-:S15]  /*ee9f0*/  NOP ;  /* 0x0000000000007918 */ /* 0x000fde0000000000 */
[----:B------:R-:W-:-:S15]  /*eea00*/  NOP ;  /* 0x0000000000007918 */ /* 0x000fde0000000000 */
[----:B------:R-:W-:-:S15]  /*eea10*/  NOP ;  /* 0x0000000000007918 */ /* 0x000fde0000000000 */
[----:B------:R-:W-:-:S04]  /*eea20*/  NOP ;  /* 0x0000000000007918 */ /* 0x000fc80000000000 */
[----:B--2---:R-:W1:Y:S02]  /*eea30*/  DSETP.LT.AND P1, PT, R60, UR4, !P1 ;  /* 0x000000043c007e2a */ /* 0x004e64000cf21000 */
[----:B-1----:R-:W-:-:S13]  /*eea40*/  PLOP3.LUT P0, PT, P0, P1, PT, 0xf8, 0x8f ;  /* 0x00000000008f781c */ /* 0x002fda0000703f70 */
[----:B------:R-:W-:Y:S05]  /*eea50*/  @P0 BRA `(.L_x_12000) ;  /* 0x00000174006c0947 */ /* 0x000fea0003800000 */
[----:B------:R-:W1:Y:S01]  /*eea60*/  DADD R2, R58, 1 ;  /* 0x3ff000003a027429 */ /* 0x000e620000000000 */
[----:B------:R-:W-:Y:S01]  /*eea70*/  IMAD.MOV.U32 R4, RZ, RZ, RZ ;  /* 0x000000ffff047224 */ /* 0x000fe200078e00ff */
[CC--:B-1----:R-:W-:Y:S01]  /*eea80*/  ISETP.LT.U32.AND P0, PT, R2.reuse, R60.reuse, PT ;  /* 0x0000003c0200720c */ /* 0x0c2fe20003f01070 */
        /* <DEDUP_REMOVED lines=8> */
[----:B------:R-:W-:Y:S02]  /*eeb10*/  ISETP.GT.U32.AND P0, PT, R60, R2, PT ;  /* 0x000000023c00720c */ /* 0x000fe40003f04070 */
[----:B------:R-:W-:Y:S02]  /*eeb20*/  MOV R52, RZ ;  /* 0x000000ff00347202 */ /* 0x000fe40000000f00 */
[----:B------:R-:W-:-:S04]  /*eeb30*/  ISETP.GT.U32.AND.EX P0, PT, R61, R3, PT, P0 ;  /* 0x000000033d00720c */ /* 0x000fc80003f04100 */
[----:B0-----:R-:W-:Y:S02]  /*eeb40*/  SEL R45, R61, R3, P0 ;  /* 0x000000033d2d7207 */ /* 0x001fe40000000000 */
        /* <DEDUP_REMOVED lines=249> */
.L_x_12005:
[----:B------:R-:W-:Y:S05]  /*efae0*/  BSYNC.RECONVERGENT B3 ;  /* 0x0000000000037941 */ /* 0x000fea0003800200 */
.L_x_12004:
        /* <DEDUP_REMOVED lines=196> */
.L_x_12003:
        /* <DEDUP_REMOVED lines=77> */
.L_x_12012:
[----:B------:R-:W-:Y:S05]  /*f0c00*/  BSYNC.RECONVERGENT B4 ;  /* 0x0000000000047941 */ /* 0x000fea0003800200 */
.L_x_12011:
[----:B------:R-:W-:Y:S02]  /*f0c10*/  IMAD.MOV.U32 R46, RZ, RZ, R2 ;  /* 0x000000ffff2e7224 */ /* 0x000fe400078e0002 */
[----:B------:R-:W-:-:S07]  /*f0c20*/  IMAD.MOV.U32 R47, RZ, RZ, R3 ;  /* 0x000000ffff2f7224 */ /* 0x000fce00078e0003 */
.L_x_12010:
[----:B------:R-:W-:Y:S05]  /*f0c30*/  BSYNC.RECONVERGENT B3 ;  /* 0x0000000000037941 */ /* 0x000fea0003800200 */
.L_x_12009:
        /* <DEDUP_REMOVED lines=70> */
.L_x_12017:
[----:B------:R-:W-:Y:S05]  /*f10a0*/  BSYNC.RECONVERGENT B4 ;  /* 0x0000000000047941 */ /* 0x000fea0003800200 */
.L_x_12016:
[----:B------:R-:W-:Y:S05]  /*f10b0*/  BRA `(.L_x_12015) ;  /* 0x0000000000047947 */ /* 0x000fea0003800000 */
.L_x_12014:
[----:B------:R0:W1:Y:S02]  /*f10c0*/  DADD R2, R42, -R4 ;  /* 0x000000002a027229 */ /* 0x0000640000000804 */
.L_x_12015:
[----:B------:R-:W-:Y:S05]  /*f10d0*/  BSYNC.RECONVERGENT B3 ;  /* 0x0000000000037941 */ /* 0x000fea0003800200 */
.L_x_12013:
        /* <DEDUP_REMOVED lines=72> */
.L_x_12019:
[----:B------:R-:W-:Y:S05]  /*f1560*/  BSYNC.RECONVERGENT B3 ;  /* 0x0000000000037941 */ /* 0x000fea0003800200 */
.L_x_12018:
        /* <DEDUP_REMOVED lines=8> */
[-C--:B------:R-:W-:Y:S01]  /*f15f0*/  MOV R2, R66.reuse ;  /* 0x0000004200027202 */ /* 0x080fe20000000f00 */
        /* <DEDUP_REMOVED lines=192> */
.L_x_12020:
        /* <DEDUP_REMOVED lines=52> */
.L_x_12022:
[----:B------:R-:W-:Y:S05]  /*f2540*/  BSYNC.RECONVERGENT B3 ;  /* 0x0000000000037941 */ /* 0x000fea0003800200 */
.L_x_12021:
        /* <DEDUP_REMOVED lines=78> */
.L_x_12008:
        /* <DEDUP_REMOVED lines=57> */
.L_x_12025:
[----:B------:R-:W-:Y:S05]  /*f2dc0*/  BSYNC.RECONVERGENT B3 ;  /* 0x0000000000037941 */ /* 0x000fea0003800200 */
.L_x_12024:
        /* <DEDUP_REMOVED lines=201> */
.L_x_12026:
        /* <DEDUP_REMOVED lines=52> */
.L_x_12028:
[----:B------:R-:W-:Y:S05]  /*f3da0*/  BSYNC.RECONVERGENT B3 ;  /* 0x0000000000037941 */ /* 0x000fea0003800200 */
.L_x_12027:
        /* <DEDUP_REMOVED lines=78> */
.L_x_12023:
        /* <DEDUP_REMOVED lines=60> */
[----:B------:R-:W-:Y:S01]  /*f4650*/  MOV R4, R2 ;  /* 0x0000000200047202 */ /* 0x000fe20000000f00 */
[----:B------:R-:W-:-:S07]  /*f4660*/  IMAD.MOV.U32 R5, RZ, RZ, R3 ;  /* 0x000000ffff057224 */ /* 0x000fce00078e0003 */
.L_x_12030:
[----:B------:R-:W-:Y:S05]  /*f4670*/  BSYNC.RECONVERGENT B3 ;  /* 0x0000000000037941 */ /* 0x000fea0003800200 */
.L_x_12029:
        /* <DEDUP_REMOVED lines=48> */
.L_x_12032:
[----:B------:R-:W-:Y:S05]  /*f4980*/  BSYNC.RECONVERGENT B3 ;  /* 0x0000000000037941 */ /* 0x000fea0003800200 */
.L_x_12031:
[----:B------:R-:W-:Y:S01]  /*f4990*/  IMAD.MOV.U32 R66, RZ, RZ, R2 ;  /* 0x000000ffff427224 */ /* 0x000fe200078e0002 */
[----:B------:R-:W-:Y:S01]  /*f49a0*/  MOV R67, R3 ;  /* 0x0000000300437202 */ /* 0x000fe20000000f00 */
[----:B------:R-:W-:Y:S06]  /*f49b0*/  BRA `(.L_x_12006) ;  /* 0x0000000000d87947 */ /* 0x000fec0003800000 */
.L_x_12007:
        /* <DEDUP_REMOVED lines=51> */
.L_x_12034:
[----:B------:R-:W-:Y:S05]  /*f4cf0*/  BSYNC.RECONVERGENT B3 ;  /* 0x0000000000037941 */ /* 0x000fea0003800200 */
.L_x_12033:
[----:B------:R-:W-:Y:S02]  /*f4d00*/  IMAD.MOV.U32 R66, RZ, RZ, R2 ;  /* 0x000000ffff427224 */ /* 0x000fe400078e0002 */
[----:B------:R-:W-:-:S07]  /*f4d10*/  IMAD.MOV.U32 R67, RZ, RZ, R3 ;  /* 0x000000ffff437224 */ /* 0x000fce00078e0003 */
.L_x_12006:
[----:B------:R-:W-:Y:S05]  /*f4d20*/  BSYNC.RECONVERGENT B2 ;  /* 0x0000000000027941 */ /* 0x000fea0003800200 */
.L_x_12002:
        /* <DEDUP_REMOVED lines=53> */
.L_x_12039:
[----:B------:R-:W-:Y:S05]  /*f5080*/  BSYNC.RECONVERGENT B4 ;  /* 0x0000000000047941 */ /* 0x000fea0003800200 */
.L_x_12038:
        /* <DEDUP_REMOVED lines=177> */
.L_x_12041:
        /* <DEDUP_REMOVED lines=98> */
.L_x_12040:
        /* <DEDUP_REMOVED lines=83> */
.L_x_12049:
[----:B------:R-:W-:Y:S05]  /*f66f0*/  BSYNC.RECONVERGENT B6 ;  /* 0x0000000000067941 */ /* 0x000fea0003800200 */
.L_x_12048:
[----:B------:R-:W-:Y:S02]  /*f6700*/  IMAD.MOV.U32 R46, RZ, RZ, R2 ;  /* 0x000000ffff2e7224 */ /* 0x000fe400078e0002 */
[----:B------:R-:W-:-:S07]  /*f6710*/  IMAD.MOV.U32 R47, RZ, RZ, R3 ;  /* 0x000000ffff2f7224 */ /* 0x000fce00078e0003 */
.L_x_12047:
[----:B------:R-:W-:Y:S05]  /*f6720*/  BSYNC.RECONVERGENT B5 ;  /* 0x0000000000057941 */ /* 0x000fea0003800200 */
.L_x_12046:
        /* <DEDUP_REMOVED lines=68> */
.L_x_12054:
[----:B------:R-:W-:Y:S05]  /*f6b70*/  BSYNC.RECONVERGENT B6 ;  /* 0x0000000000067941 */ /* 0x000fea0003800200 */
.L_x_12053:
[----:B------:R-:W-:Y:S02]  /*f6b80*/  IMAD.MOV.U32 R60, RZ, RZ, R2 ;  /* 0x000000ffff3c7224 */ /* 0x000fe400078e0002 */
[----:B------:R-:W-:Y:S01]  /*f6b90*/  IMAD.MOV.U32 R61, RZ, RZ, R3 ;  /* 0x000000ffff3d7224 */ /* 0x000fe200078e0003 */
[----:B------:R-:W-:Y:S06]  /*f6ba0*/  BRA `(.L_x_12052) ;  /* 0x0000000000047947 */ /* 0x000fec0003800000 */
.L_x_12051:
[----:B------:R0:W1:Y:S02]  /*f6bb0*/  DADD R60, R42, -R4 ;  /* 0x000000002a3c7229 */ /* 0x0000640000000804 */
.L_x_12052:
[----:B------:R-:W-:Y:S05]  /*f6bc0*/  BSYNC.RECONVERGENT B5 ;  /* 0x0000000000057941 */ /* 0x000fea0003800200 */
.L_x_12050:
        /* <DEDUP_REMOVED lines=71> */
.L_x_12056:
[----:B------:R-:W-:Y:S05]  /*f7040*/  BSYNC.RECONVERGENT B5 ;  /* 0x0000000000057941 */ /* 0x000fea0003800200 */
.L_x_12055:
[----:B------:R-:W-:Y:S02]  /*f7050*/  IMAD.MOV.U32 R42, RZ, RZ, R2 ;  /* 0x000000ffff2a7224 */ /* 0x000fe400078e0002 */
[----:B------:R-:W-:Y:S01]  /*f7060*/  IMAD.MOV.U32 R43, RZ, RZ, R3 ;  /* 0x000000ffff2b7224 */ /* 0x000fe200078e0003 */
[----:B------:R-:W-:Y:S06]  /*f7070*/  BRA `(.L_x_12057) ;  /* 0x0000001000f47947 */ /* 0x000fec0003800000 */
.L_x_12045:
        /* <DEDUP_REMOVED lines=63> */
.L_x_12060:
[----:B------:R-:W-:Y:S05]  /*f7470*/  BSYNC.RECONVERGENT B5 ;  /* 0x0000000000057941 */ /* 0x000fea0003800200 */
.L_x_12059:
[----:B------:R-:W-:Y:S02]  /*f7480*/  IMAD.MOV.U32 R42, RZ, RZ, R2 ;  /* 0x000000ffff2a7224 */ /* 0x000fe400078e0002 */
[----:B------:R-:W-:Y:S01]  /*f7490*/  IMAD.MOV.U32 R43, RZ, RZ, R3 ;  /* 0x000000ffff2b7224 */ /* 0x000fe200078e0003 */
[----:B------:R-:W-:Y:S06]  /*f74a0*/  BRA `(.L_x_12057) ;  /* 0x0000000c00e87947 */ /* 0x000fec0003800000 */
.L_x_12058:
        /* <DEDUP_REMOVED lines=75> */
.L_x_12062:
[----:B------:R-:W-:Y:S05]  /*f7960*/  BSYNC.RECONVERGENT B5 ;  /* 0x0000000000057941 */ /* 0x000fea0003800200 */
.L_x_12061:
        /* <DEDUP_REMOVED lines=48> */
.L_x_12064:
[----:B------:R-:W-:Y:S05]  /*f7c70*/  BSYNC.RECONVERGENT B5 ;  /* 0x0000000000057941 */ /* 0x000fea0003800200 */
.L_x_12063:
[----:B------:R-:W0:Y:S01]  /*f7c80*/  DMUL R58, R58, 8.11296384146066816958e+31 ;  /* 0x469000003a3a7828 */ /* 0x000e220000000000 */
[----:B------:R-:W-:Y:S02]  /*f7c90*/  IMAD.MOV.U32 R42, RZ, RZ, R2 ;  /* 0x000000ffff2a7224 */ /* 0x000fe400078e0002 */
[----:B------:R-:W-:Y:S01]  /*f7ca0*/  IMAD.MOV.U32 R43, RZ, RZ, R3 ;  /* 0x000000ffff2b7224 */ /* 0x000fe200078e0003 */
[----:B0-----:R-:W-:Y:S06]  /*f7cb0*/  BRA `(.L_x_12057) ;  /* 0x0000000400e47947 */ /* 0x001fec0003800000 */
.L_x_12044:
        /* <DEDUP_REMOVED lines=55> */
.L_x_12066:
[----:B------:R-:W-:Y:S05]  /*f8030*/  BSYNC.RECONVERGENT B5 ;  /* 0x0000000000057941 */ /* 0x000fea0003800200 */
.L_x_12065:
        /* <DEDUP_REMOVED lines=61> */
.L_x_12068:
[----:B------:R-:W-:Y:S05]  /*f8410*/  BSYNC.RECONVERGENT B5 ;  /* 0x0000000000057941 */ /* 0x000fea0003800200 */
.L_x_12067:
[----:B------:R0:W1:Y:S01]  /*f8420*/  DMUL R42, R2, R42 ;  /* 0x0000002a022a7228 */ /* 0x0000620000000000 */
[----:B------:R-:W-:Y:S01]  /*f8430*/  IMAD.MOV.U32 R58, RZ, RZ, 0x0 ;  /* 0x00000000ff3a7424 */ /* 0x000fe200078e00ff */
[----:B01----:R-:W-:-:S07]  /*f8440*/  MOV R59, 0x3ff00000 ;  /* 0x3ff00000003b7802 */ /* 0x003fce0000000f00 */
.L_x_12057:
[----:B------:R-:W-:Y:S05]  /*f8450*/  BSYNC.RECONVERGENT B4 ;  /* 0x0000000000047941 */ /* 0x000fea0003800200 */
.L_x_12043:
[----:B------:R-:W-:Y:S05]  /*f8460*/  BRA `(.L_x_12069) ;  /* 0x0000000000187947 */ /* 0x000fea0003800000 */
.L_x_12037:
[----:B------:R0:W1:-:S15]  /*f8470*/  DMUL R42, R40, 9.00719925474099200000e+15 ;  /* 0x43400000282a7828 */ /* 0x00005e0000000000 */
[----:B------:R-:W-:-:S15]  /*f8480*/  NOP ;  /* 0x0000000000007918 */ /* 0x000fde0000000000 */
[----:B------:R-:W-:-:S15]  /*f8490*/  NOP ;  /* 0x0000000000007918 */ /* 0x000fde0000000000 */
[----:B------:R-:W-:-:S15]  /*f84a0*/  NOP ;  /* 0x0000000000007918 */ /* 0x000fde0000000000 */
[----:B------:R-:W-:-:S04]  /*f84b0*/  NOP ;  /* 0x0000000000007918 */ /* 0x000fc80000000000 */
[----:B01----:R-:W2:Y:S02]  /*f84c0*/  DMUL R58, R58, 9.00719925474099200000e+15 ;  /* 0x434000003a3a7828 */ /* 0x003ea40000000000 */
.L_x_12069:
[----:B------:R-:W-:Y:S05]  /*f84d0*/  BSYNC.RELIABLE B2 ;  /* 0x0000000000027941 */ /* 0x000fea0003800100 */
.L_x_12036:
        /* <DEDUP_REMOVED lines=62> */
.L_x_12071:
[----:B------:R-:W-:Y:S05]  /*f88c0*/  BSYNC.RECONVERGENT B2 ;  /* 0x0000000000027941 */ /* 0x000fea0003800200 */
.L_x_12070:
        /* <DEDUP_REMOVED lines=176> */
.L_x_12073:
[----:B------:R-:W-:Y:S02]  /*f93d0*/  FSEL R2, RZ, 3.37028055040000000000e+12, P0 ;  /* 0x54442d18ff027808 */ /* 0x000fe40000000000 */
[----:B------:R-:W-:-:S07]  /*f93e0*/  FSEL R3, RZ, 2.1426990032196044922, P0 ;  /* 0x400921fbff037808 */ /* 0x000fce0000000000 */
.L_x_12074:
[----:B------:R-:W-:Y:S05]  /*f93f0*/  BSYNC.RECONVERGENT B0 ;  /* 0x0000000000007941 */ /* 0x000fea0003800200 */
.L_x_12072:
        /* <DEDUP_REMOVED lines=13> */
.L_x_12042:
[----:B------:R-:W-:Y:S05]  /*f94d0*/  BSYNC.RECONVERGENT B3 ;  /* 0x0000000000037941 */ /* 0x000fea0003800200 */
.L_x_12035:
[----:B------:R-:W-:Y:S01]  /*f94e0*/  LOP3.LUT R13, R67, 0x80000000, R13, 0xb8, !PT ;  /* 0x80000000430d7812 */ /* 0x000fe200078eb80d */
[----:B------:R-:W-:Y:S01]  /*f94f0*/  IMAD.MOV.U32 R14, RZ, RZ, R4 ;  /* 0x000000ffff0e7224 */ /* 0x000fe200078e0004 */
[----:B------:R-:W-:Y:S02]  /*f9500*/  LOP3.LUT R15, R5, 0x80000000, R15, 0xb8, !PT ;  /* 0x80000000050f7812 */ /* 0x000fe400078eb80f */
[----:B------:R-:W-:Y:S01]  /*f9510*/  MOV R12, R66 ;  /* 0x00000042000c7202 */ /* 0x000fe20000000f00 */
[----:B------:R-:W-:Y:S06]  /*f9520*/  BRA `(.L_x_12000) ;  /* 0x000000c800b87947 */ /* 0x000fec0003800000 */
.L_x_12001:
        /* <DEDUP_REMOVED lines=71> */
[----:B0-----:R-:W-:Y:S01]  /*f99a0*/  @!P0 IMAD.MOV.U32 R0, RZ, RZ, R45 ;  /* 0x000000ffff008224 */ /* 0x001fe200078e002d */
[----:B------:R-:W-:-:S03]  /*f99b0*/  @!P0 MOV R40, R44 ;  /* 0x0000002c00288202 */ /* 0x000fc60000000f00 */
        /* <DEDUP_REMOVED lines=210> */
.L_x_12080:
[----:B------:R-:W-:Y:S05]  /*fa6e0*/  BSYNC.RECONVERGENT B0 ;  /* 0x0000000000007941 */ /* 0x000fea0003800200 */
.L_x_12079:
        /* <DEDUP_REMOVED lines=8> */
.L_x_12082:
[----:B------:R-:W-:Y:S05]  /*fa770*/  BSYNC.RECONVERGENT B3 ;  /* 0x0000000000037941 */ /* 0x000fea0003800200 */
.L_x_12081:
        /* <DEDUP_REMOVED lines=176> */
.L_x_12084:
[----:B------:R-:W-:Y:S02]  /*fb280*/  FSEL R2, RZ, 3.37028055040000000000e+12, P0 ;  /* 0x54442d18ff027808 */ /* 0x000fe40000000000 */
[----:B------:R-:W-:-:S07]  /*fb290*/  FSEL R3, RZ, 2.1426990032196044922, P0 ;  /* 0x400921fbff037808 */ /* 0x000fce0000000000 */
.L_x_12085:
[----:B------:R-:W-:Y:S05]  /*fb2a0*/  BSYNC.RECONVERGENT B0 ;  /* 0x0000000000007941 */ /* 0x000fea0003800200 */
.L_x_12083:
        /* <DEDUP_REMOVED lines=14> */
.L_x_12078:
        /* <DEDUP_REMOVED lines=330> */
.L_x_12088:
[----:B------:R-:W-:Y:S05]  /*fc830*/  BSYNC.RECONVERGENT B0 ;  /* 0x0000000000007941 */ /* 0x000fea0003800200 */
.L_x_12087:
[----:B------:R-:W-:Y:S04]  /*fc840*/  BSSY.RECONVERGENT B3, `(.L_x_12089) ;  /* 0x0000007000037945 */ /* 0x000fe80003800200 */
[----:B------:R-:W-:Y:S05]  /*fc850*/  @P4 BRA P5, `(.L_x_12090) ;  /* 0x0000000000144947 */ /* 0x000fea0002800000 */
[----:B------:R-:W-:Y:S02]  /*fc860*/  IMAD.MOV.U32 R2, RZ, RZ, R6 ;  /* 0x000000ffff027224 */ /* 0x000fe400078e0006 */
[----:B------:R-:W-:Y:S01]  /*fc870*/  IMAD.MOV.U32 R6, RZ, RZ, R4 ;  /* 0x000000ffff067224 */ /* 0x000fe200078e0004 */
[----:B------:R-:W-:Y:S01]  /*fc880*/  MOV R4, 0xfc8b0 ;  /* 0x000fc8b000047802 */ /* 0x000fe20000000f00 */
[----:B------:R-:W-:-:S07]  /*fc890*/  IMAD.MOV.U32 R3, RZ, RZ, R7 ;  /* 0x000000ffff037224 */ /* 0x000fce00078e0007 */
[----:B01----:R-:W-:Y:S05]  /*fc8a0*/  CALL.REL.NOINC `($__internal_26_$__cuda_sm20_div_rn_f64_full) ;  /* 0x0000080000587944 */ /* 0x003fea0003c00000 */
.L_x_12090:
[----:B------:R-:W-:Y:S05]  /*fc8b0*/  BSYNC.RECONVERGENT B3 ;  /* 0x0000000000037941 */ /* 0x000fea0003800200 */
.L_x_12089:
        /* <DEDUP_REMOVED lines=177> */
.L_x_12092:
[----:B------:R-:W-:Y:S02]  /*fd3d0*/  FSEL R2, RZ, 3.37028055040000000000e+12, P0 ;  /* 0x54442d18ff027808 */ /* 0x000fe40000000000 */
[----:B------:R-:W-:-:S07]  /*fd3e0*/  FSEL R3, RZ, 2.1426990032196044922, P0 ;  /* 0x400921fbff037808 */ /* 0x000fce0000000000 */
.L_x_12093:
[----:B------:R-:W-:Y:S05]  /*fd3f0*/  BSYNC.RECONVERGENT B0 ;  /* 0x0000000000007941 */ /* 0x000fea0003800200 */
.L_x_12091:
        /* <DEDUP_REMOVED lines=10> */
.L_x_12077:
        /* <DEDUP_REMOVED lines=53> */
.L_x_12095:
[----:B------:R-:W-:Y:S05]  /*fd7f0*/  BSYNC.RECONVERGENT B3 ;  /* 0x0000000000037941 */ /* 0x000fea0003800200 */
.L_x_12094:
        /* <DEDUP_REMOVED lines=51> */
.L_x_12097:
[----:B------:R-:W-:Y:S05]  /*fdb30*/  BSYNC.RECONVERGENT B3 ;  /* 0x0000000000037941 */ /* 0x000fea0003800200 */
.L_x_12096:
[----:B------:R1:W-:Y:S01]  /*fdb40*/  DADD R48, -RZ, |R2| ;  /* 0x00000000ff307229 */ /* 0x0003e20000000502 */
[----:B------:R-:W-:Y:S01]  /*fdb50*/  UMOV UR5, 0x7fefffff ;  /* 0x7fefffff00057882 */ /* 0x000fe20000000000 */
[----:B-1----:R-:W-:Y:S01]  /*fdb60*/  MOV R2, 0x1 ;  /* 0x0000000100027802 */ /* 0x002fe20000000f00 */
        /* <DEDUP_REMOVED lines=9> */
[----:B------:R1:W2:Y:S02]  /*fdc00*/  DADD R6, -RZ, |R46| ;  /* 0x00000000ff067229 */ /* 0x0002a4000000052e */
[----:B-1----:R-:W-:Y:S02]  /*fdc10*/  FSEL R47, R59, R61, !P1 ;  /* 0x0000003d3b2f7208 */ /* 0x002fe40004800000 */
[----:B--2---:R-:W-:Y:S02]  /*fdc20*/  ISETP.LT.U32.AND P0, PT, R48, R6, PT ;  /* 0x000000063000720c */ /* 0x004fe40003f01070 */
[----:B------:R-:W1:Y:S01]  /*fdc30*/  MUFU.RCP64H R3, R47 ;  /* 0x0000002f00037308 */ /* 0x000e620000001800 */
[----:B------:R-:W-:Y:S02]  /*fdc40*/  FSEL R46, R58, R60, !P1 ;  /* 0x0000003c3a2e7208 */ /* 0x000fe40004800000 */
[----:B------:R-:W-:-:S04]  /*fdc50*/  ISETP.LT.U32.AND.EX P0, PT, R49, R7, PT, P0 ;  /* 0x000000073100720c */ /* 0x000fc80003f01100 */
[----:B0-----:R-:W-:Y:S02]  /*fdc60*/  SEL R44, R48, R6, P0 ;  /* 0x00000006302c7207 */ /* 0x001fe40000000000 */
        /* <DEDUP_REMOVED lines=319> */
.L_x_12099:
[----:B------:R-:W-:Y:S05]  /*ff060*/  BSYNC.RECONVERGENT B0 ;  /* 0x0000000000007941 */ /* 0x000fea0003800200 */
.L_x_12098:
[----:B------:R-:W-:Y:S04]  /*ff070*/  BSSY.RECONVERGENT B3, `(.L_x_12100) ;  /* 0x0000008000037945 */ /* 0x000fe80003800200 */
[----:B------:R-:W-:Y:S05]  /*ff080*/  @P4 BRA P5, `(.L_x_12101) ;  /* 0x0000000000184947 */ /* 0x000fea0002800000 */
[----:B------:R-:W-:Y:S01]  /*ff090*/  IMAD.MOV.U32 R2, RZ, RZ, R4 ;  /* 0x000000ffff027224 */ /* 0x000fe200078e0004 */
[----:B0-----:R-:W-:Y:S01]  /*ff0a0*/  MOV R6, R46 ;  /* 0x0000002e00067202 */ /* 0x001fe20000000f00 */
[----:B------:R-:W-:Y:S01]  /*ff0b0*/  IMAD.MOV.U32 R3, RZ, RZ, R5 ;  /* 0x000000ffff037224 */ /* 0x000fe200078e0005 */
[----:B------:R-:W-:Y:S01]  /*ff0c0*/  MOV R4, 0xff0f0 ;  /* 0x000ff0f000047802 */ /* 0x000fe20000000f00 */
[----:B------:R-:W-:-:S07]  /*ff0d0*/  IMAD.MOV.U32 R5, RZ, RZ, R47 ;  /* 0x000000ffff057224 */ /* 0x000fce00078e002f */
[----:B-1----:R-:W-:Y:S05]  /*ff0e0*/  CALL.REL.NOINC `($__internal_26_$__cuda_sm20_div_rn_f64_full) ;  /* 0x000007d800487944 */ /* 0x002fea0003c00000 */
.L_x_12101:
[----:B------:R-:W-:Y:S05]  /*ff0f0*/  BSYNC.RECONVERGENT B3 ;  /* 0x0000000000037941 */ /* 0x000fea0003800200 */
.L_x_12100:
        /* <DEDUP_REMOVED lines=156> */
[----:B------:R-:W-:Y:S02]  /*ffac0*/  @!P1 FSEL R5, R7, R5, !P0 ;  /* 0x0000000507059208 */ /* 0x000fe40004000000 */
        /* <DEDUP_REMOVED lines=19> */
.L_x_12103:
[----:B------:R-:W-:Y:S02]  /*ffc00*/  FSEL R2, RZ, 3.37028055040000000000e+12, P0 ;  /* 0x54442d18ff027808 */ /* 0x000fe40000000000 */
[----:B------:R-:W-:-:S07]  /*ffc10*/  FSEL R3, RZ, 2.1426990032196044922, P0 ;  /* 0x400921fbff037808 */ /* 0x000fce0000000000 */
.L_x_12104:
[----:B------:R-:W-:Y:S05]  /*ffc20*/  BSYNC.RECONVERGENT B0 ;  /* 0x0000000000007941 */ /* 0x000fea0003800200 */
.L_x_12102:
        /* <DEDUP_REMOVED lines=14> */
.L_x_12076:
        /* <DEDUP_REMOVED lines=261> */
.L_x_12108:
[----:B------:R-:W-:Y:S05]  /*100d60*/  BSYNC.RECONVERGENT B0 ;  /* 0x0000000000007941 */ /* 0x000fea0003800200 */
.L_x_12107:
[----:B------:R-:W-:Y:S01]  /*100d70*/  BSSY.RECONVERGENT B3, `(.L_x_12109) ;  /* 0x0000009000037945 */ /* 0x000fe20003800200 */
[----:B-1----:R1:W2:Y:S03]  /*100d80*/  DMUL R62, R44, 0.5 ;  /* 0x3fe000002c3e7828 */ /* 0x0022a60000000000 */
[----:B-12---:R-:W-:Y:S05]  /*100d90*/  @P4 BRA P5, `(.L_x_12110) ;  /* 0x0000000000184947 */ /* 0x006fea0002800000 */
[----:B------:R-:W-:Y:S01]  /*100da0*/  MOV R2, R40 ;  /* 0x0000002800027202 */ /* 0x000fe20000000f00 */
[----:B------:R-:W-:Y:S01]  /*100db0*/  IMAD.MOV.U32 R3, RZ, RZ, R41 ;  /* 0x000000ffff037224 */ /* 0x000fe200078e0029 */
[----:B0-----:R-:W-:Y:S01]  /*100dc0*/  MOV R4, 0x100e00 ;  /* 0x00100e0000047802 */ /* 0x001fe20000000f00 */
[----:B------:R-:W-:Y:S02]  /*100dd0*/  IMAD.MOV.U32 R6, RZ, RZ, R42 ;  /* 0x000000ffff067224 */ /* 0x000fe400078e002a */
[----:B------:R-:W-:-:S07]  /*100de0*/  IMAD.MOV.U32 R5, RZ, RZ, R43 ;  /* 0x000000ffff057224 */ /* 0x000fce00078e002b */
[----:B------:R-:W-:Y:S05]  /*100df0*/  CALL.REL.NOINC `($__internal_26_$__cuda_sm20_div_rn_f64_full) ;  /* 0x000007bc00047944 */ /* 0x000fea0003c00000 */
.L_x_12110:
[----:B------:R-:W-:Y:S05]  /*100e00*/  BSYNC.RECONVERGENT B3 ;  /* 0x0000000000037941 */ /* 0x000fea0003800200 */
.L_x_12109:
        /* <DEDUP_REMOVED lines=173> */
.L_x_12106:
        /* <DEDUP_REMOVED lines=26> */
[----:B-1----:R-:W-:Y:S02]  /*101a80*/  SEL R5, R61, R59, P0 ;  /* 0x0000003b3d057207 */ /* 0x002fe40000000000 */
[----:B------:R-:W-:Y:S02]  /*101a90*/  SEL R4, R60, R58, P0 ;  /* 0x0000003a3c047207 */ /* 0x000fe40000000000 */
[----:B------:R-:W-:Y:S02]  /*101aa0*/  LOP3.LUT R0, R5, 0xffc00000, RZ, 0xc0, !PT ;  /* 0xffc0000005007812 */ /* 0x000fe400078ec0ff */
[----:B------:R-:W-:Y:S02]  /*101ab0*/  MOV R2, RZ ;  /* 0x000000ff00027202 */ /* 0x000fe40000000f00 */
        /* <DEDUP_REMOVED lines=295> */
.L_x_12112:
[----:B------:R-:W-:Y:S05]  /*102d30*/  BSYNC.RECONVERGENT B0 ;  /* 0x0000000000007941 */ /* 0x000fea0003800200 */
.L_x_12111:
        /* <DEDUP_REMOVED lines=8> */
.L_x_12114:
[----:B------:R-:W-:Y:S05]  /*102dc0*/  BSYNC.RECONVERGENT B3 ;  /* 0x0000000000037941 */ /* 0x000fea0003800200 */
.L_x_12113:
        /* <DEDUP_REMOVED lines=173> */
.L_x_12105:
        /* <DEDUP_REMOVED lines=53> */
.L_x_12116:
[----:B------:R-:W-:Y:S05]  /*103bf0*/  BSYNC.RECONVERGENT B3 ;  /* 0x0000000000037941 */ /* 0x000fea0003800200 */
.L_x_12115:
        /* <DEDUP_REMOVED lines=51> */
.L_x_12118:
[----:B------:R-:W-:Y:S05]  /*103f30*/  BSYNC.RECONVERGENT B3 ;  /* 0x0000000000037941 */ /* 0x000fea0003800200 */
.L_x_12117:
        /* <DEDUP_REMOVED lines=334> */
.L_x_12120:
[----:B------:R-:W-:Y:S05]  /*105420*/  BSYNC.RECONVERGENT B0 ;  /* 0x0000000000007941 */ /* 0x000fea0003800200 */
.L_x_12119:
        /* <DEDUP_REMOVED lines=9> */
.L_x_12122:
[----:B------:R-:W-:Y:S05]  /*1054c0*/  BSYNC.RECONVERGENT B3 ;  /* 0x0000000000037941 */ /* 0x000fea0003800200 */
.L_x_12121:
        /* <DEDUP_REMOVED lines=172> */
.L_x_12086:
[----:B------:R-:W-:Y:S05]  /*105f90*/  BSYNC.RECONVERGENT B2 ;  /* 0x0000000000027941 */ /* 0x000fea0003800200 */
.L_x_12075:
[----:B------:R-:W-:Y:S01]  /*105fa0*/  UMOV UR4, 0xfefa39ef ;  /* 0xfefa39ef00047882 */ /* 0x000fe20000000000 */
[----:B------:R-:W-:Y:S01]  /*105fb0*/  UMOV UR5, 0x3fe62e42 ;  /* 0x3fe62e4200057882 */ /* 0x000fe20000000000 */
[----:B------:R-:W-:Y:S01]  /*105fc0*/  LOP3.LUT R15, R3, 0x80000000, R15, 0xb8, !PT ;  /* 0x80000000030f7812 */ /* 0x000fe200078eb80f */
[----:B-1----:R-:W1:Y:S01]  /*105fd0*/  DADD R62, R62, UR4 ;  /* 0x000000043e3e7e29 */ /* 0x002e620008000000 */
[----:B------:R-:W-:Y:S01]  /*105fe0*/  IMAD.MOV.U32 R14, RZ, RZ, R2 ;  /* 0x000000ffff0e7224 */ /* 0x000fe200078e0002 */
[----:B-1----:R-:W-:Y:S01]  /*105ff0*/  LOP3.LUT R13, R63, 0x80000000, R13, 0xb8, !PT ;  /* 0x800000003f0d7812 */ /* 0x002fe200078eb80d */
[----:B------:R-:W-:-:S07]  /*106000*/  IMAD.MOV.U32 R12, RZ, RZ, R62 ;  /* 0x000000ffff0c7224 */ /* 0x000fce00078e003e */
.L_x_12000:
[----:B------:R-:W-:Y:S05]  /*106010*/  BSYNC.RECONVERGENT B1 ;  /* 0x0000000000017941 */ /* 0x000fea0003800200 */
.L_x_11998:
[----:B------:R-:W-:Y:S05]  /*106020*/  WARPSYNC.ALL ;  /* 0x0000000000007948 */ /* 0x000fea0003800000 */
[----:B------:R-:W-:Y:S01]  /*106030*/  DSETP.NAN.AND P0, PT, R18, R18, PT ;  /* 0x000000121200722a */ /* 0x000fe20003f08000 */
        /* <DEDUP_REMOVED lines=30> */
[----:B-1----:R-:W-:Y:S02]  /*106220*/  @!P0 IMAD.MOV.U32 R16, RZ, RZ, R18 ;  /* 0x000000ffff108224 */ /* 0x002fe400078e0012 */
[----:B------:R-:W-:Y:S01]  /*106230*/  @!P0 IMAD.MOV.U32 R17, RZ, RZ, R19 ;  /* 0x000000ffff118224 */ /* 0x000fe200078e0013 */
[----:B--2---:R-:W-:Y:S01]  /*106240*/  @!P0 MOV R19, R3 ;  /* 0x0000000300138202 */ /* 0x004fe20000000f00 */
        /* <DEDUP_REMOVED lines=25> */
.L_x_12124:
        /* <DEDUP_REMOVED lines=297> */
.L_x_12130:
[----:B------:R-:W-:Y:S05]  /*107670*/  BSYNC.RECONVERGENT B3 ;  /* 0x0000000000037941 */ /* 0x000fea0003800200 */
.L_x_12129:
        /* <DEDUP_REMOVED lines=195> */
.L_x_12128:
        /* <DEDUP_REMOVED lines=77> */
.L_x_12137:
[----:B------:R-:W-:Y:S05]  /*108780*/  BSYNC.RECONVERGENT B4 ;  /* 0x0000000000047941 */ /* 0x000fea0003800200 */
.L_x_12136:
[----:B------:R-:W-:Y:S01]  /*108790*/  IMAD.MOV.U32 R46, RZ, RZ, R2 ;  /* 0x000000ffff2e7224 */ /* 0x000fe200078e0002 */
[----:B------:R-:W-:-:S07]  /*1087a0*/  MOV R47, R3 ;  /* 0x00000003002f7202 */ /* 0x000fce0000000f00 */
.L_x_12135:
[----:B------:R-:W-:Y:S05]  /*1087b0*/  BSYNC.RECONVERGENT B3 ;  /* 0x0000000000037941 */ /* 0x000fea0003800200 */
.L_x_12134:
        /* <DEDUP_REMOVED lines=70> */
.L_x_12142:
[----:B------:R-:W-:Y:S05]  /*108c20*/  BSYNC.RECONVERGENT B4 ;  /* 0x0000000000047941 */ /* 0x000fea0003800200 */
.L_x_12141:
[----:B------:R-:W-:Y:S05]  /*108c30*/  BRA `(.L_x_12140) ;  /* 0x0000000000047947 */ /* 0x000fea0003800000 */
.L_x_12139:
[----:B------:R0:W1:Y:S02]  /*108c40*/  DADD R2, R42, -R4 ;  /* 0x000000002a027229 */ /* 0x0000640000000804 */
.L_x_12140:
[----:B------:R-:W-:Y:S05]  /*108c50*/  BSYNC.RECONVERGENT B3 ;  /* 0x0000000000037941 */ /* 0x000fea0003800200 */
.L_x_12138:
        /* <DEDUP_REMOVED lines=72> */
.L_x_12144:
[----:B------:R-:W-:Y:S05]  /*1090e0*/  BSYNC.RECONVERGENT B3 ;  /* 0x0000000000037941 */ /* 0x000fea0003800200 */
.L_x_12143:
        /* <DEDUP_REMOVED lines=201> */
.L_x_12145:
        /* <DEDUP_REMOVED lines=52> */
.L_x_12147:
[----:B------:R-:W-:Y:S05]  /*10a0c0*/  BSYNC.RECONVERGENT B3 ;  /* 0x0000000000037941 */ /* 0x000fea0003800200 */
.L_x_12146:
        /* <DEDUP_REMOVED lines=78> */
.L_x_12133:
        /* <DEDUP_REMOVED lines=57> */
.L_x_12150:
[----:B------:R-:W-:Y:S05]  /*10a940*/  BSYNC.RECONVERGENT B3 ;  /* 0x0000000000037941 */ /* 0x000fea0003800200 */
.L_x_12149:
        /* <DEDUP_REMOVED lines=201> */
.L_x_12151:
        /* <DEDUP_REMOVED lines=52> */
.L_x_12153:
[----:B------:R-:W-:Y:S05]  /*10b920*/  BSYNC.RECONVERGENT B3 ;  /* 0x0000000000037941 */ /* 0x000fea0003800200 */
.L_x_12152:
        /* <DEDUP_REMOVED lines=78> */
.L_x_12148:
        /* <DEDUP_REMOVED lines=62> */
.L_x_12155:
[----:B------:R-:W-:Y:S05]  /*10c1f0*/  BSYNC.RECONVERGENT B3 ;  /* 0x0000000000037941 */ /* 0x000fea0003800200 */
.L_x_12154:
        /* <DEDUP_REMOVED lines=48> */
.L_x_12157:
[----:B------:R-:W-:Y:S05]  /*10c500*/  BSYNC.RECONVERGENT B3 ;  /* 0x0000000000037941 */ /* 0x000fea0003800200 */
.L_x_12156:
[----:B------:R-:W-:Y:S02]  /*10c510*/  IMAD.MOV.U32 R66, RZ, RZ, R2 ;  /* 0x000000ffff427224 */ /* 0x000fe400078e0002 */
[----:B------:R-:W-:Y:S01]  /*10c520*/  IMAD.MOV.U32 R67, RZ, RZ, R3 ;  /* 0x000000ffff437224 */ /* 0x000fe200078e0003 */
[----:B------:R-:W-:Y:S06]  /*10c530*/  BRA `(.L_x_12131) ;  /* 0x0000000000dc7947 */ /* 0x000fec0003800000 */
.L_x_12132:
        /* <DEDUP_REMOVED lines=52> */
.L_x_12159:
[----:B------:R-:W-:Y:S05]  /*10c880*/  BSYNC.RECONVERGENT B3 ;  /* 0x0000000000037941 */ /* 0x000fea0003800200 */
.L_x_12158:
[----:B------:R-:W-:Y:S02]  /*10c890*/  IMAD.MOV.U32 R66, RZ, RZ, R2 ;  /* 0x000000ffff427224 */ /* 0x000fe400078e0002 */
[----:B------:R-:W-:-:S07]  /*10c8a0*/  IMAD.MOV.U32 R67, RZ, RZ, R3 ;  /* 0x000000ffff437224 */ /* 0x000fce00078e0003 */
.L_x_12131:
[----:B------:R-:W-:Y:S05]  /*10c8b0*/  BSYNC.RECONVERGENT B2 ;  /* 0x0000000000027941 */ /* 0x000fea0003800200 */
.L_x_12127:
        /* <DEDUP_REMOVED lines=53> */
.L_x_12164:
[----:B------:R-:W-:Y:S05]  /*10cc10*/  BSYNC.RECONVERGENT B4 ;  /* 0x0000000000047941 */ /* 0x000fea0003800200 */
.L_x_12163:
        /* <DEDUP_REMOVED lines=177> */
.L_x_12166:
        /* <DEDUP_REMOVED lines=98> */
.L_x_12165:
        /* <DEDUP_REMOVED lines=83> */
.L_x_12174:
[----:B------:R-:W-:Y:S05]  /*10e280*/  BSYNC.RECONVERGENT B6 ;  /* 0x0000000000067941 */ /* 0x000fea0003800200 */
.L_x_12173:
[----:B------:R-:W-:Y:S02]  /*10e290*/  IMAD.MOV.U32 R46, RZ, RZ, R2 ;  /* 0x000000ffff2e7224 */ /* 0x000fe400078e0002 */
[----:B------:R-:W-:-:S07]  /*10e2a0*/  IMAD.MOV.U32 R47, RZ, RZ, R3 ;  /* 0x000000ffff2f7224 */ /* 0x000fce00078e0003 */
.L_x_12172:
[----:B------:R-:W-:Y:S05]  /*10e2b0*/  BSYNC.RECONVERGENT B5 ;  /* 0x0000000000057941 */ /* 0x000fea0003800200 */
.L_x_12171:
        /* <DEDUP_REMOVED lines=68> */
.L_x_12179:
[----:B------:R-:W-:Y:S05]  /*10e700*/  BSYNC.RECONVERGENT B6 ;  /* 0x0000000000067941 */ /* 0x000fea0003800200 */
.L_x_12178:
[----:B------:R-:W-:Y:S02]  /*10e710*/  IMAD.MOV.U32 R60, RZ, RZ, R2 ;  /* 0x000000ffff3c7224 */ /* 0x000fe400078e0002 */
[----:B------:R-:W-:Y:S01]  /*10e720*/  IMAD.MOV.U32 R61, RZ, RZ, R3 ;  /* 0x000000ffff3d7224 */ /* 0x000fe200078e0003 */
[----:B------:R-:W-:Y:S06]  /*10e730*/  BRA `(.L_x_12177) ;  /* 0x0000000000047947 */ /* 0x000fec0003800000 */
.L_x_12176:
[----:B------:R0:W1:Y:S02]  /*10e740*/  DADD R60, R42, -R4 ;  /* 0x000000002a3c7229 */ /* 0x0000640000000804 */
.L_x_12177:
[----:B------:R-:W-:Y:S05]  /*10e750*/  BSYNC.RECONVERGENT B5 ;  /* 0x0000000000057941 */ /* 0x000fea0003800200 */
.L_x_12175:
        /* <DEDUP_REMOVED lines=72> */
.L_x_12181:
[----:B------:R-:W-:Y:S05]  /*10ebe0*/  BSYNC.RECONVERGENT B5 ;  /* 0x0000000000057941 */ /* 0x000fea0003800200 */
.L_x_12180:
[----:B------:R-:W-:Y:S02]  /*10ebf0*/  IMAD.MOV.U32 R42, RZ, RZ, R2 ;  /* 0x000000ffff2a7224 */ /* 0x000fe400078e0002 */
[----:B------:R-:W-:Y:S01]  /*10ec00*/  IMAD.MOV.U32 R43, RZ, RZ, R3 ;  /* 0x000000ffff2b7224 */ /* 0x000fe200078e0003 */
[----:B------:R-:W-:Y:S06]  /*10ec10*/  BRA `(.L_x_12182) ;  /* 0x0000001000f07947 */ /* 0x000fec0003800000 */
.L_x_12170:
        /* <DEDUP_REMOVED lines=64> */
.L_x_12185:
[----:B------:R-:W-:Y:S05]  /*10f020*/  BSYNC.RECONVERGENT B5 ;  /* 0x0000000000057941 */ /* 0x000fea0003800200 */
.L_x_12184:
[----:B------:R-:W-:Y:S01]  /*10f030*/  MOV R42, R2 ;  /* 0x00000002002a7202 */ /* 0x000fe20000000f00 */
[----:B------:R-:W-:Y:S01]  /*10f040*/  IMAD.MOV.U32 R43, RZ, RZ, R3 ;  /* 0x000000ffff2b7224 */ /* 0x000fe200078e0003 */
[----:B------:R-:W-:Y:S06]  /*10f050*/  BRA `(.L_x_12182) ;  /* 0x0000000c00e07947 */ /* 0x000fec0003800000 */
.L_x_12183:
        /* <DEDUP_REMOVED lines=74> */
.L_x_12187:
[----:B------:R-:W-:Y:S05]  /*10f500*/  BSYNC.RECONVERGENT B5 ;  /* 0x0000000000057941 */ /* 0x000fea0003800200 */
.L_x_12186:
        /* <DEDUP_REMOVED lines=48> */
.L_x_12189:
[----:B------:R-:W-:Y:S05]  /*10f810*/  BSYNC.RECONVERGENT B5 ;  /* 0x0000000000057941 */ /* 0x000fea0003800200 */
.L_x_12188:
[----:B------:R-:W0:Y:S01]  /*10f820*/  DMUL R58, R58, 8.11296384146066816958e+31 ;  /* 0x469000003a3a7828 */ /* 0x000e220000000000 */
[----:B------:R-:W-:Y:S01]  /*10f830*/  IMAD.MOV.U32 R42, RZ, RZ, R2 ;  /* 0x000000ffff2a7224 */ /* 0x000fe200078e0002 */
[----:B------:R-:W-:Y:S01]  /*10f840*/  MOV R43, R3 ;  /* 0x00000003002b7202 */ /* 0x000fe20000000f00 */
[----:B0-----:R-:W-:Y:S06]  /*10f850*/  BRA `(.L_x_12182) ;  /* 0x0000000400e07947 */ /* 0x001fec0003800000 */
.L_x_12169:
        /* <DEDUP_REMOVED lines=54> */
.L_x_12191:
[----:B------:R-:W-:Y:S05]  /*10fbc0*/  BSYNC.RECONVERGENT B5 ;  /* 0x0000000000057941 */ /* 0x000fea0003800200 */
.L_x_12190:
        /* <DEDUP_REMOVED lines=61> */
.L_x_12193:
[----:B------:R-:W-:Y:S05]  /*10ffa0*/  BSYNC.RECONVERGENT B5 ;  /* 0x0000000000057941 */ /* 0x000fea0003800200 */
.L_x_12192:
[----:B------:R0:W1:Y:S01]  /*10ffb0*/  DMUL R42, R2, R42 ;  /* 0x0000002a022a7228 */ /* 0x0000620000000000 */
[----:B------:R-:W-:Y:S02]  /*10ffc0*/  IMAD.MOV.U32 R58, RZ, RZ, 0x0 ;  /* 0x00000000ff3a7424 */ /* 0x000fe400078e00ff */
[----:B01----:R-:W-:-:S07]  /*10ffd0*/  IMAD.MOV.U32 R59, RZ, RZ, 0x3ff00000 ;  /* 0x3ff00000ff3b7424 */ /* 0x003fce00078e00ff */
.L_x_12182:
[----:B------:R-:W-:Y:S05]  /*10ffe0*/  BSYNC.RECONVERGENT B4 ;  /* 0x0000000000047941 */ /* 0x000fea0003800200 */
.L_x_12168:
[----:B------:R-:W-:Y:S05]  /*10fff0*/  BRA `(.L_x_12194) ;  /* 0x0000000000187947 */ /* 0x000fea0003800000 */
.L_x_12162:
[----:B------:R0:W1:-:S15]  /*110000*/  DMUL R42, R40, 9.00719925474099200000e+15 ;  /* 0x43400000282a7828 */ /* 0x00005e0000000000 */
[----:B------:R-:W-:-:S15]  /*110010*/  NOP ;  /* 0x0000000000007918 */ /* 0x000fde0000000000 */
[----:B------:R-:W-:-:S15]  /*110020*/  NOP ;  /* 0x0000000000007918 */ /* 0x000fde0000000000 */
[----:B------:R-:W-:-:S15]  /*110030*/  NOP ;  /* 0x0000000000007918 */ /* 0x000fde0000000000 */
[----:B------:R-:W-:-:S04]  /*110040*/  NOP ;  /* 0x0000000000007918 */ /* 0x000fc80000000000 */
[----:B01----:R-:W2:Y:S02]  /*110050*/  DMUL R58, R58, 9.00719925474099200000e+15 ;  /* 0x434000003a3a7828 */ /* 0x003ea40000000000 */
.L_x_12194:
[----:B------:R-:W-:Y:S05]  /*110060*/  BSYNC.RELIABLE B2 ;  /* 0x0000000000027941 */ /* 0x000fea0003800100 */
.L_x_12161:
        /* <DEDUP_REMOVED lines=62> */
.L_x_12196:
[----:B------:R-:W-:Y:S05]  /*110450*/  BSYNC.RECONVERGENT B2 ;  /* 0x0000000000027941 */ /* 0x000fea0003800200 */
.L_x_12195:
        /* <DEDUP_REMOVED lines=141> */
[----:B0-----:R-:W-:Y:S01]  /*110d30*/  @!P1 IMAD.MOV.U32 R2, RZ, RZ, 0x54442d18 ;  /* 0x54442d18ff029424 */ /* 0x001fe200078e00ff */
[----:B------:R-:W-:-:S15]  /*110d40*/  @!P1 MOV R3, 0x400921fb ;  /* 0x400921fb00039802 */ /* 0x000fde0000000f00 */
        /* <DEDUP_REMOVED lines=34> */
.L_x_12198:
[----:B------:R-:W-:Y:S02]  /*110f70*/  FSEL R2, RZ, 3.37028055040000000000e+12, P0 ;  /* 0x54442d18ff027808 */ /* 0x000fe40000000000 */
[----:B------:R-:W-:-:S07]  /*110f80*/  FSEL R3, RZ, 2.1426990032196044922, P0 ;  /* 0x400921fbff037808 */ /* 0x000fce0000000000 */
.L_x_12199:
[----:B------:R-:W-:Y:S05]  /*110f90*/  BSYNC.RECONVERGENT B0 ;  /* 0x0000000000007941 */ /* 0x000fea0003800200 */
.L_x_12197:
        /* <DEDUP_REMOVED lines=13> */
.L_x_12167:
[----:B------:R-:W-:Y:S05]  /*111070*/  BSYNC.RECONVERGENT B3 ;  /* 0x0000000000037941 */ /* 0x000fea0003800200 */
.L_x_12160:
[----:B------:R-:W-:Y:S01]  /*111080*/  LOP3.LUT R17, R67, 0x80000000, R17, 0xb8, !PT ;  /* 0x8000000043117812 */ /* 0x000fe200078eb811 */
[----:B------:R-:W-:Y:S01]  /*111090*/  IMAD.MOV.U32 R16, RZ, RZ, R66 ;  /* 0x000000ffff107224 */ /* 0x000fe200078e0042 */
[----:B------:R-:W-:Y:S01]  /*1110a0*/  LOP3.LUT R19, R5, 0x80000000, R19, 0xb8, !PT ;  /* 0x8000000005137812 */ /* 0x000fe200078eb813 */
[----:B------:R-:W-:Y:S01]  /*1110b0*/  IMAD.MOV.U32 R18, RZ, RZ, R4 ;  /* 0x000000ffff127224 */ /* 0x000fe200078e0004 */
[----:B------:R-:W-:Y:S06]  /*1110c0*/  BRA `(.L_x_12125) ;  /* 0x000000c800cc7947 */ /* 0x000fec0003800000 */
.L_x_12126:
        /* <DEDUP_REMOVED lines=284> */
.L_x_12205:
[----:B------:R-:W-:Y:S05]  /*112290*/  BSYNC.RECONVERGENT B0 ;  /* 0x0000000000007941 */ /* 0x000fea0003800200 */
.L_x_12204:
        /* <DEDUP_REMOVED lines=8> */
.L_x_12207:
[----:B------:R-:W-:Y:S05]  /*112320*/  BSYNC.RECONVERGENT B3 ;  /* 0x0000000000037941 */ /* 0x000fea0003800200 */
.L_x_12206:
        /* <DEDUP_REMOVED lines=177> */
.L_x_12209:
[----:B------:R-:W-:Y:S02]  /*112e40*/  FSEL R2, RZ, 3.37028055040000000000e+12, P0 ;  /* 0x54442d18ff027808 */ /* 0x000fe40000000000 */
[----:B------:R-:W-:-:S07]  /*112e50*/  FSEL R3, RZ, 2.1426990032196044922, P0 ;  /* 0x400921fbff037808 */ /* 0x000fce0000000000 */
.L_x_12210:
[----:B------:R-:W-:Y:S05]  /*112e60*/  BSYNC.RECONVERGENT B0 ;  /* 0x0000000000007941 */ /* 0x000fea0003800200 */
.L_x_12208:
        /* <DEDUP_REMOVED lines=14> */
.L_x_12203:
[----:B------:R-:W0:Y:S01]  /*112f50*/  MUFU.RCP64H R3, R5 ;  /* 0x0000000500037308 */ /* 0x000e220000001800 */
        /* <DEDUP_REMOVED lines=8> */
[----:B------:R-:W-:Y:S01]  /*112fe0*/  SEL R48, R58, R60, P0 ;  /* 0x0000003c3a307207 */ /* 0x000fe20000000000 */
[----:B------:R-:W-:Y:S01]  /*112ff0*/  IMAD.U32 R42, RZ, RZ, UR8 ;  /* 0x00000008ff2a7e24 */ /* 0x000fe2000f8e00ff */
[----:B------:R-:W-:Y:S01]  /*113000*/  SEL R49, R59, R61, P0 ;  /* 0x0000003d3b317207 */ /* 0x000fe20000000000 */
[----:B------:R-:W-:Y:S01]  /*113010*/  IMAD.MOV.U32 R63, RZ, RZ, 0x3fd80000 ;  /* 0x3fd80000ff3f7424 */ /* 0x000fe200078e00ff */
[----:B------:R-:W-:Y:S01]  /*113020*/  ISETP.GT.U32.AND P0, PT, R60, R58, PT ;  /* 0x0000003a3c00720c */ /* 0x000fe20003f04070 */
[----:B------:R-:W-:Y:S01]  /*113030*/  BSSY.RECONVERGENT B0, `(.L_x_12212) ;  /* 0x000013b000007945 */ /* 0x000fe20003800200 */
[----:B------:R-:W-:-:S02]  /*113040*/  MOV R62, 0x0 ;  /* 0x00000000003e7802 */ /* 0x000fc40000000f00 */
        /* <DEDUP_REMOVED lines=313> */
.L_x_12213:
[----:B------:R-:W-:Y:S05]  /*1143e0*/  BSYNC.RECONVERGENT B0 ;  /* 0x0000000000007941 */ /* 0x000fea0003800200 */
.L_x_12212:
[----:B------:R-:W-:Y:S04]  /*1143f0*/  BSSY.RECONVERGENT B3, `(.L_x_12214) ;  /* 0x0000007000037945 */ /* 0x000fe80003800200 */
[----:B------:R-:W-:Y:S05]  /*114400*/  @P4 BRA P5, `(.L_x_12215) ;  /* 0x0000000000144947 */ /* 0x000fea0002800000 */
[----:B------:R-:W-:Y:S01]  /*114410*/  IMAD.MOV.U32 R2, RZ, RZ, R6 ;  /* 0x000000ffff027224 */ /* 0x000fe200078e0006 */
[----:B------:R-:W-:Y:S01]  /*114420*/  MOV R3, R7 ;  /* 0x0000000700037202 */ /* 0x000fe20000000f00 */
[----:B------:R-:W-:Y:S01]  /*114430*/  IMAD.MOV.U32 R6, RZ, RZ, R4 ;  /* 0x000000ffff067224 */ /* 0x000fe200078e0004 */
[----:B------:R-:W-:-:S07]  /*114440*/  MOV R4, 0x114460 ;  /* 0x0011446000047802 */ /* 0x000fce0000000f00 */
[----:B01----:R-:W-:Y:S05]  /*114450*/  CALL.REL.NOINC `($__internal_26_$__cuda_sm20_div_rn_f64_full) ;  /* 0x00000684006c7944 */ /* 0x003fea0003c00000 */
.L_x_12215:
[----:B------:R-:W-:Y:S05]  /*114460*/  BSYNC.RECONVERGENT B3 ;  /* 0x0000000000037941 */ /* 0x000fea0003800200 */
.L_x_12214:
        /* <DEDUP_REMOVED lines=176> */
.L_x_12217:
[----:B------:R-:W-:Y:S02]  /*114f70*/  FSEL R2, RZ, 3.37028055040000000000e+12, P0 ;  /* 0x54442d18ff027808 */ /* 0x000fe40000000000 */
[----:B------:R-:W-:-:S07]  /*114f80*/  FSEL R3, RZ, 2.1426990032196044922, P0 ;  /* 0x400921fbff037808 */ /* 0x000fce0000000000 */
.L_x_12218:
[----:B------:R-:W-:Y:S05]  /*114f90*/  BSYNC.RECONVERGENT B0 ;  /* 0x0000000000007941 */ /* 0x000fea0003800200 */
.L_x_12216:
        /* <DEDUP_REMOVED lines=10> */
.L_x_12202:
        /* <DEDUP_REMOVED lines=53> */
.L_x_12220:
[----:B------:R-:W-:Y:S05]  /*115390*/  BSYNC.RECONVERGENT B3 ;  /* 0x0000000000037941 */ /* 0x000fea0003800200 */
.L_x_12219:
        /* <DEDUP_REMOVED lines=51> */
.L_x_12222:
[----:B------:R-:W-:Y:S05]  /*1156d0*/  BSYNC.RECONVERGENT B3 ;  /* 0x0000000000037941 */ /* 0x000fea0003800200 */
.L_x_12221:
[----:B------:R1:W-:Y:S01]  /*1156e0*/  DADD R48, -RZ, |R2| ;  /* 0x00000000ff307229 */ /* 0x0003e20000000502 */
[----:B------:R-:W-:Y:S01]  /*1156f0*/  UMOV UR5, 0x7fefffff ;  /* 0x7fefffff00057882 */ /* 0x000fe20000000000 */
[----:B-1----:R-:W-:Y:S01]  /*115700*/  IMAD.MOV.U32 R2, RZ, RZ, 0x1 ;  /* 0x00000001ff027424 */ /* 0x002fe200078e00ff */
        /* <DEDUP_REMOVED lines=335> */
.L_x_12224:
[----:B------:R-:W-:Y:S05]  /*116c00*/  BSYNC.RECONVERGENT B0 ;  /* 0x0000000000007941 */ /* 0x000fea0003800200 */
.L_x_12223:
        /* <DEDUP_REMOVED lines=8> */
.L_x_12226:
[----:B------:R-:W-:Y:S05]  /*116c90*/  BSYNC.RECONVERGENT B3 ;  /* 0x0000000000037941 */ /* 0x000fea0003800200 */
.L_x_12225:
        /* <DEDUP_REMOVED lines=176> */
.L_x_12228:
[----:B------:R-:W-:Y:S02]  /*1177a0*/  FSEL R2, RZ, 3.37028055040000000000e+12, P0 ;  /* 0x54442d18ff027808 */ /* 0x000fe40000000000 */
[----:B------:R-:W-:-:S07]  /*1177b0*/  FSEL R3, RZ, 2.1426990032196044922, P0 ;  /* 0x400921fbff037808 */ /* 0x000fce0000000000 */
.L_x_12229:
[----:B------:R-:W-:Y:S05]  /*1177c0*/  BSYNC.RECONVERGENT B0 ;  /* 0x0000000000007941 */ /* 0x000fea0003800200 */
.L_x_12227:
        /* <DEDUP_REMOVED lines=14> */
.L_x_12201:
        /* <DEDUP_REMOVED lines=262> */
.L_x_12233:
[----:B------:R-:W-:Y:S05]  /*118910*/  BSYNC.RECONVERGENT B0 ;  /* 0x0000000000007941 */ /* 0x000fea0003800200 */
.L_x_12232:
        /* <DEDUP_REMOVED lines=9> */
.L_x_12235:
[----:B------:R-:W-:Y:S05]  /*1189b0*/  BSYNC.RECONVERGENT B3 ;  /* 0x0000000000037941 */ /* 0x000fea0003800200 */
.L_x_12234:
        /* <DEDUP_REMOVED lines=173> */
.L_x_12231:
        /* <DEDUP_REMOVED lines=328> */
.L_x_12237:
[----:B------:R-:W-:Y:S05]  /*11a910*/  BSYNC.RECONVERGENT B0 ;  /* 0x0000000000007941 */ /* 0x000fea0003800200 */
.L_x_12236:
        /* <DEDUP_REMOVED lines=8> */
.L_x_12239:
[----:B------:R-:W-:Y:S05]  /*11a9a0*/  BSYNC.RECONVERGENT B3 ;  /* 0x0000000000037941 */ /* 0x000fea0003800200 */
.L_x_12238:
        /* <DEDUP_REMOVED lines=173> */
.L_x_12230:
        /* <DEDUP_REMOVED lines=53> */
.L_x_12241:
[----:B------:R-:W-:Y:S05]  /*11b7d0*/  BSYNC.RECONVERGENT B3 ;  /* 0x0000000000037941 */ /* 0x000fea0003800200 */
.L_x_12240:
        /* <DEDUP_REMOVED lines=51> */
.L_x_12243:
[----:B------:R-:W-:Y:S05]  /*11bb10*/  BSYNC.RECONVERGENT B3 ;  /* 0x0000000000037941 */ /* 0x000fea0003800200 */
.L_x_12242:
        /* <DEDUP_REMOVED lines=335> */
.L_x_12245:
[----:B------:R-:W-:Y:S05]  /*11d010*/  BSYNC.RECONVERGENT B0 ;  /* 0x0000000000007941 */ /* 0x000fea0003800200 */
.L_x_12244:
        /* <DEDUP_REMOVED lines=9> */
.L_x_12247:
[----:B------:R-:W-:Y:S05]  /*11d0b0*/  BSYNC.RECONVERGENT B3 ;  /* 0x0000000000037941 */ /* 0x000fea0003800200 */
.L_x_12246:
        /* <DEDUP_REMOVED lines=172> */
.L_x_12211:
[----:B------:R-:W-:Y:S05]  /*11db80*/  BSYNC.RECONVERGENT B2 ;  /* 0x0000000000027941 */ /* 0x000fea0003800200 */
.L_x_12200:
[----:B------:R-:W-:Y:S01]  /*11db90*/  UMOV UR4, 0xfefa39ef ;  /* 0xfefa39ef00047882 */ /* 0x000fe20000000000 */
[----:B------:R-:W-:Y:S01]  /*11dba0*/  UMOV UR5, 0x3fe62e42 ;  /* 0x3fe62e4200057882 */ /* 0x000fe20000000000 */
[----:B------:R-:W-:Y:S01]  /*11dbb0*/  LOP3.LUT R19, R3, 0x80000000, R19, 0xb8, !PT ;  /* 0x8000000003137812 */ /* 0x000fe200078eb813 */
[----:B-1----:R-:W1:Y:S01]  /*11dbc0*/  DADD R62, R62, UR4 ;  /* 0x000000043e3e7e29 */ /* 0x002e620008000000 */
[----:B------:R-:W-:Y:S01]  /*11dbd0*/  MOV R18, R2 ;  /* 0x0000000200127202 */ /* 0x000fe20000000f00 */
[----:B-1----:R-:W-:Y:S01]  /*11dbe0*/  IMAD.MOV.U32 R16, RZ, RZ, R62 ;  /* 0x000000ffff107224 */ /* 0x002fe200078e003e */
[----:B------:R-:W-:-:S07]  /*11dbf0*/  LOP3.LUT R17, R63, 0x80000000, R17, 0xb8, !PT ;  /* 0x800000003f117812 */ /* 0x000fce00078eb811 */
.L_x_12125:
[----:B------:R-:W-:Y:S05]  /*11dc00*/  BSYNC.RECONVERGENT B1 ;  /* 0x0000000000017941 */ /* 0x000fea0003800200 */
.L_x_12123:
        /* <DEDUP_REMOVED lines=33> */
[----:B------:R-:W-:Y:S02]  /*11de20*/  @!P0 IMAD.MOV.U32 R21, RZ, RZ, R23 ;  /* 0x000000ffff158224 */ /* 0x000fe400078e0017 */
        /* <DEDUP_REMOVED lines=20> */
[----:B------:R-:W-:-:S15]  /*11df70*/  @P0 MOV R21, R23 ;  /* 0x0000001700150202 */ /* 0x000fde0000000f00 */
[----:B------:R-:W-:-:S15]  /*11df80*/  NOP ;  /* 0x0000000000007918 */ /* 0x000fde0000000000 */
[----:B------:R-:W-:-:S15]  /*11df90*/  NOP ;  /* 0x0000000000007918 */ /* 0x000fde0000000000 */
[----:B------:R-:W-:-:S15]  /*11dfa0*/  NOP ;  /* 0x0000000000007918 */ /* 0x000fde0000000000 */
[----:B------:R-:W-:-:S01]  /*11dfb0*/  NOP ;  /* 0x0000000000007918 */ /* 0x000fc20000000000 */
[----:B------:R-:W1:Y:S02]  /*11dfc0*/  @!P0 DADD R20, R20, R20 ;  /* 0x0000000014148229 */ /* 0x000e640000000014 */
[----:B-1----:R-:W-:Y:S05]  /*11dfd0*/  BRA `(.L_x_12250) ;  /* 0x0000017800007947 */ /* 0x002fea0003800000 */
.L_x_12249:
        /* <DEDUP_REMOVED lines=301> */
.L_x_12255:
[----:B------:R-:W-:Y:S05]  /*11f2b0*/  BSYNC.RECONVERGENT B3 ;  /* 0x0000000000037941 */ /* 0x000fea0003800200 */
.L_x_12254:
        /* <DEDUP_REMOVED lines=195> */
.L_x_12253:
        /* <DEDUP_REMOVED lines=77> */
.L_x_12262:
[----:B------:R-:W-:Y:S05]  /*1203c0*/  BSYNC.RECONVERGENT B4 ;  /* 0x0000000000047941 */ /* 0x000fea0003800200 */
.L_x_12261:
[----:B------:R-:W-:Y:S02]  /*1203d0*/  IMAD.MOV.U32 R46, RZ, RZ, R2 ;  /* 0x000000ffff2e7224 */ /* 0x000fe400078e0002 */
[----:B------:R-:W-:-:S07]  /*1203e0*/  IMAD.MOV.U32 R47, RZ, RZ, R3 ;  /* 0x000000ffff2f7224 */ /* 0x000fce00078e0003 */
.L_x_12260:
[----:B------:R-:W-:Y:S05]  /*1203f0*/  BSYNC.RECONVERGENT B3 ;  /* 0x0000000000037941 */ /* 0x000fea0003800200 */
.L_x_12259:
        /* <DEDUP_REMOVED lines=70> */
.L_x_12267:
[----:B------:R-:W-:Y:S05]  /*120860*/  BSYNC.RECONVERGENT B4 ;  /* 0x0000000000047941 */ /* 0x000fea0003800200 */
.L_x_12266:
[----:B------:R-:W-:Y:S05]  /*120870*/  BRA `(.L_x_12265) ;  /* 0x0000000000047947 */ /* 0x000fea0003800000 */
.L_x_12264:
[----:B------:R0:W1:Y:S02]  /*120880*/  DADD R2, R42, -R4 ;  /* 0x000000002a027229 */ /* 0x0000640000000804 */
.L_x_12265:
[----:B------:R-:W-:Y:S05]  /*120890*/  BSYNC.RECONVERGENT B3 ;  /* 0x0000000000037941 */ /* 0x000fea0003800200 */
.L_x_12263:
        /* <DEDUP_REMOVED lines=72> */
.L_x_12269:
[----:B------:R-:W-:Y:S05]  /*120d20*/  BSYNC.RECONVERGENT B3 ;  /* 0x0000000000037941 */ /* 0x000fea0003800200 */
.L_x_12268:
        /* <DEDUP_REMOVED lines=202> */
.L_x_12270:
        /* <DEDUP_REMOVED lines=52> */
.L_x_12272:
[----:B------:R-:W-:Y:S05]  /*121d10*/  BSYNC.RECONVERGENT B3 ;  /* 0x0000000000037941 */ /* 0x000fea0003800200 */
.L_x_12271:
        /* <DEDUP_REMOVED lines=78> */
.L_x_12258:
        /* <DEDUP_REMOVED lines=57> */
.L_x_12275:
[----:B------:R-:W-:Y:S05]  /*122590*/  BSYNC.RECONVERGENT B3 ;  /* 0x0000000000037941 */ /* 0x000fea0003800200 */
.L_x_12274:
        /* <DEDUP_REMOVED lines=202> */
.L_x_12276:
        /* <DEDUP_REMOVED lines=52> */
.L_x_12278:
[----:B------:R-:W-:Y:S05]  /*123580*/  BSYNC.RECONVERGENT B3 ;  /* 0x0000000000037941 */ /* 0x000fea0003800200 */
.L_x_12277:
        /* <DEDUP_REMOVED lines=78> */
.L_x_12273:
        /* <DEDUP_REMOVED lines=62> */
.L_x_12280:
[----:B------:R-:W-:Y:S05]  /*123e50*/  BSYNC.RECONVERGENT B3 ;  /* 0x0000000000037941 */ /* 0x000fea0003800200 */
.L_x_12279:
        /* <DEDUP_REMOVED lines=48> */
.L_x_12282:
[----:B------:R-:W-:Y:S05]  /*124160*/  BSYNC.RECONVERGENT B3 ;  /* 0x0000000000037941 */ /* 0x000fea0003800200 */
.L_x_12281:
[----:B------:R-:W-:Y:S02]  /*124170*/  IMAD.MOV.U32 R66, RZ, RZ, R2 ;  /* 0x000000ffff427224 */ /* 0x000fe400078e0002 */
[----:B------:R-:W-:Y:S01]  /*124180*/  IMAD.MOV.U32 R67, RZ, RZ, R3 ;  /* 0x000000ffff437224 */ /* 0x000fe200078e0003 */
[----:B------:R-:W-:Y:S06]  /*124190*/  BRA `(.L_x_12256) ;  /* 0x0000000000d87947 */ /* 0x000fec0003800000 */
.L_x_12257:
        /* <DEDUP_REMOVED lines=51> */
.L_x_12284:
[----:B------:R-:W-:Y:S05]  /*1244d0*/  BSYNC.RECONVERGENT B3 ;  /* 0x0000000000037941 */ /* 0x000fea0003800200 */
.L_x_12283:
[----:B------:R-:W-:Y:S01]  /*1244e0*/  MOV R66, R2 ;  /* 0x0000000200427202 */ /* 0x000fe20000000f00 */
[----:B------:R-:W-:-:S07]  /*1244f0*/  IMAD.MOV.U32 R67, RZ, RZ, R3 ;  /* 0x000000ffff437224 */ /* 0x000fce00078e0003 */
.L_x_12256:
[----:B------:R-:W-:Y:S05]  /*124500*/  BSYNC.RECONVERGENT B2 ;  /* 0x0000000000027941 */ /* 0x000fea0003800200 */
.L_x_12252:
        /* <DEDUP_REMOVED lines=53> */
.L_x_12289:
[----:B------:R-:W-:Y:S05]  /*124860*/  BSYNC.RECONVERGENT B4 ;  /* 0x0000000000047941 */ /* 0x000fea0003800200 */
.L_x_12288:
        /* <DEDUP_REMOVED lines=177> */
.L_x_12291:
        /* <DEDUP_REMOVED lines=98> */
.L_x_12290:
        /* <DEDUP_REMOVED lines=83> */
.L_x_12299:
[----:B------:R-:W-:Y:S05]  /*125ed0*/  BSYNC.RECONVERGENT B6 ;  /* 0x0000000000067941 */ /* 0x000fea0003800200 */
.L_x_12298:
[----:B------:R-:W-:Y:S02]  /*125ee0*/  IMAD.MOV.U32 R46, RZ, RZ, R2 ;  /* 0x000000ffff2e7224 */ /* 0x000fe400078e0002 */
[----:B------:R-:W-:-:S07]  /*125ef0*/  IMAD.MOV.U32 R47, RZ, RZ, R3 ;  /* 0x000000ffff2f7224 */ /* 0x000fce00078e0003 */
.L_x_12297:
[----:B------:R-:W-:Y:S05]  /*125f00*/  BSYNC.RECONVERGENT B5 ;  /* 0x0000000000057941 */ /* 0x000fea0003800200 */
.L_x_12296:
        /* <DEDUP_REMOVED lines=68> */
.L_x_12304:
[----:B------:R-:W-:Y:S05]  /*126350*/  BSYNC.RECONVERGENT B6 ;  /* 0x0000000000067941 */ /* 0x000fea0003800200 */
.L_x_12303:
[----:B------:R-:W-:Y:S01]  /*126360*/  MOV R60, R2 ;  /* 0x00000002003c7202 */ /* 0x000fe20000000f00 */
[----:B------:R-:W-:Y:S01]  /*126370*/  IMAD.MOV.U32 R61, RZ, RZ, R3 ;  /* 0x000000ffff3d7224 */ /* 0x000fe200078e0003 */
[----:B------:R-:W-:Y:S06]  /*126380*/  BRA `(.L_x_12302) ;  /* 0x0000000000047947 */ /* 0x000fec0003800000 */
.L_x_12301:
[----:B------:R0:W1:Y:S02]  /*126390*/  DADD R60, R42, -R4 ;  /* 0x000000002a3c7229 */ /* 0x0000640000000804 */
.L_x_12302:
[----:B------:R-:W-:Y:S05]  /*1263a0*/  BSYNC.RECONVERGENT B5 ;  /* 0x0000000000057941 */ /* 0x000fea0003800200 */
.L_x_12300:
        /* <DEDUP_REMOVED lines=71> */
.L_x_12306:
[----:B------:R-:W-:Y:S05]  /*126820*/  BSYNC.RECONVERGENT B5 ;  /* 0x0000000000057941 */ /* 0x000fea0003800200 */
.L_x_12305:
[----:B------:R-:W-:Y:S01]  /*126830*/  IMAD.MOV.U32 R42, RZ, RZ, R2 ;  /* 0x000000ffff2a7224 */ /* 0x000fe200078e0002 */
[----:B------:R-:W-:Y:S01]  /*126840*/  MOV R43, R3 ;  /* 0x00000003002b7202 */ /* 0x000fe20000000f00 */
[----:B------:R-:W-:Y:S06]  /*126850*/  BRA `(.L_x_12307) ;  /* 0x0000001000ec7947 */ /* 0x000fec0003800000 */
.L_x_12295:
        /* <DEDUP_REMOVED lines=63> */
.L_x_12310:
[----:B------:R-:W-:Y:S05]  /*126c50*/  BSYNC.RECONVERGENT B5 ;  /* 0x0000000000057941 */ /* 0x000fea0003800200 */
.L_x_12309:
[----:B------:R-:W-:Y:S02]  /*126c60*/  IMAD.MOV.U32 R42, RZ, RZ, R2 ;  /* 0x000000ffff2a7224 */ /* 0x000fe400078e0002 */
[----:B------:R-:W-:Y:S01]  /*126c70*/  IMAD.MOV.U32 R43, RZ, RZ, R3 ;  /* 0x000000ffff2b7224 */ /* 0x000fe200078e0003 */
[----:B------:R-:W-:Y:S06]  /*126c80*/  BRA `(.L_x_12307) ;  /* 0x0000000c00e07947 */ /* 0x000fec0003800000 */
.L_x_12308:
        /* <DEDUP_REMOVED lines=74> */
.L_x_12312:
[----:B------:R-:W-:Y:S05]  /*127130*/  BSYNC.RECONVERGENT B5 ;  /* 0x0000000000057941 */ /* 0x000fea0003800200 */
.L_x_12311:
        /* <DEDUP_REMOVED lines=48> */
.L_x_12314:
[----:B------:R-:W-:Y:S05]  /*127440*/  BSYNC.RECONVERGENT B5 ;  /* 0x0000000000057941 */ /* 0x000fea0003800200 */
.L_x_12313:
[----:B------:R-:W0:Y:S01]  /*127450*/  DMUL R58, R58, 8.11296384146066816958e+31 ;  /* 0x469000003a3a7828 */ /* 0x000e220000000000 */
[----:B------:R-:W-:Y:S02]  /*127460*/  IMAD.MOV.U32 R42, RZ, RZ, R2 ;  /* 0x000000ffff2a7224 */ /* 0x000fe400078e0002 */
[----:B------:R-:W-:Y:S01]  /*127470*/  IMAD.MOV.U32 R43, RZ, RZ, R3 ;  /* 0x000000ffff2b7224 */ /* 0x000fe200078e0003 */
[----:B0-----:R-:W-:Y:S06]  /*127480*/  BRA `(.L_x_12307) ;  /* 0x0000000400e07947 */ /* 0x001fec0003800000 */
.L_x_12294:
        /* <DEDUP_REMOVED lines=54> */
.L_x_12316:
[----:B------:R-:W-:Y:S05]  /*1277f0*/  BSYNC.RECONVERGENT B5 ;  /* 0x0000000000057941 */ /* 0x000fea0003800200 */
.L_x_12315:
        /* <DEDUP_REMOVED lines=61> */
.L_x_12318:
[----:B------:R-:W-:Y:S05]  /*127bd0*/  BSYNC.RECONVERGENT B5 ;  /* 0x0000000000057941 */ /* 0x000fea0003800200 */
.L_x_12317:
[----:B------:R0:W1:Y:S01]  /*127be0*/  DMUL R42, R2, R42 ;  /* 0x0000002a022a7228 */ /* 0x0000620000000000 */
[----:B------:R-:W-:Y:S02]  /*127bf0*/  IMAD.MOV.U32 R58, RZ, RZ, 0x0 ;  /* 0x00000000ff3a7424 */ /* 0x000fe400078e00ff */
[----:B01----:R-:W-:-:S07]  /*127c00*/  IMAD.MOV.U32 R59, RZ, RZ, 0x3ff00000 ;  /* 0x3ff00000ff3b7424 */ /* 0x003fce00078e00ff */
.L_x_12307:
[----:B------:R-:W-:Y:S05]  /*127c10*/  BSYNC.RECONVERGENT B4 ;  /* 0x0000000000047941 */ /* 0x000fea0003800200 */
.L_x_12293:
[----:B------:R-:W-:Y:S05]  /*127c20*/  BRA `(.L_x_12319) ;  /* 0x0000000000187947 */ /* 0x000fea0003800000 */
.L_x_12287:
[----:B------:R0:W1:-:S15]  /*127c30*/  DMUL R42, R40, 9.00719925474099200000e+15 ;  /* 0x43400000282a7828 */ /* 0x00005e0000000000 */
[----:B------:R-:W-:-:S15]  /*127c40*/  NOP ;  /* 0x0000000000007918 */ /* 0x000fde0000000000 */
[----:B------:R-:W-:-:S15]  /*127c50*/  NOP ;  /* 0x0000000000007918 */ /* 0x000fde0000000000 */
[----:B------:R-:W-:-:S15]  /*127c60*/  NOP ;  /* 0x0000000000007918 */ /* 0x000fde0000000000 */
[----:B------:R-:W-:-:S04]  /*127c70*/  NOP ;  /* 0x0000000000007918 */ /* 0x000fc80000000000 */
[----:B01----:R-:W2:Y:S02]  /*127c80*/  DMUL R58, R58, 9.00719925474099200000e+15 ;  /* 0x434000003a3a7828 */ /* 0x003ea40000000000 */
.L_x_12319:
[----:B------:R-:W-:Y:S05]  /*127c90*/  BSYNC.RELIABLE B2 ;  /* 0x0000000000027941 */ /* 0x000fea0003800100 */
.L_x_12286:
        /* <DEDUP_REMOVED lines=62> */
.L_x_12321:
[----:B------:R-:W-:Y:S05]  /*128080*/  BSYNC.RECONVERGENT B2 ;  /* 0x0000000000027941 */ /* 0x000fea0003800200 */
.L_x_12320:
        /* <DEDUP_REMOVED lines=176> */
.L_x_12323:
[----:B------:R-:W-:Y:S02]  /*128b90*/  FSEL R2, RZ, 3.37028055040000000000e+12, P0 ;  /* 0x54442d18ff027808 */ /* 0x000fe40000000000 */
[----:B------:R-:W-:-:S07]  /*128ba0*/  FSEL R3, RZ, 2.1426990032196044922, P0 ;  /* 0x400921fbff037808 */ /* 0x000fce0000000000 */
.L_x_12324:
[----:B------:R-:W-:Y:S05]  /*128bb0*/  BSYNC.RECONVERGENT B0 ;  /* 0x0000000000007941 */ /* 0x000fea0003800200 */
.L_x_12322:
        /* <DEDUP_REMOVED lines=13> */
.L_x_12292:
[----:B------:R-:W-:Y:S05]  /*128c90*/  BSYNC.RECONVERGENT B3 ;  /* 0x0000000000037941 */ /* 0x000fea0003800200 */
.L_x_12285:
[----:B------:R-:W-:Y:S01]  /*128ca0*/  LOP3.LUT R21, R67, 0x80000000, R21, 0xb8, !PT ;  /* 0x8000000043157812 */ /* 0x000fe200078eb815 */
[----:B------:R-:W-:Y:S01]  /*128cb0*/  IMAD.MOV.U32 R20, RZ, RZ, R66 ;  /* 0x000000ffff147224 */ /* 0x000fe200078e0042 */
[----:B------:R-:W-:Y:S01]  /*128cc0*/  LOP3.LUT R23, R5, 0x80000000, R23, 0xb8, !PT ;  /* 0x8000000005177812 */ /* 0x000fe200078eb817 */
[----:B------:R-:W-:Y:S01]  /*128cd0*/  IMAD.MOV.U32 R22, RZ, RZ, R4 ;  /* 0x000000ffff167224 */ /* 0x000fe200078e0004 */
[----:B------:R-:W-:Y:S06]  /*128ce0*/  BRA `(.L_x_12250) ;  /* 0x000000c800bc7947 */ /* 0x000fec0003800000 */
.L_x_12251:
        /* <DEDUP_REMOVED lines=102> */
[----:B-1----:R-:W-:-:S05]  /*129350*/  FFMA R5, RZ, R47, R3 ;  /* 0x0000002fff057223 */ /* 0x002fca0000000003 */
        /* <DEDUP_REMOVED lines=181> */
.L_x_12330:
[----:B------:R-:W-:Y:S05]  /*129eb0*/  BSYNC.RECONVERGENT B0 ;  /* 0x0000000000007941 */ /* 0x000fea0003800200 */
.L_x_12329:
        /* <DEDUP_REMOVED lines=8> */
.L_x_12332:
[----:B------:R-:W-:Y:S05]  /*129f40*/  BSYNC.RECONVERGENT B3 ;  /* 0x0000000000037941 */ /* 0x000fea0003800200 */
.L_x_12331:
        /* <DEDUP_REMOVED lines=176> */
.L_x_12334:
[----:B------:R-:W-:Y:S02]  /*12aa50*/  FSEL R2, RZ, 3.37028055040000000000e+12, P0 ;  /* 0x54442d18ff027808 */ /* 0x000fe40000000000 */
[----:B------:R-:W-:-:S07]  /*12aa60*/  FSEL R3, RZ, 2.1426990032196044922, P0 ;  /* 0x400921fbff037808 */ /* 0x000fce0000000000 */
.L_x_12335:
[----:B------:R-:W-:Y:S05]  /*12aa70*/  BSYNC.RECONVERGENT B0 ;  /* 0x0000000000007941 */ /* 0x000fea0003800200 */
.L_x_12333:
        /* <DEDUP_REMOVED lines=14> */
.L_x_12328:
        /* <DEDUP_REMOVED lines=35> */
[----:B------:R-:W-:Y:S02]  /*12ad90*/  MOV R2, RZ ;  /* 0x000000ff00027202 */ /* 0x000fe40000000f00 */
[----:B------:R-:W-:Y:S02]  /*12ada0*/  LOP3.LUT R0, R45, 0xffc00000, RZ, 0xc0, !PT ;  /* 0xffc000002d007812 */ /* 0x000fe400078ec0ff */
[----:B------:R-:W-:Y:S02]  /*12adb0*/  SEL R44, R60, R58, P0 ;  /* 0x0000003a3c2c7207 */ /* 0x000fe40000000000 */
        /* <DEDUP_REMOVED lines=290> */
.L_x_12338:
[----:B------:R-:W-:Y:S05]  /*12bfe0*/  BSYNC.RECONVERGENT B0 ;  /* 0x0000000000007941 */ /* 0x000fea0003800200 */
.L_x_12337:
[----:B------:R-:W-:Y:S04]  /*12bff0*/  BSSY.RECONVERGENT B3, `(.L_x_12339) ;  /* 0x0000007000037945 */ /* 0x000fe80003800200 */
[----:B------:R-:W-:Y:S05]  /*12c000*/  @P4 BRA P5, `(.L_x_12340) ;  /* 0x0000000000144947 */ /* 0x000fea0002800000 */
[----:B------:R-:W-:Y:S02]  /*12c010*/  IMAD.MOV.U32 R2, RZ, RZ, R6 ;  /* 0x000000ffff027224 */ /* 0x000fe400078e0006 */
[----:B------:R-:W-:Y:S01]  /*12c020*/  IMAD.MOV.U32 R6, RZ, RZ, R4 ;  /* 0x000000ffff067224 */ /* 0x000fe200078e0004 */
[----:B------:R-:W-:Y:S01]  /*12c030*/  MOV R4, 0x12c060 ;  /* 0x0012c06000047802 */ /* 0x000fe20000000f00 */
[----:B------:R-:W-:-:S07]  /*12c040*/  IMAD.MOV.U32 R3, RZ, RZ, R7 ;  /* 0x000000ffff037224 */ /* 0x000fce00078e0007 */
[----:B01----:R-:W-:Y:S05]  /*12c050*/  CALL.REL.NOINC `($__internal_26_$__cuda_sm20_div_rn_f64_full) ;  /* 0x00000508006c7944 */ /* 0x003fea0003c00000 */
.L_x_12340:
[----:B------:R-:W-:Y:S05]  /*12c060*/  BSYNC.RECONVERGENT B3 ;  /* 0x0000000000037941 */ /* 0x000fea0003800200 */
.L_x_12339:
        /* <DEDUP_REMOVED lines=176> */
.L_x_12342:
[----:B------:R-:W-:Y:S02]  /*12cb70*/  FSEL R2, RZ, 3.37028055040000000000e+12, P0 ;  /* 0x54442d18ff027808 */ /* 0x000fe40000000000 */
[----:B------:R-:W-:-:S07]  /*12cb80*/  FSEL R3, RZ, 2.1426990032196044922, P0 ;  /* 0x400921fbff037808 */ /* 0x000fce0000000000 */
.L_x_12343:
[----:B------:R-:W-:Y:S05]  /*12cb90*/  BSYNC.RECONVERGENT B0 ;  /* 0x0000000000007941 */ /* 0x000fea0003800200 */
.L_x_12341:
        /* <DEDUP_REMOVED lines=10> */
.L_x_12327:
        /* <DEDUP_REMOVED lines=53> */
.L_x_12345:
[----:B------:R-:W-:Y:S05]  /*12cf90*/  BSYNC.RECONVERGENT B3 ;  /* 0x0000000000037941 */ /* 0x000fea0003800200 */
.L_x_12344:
        /* <DEDUP_REMOVED lines=51> */
.L_x_12347:
[----:B------:R-:W-:Y:S05]  /*12d2d0*/  BSYNC.RECONVERGENT B3 ;  /* 0x0000000000037941 */ /* 0x000fea0003800200 */
.L_x_12346:
[----:B------:R1:W-:Y:S01]  /*12d2e0*/  DADD R48, -RZ, |R2| ;  /* 0x00000000ff307229 */ /* 0x0003e20000000502 */
[----:B------:R-:W-:Y:S01]  /*12d2f0*/  UMOV UR5, 0x7fefffff ;  /* 0x7fefffff00057882 */ /* 0x000fe20000000000 */
[----:B-1----:R-:W-:Y:S01]  /*12d300*/  IMAD.MOV.U32 R2, RZ, RZ, 0x1 ;  /* 0x00000001ff027424 */ /* 0x002fe200078e00ff */
        /* <DEDUP_REMOVED lines=336> */
.L_x_12349:
[----:B------:R-:W-:Y:S05]  /*12e810*/  BSYNC.RECONVERGENT B0 ;  /* 0x0000000000007941 */ /* 0x000fea0003800200 */
.L_x_12348:
        /* <DEDUP_REMOVED lines=8> */
.L_x_12351:
[----:B------:R-:W-:Y:S05]  /*12e8a0*/  BSYNC.RECONVERGENT B3 ;  /* 0x0000000000037941 */ /* 0x000fea0003800200 */
.L_x_12350:
        /* <DEDUP_REMOVED lines=177> */
.L_x_12353:
[----:B------:R-:W-:Y:S02]  /*12f3c0*/  FSEL R2, RZ, 3.37028055040000000000e+12, P0 ;  /* 0x54442d18ff027808 */ /* 0x000fe40000000000 */
[----:B------:R-:W-:-:S07]  /*12f3d0*/  FSEL R3, RZ, 2.1426990032196044922, P0 ;  /* 0x400921fbff037808 */ /* 0x000fce0000000000 */
.L_x_12354:
[----:B------:R-:W-:Y:S05]  /*12f3e0*/  BSYNC.RECONVERGENT B0 ;  /* 0x0000000000007941 */ /* 0x000fea0003800200 */
.L_x_12352:
        /* <DEDUP_REMOVED lines=14> */
.L_x_12326:
        /* <DEDUP_REMOVED lines=261> */
.L_x_12358:
[----:B------:R-:W-:Y:S05]  /*130520*/  BSYNC.RECONVERGENT B0 ;  /* 0x0000000000007941 */ /* 0x000fea0003800200 */
.L_x_12357:
        /* <DEDUP_REMOVED lines=9> */
.L_x_12360:
[----:B------:R-:W-:Y:S05]  /*1305c0*/  BSYNC.RECONVERGENT B3 ;  /* 0x0000000000037941 */ /* 0x000fea0003800200 */
.L_x_12359:
        /* <DEDUP_REMOVED lines=173> */
.L_x_12356:
        /* <DEDUP_REMOVED lines=326> */
.L_x_12362:
[----:B------:R-:W-:Y:S05]  /*132500*/  BSYNC.RECONVERGENT B0 ;  /* 0x0000000000007941 */ /* 0x000fea0003800200 */
.L_x_12361:
[----:B------:R-:W-:Y:S04]  /*132510*/  BSSY.RECONVERGENT B3, `(.L_x_12363) ;  /* 0x0000008000037945 */ /* 0x000fe80003800200 */
[----:B------:R-:W-:Y:S05]  /*132520*/  @P4 BRA P5, `(.L_x_12364) ;  /* 0x0000000000184947 */ /* 0x000fea0002800000 */
[----:B------:R-:W-:Y:S01]  /*132530*/  MOV R2, R40 ;  /* 0x0000002800027202 */ /* 0x000fe20000000f00 */
[----:B------:R-:W-:Y:S01]  /*132540*/  IMAD.MOV.U32 R3, RZ, RZ, R41 ;  /* 0x000000ffff037224 */ /* 0x000fe200078e0029 */
[----:B0-----:R-:W-:Y:S01]  /*132550*/  MOV R4, 0x132590 ;  /* 0x0013259000047802 */ /* 0x001fe20000000f00 */
[----:B------:R-:W-:Y:S02]  /*132560*/  IMAD.MOV.U32 R6, RZ, RZ, R42 ;  /* 0x000000ffff067224 */ /* 0x000fe400078e002a */
[----:B------:R-:W-:-:S07]  /*132570*/  IMAD.MOV.U32 R5, RZ, RZ, R43 ;  /* 0x000000ffff057224 */ /* 0x000fce00078e002b */
[----:B-1----:R-:W-:Y:S05]  /*132580*/  CALL.REL.NOINC `($__internal_26_$__cuda_sm20_div_rn_f64_full) ;  /* 0x000004a400207944 */ /* 0x002fea0003c00000 */
.L_x_12364:
[----:B------:R-:W-:Y:S05]  /*132590*/  BSYNC.RECONVERGENT B3 ;  /* 0x0000000000037941 */ /* 0x000fea0003800200 */
.L_x_12363:
        /* <DEDUP_REMOVED lines=173> */
.L_x_12355:
        /* <DEDUP_REMOVED lines=53> */
.L_x_12366:
[----:B------:R-:W-:Y:S05]  /*1333c0*/  BSYNC.RECONVERGENT B3 ;  /* 0x0000000000037941 */ /* 0x000fea0003800200 */
.L_x_12365:
        /* <DEDUP_REMOVED lines=51> */
.L_x_12368:
[----:B------:R-:W-:Y:S05]  /*133700*/  BSYNC.RECONVERGENT B3 ;  /* 0x0000000000037941 */ /* 0x000fea0003800200 */
.L_x_12367:
        /* <DEDUP_REMOVED lines=334> */
.L_x_12370:
[----:B------:R-:W-:Y:S05]  /*134bf0*/  BSYNC.RECONVERGENT B0 ;  /* 0x0000000000007941 */ /* 0x000fea0003800200 */
.L_x_12369:
        /* <DEDUP_REMOVED lines=9> */
.L_x_12372:
[----:B------:R-:W-:Y:S05]  /*134c90*/  BSYNC.RECONVERGENT B3 ;  /* 0x0000000000037941 */ /* 0x000fea0003800200 */
.L_x_12371:
        /* <DEDUP_REMOVED lines=172> */
.L_x_12336:
[----:B------:R-:W-:Y:S05]  /*135760*/  BSYNC.RECONVERGENT B2 ;  /* 0x0000000000027941 */ /* 0x000fea0003800200 */
.L_x_12325:
[----:B------:R-:W-:Y:S01]  /*135770*/  UMOV UR4, 0xfefa39ef ;  /* 0xfefa39ef00047882 */ /* 0x000fe20000000000 */
[----:B------:R-:W-:Y:S01]  /*135780*/  UMOV UR5, 0x3fe62e42 ;  /* 0x3fe62e4200057882 */ /* 0x000fe20000000000 */
[----:B------:R-:W-:Y:S01]  /*135790*/  LOP3.LUT R23, R3, 0x80000000, R23, 0xb8, !PT ;  /* 0x8000000003177812 */ /* 0x000fe200078eb817 */
[----:B-1----:R-:W1:Y:S01]  /*1357a0*/  DADD R62, R62, UR4 ;  /* 0x000000043e3e7e29 */ /* 0x002e620008000000 */
[----:B------:R-:W-:Y:S01]  /*1357b0*/  IMAD.MOV.U32 R22, RZ, RZ, R2 ;  /* 0x000000ffff167224 */ /* 0x000fe200078e0002 */
[----:B-1----:R-:W-:Y:S01]  /*1357c0*/  LOP3.LUT R21, R63, 0x80000000, R21, 0xb8, !PT ;  /* 0x800000003f157812 */ /* 0x002fe200078eb815 */
[----:B------:R-:W-:-:S07]  /*1357d0*/  IMAD.MOV.U32 R20, RZ, RZ, R62 ;  /* 0x000000ffff147224 */ /* 0x000fce00078e003e */
.L_x_12250:
[----:B------:R-:W-:Y:S05]  /*1357e0*/  BSYNC.RECONVERGENT B1 ;  /* 0x0000000000017941 */ /* 0x000fea0003800200 */
.L_x_12248:
        /* <DEDUP_REMOVED lines=32> */
[----:B-1----:R-:W-:Y:S01]  /*1359f0*/  @!P0 MOV R24, R26 ;  /* 0x0000001a00188202 */ /* 0x002fe20000000f00 */
        /* <DEDUP_REMOVED lines=27> */
.L_x_12374:
        /* <DEDUP_REMOVED lines=298> */
.L_x_12380:
[----:B------:R-:W-:Y:S05]  /*136e50*/  BSYNC.RECONVERGENT B3 ;  /* 0x0000000000037941 */ /* 0x000fea0003800200 */
.L_x_12379:
        /* <DEDUP_REMOVED lines=195> */
.L_x_12378:
        /* <DEDUP_REMOVED lines=77> */
.L_x_12387:
[----:B------:R-:W-:Y:S05]  /*137f60*/  BSYNC.RECONVERGENT B4 ;  /* 0x0000000000047941 */ /* 0x000fea0003800200 */
.L_x_12386:
[----:B------:R-:W-:Y:S02]  /*137f70*/  IMAD.MOV.U32 R46, RZ, RZ, R2 ;  /* 0x000000ffff2e7224 */ /* 0x000fe400078e0002 */
[----:B------:R-:W-:-:S07]  /*137f80*/  IMAD.MOV.U32 R47, RZ, RZ, R3 ;  /* 0x000000ffff2f7224 */ /* 0x000fce00078e0003 */
.L_x_12385:
[----:B------:R-:W-:Y:S05]  /*137f90*/  BSYNC.RECONVERGENT B3 ;  /* 0x0000000000037941 */ /* 0x000fea0003800200 */
.L_x_12384:
        /* <DEDUP_REMOVED lines=70> */
.L_x_12392:
[----:B------:R-:W-:Y:S05]  /*138400*/  BSYNC.RECONVERGENT B4 ;  /* 0x0000000000047941 */ /* 0x000fea0003800200 */
.L_x_12391:
[----:B------:R-:W-:Y:S05]  /*138410*/  BRA `(.L_x_12390) ;  /* 0x0000000000047947 */ /* 0x000fea0003800000 */
.L_x_12389:
[----:B------:R0:W1:Y:S02]  /*138420*/  DADD R2, R42, -R4 ;  /* 0x000000002a027229 */ /* 0x0000640000000804 */
.L_x_12390:
[----:B------:R-:W-:Y:S05]  /*138430*/  BSYNC.RECONVERGENT B3 ;  /* 0x0000000000037941 */ /* 0x000fea0003800200 */
.L_x_12388:
        /* <DEDUP_REMOVED lines=73> */
.L_x_12394:
[----:B------:R-:W-:Y:S05]  /*1388d0*/  BSYNC.RECONVERGENT B3 ;  /* 0x0000000000037941 */ /* 0x000fea0003800200 */
.L_x_12393:
        /* <DEDUP_REMOVED lines=201> */
.L_x_12395:
        /* <DEDUP_REMOVED lines=52> */
.L_x_12397:
[----:B------:R-:W-:Y:S05]  /*1398b0*/  BSYNC.RECONVERGENT B3 ;  /* 0x0000000000037941 */ /* 0x000fea0003800200 */
.L_x_12396:
        /* <DEDUP_REMOVED lines=78> */
.L_x_12383:
        /* <DEDUP_REMOVED lines=58> */
.L_x_12400:
[----:B------:R-:W-:Y:S05]  /*13a140*/  BSYNC.RECONVERGENT B3 ;  /* 0x0000000000037941 */ /* 0x000fea0003800200 */
.L_x_12399:
        /* <DEDUP_REMOVED lines=201> */
.L_x_12401:
        /* <DEDUP_REMOVED lines=52> */
.L_x_12403:
[----:B------:R-:W-:Y:S05]  /*13b120*/  BSYNC.RECONVERGENT B3 ;  /* 0x0000000000037941 */ /* 0x000fea0003800200 */
.L_x_12402:
        /* <DEDUP_REMOVED lines=78> */
.L_x_12398:
        /* <DEDUP_REMOVED lines=63> */
.L_x_12405:
[----:B------:R-:W-:Y:S05]  /*13ba00*/  BSYNC.RECONVERGENT B3 ;  /* 0x0000000000037941 */ /* 0x000fea0003800200 */
.L_x_12404:
        /* <DEDUP_REMOVED lines=48> */
.L_x_12407:
[----:B------:R-:W-:Y:S05]  /*13bd10*/  BSYNC.RECONVERGENT B3 ;  /* 0x0000000000037941 */ /* 0x000fea0003800200 */
.L_x_12406:
[----:B------:R-:W-:Y:S01]  /*13bd20*/  MOV R66, R2 ;  /* 0x0000000200427202 */ /* 0x000fe20000000f00 */
[----:B------:R-:W-:Y:S01]  /*13bd30*/  IMAD.MOV.U32 R67, RZ, RZ, R3 ;  /* 0x000000ffff437224 */ /* 0x000fe200078e0003 */
[----:B------:R-:W-:Y:S06]  /*13bd40*/  BRA `(.L_x_12381) ;  /* 0x0000000000d87947 */ /* 0x000fec0003800000 */
.L_x_12382:
        /* <DEDUP_REMOVED lines=51> */
.L_x_12409:
[----:B------:R-:W-:Y:S05]  /*13c080*/  BSYNC.RECONVERGENT B3 ;  /* 0x0000000000037941 */ /* 0x000fea0003800200 */
.L_x_12408:
[----:B------:R-:W-:Y:S02]  /*13c090*/  IMAD.MOV.U32 R66, RZ, RZ, R2 ;  /* 0x000000ffff427224 */ /* 0x000fe400078e0002 */
[----:B------:R-:W-:-:S07]  /*13c0a0*/  IMAD.MOV.U32 R67, RZ, RZ, R3 ;  /* 0x000000ffff437224 */ /* 0x000fce00078e0003 */
.L_x_12381:
[----:B------:R-:W-:Y:S05]  /*13c0b0*/  BSYNC.RECONVERGENT B2 ;  /* 0x0000000000027941 */ /* 0x000fea0003800200 */
.L_x_12377:
        /* <DEDUP_REMOVED lines=53> */
.L_x_12414:
[----:B------:R-:W-:Y:S05]  /*13c410*/  BSYNC.RECONVERGENT B4 ;  /* 0x0000000000047941 */ /* 0x000fea0003800200 */
.L_x_12413:
        /* <DEDUP_REMOVED lines=177> */
.L_x_12416:
        /* <DEDUP_REMOVED lines=98> */
.L_x_12415:
        /* <DEDUP_REMOVED lines=83> */
.L_x_12424:
[----:B------:R-:W-:Y:S05]  /*13da80*/  BSYNC.RECONVERGENT B6 ;  /* 0x0000000000067941 */ /* 0x000fea0003800200 */
.L_x_12423:
[----:B------:R-:W-:Y:S01]  /*13da90*/  IMAD.MOV.U32 R46, RZ, RZ, R2 ;  /* 0x000000ffff2e7224 */ /* 0x000fe200078e0002 */
[----:B------:R-:W-:-:S07]  /*13daa0*/  MOV R47, R3 ;  /* 0x00000003002f7202 */ /* 0x000fce0000000f00 */
.L_x_12422:
[----:B------:R-:W-:Y:S05]  /*13dab0*/  BSYNC.RECONVERGENT B5 ;  /* 0x0000000000057941 */ /* 0x000fea0003800200 */
.L_x_12421:
        /* <DEDUP_REMOVED lines=68> */
.L_x_12429:
[----:B------:R-:W-:Y:S05]  /*13df00*/  BSYNC.RECONVERGENT B6 ;  /* 0x0000000000067941 */ /* 0x000fea0003800200 */
.L_x_12428:
[----:B------:R-:W-:Y:S02]  /*13df10*/  IMAD.MOV.U32 R60, RZ, RZ, R2 ;  /* 0x000000ffff3c7224 */ /* 0x000fe400078e0002 */
[----:B------:R-:W-:Y:S01]  /*13df20*/  IMAD.MOV.U32 R61, RZ, RZ, R3 ;  /* 0x000000ffff3d7224 */ /* 0x000fe200078e0003 */
[----:B------:R-:W-:Y:S06]  /*13df30*/  BRA `(.L_x_12427) ;  /* 0x0000000000047947 */ /* 0x000fec0003800000 */
.L_x_12426:
[----:B------:R0:W1:Y:S02]  /*13df40*/  DADD R60, R42, -R4 ;  /* 0x000000002a3c7229 */ /* 0x0000640000000804 */
.L_x_12427:
[----:B------:R-:W-:Y:S05]  /*13df50*/  BSYNC.RECONVERGENT B5 ;  /* 0x0000000000057941 */ /* 0x000fea0003800200 */
.L_x_12425:
        /* <DEDUP_REMOVED lines=71> */
.L_x_12431:
[----:B------:R-:W-:Y:S05]  /*13e3d0*/  BSYNC.RECONVERGENT B5 ;  /* 0x0000000000057941 */ /* 0x000fea0003800200 */
.L_x_12430:
[----:B------:R-:W-:Y:S02]  /*13e3e0*/  IMAD.MOV.U32 R42, RZ, RZ, R2 ;  /* 0x000000ffff2a7224 */ /* 0x000fe400078e0002 */
[----:B------:R-:W-:Y:S01]  /*13e3f0*/  IMAD.MOV.U32 R43, RZ, RZ, R3 ;  /* 0x000000ffff2b7224 */ /* 0x000fe200078e0003 */
[----:B------:R-:W-:Y:S06]  /*13e400*/  BRA `(.L_x_12432) ;  /* 0x0000001000f47947 */ /* 0x000fec0003800000 */
.L_x_12420:
        /* <DEDUP_REMOVED lines=63> */
.L_x_12435:
[----:B------:R-:W-:Y:S05]  /*13e800*/  BSYNC.RECONVERGENT B5 ;  /* 0x0000000000057941 */ /* 0x000fea0003800200 */
.L_x_12434:
[----:B------:R-:W-:Y:S02]  /*13e810*/  IMAD.MOV.U32 R42, RZ, RZ, R2 ;  /* 0x000000ffff2a7224 */ /* 0x000fe400078e0002 */
[----:B------:R-:W-:Y:S01]  /*13e820*/  IMAD.MOV.U32 R43, RZ, RZ, R3 ;  /* 0x000000ffff2b7224 */ /* 0x000fe200078e0003 */
[----:B------:R-:W-:Y:S06]  /*13e830*/  BRA `(.L_x_12432) ;  /* 0x0000000c00e87947 */ /* 0x000fec0003800000 */
.L_x_12433:
        /* <DEDUP_REMOVED lines=74> */
.L_x_12437:
[----:B------:R-:W-:Y:S05]  /*13ece0*/  BSYNC.RECONVERGENT B5 ;  /* 0x0000000000057941 */ /* 0x000fea0003800200 */
.L_x_12436:
        /* <DEDUP_REMOVED lines=48> */
.L_x_12439:
[----:B------:R-:W-:Y:S05]  /*13eff0*/  BSYNC.RECONVERGENT B5 ;  /* 0x0000000000057941 */ /* 0x000fea0003800200 */
.L_x_12438:
[----:B------:R-:W0:Y:S01]  /*13f000*/  DMUL R58, R58, 8.11296384146066816958e+31 ;  /* 0x469000003a3a7828 */ /* 0x000e220000000000 */
[----:B------:R-:W-:Y:S02]  /*13f010*/  IMAD.MOV.U32 R42, RZ, RZ, R2 ;  /* 0x000000ffff2a7224 */ /* 0x000fe400078e0002 */
[----:B------:R-:W-:Y:S01]  /*13f020*/  IMAD.MOV.U32 R43, RZ, RZ, R3 ;  /* 0x000000ffff2b7224 */ /* 0x000fe200078e0003 */
[----:B0-----:R-:W-:Y:S06]  /*13f030*/  BRA `(.L_x_12432) ;  /* 0x0000000400e87947 */ /* 0x001fec0003800000 */
.L_x_12419:
        /* <DEDUP_REMOVED lines=55> */
.L_x_12441:
[----:B------:R-:W-:Y:S05]  /*13f3b0*/  BSYNC.RECONVERGENT B5 ;  /* 0x0000000000057941 */ /* 0x000fea0003800200 */
.L_x_12440:
        /* <DEDUP_REMOVED lines=62> */
.L_x_12443:
[----:B------:R-:W-:Y:S05]  /*13f7a0*/  BSYNC.RECONVERGENT B5 ;  /* 0x0000000000057941 */ /* 0x000fea0003800200 */
.L_x_12442:
[----:B------:R0:W1:Y:S01]  /*13f7b0*/  DMUL R42, R2, R42 ;  /* 0x0000002a022a7228 */ /* 0x0000620000000000 */
[----:B------:R-:W-:Y:S01]  /*13f7c0*/  MOV R58, 0x0 ;  /* 0x00000000003a7802 */ /* 0x000fe20000000f00 */
[----:B01----:R-:W-:-:S07]  /*13f7d0*/  IMAD.MOV.U32 R59, RZ, RZ, 0x3ff00000 ;  /* 0x3ff00000ff3b7424 */ /* 0x003fce00078e00ff */
.L_x_12432:
[----:B------:R-:W-:Y:S05]  /*13f7e0*/  BSYNC.RECONVERGENT B4 ;  /* 0x0000000000047941 */ /* 0x000fea0003800200 */
.L_x_12418:
[----:B------:R-:W-:Y:S05]  /*13f7f0*/  BRA `(.L_x_12444) ;  /* 0x0000000000187947 */ /* 0x000fea0003800000 */
.L_x_12412:
[----:B------:R0:W1:-:S15]  /*13f800*/  DMUL R42, R40, 9.00719925474099200000e+15 ;  /* 0x43400000282a7828 */ /* 0x00005e0000000000 */
[----:B------:R-:W-:-:S15]  /*13f810*/  NOP ;  /* 0x0000000000007918 */ /* 0x000fde0000000000 */
[----:B------:R-:W-:-:S15]  /*13f820*/  NOP ;  /* 0x0000000000007918 */ /* 0x000fde0000000000 */
[----:B------:R-:W-:-:S15]  /*13f830*/  NOP ;  /* 0x0000000000007918 */ /* 0x000fde0000000000 */
[----:B------:R-:W-:-:S04]  /*13f840*/  NOP ;  /* 0x0000000000007918 */ /* 0x000fc80000000000 */
[----:B01----:R-:W2:Y:S02]  /*13f850*/  DMUL R58, R58, 9.00719925474099200000e+15 ;  /* 0x434000003a3a7828 */ /* 0x003ea40000000000 */
.L_x_12444:
[----:B------:R-:W-:Y:S05]  /*13f860*/  BSYNC.RELIABLE B2 ;  /* 0x0000000000027941 */ /* 0x000fea0003800100 */
.L_x_12411:
        /* <DEDUP_REMOVED lines=62> */
.L_x_12446:
[----:B------:R-:W-:Y:S05]  /*13fc50*/  BSYNC.RECONVERGENT B2 ;  /* 0x0000000000027941 */ /* 0x000fea0003800200 */
.L_x_12445:
        /* <DEDUP_REMOVED lines=176> */
.L_x_12448:
[----:B------:R-:W-:Y:S02]  /*140760*/  FSEL R2, RZ, 3.37028055040000000000e+12, P0 ;  /* 0x54442d18ff027808 */ /* 0x000fe40000000000 */
[----:B------:R-:W-:-:S07]  /*140770*/  FSEL R3, RZ, 2.1426990032196044922, P0 ;  /* 0x400921fbff037808 */ /* 0x000fce0000000000 */
.L_x_12449:
[----:B------:R-:W-:Y:S05]  /*140780*/  BSYNC.RECONVERGENT B0 ;  /* 0x0000000000007941 */ /* 0x000fea0003800200 */
.L_x_12447:
        /* <DEDUP_REMOVED lines=13> */
.L_x_12417:
[----:B------:R-:W-:Y:S05]  /*140860*/  BSYNC.RECONVERGENT B3 ;  /* 0x0000000000037941 */ /* 0x000fea0003800200 */
.L_x_12410:
[----:B------:R-:W-:Y:S01]  /*140870*/  LOP3.LUT R25, R67, 0x80000000, R25, 0xb8, !PT ;  /* 0x8000000043197812 */ /* 0x000fe200078eb819 */
[----:B------:R-:W-:Y:S01]  /*140880*/  IMAD.MOV.U32 R24, RZ, RZ, R66 ;  /* 0x000000ffff187224 */ /* 0x000fe200078e0042 */
[----:B------:R-:W-:Y:S01]  /*140890*/  LOP3.LUT R27, R5, 0x80000000, R27, 0xb8, !PT ;  /* 0x80000000051b7812 */ /* 0x000fe200078eb81b */
[----:B------:R-:W-:Y:S01]  /*1408a0*/  IMAD.MOV.U32 R26, RZ, RZ, R4 ;  /* 0x000000ffff1a7224 */ /* 0x000fe200078e0004 */
[----:B------:R-:W-:Y:S06]  /*1408b0*/  BRA `(.L_x_12375) ;  /* 0x000000c800b87947 */ /* 0x000fec0003800000 */
.L_x_12376:
        /* <DEDUP_REMOVED lines=37> */
[----:B------:R-:W-:Y:S02]  /*140b10*/  FSEL R46, R58, R60, !P1 ;  /* 0x0000003c3a2e7208 */ /* 0x000fe40004800000 */
        /* <DEDUP_REMOVED lines=244> */
.L_x_12455:
[----:B------:R-:W-:Y:S05]  /*141a60*/  BSYNC.RECONVERGENT B0 ;  /* 0x0000000000007941 */ /* 0x000fea0003800200 */
.L_x_12454:
        /* <DEDUP_REMOVED lines=8> */
.L_x_12457:
[----:B------:R-:W-:Y:S05]  /*141af0*/  BSYNC.RECONVERGENT B3 ;  /* 0x0000000000037941 */ /* 0x000fea0003800200 */
.L_x_12456:
        /* <DEDUP_REMOVED lines=176> */
.L_x_12459:
[----:B------:R-:W-:Y:S02]  /*142600*/  FSEL R2, RZ, 3.37028055040000000000e+12, P0 ;  /* 0x54442d18ff027808 */ /* 0x000fe40000000000 */
[----:B------:R-:W-:-:S07]  /*142610*/  FSEL R3, RZ, 2.1426990032196044922, P0 ;  /* 0x400921fbff037808 */ /* 0x000fce0000000000 */
.L_x_12460:
[----:B------:R-:W-:Y:S05]  /*142620*/  BSYNC.RECONVERGENT B0 ;  /* 0x0000000000007941 */ /* 0x000fea0003800200 */
.L_x_12458:
        /* <DEDUP_REMOVED lines=14> */
.L_x_12453:
        /* <DEDUP_REMOVED lines=330> */
.L_x_12463:
[----:B------:R-:W-:Y:S05]  /*143bb0*/  BSYNC.RECONVERGENT B0 ;  /* 0x0000000000007941 */ /* 0x000fea0003800200 */
.L_x_12462:
[----:B------:R-:W-:Y:S04]  /*143bc0*/  BSSY.RECONVERGENT B3, `(.L_x_12464) ;  /* 0x0000007000037945 */ /* 0x000fe80003800200 */
[----:B------:R-:W-:Y:S05]  /*143bd0*/  @P4 BRA P5, `(.L_x_12465) ;  /* 0x0000000000144947 */ /* 0x000fea0002800000 */
[----:B------:R-:W-:Y:S02]  /*143be0*/  IMAD.MOV.U32 R2, RZ, RZ, R6 ;  /* 0x000000ffff027224 */ /* 0x000fe400078e0006 */
[----:B------:R-:W-:Y:S01]  /*143bf0*/  IMAD.MOV.U32 R6, RZ, RZ, R4 ;  /* 0x000000ffff067224 */ /* 0x000fe200078e0004 */
[----:B------:R-:W-:Y:S01]  /*143c00*/  MOV R4, 0x143c30 ;  /* 0x00143c3000047802 */ /* 0x000fe20000000f00 */
[----:B------:R-:W-:-:S07]  /*143c10*/  IMAD.MOV.U32 R3, RZ, RZ, R7 ;  /* 0x000000ffff037224 */ /* 0x000fce00078e0007 */
[----:B01----:R-:W-:Y:S05]  /*143c20*/  CALL.REL.NOINC `($__internal_26_$__cuda_sm20_div_rn_f64_full) ;  /* 0x0000038c00787944 */ /* 0x003fea0003c00000 */
.L_x_12465:
[----:B------:R-:W-:Y:S05]  /*143c30*/  BSYNC.RECONVERGENT B3 ;  /* 0x0000000000037941 */ /* 0x000fea0003800200 */
.L_x_12464:
        /* <DEDUP_REMOVED lines=177> */
.L_x_12467:
[----:B------:R-:W-:Y:S02]  /*144750*/  FSEL R2, RZ, 3.37028055040000000000e+12, P0 ;  /* 0x54442d18ff027808 */ /* 0x000fe40000000000 */
[----:B------:R-:W-:-:S07]  /*144760*/  FSEL R3, RZ, 2.1426990032196044922, P0 ;  /* 0x400921fbff037808 */ /* 0x000fce0000000000 */
.L_x_12468:
[----:B------:R-:W-:Y:S05]  /*144770*/  BSYNC.RECONVERGENT B0 ;  /* 0x0000000000007941 */ /* 0x000fea0003800200 */
.L_x_12466:
        /* <DEDUP_REMOVED lines=10> */
.L_x_12452:
        /* <DEDUP_REMOVED lines=51> */
[----:B------:R-:W-:Y:S01]  /*144b50*/  IMAD.MOV.U32 R46, RZ, RZ, R2 ;  /* 0x000000ffff2e7224 */ /* 0x000fe200078e0002 */
[----:B------:R-:W-:-:S07]  /*144b60*/  MOV R47, R3 ;  /* 0x00000003002f7202 */ /* 0x000fce0000000f00 */
.L_x_12470:
[----:B------:R-:W-:Y:S05]  /*144b70*/  BSYNC.RECONVERGENT B3 ;  /* 0x0000000000037941 */ /* 0x000fea0003800200 */
.L_x_12469:
        /* <DEDUP_REMOVED lines=51> */
.L_x_12472:
[----:B------:R-:W-:Y:S05]  /*144eb0*/  BSYNC.RECONVERGENT B3 ;  /* 0x0000000000037941 */ /* 0x000fea0003800200 */
.L_x_12471:
[----:B------:R1:W-:Y:S01]  /*144ec0*/  DADD R48, -RZ, |R2| ;  /* 0x00000000ff307229 */ /* 0x0003e20000000502 */
[----:B------:R-:W-:Y:S01]  /*144ed0*/  UMOV UR5, 0x7fefffff ;  /* 0x7fefffff00057882 */ /* 0x000fe20000000000 */
[----:B-1----:R-:W-:Y:S01]  /*144ee0*/  IMAD.MOV.U32 R2, RZ, RZ, 0x1 ;  /* 0x00000001ff027424 */ /* 0x002fe200078e00ff */
        /* <DEDUP_REMOVED lines=335> */
.L_x_12474:
[----:B------:R-:W-:Y:S05]  /*1463e0*/  BSYNC.RECONVERGENT B0 ;  /* 0x0000000000007941 */ /* 0x000fea0003800200 */
.L_x_12473:
[----:B------:R-:W-:Y:S04]  /*1463f0*/  BSSY.RECONVERGENT B3, `(.L_x_12475) ;  /* 0x0000008000037945 */ /* 0x000fe80003800200 */
[----:B------:R-:W-:Y:S05]  /*146400*/  @P4 BRA P5, `(.L_x_12476) ;  /* 0x0000000000184947 */ /* 0x000fea0002800000 */
[----:B------:R-:W-:Y:S01]  /*146410*/  IMAD.MOV.U32 R2, RZ, RZ, R4 ;  /* 0x000000ffff027224 */ /* 0x000fe200078e0004 */
[----:B------:R-:W-:Y:S01]  /*146420*/  MOV R3, R5 ;  /* 0x0000000500037202 */ /* 0x000fe20000000f00 */
[----:B0-----:R-:W-:Y:S01]  /*146430*/  IMAD.MOV.U32 R6, RZ, RZ, R46 ;  /* 0x000000ffff067224 */ /* 0x001fe200078e002e */
[----:B------:R-:W-:Y:S01]  /*146440*/  MOV R4, 0x146470 ;  /* 0x0014647000047802 */ /* 0x000fe20000000f00 */
[----:B------:R-:W-:-:S07]  /*146450*/  IMAD.MOV.U32 R5, RZ, RZ, R47 ;  /* 0x000000ffff057224 */ /* 0x000fce00078e002f */
[----:B-1----:R-:W-:Y:S05]  /*146460*/  CALL.REL.NOINC `($__internal_26_$__cuda_sm20_div_rn_f64_full) ;  /* 0x0000036400687944 */ /* 0x002fea0003c00000 */
.L_x_12476:
[----:B------:R-:W-:Y:S05]  /*146470*/  BSYNC.RECONVERGENT B3 ;  /* 0x0000000000037941 */ /* 0x000fea0003800200 */
.L_x_12475:
        /* <DEDUP_REMOVED lines=176> */
.L_x_12478:
[----:B------:R-:W-:Y:S02]  /*146f80*/  FSEL R2, RZ, 3.37028055040000000000e+12, P0 ;  /* 0x54442d18ff027808 */ /* 0x000fe40000000000 */
[----:B------:R-:W-:-:S07]  /*146f90*/  FSEL R3, RZ, 2.1426990032196044922, P0 ;  /* 0x400921fbff037808 */ /* 0x000fce0000000000 */
.L_x_12479:
[----:B------:R-:W-:Y:S05]  /*146fa0*/  BSYNC.RECONVERGENT B0 ;  /* 0x0000000000007941 */ /* 0x000fea0003800200 */
.L_x_12477:
        /* <DEDUP_REMOVED lines=14> */
.L_x_12451:
        /* <DEDUP_REMOVED lines=262> */
.L_x_12483:
[----:B------:R-:W-:Y:S05]  /*1480f0*/  BSYNC.RECONVERGENT B0 ;  /* 0x0000000000007941 */ /* 0x000fea0003800200 */
.L_x_12482:
        /* <DEDUP_REMOVED lines=9> */
.L_x_12485:
[----:B------:R-:W-:Y:S05]  /*148190*/  BSYNC.RECONVERGENT B3 ;  /* 0x0000000000037941 */ /* 0x000fea0003800200 */
.L_x_12484:
        /* <DEDUP_REMOVED lines=173> */
.L_x_12481:
[----:B------:R-:W1:Y:S01]  /*148c70*/  MUFU.RCP64H R3, R43 ;  /* 0x0000002b00037308 */ /* 0x000e620000001800 */
[CC--:B------:R-:W-:Y:S01]  /*148c80*/  ISETP.LT.U32.AND P0, PT, R58.reuse, R60.reuse, PT ;  /* 0x0000003c3a00720c */ /* 0x0c0fe20003f01070 */
[----:B------:R-:W-:Y:S01]  /*148c90*/  UMOV UR5, 0x7fefffff ;  /* 0x7fefffff00057882 */ /* 0x000fe20000000000 */
[----:B------:R-:W-:Y:S01]  /*148ca0*/  MOV R2, 0x1 ;  /* 0x0000000100027802 */ /* 0x000fe20000000f00 */
[----:B------:R-:W-:Y:S01]  /*148cb0*/  UMOV UR8, UR5 ;  /* 0x0000000500087c82 */ /* 0x000fe20008000000 */
[----:B------:R-:W-:Y:S01]  /*148cc0*/  ISETP.LT.U32.AND.EX P0, PT, R59, R61, PT, P0 ;  /* 0x0000003d3b00720c */ /* 0x000fe20003f01100 */
[----:B------:R-:W-:Y:S01]  /*148cd0*/  UMOV UR4, 0xffffffff ;  /* 0xffffffff00047882 */ /* 0x000fe20000000000 */
        /* <DEDUP_REMOVED lines=319> */
.L_x_12487:
[----:B------:R-:W-:Y:S05]  /*14a0d0*/  BSYNC.RECONVERGENT B0 ;  /* 0x0000000000007941 */ /* 0x000fea0003800200 */
.L_x_12486:
        /* <DEDUP_REMOVED lines=8> */
.L_x_12489:
[----:B------:R-:W-:Y:S05]  /*14a160*/  BSYNC.RECONVERGENT B3 ;  /* 0x0000000000037941 */ /* 0x000fea0003800200 */
.L_x_12488:
        /* <DEDUP_REMOVED lines=173> */
.L_x_12480:
        /* <DEDUP_REMOVED lines=53> */
.L_x_12491:
[----:B------:R-:W-:Y:S05]  /*14af90*/  BSYNC.RECONVERGENT B3 ;  /* 0x0000000000037941 */ /* 0x000fea0003800200 */
.L_x_12490:
        /* <DEDUP_REMOVED lines=51> */
.L_x_12493:
[----:B------:R-:W-:Y:S05]  /*14b2d0*/  BSYNC.RECONVERGENT B3 ;  /* 0x0000000000037941 */ /* 0x000fea0003800200 */
.L_x_12492:
        /* <DEDUP_REMOVED lines=333> */
.L_x_12495:
[----:B------:R-:W-:Y:S05]  /*14c7b0*/  BSYNC.RECONVERGENT B0 ;  /* 0x0000000000007941 */ /* 0x000fea0003800200 */
.L_x_12494:
[----:B------:R-:W-:Y:S01]  /*14c7c0*/  BSSY.RECONVERGENT B3, `(.L_x_12496) ;  /* 0x0000009000037945 */ /* 0x000fe20003800200 */
[----:B-1----:R1:W2:Y:S03]  /*14c7d0*/  DADD R62, R44, 1 ;  /* 0x3ff000002c3e7429 */ /* 0x0022a60000000000 */
[----:B-12---:R-:W-:Y:S05]  /*14c7e0*/  @P4 BRA P5, `(.L_x_12497) ;  /* 0x0000000000184947 */ /* 0x006fea0002800000 */
[----:B------:R-:W-:Y:S01]  /*14c7f0*/  IMAD.MOV.U32 R2, RZ, RZ, R40 ;  /* 0x000000ffff027224 */ /* 0x000fe200078e0028 */
[----:B0-----:R-:W-:Y:S01]  /*14c800*/  MOV R5, R43 ;  /* 0x0000002b00057202 */ /* 0x001fe20000000f00 */
[----:B------:R-:W-:Y:S01]  /*14c810*/  IMAD.MOV.U32 R3, RZ, RZ, R41 ;  /* 0x000000ffff037224 */ /* 0x000fe200078e0029 */
[----:B------:R-:W-:Y:S01]  /*14c820*/  MOV R4, 0x14c850 ;  /* 0x0014c85000047802 */ /* 0x000fe20000000f00 */
[----:B------:R-:W-:-:S07]  /*14c830*/  IMAD.MOV.U32 R6, RZ, RZ, R42 ;  /* 0x000000ffff067224 */ /* 0x000fce00078e002a */
[----:B------:R-:W-:Y:S05]  /*14c840*/  CALL.REL.NOINC `($__internal_26_$__cuda_sm20_div_rn_f64_full) ;  /* 0x0000030000707944 */ /* 0x000fea0003c00000 */
.L_x_12497:
[----:B------:R-:W-:Y:S05]  /*14c850*/  BSYNC.RECONVERGENT B3 ;  /* 0x0000000000037941 */ /* 0x000fea0003800200 */
.L_x_12496:
        /* <DEDUP_REMOVED lines=172> */
.L_x_12461:
[----:B------:R-:W-:Y:S05]  /*14d320*/  BSYNC.RECONVERGENT B2 ;  /* 0x0000000000027941 */ /* 0x000fea0003800200 */
.L_x_12450:
[----:B------:R-:W-:Y:S01]  /*14d330*/  UMOV UR4, 0xfefa39ef ;  /* 0xfefa39ef00047882 */ /* 0x000fe20000000000 */
[----:B------:R-:W-:Y:S01]  /*14d340*/  UMOV UR5, 0x3fe62e42 ;  /* 0x3fe62e4200057882 */ /* 0x000fe20000000000 */
[----:B------:R-:W-:Y:S01]  /*14d350*/  LOP3.LUT R27, R3, 0x80000000, R27, 0xb8, !PT ;  /* 0x80000000031b7812 */ /* 0x000fe200078eb81b */
[----:B-1----:R-:W1:Y:S01]  /*14d360*/  DADD R62, R62, UR4 ;  /* 0x000000043e3e7e29 */ /* 0x002e620008000000 */
[----:B------:R-:W-:Y:S01]  /*14d370*/  IMAD.MOV.U32 R26, RZ, RZ, R2 ;  /* 0x000000ffff1a7224 */ /* 0x000fe200078e0002 */
[----:B-1----:R-:W-:Y:S01]  /*14d380*/  LOP3.LUT R25, R63, 0x80000000, R25, 0xb8, !PT ;  /* 0x800000003f197812 */ /* 0x002fe200078eb819 */
[----:B------:R-:W-:-:S07]  /*14d390*/  IMAD.MOV.U32 R24, RZ, RZ, R62 ;  /* 0x000000ffff187224 */ /* 0x000fce00078e003e */
.L_x_12375:
[----:B------:R-:W-:Y:S05]  /*14d3a0*/  BSYNC.RECONVERGENT B1 ;  /* 0x0000000000017941 */ /* 0x000fea0003800200 */
.L_x_12373:
        /* <DEDUP_REMOVED lines=33> */
[----:B--2---:R-:W-:Y:S01]  /*14d5c0*/  @!P0 MOV R30, R2 ;  /* 0x00000002001e8202 */ /* 0x004fe20000000f00 */
[----:B------:R-:W-:Y:S02]  /*14d5d0*/  @!P0 IMAD.MOV.U32 R29, RZ, RZ, R31 ;  /* 0x000000ffff1d8224 */ /* 0x000fe400078e001f */
        /* <DEDUP_REMOVED lines=25> */
.L_x_12499:
        /* <DEDUP_REMOVED lines=297> */
.L_x_12505:
[----:B------:R-:W-:Y:S05]  /*14ea00*/  BSYNC.RECONVERGENT B3 ;  /* 0x0000000000037941 */ /* 0x000fea0003800200 */
.L_x_12504:
        /* <DEDUP_REMOVED lines=196> */
.L_x_12503:
        /* <DEDUP_REMOVED lines=77> */
.L_x_12512:
[----:B------:R-:W-:Y:S05]  /*14fb20*/  BSYNC.RECONVERGENT B4 ;  /* 0x0000000000047941 */ /* 0x000fea0003800200 */
.L_x_12511:
[----:B------:R-:W-:Y:S01]  /*14fb30*/  MOV R46, R2 ;  /* 0x00000002002e7202 */ /* 0x000fe20000000f00 */
[----:B------:R-:W-:-:S07]  /*14fb40*/  IMAD.MOV.U32 R47, RZ, RZ, R3 ;  /* 0x000000ffff2f7224 */ /* 0x000fce00078e0003 */
.L_x_12510:
[----:B------:R-:W-:Y:S05]  /*14fb50*/  BSYNC.RECONVERGENT B3 ;  /* 0x0000000000037941 */ /* 0x000fea0003800200 */
.L_x_12509:
        /* <DEDUP_REMOVED lines=70> */
.L_x_12517:
[----:B------:R-:W-:Y:S05]  /*14ffc0*/  BSYNC.RECONVERGENT B4 ;  /* 0x0000000000047941 */ /* 0x000fea0003800200 */
.L_x_12516:
[----:B------:R-:W-:Y:S05]  /*14ffd0*/  BRA `(.L_x_12515) ;  /* 0x0000000000047947 */ /* 0x000fea0003800000 */
.L_x_12514:
[----:B------:R0:W1:Y:S02]  /*14ffe0*/  DADD R2, R42, -R4 ;  /* 0x000000002a027229 */ /* 0x0000640000000804 */
.L_x_12515:
[----:B------:R-:W-:Y:S05]  /*14fff0*/  BSYNC.RECONVERGENT B3 ;  /* 0x0000000000037941 */ /* 0x000fea0003800200 */
.L_x_12513:
        /* <DEDUP_REMOVED lines=72> */
.L_x_12519:
[----:B------:R-:W-:Y:S05]  /*150480*/  BSYNC.RECONVERGENT B3 ;  /* 0x0000000000037941 */ /* 0x000fea0003800200 */
.L_x_12518:
        /* <DEDUP_REMOVED lines=200> */
.L_x_12520:
        /* <DEDUP_REMOVED lines=52> */
.L_x_12522:
[----:B------:R-:W-:Y:S05]  /*151450*/  BSYNC.RECONVERGENT B3 ;  /* 0x0000000000037941 */ /* 0x000fea0003800200 */
.L_x_12521:
        /* <DEDUP_REMOVED lines=78> */
.L_x_12508:
        /* <DEDUP_REMOVED lines=57> */
.L_x_12525:
[----:B------:R-:W-:Y:S05]  /*151cd0*/  BSYNC.RECONVERGENT B3 ;  /* 0x0000000000037941 */ /* 0x000fea0003800200 */
.L_x_12524:
        /* <DEDUP_REMOVED lines=200> */
.L_x_12526:
        /* <DEDUP_REMOVED lines=52> */
.L_x_12528:
[----:B------:R-:W-:Y:S05]  /*152ca0*/  BSYNC.RECONVERGENT B3 ;  /* 0x0000000000037941 */ /* 0x000fea0003800200 */
.L_x_12527:
        /* <DEDUP_REMOVED lines=78> */
.L_x_12523:
        /* <DEDUP_REMOVED lines=62> */
.L_x_12530:
[----:B------:R-:W-:Y:S05]  /*153570*/  BSYNC.RECONVERGENT B3 ;  /* 0x0000000000037941 */ /* 0x000fea0003800200 */
.L_x_12529:
        /* <DEDUP_REMOVED lines=48> */
.L_x_12532:
[----:B------:R-:W-:Y:S05]  /*153880*/  BSYNC.RECONVERGENT B3 ;  /* 0x0000000000037941 */ /* 0x000fea0003800200 */
.L_x_12531:
[----:B------:R-:W-:Y:S02]  /*153890*/  IMAD.MOV.U32 R66, RZ, RZ, R2 ;  /* 0x000000ffff427224 */ /* 0x000fe400078e0002 */
[----:B------:R-:W-:Y:S01]  /*1538a0*/  IMAD.MOV.U32 R67, RZ, RZ, R3 ;  /* 0x000000ffff437224 */ /* 0x000fe200078e0003 */
[----:B------:R-:W-:Y:S06]  /*1538b0*/  BRA `(.L_x_12506) ;  /* 0x0000000000d87947 */ /* 0x000fec0003800000 */
.L_x_12507:
        /* <DEDUP_REMOVED lines=51> */
.L_x_12534:
[----:B------:R-:W-:Y:S05]  /*153bf0*/  BSYNC.RECONVERGENT B3 ;  /* 0x0000000000037941 */ /* 0x000fea0003800200 */
.L_x_12533:
[----:B------:R-:W-:Y:S02]  /*153c00*/  IMAD.MOV.U32 R66, RZ, RZ, R2 ;  /* 0x000000ffff427224 */ /* 0x000fe400078e0002 */
[----:B------:R-:W-:-:S07]  /*153c10*/  IMAD.MOV.U32 R67, RZ, RZ, R3 ;  /* 0x000000ffff437224 */ /* 0x000fce00078e0003 */
.L_x_12506:
[----:B------:R-:W-:Y:S05]  /*153c20*/  BSYNC.RECONVERGENT B2 ;  /* 0x0000000000027941 */ /* 0x000fea0003800200 */
.L_x_12502:
        /* <DEDUP_REMOVED lines=53> */
.L_x_12539:
[----:B------:R-:W-:Y:S05]  /*153f80*/  BSYNC.RECONVERGENT B4 ;  /* 0x0000000000047941 */ /* 0x000fea0003800200 */
.L_x_12538:
        /* <DEDUP_REMOVED lines=177> */
.L_x_12541:
        /* <DEDUP_REMOVED lines=98> */
.L_x_12540:
        /* <DEDUP_REMOVED lines=83> */
.L_x_12549:
[----:B------:R-:W-:Y:S05]  /*1555f0*/  BSYNC.RECONVERGENT B6 ;  /* 0x0000000000067941 */ /* 0x000fea0003800200 */
.L_x_12548:
[----:B------:R-:W-:Y:S02]  /*155600*/  IMAD.MOV.U32 R46, RZ, RZ, R2 ;  /* 0x000000ffff2e7224 */ /* 0x000fe400078e0002 */
[----:B------:R-:W-:-:S07]  /*155610*/  IMAD.MOV.U32 R47, RZ, RZ, R3 ;  /* 0x000000ffff2f7224 */ /* 0x000fce00078e0003 */
.L_x_12547:
[----:B------:R-:W-:Y:S05]  /*155620*/  BSYNC.RECONVERGENT B5 ;  /* 0x0000000000057941 */ /* 0x000fea0003800200 */
.L_x_12546:
        /* <DEDUP_REMOVED lines=68> */
.L_x_12554:
[----:B------:R-:W-:Y:S05]  /*155a70*/  BSYNC.RECONVERGENT B6 ;  /* 0x0000000000067941 */ /* 0x000fea0003800200 */
.L_x_12553:
[----:B------:R-:W-:Y:S02]  /*155a80*/  IMAD.MOV.U32 R60, RZ, RZ, R2 ;  /* 0x000000ffff3c7224 */ /* 0x000fe400078e0002 */
[----:B------:R-:W-:Y:S01]  /*155a90*/  IMAD.MOV.U32 R61, RZ, RZ, R3 ;  /* 0x000000ffff3d7224 */ /* 0x000fe200078e0003 */
[----:B------:R-:W-:Y:S06]  /*155aa0*/  BRA `(.L_x_12552) ;  /* 0x0000000000047947 */ /* 0x000fec0003800000 */
.L_x_12551:
[----:B------:R0:W1:Y:S02]  /*155ab0*/  DADD R60, R42, -R4 ;  /* 0x000000002a3c7229 */ /* 0x0000640000000804 */
.L_x_12552:
[----:B------:R-:W-:Y:S05]  /*155ac0*/  BSYNC.RECONVERGENT B5 ;  /* 0x0000000000057941 */ /* 0x000fea0003800200 */
.L_x_12550:
        /* <DEDUP_REMOVED lines=71> */
.L_x_12556:
[----:B------:R-:W-:Y:S05]  /*155f40*/  BSYNC.RECONVERGENT B5 ;  /* 0x0000000000057941 */ /* 0x000fea0003800200 */
.L_x_12555:
[----:B------:R-:W-:Y:S02]  /*155f50*/  IMAD.MOV.U32 R42, RZ, RZ, R2 ;  /* 0x000000ffff2a7224 */ /* 0x000fe400078e0002 */
[----:B------:R-:W-:Y:S01]  /*155f60*/  IMAD.MOV.U32 R43, RZ, RZ, R3 ;  /* 0x000000ffff2b7224 */ /* 0x000fe200078e0003 */
[----:B------:R-:W-:Y:S06]  /*155f70*/  BRA `(.L_x_12557) ;  /* 0x0000001000f47947 */ /* 0x000fec0003800000 */
.L_x_12545:
        /* <DEDUP_REMOVED lines=64> */
.L_x_12560:
[----:B------:R-:W-:Y:S05]  /*156380*/  BSYNC.RECONVERGENT B5 ;  /* 0x0000000000057941 */ /* 0x000fea0003800200 */
.L_x_12559:
[----:B------:R-:W-:Y:S02]  /*156390*/  IMAD.MOV.U32 R42, RZ, RZ, R2 ;  /* 0x000000ffff2a7224 */ /* 0x000fe400078e0002 */
[----:B------:R-:W-:Y:S01]  /*1563a0*/  IMAD.MOV.U32 R43, RZ, RZ, R3 ;  /* 0x000000ffff2b7224 */ /* 0x000fe200078e0003 */
[----:B------:R-:W-:Y:S06]  /*1563b0*/  BRA `(.L_x_12557) ;  /* 0x0000000c00e47947 */ /* 0x000fec0003800000 */
.L_x_12558:
        /* <DEDUP_REMOVED lines=75> */
.L_x_12562:
[----:B------:R-:W-:Y:S05]  /*156870*/  BSYNC.RECONVERGENT B5 ;  /* 0x0000000000057941 */ /* 0x000fea0003800200 */
.L_x_12561:
        /* <DEDUP_REMOVED lines=48> */
.L_x_12564:
[----:B------:R-:W-:Y:S05]  /*156b80*/  BSYNC.RECONVERGENT B5 ;  /* 0x0000000000057941 */ /* 0x000fea0003800200 */
.L_x_12563:
[----:B------:R-:W0:Y:S01]  /*156b90*/  DMUL R58, R58, 8.11296384146066816958e+31 ;  /* 0x469000003a3a7828 */ /* 0x000e220000000000 */
[----:B------:R-:W-:Y:S01]  /*156ba0*/  MOV R42, R2 ;  /* 0x00000002002a7202 */ /* 0x000fe20000000f00 */
[----:B------:R-:W-:Y:S01]  /*156bb0*/  IMAD.MOV.U32 R43, RZ, RZ, R3 ;  /* 0x000000ffff2b7224 */ /* 0x000fe200078e0003 */
[----:B0-----:R-:W-:Y:S06]  /*156bc0*/  BRA `(.L_x_12557) ;  /* 0x0000000400e07947 */ /* 0x001fec0003800000 */
.L_x_12544:
        /* <DEDUP_REMOVED lines=54> */
.L_x_12566:
[----:B------:R-:W-:Y:S05]  /*156f30*/  BSYNC.RECONVERGENT B5 ;  /* 0x0000000000057941 */ /* 0x000fea0003800200 */
.L_x_12565:
        /* <DEDUP_REMOVED lines=61> */
.L_x_12568:
[----:B------:R-:W-:Y:S05]  /*157310*/  BSYNC.RECONVERGENT B5 ;  /* 0x0000000000057941 */ /* 0x000fea0003800200 */
.L_x_12567:
[----:B------:R0:W1:Y:S01]  /*157320*/  DMUL R42, R2, R42 ;  /* 0x0000002a022a7228 */ /* 0x0000620000000000 */
[----:B------:R-:W-:Y:S02]  /*157330*/  IMAD.MOV.U32 R58, RZ, RZ, 0x0 ;  /* 0x00000000ff3a7424 */ /* 0x000fe400078e00ff */
[----:B01----:R-:W-:-:S07]  /*157340*/  IMAD.MOV.U32 R59, RZ, RZ, 0x3ff00000 ;  /* 0x3ff00000ff3b7424 */ /* 0x003fce00078e00ff */
.L_x_12557:
[----:B------:R-:W-:Y:S05]  /*157350*/  BSYNC.RECONVERGENT B4 ;  /* 0x0000000000047941 */ /* 0x000fea0003800200 */
.L_x_12543:
[----:B------:R-:W-:Y:S05]  /*157360*/  BRA `(.L_x_12569) ;  /* 0x0000000000187947 */ /* 0x000fea0003800000 */
.L_x_12537:
[----:B------:R0:W1:-:S15]  /*157370*/  DMUL R42, R40, 9.00719925474099200000e+15 ;  /* 0x43400000282a7828 */ /* 0x00005e0000000000 */
[----:B------:R-:W-:-:S15]  /*157380*/  NOP ;  /* 0x0000000000007918 */ /* 0x000fde0000000000 */
[----:B------:R-:W-:-:S15]  /*157390*/  NOP ;  /* 0x0000000000007918 */ /* 0x000fde0000000000 */
[----:B------:R-:W-:-:S15]  /*1573a0*/  NOP ;  /* 0x0000000000007918 */ /* 0x000fde0000000000 */
[----:B------:R-:W-:-:S04]  /*1573b0*/  NOP ;  /* 0x0000000000007918 */ /* 0x000fc80000000000 */
[----:B01----:R-:W2:Y:S02]  /*1573c0*/  DMUL R58, R58, 9.00719925474099200000e+15 ;  /* 0x434000003a3a7828 */ /* 0x003ea40000000000 */
.L_x_12569:
[----:B------:R-:W-:Y:S05]  /*1573d0*/  BSYNC.RELIABLE B2 ;  /* 0x0000000000027941 */ /* 0x000fea0003800100 */
.L_x_12536:
[----:B--2---:R-:W-:Y:S01]  /*1573e0*/  DSETP.GT.AND P1, PT, R58, |R42|, PT ;  /* 0x4000002a3a00722a */ /* 0x004fe20003f24000 */
[----:B------:R-:W-:Y:S01]  /*1573f0*/  MOV R2, 0x1 ;  /* 0x0000000100027802 */ /* 0x000fe20000000f00 */
        /* <DEDUP_REMOVED lines=60> */
.L_x_12571:
[----:B------:R-:W-:Y:S05]  /*1577c0*/  BSYNC.RECONVERGENT B2 ;  /* 0x0000000000027941 */ /* 0x000fea0003800200 */
.L_x_12570:
        /* <DEDUP_REMOVED lines=177> */
.L_x_12573:
[----:B------:R-:W-:Y:S02]  /*1582e0*/  FSEL R2, RZ, 3.37028055040000000000e+12, P0 ;  /* 0x54442d18ff027808 */ /* 0x000fe40000000000 */
[----:B------:R-:W-:-:S07]  /*1582f0*/  FSEL R3, RZ, 2.1426990032196044922, P0 ;  /* 0x400921fbff037808 */ /* 0x000fce0000000000 */
.L_x_12574:
[----:B------:R-:W-:Y:S05]  /*158300*/  BSYNC.RECONVERGENT B0 ;  /* 0x0000000000007941 */ /* 0x000fea0003800200 */
.L_x_12572:
        /* <DEDUP_REMOVED lines=13> */
.L_x_12542:
[----:B------:R-:W-:Y:S05]  /*1583e0*/  BSYNC.RECONVERGENT B3 ;  /* 0x0000000000037941 */ /* 0x000fea0003800200 */
.L_x_12535:
[----:B------:R-:W-:Y:S01]  /*1583f0*/  LOP3.LUT R29, R67, 0x80000000, R29, 0xb8, !PT ;  /* 0x80000000431d7812 */ /* 0x000fe200078eb81d */
[----:B------:R-:W-:Y:S01]  /*158400*/  IMAD.MOV.U32 R28, RZ, RZ, R66 ;  /* 0x000000ffff1c7224 */ /* 0x000fe200078e0042 */
[----:B------:R-:W-:Y:S02]  /*158410*/  LOP3.LUT R31, R5, 0x80000000, R31, 0xb8, !PT ;  /* 0x80000000051f7812 */ /* 0x000fe400078eb81f */
[----:B------:R-:W-:Y:S01]  /*158420*/  MOV R30, R4 ;  /* 0x00000004001e7202 */ /* 0x000fe20000000f00 */
[----:B------:R-:W-:Y:S06]  /*158430*/  BRA `(.L_x_12500) ;  /* 0x000000c800bc7947 */ /* 0x000fec0003800000 */
.L_x_12501:
        /* <DEDUP_REMOVED lines=284> */
.L_x_12580:
[----:B------:R-:W-:Y:S05]  /*159600*/  BSYNC.RECONVERGENT B0 ;  /* 0x0000000000007941 */ /* 0x000fea0003800200 */
.L_x_12579:
        /* <DEDUP_REMOVED lines=8> */
.L_x_12582:
[----:B------:R-:W-:Y:S05]  /*159690*/  BSYNC.RECONVERGENT B3 ;  /* 0x0000000000037941 */ /* 0x000fea0003800200 */
.L_x_12581:
        /* <DEDUP_REMOVED lines=176> */
.L_x_12584:
[----:B------:R-:W-:Y:S02]  /*15a1a0*/  FSEL R2, RZ, 3.37028055040000000000e+12, P0 ;  /* 0x54442d18ff027808 */ /* 0x000fe40000000000 */
[----:B------:R-:W-:-:S07]  /*15a1b0*/  FSEL R3, RZ, 2.1426990032196044922, P0 ;  /* 0x400921fbff037808 */ /* 0x000fce0000000000 */
.L_x_12585:
[----:B------:R-:W-:Y:S05]  /*15a1c0*/  BSYNC.RECONVERGENT B0 ;  /* 0x0000000000007941 */ /* 0x000fea0003800200 */
.L_x_12583:
        /* <DEDUP_REMOVED lines=14> */
.L_x_12578:
[----:B------:R-:W0:Y:S01]  /*15a2b0*/  MUFU.RCP64H R3, R5 ;  /* 0x0000000500037308 */ /* 0x000e220000001800 */
        /* <DEDUP_REMOVED lines=328> */
.L_x_12588:
[----:B------:R-:W-:Y:S05]  /*15b740*/  BSYNC.RECONVERGENT B0 ;  /* 0x0000000000007941 */ /* 0x000fea0003800200 */
.L_x_12587:
[----:B------:R-:W-:Y:S04]  /*15b750*/  BSSY.RECONVERGENT B3, `(.L_x_12589) ;  /* 0x0000007000037945 */ /* 0x000fe80003800200 */
[----:B------:R-:W-:Y:S05]  /*15b760*/  @P4 BRA P5, `(.L_x_12590) ;  /* 0x0000000000144947 */ /* 0x000fea0002800000 */
[----:B------:R-:W-:Y:S01]  /*15b770*/  MOV R2, R6 ;  /* 0x0000000600027202 */ /* 0x000fe20000000f00 */
[----:B------:R-:W-:Y:S01]  /*15b780*/  IMAD.MOV.U32 R6, RZ, RZ, R4 ;  /* 0x000000ffff067224 */ /* 0x000fe200078e0004 */
[----:B------:R-:W-:Y:S01]  /*15b790*/  MOV R4, 0x15b7c0 ;  /* 0x0015b7c000047802 */ /* 0x000fe20000000f00 */
[----:B------:R-:W-:-:S07]  /*15b7a0*/  IMAD.MOV.U32 R3, RZ, RZ, R7 ;  /* 0x000000ffff037224 */ /* 0x000fce00078e0007 */
[----:B01----:R-:W-:Y:S05]  /*15b7b0*/  CALL.REL.NOINC `($__internal_26_$__cuda_sm20_div_rn_f64_full) ;  /* 0x0000021000947944 */ /* 0x003fea0003c00000 */
.L_x_12590:
[----:B------:R-:W-:Y:S05]  /*15b7c0*/  BSYNC.RECONVERGENT B3 ;  /* 0x0000000000037941 */ /* 0x000fea0003800200 */
.L_x_12589:
        /* <DEDUP_REMOVED lines=176> */
.L_x_12592:
[----:B------:R-:W-:Y:S02]  /*15c2d0*/  FSEL R2, RZ, 3.37028055040000000000e+12, P0 ;  /* 0x54442d18ff027808 */ /* 0x000fe40000000000 */
[----:B------:R-:W-:-:S07]  /*15c2e0*/  FSEL R3, RZ, 2.1426990032196044922, P0 ;  /* 0x400921fbff037808 */ /* 0x000fce0000000000 */
.L_x_12593:
[----:B------:R-:W-:Y:S05]  /*15c2f0*/  BSYNC.RECONVERGENT B0 ;  /* 0x0000000000007941 */ /* 0x000fea0003800200 */
.L_x_12591:
        /* <DEDUP_REMOVED lines=10> */
.L_x_12577:
        /* <DEDUP_REMOVED lines=51> */
[----:B------:R-:W-:Y:S02]  /*15c6d0*/  IMAD.MOV.U32 R46, RZ, RZ, R2 ;  /* 0x000000ffff2e7224 */ /* 0x000fe400078e0002 */
[----:B------:R-:W-:-:S07]  /*15c6e0*/  IMAD.MOV.U32 R47, RZ, RZ, R3 ;  /* 0x000000ffff2f7224 */ /* 0x000fce00078e0003 */
.L_x_12595:
[----:B------:R-:W-:Y:S05]  /*15c6f0*/  BSYNC.RECONVERGENT B3 ;  /* 0x0000000000037941 */ /* 0x000fea0003800200 */
.L_x_12594:
        /* <DEDUP_REMOVED lines=51> */
.L_x_12597:
[----:B------:R-:W-:Y:S05]  /*15ca30*/  BSYNC.RECONVERGENT B3 ;  /* 0x0000000000037941 */ /* 0x000fea0003800200 */
.L_x_12596:
        /* <DEDUP_REMOVED lines=336> */
.L_x_12599:
[----:B------:R-:W-:Y:S05]  /*15df40*/  BSYNC.RECONVERGENT B0 ;  /* 0x0000000000007941 */ /* 0x000fea0003800200 */
.L_x_12598:
[----:B------:R-:W-:Y:S04]  /*15df50*/  BSSY.RECONVERGENT B3, `(.L_x_12600) ;  /* 0x0000008000037945 */ /* 0x000fe80003800200 */
[----:B------:R-:W-:Y:S05]  /*15df60*/  @P4 BRA P5, `(.L_x_12601) ;  /* 0x0000000000184947 */ /* 0x000fea0002800000 */
[----:B------:R-:W-:Y:S01]  /*15df70*/  IMAD.MOV.U32 R2, RZ, RZ, R4 ;  /* 0x000000ffff027224 */ /* 0x000fe200078e0004 */
[----:B------:R-:W-:Y:S01]  /*15df80*/  MOV R4, 0x15dfd0 ;  /* 0x0015dfd000047802 */ /* 0x000fe20000000f00 */
[----:B------:R-:W-:Y:S01]  /*15df90*/  IMAD.MOV.U32 R3, RZ, RZ, R5 ;  /* 0x000000ffff037224 */ /* 0x000fe200078e0005 */
[----:B------:R-:W-:Y:S01]  /*15dfa0*/  MOV R5, R47 ;  /* 0x0000002f00057202 */ /* 0x000fe20000000f00 */
[----:B0-----:R-:W-:-:S07]  /*15dfb0*/  IMAD.MOV.U32 R6, RZ, RZ, R46 ;  /* 0x000000ffff067224 */ /* 0x001fce00078e002e */
[----:B-1----:R-:W-:Y:S05]  /*15dfc0*/  CALL.REL.NOINC `($__internal_26_$__cuda_sm20_div_rn_f64_full) ;  /* 0x000001e800907944 */ /* 0x002fea0003c00000 */
.L_x_12601:
[----:B------:R-:W-:Y:S05]  /*15dfd0*/  BSYNC.RECONVERGENT B3 ;  /* 0x0000000000037941 */ /* 0x000fea0003800200 */
.L_x_12600:
        /* <DEDUP_REMOVED lines=176> */
.L_x_12603:
[----:B------:R-:W-:Y:S02]  /*15eae0*/  FSEL R2, RZ, 3.37028055040000000000e+12, P0 ;  /* 0x54442d18ff027808 */ /* 0x000fe40000000000 */
[----:B------:R-:W-:-:S07]  /*15eaf0*/  FSEL R3, RZ, 2.1426990032196044922, P0 ;  /* 0x400921fbff037808 */ /* 0x000fce0000000000 */
.L_x_12604:
[----:B------:R-:W-:Y:S05]  /*15eb00*/  BSYNC.RECONVERGENT B0 ;  /* 0x0000000000007941 */ /* 0x000fea0003800200 */
.L_x_12602:
        /* <DEDUP_REMOVED lines=14> */
.L_x_12576:
        /* <DEDUP_REMOVED lines=63> */
[----:B0-----:R-:W-:Y:S01]  /*15efe0*/  @P2 MOV R44, 0x0 ;  /* 0x00000000002c2802 */ /* 0x001fe20000000f00 */
[----:B------:R-:W-:-:S15]  /*15eff0*/  @P2 IMAD.MOV.U32 R45, RZ, RZ, 0x7ff00000 ;  /* 0x7ff00000ff2d2424 */ /* 0x000fde00078e00ff */
        /* <DEDUP_REMOVED lines=197> */
.L_x_12608:
[----:B------:R-:W-:Y:S05]  /*15fc50*/  BSYNC.RECONVERGENT B0 ;  /* 0x0000000000007941 */ /* 0x000fea0003800200 */
.L_x_12607:
        /* <DEDUP_REMOVED lines=9> */
.L_x_12610:
[----:B------:R-:W-:Y:S05]  /*15fcf0*/  BSYNC.RECONVERGENT B3 ;  /* 0x0000000000037941 */ /* 0x000fea0003800200 */
.L_x_12609:
        /* <DEDUP_REMOVED lines=173> */
.L_x_12606:
        /* <DEDUP_REMOVED lines=327> */
.L_x_12612:
[----:B------:R-:W-:Y:S05]  /*161c40*/  BSYNC.RECONVERGENT B0 ;  /* 0x0000000000007941 */ /* 0x000fea0003800200 */
.L_x_12611:
        /* <DEDUP_REMOVED lines=8> */
.L_x_12614:
[----:B------:R-:W-:Y:S05]  /*161cd0*/  BSYNC.RECONVERGENT B3 ;  /* 0x0000000000037941 */ /* 0x000fea0003800200 */
.L_x_12613:
        /* <DEDUP_REMOVED lines=173> */
.L_x_12605:
        /* <DEDUP_REMOVED lines=51> */
[----:B------:R-:W-:Y:S02]  /*162ae0*/  IMAD.MOV.U32 R46, RZ, RZ, R2 ;  /* 0x000000ffff2e7224 */ /* 0x000fe400078e0002 */
[----:B------:R-:W-:-:S07]  /*162af0*/  IMAD.MOV.U32 R47, RZ, RZ, R3 ;  /* 0x000000ffff2f7224 */ /* 0x000fce00078e0003 */
.L_x_12616:
[----:B------:R-:W-:Y:S05]  /*162b00*/  BSYNC.RECONVERGENT B3 ;  /* 0x0000000000037941 */ /* 0x000fea0003800200 */
.L_x_12615:
        /* <DEDUP_REMOVED lines=51> */
.L_x_12618:
[----:B------:R-:W-:Y:S05]  /*162e40*/  BSYNC.RECONVERGENT B3 ;  /* 0x0000000000037941 */ /* 0x000fea0003800200 */
.L_x_12617:
        /* <DEDUP_REMOVED lines=335> */
.L_x_12620:
[----:B------:R-:W-:Y:S05]  /*164340*/  BSYNC.RECONVERGENT B0 ;  /* 0x0000000000007941 */ /* 0x000fea0003800200 */
.L_x_12619:
        /* <DEDUP_REMOVED lines=9> */
.L_x_12622:
[----:B------:R-:W-:Y:S05]  /*1643e0*/  BSYNC.RECONVERGENT B3 ;  /* 0x0000000000037941 */ /* 0x000fea0003800200 */
.L_x_12621:
        /* <DEDUP_REMOVED lines=172> */
.L_x_12586:
[----:B------:R-:W-:Y:S05]  /*164eb0*/  BSYNC.RECONVERGENT B2 ;  /* 0x0000000000027941 */ /* 0x000fea0003800200 */
.L_x_12575:
[----:B------:R-:W-:Y:S01]  /*164ec0*/  UMOV UR4, 0xfefa39ef ;  /* 0xfefa39ef00047882 */ /* 0x000fe20000000000 */
[----:B------:R-:W-:Y:S01]  /*164ed0*/  UMOV UR5, 0x3fe62e42 ;  /* 0x3fe62e4200057882 */ /* 0x000fe20000000000 */
[----:B------:R-:W-:Y:S01]  /*164ee0*/  LOP3.LUT R31, R3, 0x80000000, R31, 0xb8, !PT ;  /* 0x80000000031f7812 */ /* 0x000fe200078eb81f */
[----:B-1----:R-:W1:Y:S01]  /*164ef0*/  DADD R62, R62, UR4 ;  /* 0x000000043e3e7e29 */ /* 0x002e620008000000 */
[----:B------:R-:W-:Y:S01]  /*164f00*/  IMAD.MOV.U32 R30, RZ, RZ, R2 ;  /* 0x000000ffff1e7224 */ /* 0x000fe200078e0002 */
[----:B-1----:R-:W-:Y:S01]  /*164f10*/  LOP3.LUT R29, R63, 0x80000000, R29, 0xb8, !PT ;  /* 0x800000003f1d7812 */ /* 0x002fe200078eb81d */
[----:B------:R-:W-:-:S07]  /*164f20*/  IMAD.MOV.U32 R28, RZ, RZ, R62 ;  /* 0x000000ffff1c7224 */ /* 0x000fce00078e003e */
.L_x_12500:
[----:B------:R-:W-:Y:S05]  /*164f30*/  BSYNC.RECONVERGENT B1 ;  /* 0x0000000000017941 */ /* 0x000fea0003800200 */
.L_x_12498:
        /* <DEDUP_REMOVED lines=54> */
[----:B------:R-:W-:-:S15]  /*1652a0*/  @P0 IMAD.MOV.U32 R33, RZ, RZ, R35 ;  /* 0x000000ffff210224 */ /* 0x000fde00078e0023 */
[----:B------:R-:W-:-:S15]  /*1652b0*/  NOP ;  /* 0x0000000000007918 */ /* 0x000fde0000000000 */
[----:B------:R-:W-:-:S15]  /*1652c0*/  NOP ;  /* 0x0000000000007918 */ /* 0x000fde0000000000 */
[----:B------:R-:W-:-:S15]  /*1652d0*/  NOP ;  /* 0x0000000000007918 */ /* 0x000fde0000000000 */
[----:B------:R-:W-:-:S01]  /*1652e0*/  NOP ;  /* 0x0000000000007918 */ /* 0x000fc20000000000 */
[----:B------:R-:W1:Y:S02]  /*1652f0*/  @!P0 DADD R32, R32, R32 ;  /* 0x0000000020208229 */ /* 0x000e640000000020 */
[----:B-1----:R-:W-:Y:S05]  /*165300*/  BRA `(.L_x_12625) ;  /* 0x00000174008c7947 */ /* 0x002fea0003800000 */
.L_x_12624:
        /* <DEDUP_REMOVED lines=296> */
.L_x_12630:
[----:B------:R-:W-:Y:S05]  /*166590*/  BSYNC.RECONVERGENT B3 ;  /* 0x0000000000037941 */ /* 0x000fea0003800200 */
.L_x_12629:
        /* <DEDUP_REMOVED lines=195> */
.L_x_12628:
        /* <DEDUP_REMOVED lines=77> */
.L_x_12637:
[----:B------:R-:W-:Y:S05]  /*1676a0*/  BSYNC.RECONVERGENT B4 ;  /* 0x0000000000047941 */ /* 0x000fea0003800200 */
.L_x_12636:
[----:B------:R-:W-:Y:S02]  /*1676b0*/  IMAD.MOV.U32 R46, RZ, RZ, R2 ;  /* 0x000000ffff2e7224 */ /* 0x000fe400078e0002 */
[----:B------:R-:W-:-:S07]  /*1676c0*/  IMAD.MOV.U32 R47, RZ, RZ, R3 ;  /* 0x000000ffff2f7224 */ /* 0x000fce00078e0003 */
.L_x_12635:
[----:B------:R-:W-:Y:S05]  /*1676d0*/  BSYNC.RECONVERGENT B3 ;  /* 0x0000000000037941 */ /* 0x000fea0003800200 */
.L_x_12634:
        /* <DEDUP_REMOVED lines=70> */
.L_x_12642:
[----:B------:R-:W-:Y:S05]  /*167b40*/  BSYNC.RECONVERGENT B4 ;  /* 0x0000000000047941 */ /* 0x000fea0003800200 */
.L_x_12641:
[----:B------:R-:W-:Y:S05]  /*167b50*/  BRA `(.L_x_12640) ;  /* 0x0000000000047947 */ /* 0x000fea0003800000 */
.L_x_12639:
[----:B------:R0:W1:Y:S02]  /*167b60*/  DADD R2, R42, -R4 ;  /* 0x000000002a027229 */ /* 0x0000640000000804 */
.L_x_12640:
[----:B------:R-:W-:Y:S05]  /*167b70*/  BSYNC.RECONVERGENT B3 ;  /* 0x0000000000037941 */ /* 0x000fea0003800200 */
.L_x_12638:
        /* <DEDUP_REMOVED lines=68> */
[----:B------:R-:W-:Y:S01]  /*167fc0*/  MOV R48, R2 ;  /* 0x0000000200307202 */ /* 0x000fe20000000f00 */
[----:B------:R-:W-:-:S07]  /*167fd0*/  IMAD.MOV.U32 R49, RZ, RZ, R3 ;  /* 0x000000ffff317224 */ /* 0x000fce00078e0003 */
.L_x_12644:
[----:B------:R-:W-:Y:S05]  /*167fe0*/  BSYNC.RECONVERGENT B3 ;  /* 0x0000000000037941 */ /* 0x000fea0003800200 */
.L_x_12643:
        /* <DEDUP_REMOVED lines=201> */
.L_x_12645:
        /* <DEDUP_REMOVED lines=52> */
.L_x_12647:
[----:B------:R-:W-:Y:S05]  /*168fc0*/  BSYNC.RECONVERGENT B3 ;  /* 0x0000000000037941 */ /* 0x000fea0003800200 */
.L_x_12646:
        /* <DEDUP_REMOVED lines=78> */
.L_x_12633:
        /* <DEDUP_REMOVED lines=58> */
.L_x_12650:
[----:B------:R-:W-:Y:S05]  /*169850*/  BSYNC.RECONVERGENT B3 ;  /* 0x0000000000037941 */ /* 0x000fea0003800200 */
.L_x_12649:
        /* <DEDUP_REMOVED lines=201> */
.L_x_12651:
        /* <DEDUP_REMOVED lines=52> */
.L_x_12653:
[----:B------:R-:W-:Y:S05]  /*16a830*/  BSYNC.RECONVERGENT B3 ;  /* 0x0000000000037941 */ /* 0x000fea0003800200 */
.L_x_12652:
        /* <DEDUP_REMOVED lines=78> */
.L_x_12648:
        /* <DEDUP_REMOVED lines=63> */
.L_x_12655:
[----:B------:R-:W-:Y:S05]  /*16b110*/  BSYNC.RECONVERGENT B3 ;  /* 0x0000000000037941 */ /* 0x000fea0003800200 */
.L_x_12654:
        /* <DEDUP_REMOVED lines=48> */
.L_x_12657:
[----:B------:R-:W-:Y:S05]  /*16b420*/  BSYNC.RECONVERGENT B3 ;  /* 0x0000000000037941 */ /* 0x000fea0003800200 */
.L_x_12656:
[----:B------:R-:W-:Y:S02]  /*16b430*/  IMAD.MOV.U32 R68, RZ, RZ, R2 ;  /* 0x000000ffff447224 */ /* 0x000fe400078e0002 */
[----:B------:R-:W-:Y:S01]  /*16b440*/  IMAD.MOV.U32 R69, RZ, RZ, R3 ;  /* 0x000000ffff457224 */ /* 0x000fe200078e0003 */
[----:B------:R-:W-:Y:S06]  /*16b450*/  BRA `(.L_x_12631) ;  /* 0x0000000000d47947 */ /* 0x000fec0003800000 */
.L_x_12632:
        /* <DEDUP_REMOVED lines=52> */
.L_x_12658:
[----:B------:R-:W-:Y:S05]  /*16b7a0*/  BSYNC.RECONVERGENT B3 ;  /* 0x0000000000037941 */ /* 0x000fea0003800200 */
.L_x_12631:
[----:B------:R-:W-:Y:S05]  /*16b7b0*/  BSYNC.RECONVERGENT B2 ;  /* 0x0000000000027941 */ /* 0x000fea0003800200 */
.L_x_12627:
        /* <DEDUP_REMOVED lines=53> */
.L_x_12663:
[----:B------:R-:W-:Y:S05]  /*16bb10*/  BSYNC.RECONVERGENT B4 ;  /* 0x0000000000047941 */ /* 0x000fea0003800200 */
.L_x_12662:
        /* <DEDUP_REMOVED lines=177> */
.L_x_12665:
        /* <DEDUP_REMOVED lines=98> */
.L_x_12664:
        /* <DEDUP_REMOVED lines=78> */
.L_x_12673:
[----:B------:R-:W-:Y:S05]  /*16d130*/  BSYNC.RECONVERGENT B6 ;  /* 0x0000000000067941 */ /* 0x000fea0003800200 */
.L_x_12672:
[----:B------:R-:W-:Y:S01]  /*16d140*/  IMAD.MOV.U32 R46, RZ, RZ, R2 ;  /* 0x000000ffff2e7224 */ /* 0x000fe200078e0002 */
[----:B------:R-:W-:-:S07]  /*16d150*/  MOV R47, R3 ;  /* 0x00000003002f7202 */ /* 0x000fce0000000f00 */
.L_x_12671:
[----:B------:R-:W-:Y:S05]  /*16d160*/  BSYNC.RECONVERGENT B5 ;  /* 0x0000000000057941 */ /* 0x000fea0003800200 */
.L_x_12670:
        /* <DEDUP_REMOVED lines=63> */
.L_x_12678:
[----:B------:R-:W-:Y:S05]  /*16d560*/  BSYNC.RECONVERGENT B6 ;  /* 0x0000000000067941 */ /* 0x000fea0003800200 */
.L_x_12677:
[----:B------:R-:W-:Y:S02]  /*16d570*/  IMAD.MOV.U32 R60, RZ, RZ, R2 ;  /* 0x000000ffff3c7224 */ /* 0x000fe400078e0002 */
[----:B------:R-:W-:Y:S01]  /*16d580*/  IMAD.MOV.U32 R61, RZ, RZ, R3 ;  /* 0x000000ffff3d7224 */ /* 0x000fe200078e0003 */
[----:B------:R-:W-:Y:S06]  /*16d590*/  BRA `(.L_x_12676) ;  /* 0x0000000000047947 */ /* 0x000fec0003800000 */
.L_x_12675:
[----:B------:R0:W1:Y:S02]  /*16d5a0*/  DADD R60, -R62, R42 ;  /* 0x000000003e3c7229 */ /* 0x000064000000012a */
.L_x_12676:
[----:B------:R-:W-:Y:S05]  /*16d5b0*/  BSYNC.RECONVERGENT B5 ;  /* 0x0000000000057941 */ /* 0x000fea0003800200 */
.L_x_12674:
        /* <DEDUP_REMOVED lines=71> */
.L_x_12680:
[----:B------:R-:W-:Y:S05]  /*16da30*/  BSYNC.RECONVERGENT B5 ;  /* 0x0000000000057941 */ /* 0x000fea0003800200 */
.L_x_12679:
[----:B------:R-:W-:Y:S02]  /*16da40*/  IMAD.MOV.U32 R42, RZ, RZ, R2 ;  /* 0x000000ffff2a7224 */ /* 0x000fe400078e0002 */
[----:B------:R-:W-:Y:S01]  /*16da50*/  IMAD.MOV.U32 R43, RZ, RZ, R3 ;  /* 0x000000ffff2b7224 */ /* 0x000fe200078e0003 */
[----:B------:R-:W-:Y:S06]  /*16da60*/  BRA `(.L_x_12681) ;  /* 0x0000001000e07947 */ /* 0x000fec0003800000 */
.L_x_12669:
        /* <DEDUP_REMOVED lines=63> */
.L_x_12684:
[----:B------:R-:W-:Y:S05]  /*16de60*/  BSYNC.RECONVERGENT B5 ;  /* 0x0000000000057941 */ /* 0x000fea0003800200 */
.L_x_12683:
[----:B------:R-:W-:Y:S02]  /*16de70*/  IMAD.MOV.U32 R42, RZ, RZ, R2 ;  /* 0x000000ffff2a7224 */ /* 0x000fe400078e0002 */
[----:B------:R-:W-:Y:S01]  /*16de80*/  IMAD.MOV.U32 R43, RZ, RZ, R3 ;  /* 0x000000ffff2b7224 */ /* 0x000fe200078e0003 */
[----:B------:R-:W-:Y:S06]  /*16de90*/  BRA `(.L_x_12681) ;  /* 0x0000000c00d47947 */ /* 0x000fec0003800000 */
.L_x_12682:
        /* <DEDUP_REMOVED lines=69> */
.L_x_12686:
[----:B------:R-:W-:Y:S05]  /*16e2f0*/  BSYNC.RECONVERGENT B5 ;  /* 0x0000000000057941 */ /* 0x000fea0003800200 */
.L_x_12685:
        /* <DEDUP_REMOVED lines=48> */
.L_x_12688:
[----:B------:R-:W-:Y:S05]  /*16e600*/  BSYNC.RECONVERGENT B5 ;  /* 0x0000000000057941 */ /* 0x000fea0003800200 */
.L_x_12687:
[----:B------:R-:W0:Y:S01]  /*16e610*/  DMUL R58, R58, 8.11296384146066816958e+31 ;  /* 0x469000003a3a7828 */ /* 0x000e220000000000 */
[----:B------:R-:W-:Y:S02]  /*16e620*/  IMAD.MOV.U32 R42, RZ, RZ, R2 ;  /* 0x000000ffff2a7224 */ /* 0x000fe400078e0002 */
[----:B------:R-:W-:Y:S01]  /*16e630*/  IMAD.MOV.U32 R43, RZ, RZ, R3 ;  /* 0x000000ffff2b7224 */ /* 0x000fe200078e0003 */
[----:B0-----:R-:W-:Y:S06]  /*16e640*/  BRA `(.L_x_12681) ;  /* 0x0000000400e87947 */ /* 0x001fec0003800000 */
.L_x_12668:
        /* <DEDUP_REMOVED lines=55> */
.L_x_12690:
[----:B------:R-:W-:Y:S05]  /*16e9c0*/  BSYNC.RECONVERGENT B5 ;  /* 0x0000000000057941 */ /* 0x000fea0003800200 */
.L_x_12689:
        /* <DEDUP_REMOVED lines=62> */
.L_x_12692:
[----:B------:R-:W-:Y:S05]  /*16edb0*/  BSYNC.RECONVERGENT B5 ;  /* 0x0000000000057941 */ /* 0x000fea0003800200 */
.L_x_12691:
[----:B------:R0:W1:Y:S01]  /*16edc0*/  DMUL R42, R2, R42 ;  /* 0x0000002a022a7228 */ /* 0x0000620000000000 */
[----:B------:R-:W-:Y:S01]  /*16edd0*/  MOV R58, 0x0 ;  /* 0x00000000003a7802 */ /* 0x000fe20000000f00 */
[----:B01----:R-:W-:-:S07]  /*16ede0*/  IMAD.MOV.U32 R59, RZ, RZ, 0x3ff00000 ;  /* 0x3ff00000ff3b7424 */ /* 0x003fce00078e00ff */
.L_x_12681:
[----:B------:R-:W-:Y:S05]  /*16edf0*/  BSYNC.RECONVERGENT B4 ;  /* 0x0000000000047941 */ /* 0x000fea0003800200 */
.L_x_12667:
[----:B------:R-:W-:Y:S05]  /*16ee00*/  BRA `(.L_x_12693) ;  /* 0x0000000000187947 */ /* 0x000fea0003800000 */
.L_x_12661:
[----:B------:R0:W1:-:S15]  /*16ee10*/  DMUL R42, R40, 9.00719925474099200000e+15 ;  /* 0x43400000282a7828 */ /* 0x00005e0000000000 */
[----:B------:R-:W-:-:S15]  /*16ee20*/  NOP ;  /* 0x0000000000007918 */ /* 0x000fde0000000000 */
[----:B------:R-:W-:-:S15]  /*16ee30*/  NOP ;  /* 0x0000000000007918 */ /* 0x000fde0000000000 */
[----:B------:R-:W-:-:S15]  /*16ee40*/  NOP ;  /* 0x0000000000007918 */ /* 0x000fde0000000000 */
[----:B------:R-:W-:-:S04]  /*16ee50*/  NOP ;  /* 0x0000000000007918 */ /* 0x000fc80000000000 */
[----:B01----:R-:W2:Y:S02]  /*16ee60*/  DMUL R58, R58, 9.00719925474099200000e+15 ;  /* 0x434000003a3a7828 */ /* 0x003ea40000000000 */
.L_x_12693:
[----:B------:R-:W-:Y:S05]  /*16ee70*/  BSYNC.RELIABLE B2 ;  /* 0x0000000000027941 */ /* 0x000fea0003800100 */
.L_x_12660:
        /* <DEDUP_REMOVED lines=62> */
.L_x_12695:
[----:B------:R-:W-:Y:S05]  /*16f260*/  BSYNC.RECONVERGENT B2 ;  /* 0x0000000000027941 */ /* 0x000fea0003800200 */
.L_x_12694:
        /* <DEDUP_REMOVED lines=176> */
.L_x_12697:
[----:B------:R-:W-:Y:S02]  /*16fd70*/  FSEL R2, RZ, 3.37028055040000000000e+12, P0 ;  /* 0x54442d18ff027808 */ /* 0x000fe40000000000 */
[----:B------:R-:W-:-:S07]  /*16fd80*/  FSEL R3, RZ, 2.1426990032196044922, P0 ;  /* 0x400921fbff037808 */ /* 0x000fce0000000000 */
.L_x_12698:
[----:B------:R-:W-:Y:S05]  /*16fd90*/  BSYNC.RECONVERGENT B0 ;  /* 0x0000000000007941 */ /* 0x000fea0003800200 */
.L_x_12696:
        /* <DEDUP_REMOVED lines=13> */
.L_x_12666:
[----:B------:R-:W-:Y:S05]  /*16fe70*/  BSYNC.RECONVERGENT B3 ;  /* 0x0000000000037941 */ /* 0x000fea0003800200 */
.L_x_12659:
[----:B------:R-:W-:Y:S01]  /*16fe80*/  LOP3.LUT R33, R69, 0x80000000, R33, 0xb8, !PT ;  /* 0x8000000045217812 */ /* 0x000fe200078eb821 */
[----:B------:R-:W-:Y:S01]  /*16fe90*/  IMAD.MOV.U32 R32, RZ, RZ, R68 ;  /* 0x000000ffff207224 */ /* 0x000fe200078e0044 */
[----:B------:R-:W-:Y:S01]  /*16fea0*/  LOP3.LUT R35, R5, 0x80000000, R35, 0xb8, !PT ;  /* 0x8000000005237812 */ /* 0x000fe200078eb823 */
[----:B------:R-:W-:Y:S01]  /*16feb0*/  IMAD.MOV.U32 R34, RZ, RZ, R4 ;  /* 0x000000ffff227224 */ /* 0x000fe200078e0004 */
[----:B------:R-:W-:Y:S06]  /*16fec0*/  BRA `(.L_x_12625) ;  /* 0x000000c8009c7947 */ /* 0x000fec0003800000 */
.L_x_12626:
        /* <DEDUP_REMOVED lines=278> */
.L_x_12704:
[----:B------:R-:W-:Y:S05]  /*171030*/  BSYNC.RECONVERGENT B0 ;  /* 0x0000000000007941 */ /* 0x000fea0003800200 */
.L_x_12703:
        /* <DEDUP_REMOVED lines=8> */
.L_x_12706:
[----:B------:R-:W-:Y:S05]  /*1710c0*/  BSYNC.RECONVERGENT B3 ;  /* 0x0000000000037941 */ /* 0x000fea0003800200 */
.L_x_12705:
        /* <DEDUP_REMOVED lines=176> */
.L_x_12708:
[----:B------:R-:W-:Y:S02]  /*171bd0*/  FSEL R2, RZ, 3.37028055040000000000e+12, P0 ;  /* 0x54442d18ff027808 */ /* 0x000fe40000000000 */
[----:B------:R-:W-:-:S07]  /*171be0*/  FSEL R3, RZ, 2.1426990032196044922, P0 ;  /* 0x400921fbff037808 */ /* 0x000fce0000000000 */
.L_x_12709:
[----:B------:R-:W-:Y:S05]  /*171bf0*/  BSYNC.RECONVERGENT B0 ;  /* 0x0000000000007941 */ /* 0x000fea0003800200 */
.L_x_12707:
        /* <DEDUP_REMOVED lines=14> */
.L_x_12702:
[----:B------:R-:W1:Y:S01]  /*171ce0*/  MUFU.RCP64H R3, R63 ;  /* 0x0000003f00037308 */ /* 0x000e620000001800 */
[CC--:B------:R-:W-:Y:S01]  /*171cf0*/  ISETP.LT.U32.AND P0, PT, R58.reuse, R60.reuse, PT ;  /* 0x0000003c3a00720c */ /* 0x0c0fe20003f01070 */
[----:B------:R-:W-:Y:S01]  /*171d00*/  UMOV UR5, 0x7fefffff ;  /* 0x7fefffff00057882 */ /* 0x000fe20000000000 */
[----:B------:R-:W-:Y:S01]  /*171d10*/  MOV R2, 0x1 ;  /* 0x0000000100027802 */ /* 0x000fe20000000f00 */
[----:B------:R-:W-:Y:S01]  /*171d20*/  UMOV UR8, UR5 ;  /* 0x0000000500087c82 */ /* 0x000fe20008000000 */
[CC--:B------:R-:W-:Y:S01]  /*171d30*/  ISETP.LT.U32.AND.EX P0, PT, R59.reuse, R61.reuse, PT, P0 ;  /* 0x0000003d3b00720c */ /* 0x0c0fe20003f01100 */
[----:B------:R-:W-:Y:S01]  /*171d40*/  UMOV UR4, 0xffffffff ;  /* 0xffffffff00047882 */ /* 0x000fe20000000000 */
[----:B------:R-:W-:Y:S01]  /*171d50*/  IMAD.U32 R42, RZ, RZ, UR8 ;  /* 0x00000008ff2a7e24 */ /* 0x000fe2000f8e00ff */
        /* <DEDUP_REMOVED lines=18> */
[----:B-1----:R1:W-:Y:S02]  /*171e80*/  DFMA R48, R2, R4, R2 ;  /* 0x000000040230722b */ /* 0x0023e40000000002 */
        /* <DEDUP_REMOVED lines=300> */
.L_x_12712:
[----:B------:R-:W-:Y:S05]  /*173150*/  BSYNC.RECONVERGENT B0 ;  /* 0x0000000000007941 */ /* 0x000fea0003800200 */
.L_x_12711:
        /* <DEDUP_REMOVED lines=8> */
.L_x_12714:
[----:B------:R-:W-:Y:S05]  /*1731e0*/  BSYNC.RECONVERGENT B3 ;  /* 0x0000000000037941 */ /* 0x000fea0003800200 */
.L_x_12713:
        /* <DEDUP_REMOVED lines=176> */
.L_x_12716:
[----:B------:R-:W-:Y:S02]  /*173cf0*/  FSEL R2, RZ, 3.37028055040000000000e+12, P0 ;  /* 0x54442d18ff027808 */ /* 0x000fe40000000000 */
[----:B------:R-:W-:-:S07]  /*173d00*/  FSEL R3, RZ, 2.1426990032196044922, P0 ;  /* 0x400921fbff037808 */ /* 0x000fce0000000000 */
.L_x_12717:
[----:B------:R-:W-:Y:S05]  /*173d10*/  BSYNC.RECONVERGENT B0 ;  /* 0x0000000000007941 */ /* 0x000fea0003800200 */
.L_x_12715:
        /* <DEDUP_REMOVED lines=10> */
.L_x_12701:
        /* <DEDUP_REMOVED lines=53> */
.L_x_12719:
[----:B------:R-:W-:Y:S05]  /*174110*/  BSYNC.RECONVERGENT B3 ;  /* 0x0000000000037941 */ /* 0x000fea0003800200 */
.L_x_12718:
        /* <DEDUP_REMOVED lines=51> */
.L_x_12721:
[----:B------:R-:W-:Y:S05]  /*174450*/  BSYNC.RECONVERGENT B3 ;  /* 0x0000000000037941 */ /* 0x000fea0003800200 */
.L_x_12720:
[----:B------:R-:W1:Y:S01]  /*174460*/  MUFU.RCP64H R5, R63 ;  /* 0x0000003f00057308 */ /* 0x000e620000001800 */
[----:B------:R-:W-:Y:S01]  /*174470*/  DADD R2, -RZ, |R2| ;  /* 0x00000000ff027229 */ /* 0x000fe20000000502 */
[----:B------:R-:W-:Y:S01]  /*174480*/  IMAD.MOV.U32 R4, RZ, RZ, 0x1 ;  /* 0x00000001ff047424 */ /* 0x000fe200078e00ff */
[----:B------:R-:W-:Y:S01]  /*174490*/  UMOV UR5, 0x7fefffff ;  /* 0x7fefffff00057882 */ /* 0x000fe20000000000 */
[----:B------:R-:W-:Y:S01]  /*1744a0*/  UMOV UR4, 0xffffffff ;  /* 0xffffffff00047882 */ /* 0x000fe20000000000 */
[----:B------:R-:W-:Y:S01]  /*1744b0*/  UMOV UR8, UR5 ;  /* 0x0000000500087c82 */ /* 0x000fe20008000000 */
[----:B------:R-:W-:Y:S01]  /*1744c0*/  IMAD.MOV.U32 R54, RZ, RZ, 0x0 ;  /* 0x00000000ff367424 */ /* 0x000fe200078e00ff */
[----:B------:R-:W-:Y:S01]  /*1744d0*/  MOV R42, UR8 ;  /* 0x00000008002a7c02 */ /* 0x000fe20008000f00 */
[----:B------:R-:W-:Y:S01]  /*1744e0*/  IMAD.MOV.U32 R55, RZ, RZ, 0x3fd80000 ;  /* 0x3fd80000ff377424 */ /* 0x000fe200078e00ff */
[----:B------:R-:W-:Y:S01]  /*1744f0*/  BSSY.RECONVERGENT B0, `(.L_x_12722) ;  /* 0x0000145000007945 */ /* 0x000fe20003800200 */
        /* <DEDUP_REMOVED lines=23> */
[----:B------:R-:W-:-:S04]  /*174670*/  ISETP.GT.U32.AND P0, PT, R64, R2, PT ;  /* 0x000000024000720c */ /* 0x000fc80003f04070 */
[----:B------:R-:W-:-:S15]  /*174680*/  ISETP.GT.U32.AND.EX P0, PT, R65, R3, PT, P0 ;  /* 0x000000034100720c */ /* 0x000fde0003f04100 */
[----:B------:R-:W-:-:S15]  /*174690*/  NOP ;  /* 0x0000000000007918 */ /* 0x000fde0000000000 */
[----:B------:R-:W-:-:S15]  /*1746a0*/  NOP ;  /* 0x0000000000007918 */ /* 0x000fde0000000000 */
[----:B------:R-:W-:-:S09]  /*1746b0*/  NOP ;  /* 0x0000000000007918 */ /* 0x000fd20000000000 */
[----:B--2---:R-:W1:-:S15]  /*1746c0*/  DFMA R48, -R62, R6, 1 ;  /* 0x3ff000003e30742b */ /* 0x004e5e0000000106 */
[----:B------:R-:W-:-:S15]  /*1746d0*/  NOP ;  /* 0x0000000000007918 */ /* 0x000fde0000000000 */
[----:B------:R-:W-:-:S15]  /*1746e0*/  NOP ;  /* 0x0000000000007918 */ /* 0x000fde0000000000 */
[----:B------:R-:W-:-:S15]  /*1746f0*/  NOP ;  /* 0x0000000000007918 */ /* 0x000fde0000000000 */
[----:B------:R-:W-:-:S04]  /*174700*/  NOP ;  /* 0x0000000000007918 */ /* 0x000fc80000000000 */
[----:B-1----:R1:W-:Y:S02]  /*174710*/  DFMA R48, R6, R48, R6 ;  /* 0x000000300630722b */ /* 0x0023e40000000006 */
[----:B-1----:R-:W-:Y:S02]  /*174720*/  SEL R7, R65, R3, P0 ;  /* 0x0000000341077207 */ /* 0x002fe40000000000 */
[----:B------:R-:W-:Y:S01]  /*174730*/  SEL R6, R64, R2, P0 ;  /* 0x0000000240067207 */ /* 0x000fe20000000000 */
[----:B------:R-:W-:Y:S01]  /*174740*/  IMAD.MOV.U32 R2, RZ, RZ, RZ ;  /* 0x000000ffff027224 */ /* 0x000fe200078e00ff */
[----:B------:R-:W-:-:S04]  /*174750*/  LOP3.LUT R0, R7, 0xffc00000, RZ, 0xc0, !PT ;  /* 0xffc0000007007812 */ /* 0x000fc800078ec0ff */
[----:B------:R-:W-:-:S15]  /*174760*/  LOP3.LUT R3, R0, 0x7fd00000, RZ, 0x3c, !PT ;  /* 0x7fd0000000037812 */ /* 0x000fde00078e3cff */
[----:B------:R-:W-:-:S15]  /*174770*/  NOP ;  /* 0x0000000000007918 */ /* 0x000fde0000000000 */
[----:B------:R-:W-:-:S15]  /*174780*/  NOP ;  /* 0x0000000000007918 */ /* 0x000fde0000000000 */
[----:B------:R-:W-:-:S09]  /*174790*/  NOP ;  /* 0x0000000000007918 */ /* 0x000fd20000000000 */
        /* <DEDUP_REMOVED lines=282> */
.L_x_12723:
[----:B------:R-:W-:Y:S05]  /*175940*/  BSYNC.RECONVERGENT B0 ;  /* 0x0000000000007941 */ /* 0x000fea0003800200 */
.L_x_12722:
        /* <DEDUP_REMOVED lines=8> */
.L_x_12725:
[----:B------:R-:W-:Y:S05]  /*1759d0*/  BSYNC.RECONVERGENT B3 ;  /* 0x0000000000037941 */ /* 0x000fea0003800200 */
.L_x_12724:
        /* <DEDUP_REMOVED lines=176> */
.L_x_12727:
[----:B------:R-:W-:Y:S02]  /*1764e0*/  FSEL R2, RZ, 3.37028055040000000000e+12, P0 ;  /* 0x54442d18ff027808 */ /* 0x000fe40000000000 */
[----:B------:R-:W-:-:S07]  /*1764f0*/  FSEL R3, RZ, 2.1426990032196044922, P0 ;  /* 0x400921fbff037808 */ /* 0x000fce0000000000 */
.L_x_12728:
[----:B------:R-:W-:Y:S05]  /*176500*/  BSYNC.RECONVERGENT B0 ;  /* 0x0000000000007941 */ /* 0x000fea0003800200 */
.L_x_12726:
        /* <DEDUP_REMOVED lines=14> */
.L_x_12700:
        /* <DEDUP_REMOVED lines=262> */
.L_x_12732:
[----:B------:R-:W-:Y:S05]  /*177650*/  BSYNC.RECONVERGENT B0 ;  /* 0x0000000000007941 */ /* 0x000fea0003800200 */
.L_x_12731:
        /* <DEDUP_REMOVED lines=9> */
.L_x_12734:
[----:B------:R-:W-:Y:S05]  /*1776f0*/  BSYNC.RECONVERGENT B3 ;  /* 0x0000000000037941 */ /* 0x000fea0003800200 */
.L_x_12733:
        /* <DEDUP_REMOVED lines=173> */
.L_x_12730:
        /* <DEDUP_REMOVED lines=328> */
.L_x_12736:
[----:B------:R-:W-:Y:S05]  /*179650*/  BSYNC.RECONVERGENT B0 ;  /* 0x0000000000007941 */ /* 0x000fea0003800200 */
.L_x_12735:
        /* <DEDUP_REMOVED lines=8> */
.L_x_12738:
[----:B------:R-:W-:Y:S05]  /*1796e0*/  BSYNC.RECONVERGENT B3 ;  /* 0x0000000000037941 */ /* 0x000fea0003800200 */
.L_x_12737:
        /* <DEDUP_REMOVED lines=173> */
.L_x_12729:
        /* <DEDUP_REMOVED lines=53> */
.L_x_12740:
[----:B------:R-:W-:Y:S05]  /*17a510*/  BSYNC.RECONVERGENT B3 ;  /* 0x0000000000037941 */ /* 0x000fea0003800200 */
.L_x_12739:
        /* <DEDUP_REMOVED lines=51> */
.L_x_12742:
[----:B------:R-:W-:Y:S05]  /*17a850*/  BSYNC.RECONVERGENT B3 ;  /* 0x0000000000037941 */ /* 0x000fea0003800200 */
.L_x_12741:
        /* <DEDUP_REMOVED lines=335> */
.L_x_12744:
[----:B------:R-:W-:Y:S05]  /*17bd50*/  BSYNC.RECONVERGENT B0 ;  /* 0x0000000000007941 */ /* 0x000fea0003800200 */
.L_x_12743:
        /* <DEDUP_REMOVED lines=9> */
.L_x_12746:
[----:B------:R-:W-:Y:S05]  /*17bdf0*/  BSYNC.RECONVERGENT B3 ;  /* 0x0000000000037941 */ /* 0x000fea0003800200 */
.L_x_12745:
        /* <DEDUP_REMOVED lines=172> */
.L_x_12710:
[----:B------:R-:W-:Y:S05]  /*17c8c0*/  BSYNC.RECONVERGENT B2 ;  /* 0x0000000000027941 */ /* 0x000fea0003800200 */
.L_x_12699:
[----:B------:R-:W-:Y:S01]  /*17c8d0*/  UMOV UR4, 0xfefa39ef ;  /* 0xfefa39ef00047882 */ /* 0x000fe20000000000 */
[----:B------:R-:W-:Y:S01]  /*17c8e0*/  UMOV UR5, 0x3fe62e42 ;  /* 0x3fe62e4200057882 */ /* 0x000fe20000000000 */
[----:B------:R-:W-:Y:S01]  /*17c8f0*/  LOP3.LUT R35, R3, 0x80000000, R35, 0xb8, !PT ;  /* 0x8000000003237812 */ /* 0x000fe200078eb823 */
[----:B-1----:R-:W0:Y:S01]  /*17c900*/  DADD R64, R64, UR4 ;  /* 0x0000000440407e29 */ /* 0x002e220008000000 */
[----:B------:R-:W-:Y:S01]  /*17c910*/  MOV R34, R2 ;  /* 0x0000000200227202 */ /* 0x000fe20000000f00 */
[----:B0-----:R-:W-:Y:S01]  /*17c920*/  IMAD.MOV.U32 R32, RZ, RZ, R64 ;  /* 0x000000ffff207224 */ /* 0x001fe200078e0040 */
[----:B------:R-:W-:-:S07]  /*17c930*/  LOP3.LUT R33, R65, 0x80000000, R33, 0xb8, !PT ;  /* 0x8000000041217812 */ /* 0x000fce00078eb821 */
.L_x_12625:
[----:B------:R-:W-:Y:S05]  /*17c940*/  BSYNC.RECONVERGENT B1 ;  /* 0x0000000000017941 */ /* 0x000fea0003800200 */
.L_x_12623:
[----:B------:R-:W-:Y:S05]  /*17c950*/  WARPSYNC.ALL ;  /* 0x0000000000007948 */ /* 0x000fea0003800000 */
[----:B------:R-:W1:Y:S01]  /*17c960*/  S2R R0, SR_CTAID.X ;  /* 0x0000000000007919 */ /* 0x000e620000002500 */
[----:B------:R-:W2:Y:S01]  /*17c970*/  LDC.64 R2, c[0x0][0x388] ;  /* 0x0000e200ff027b82 */ /* 0x000ea20000000a00 */
[----:B------:R-:W3:Y:S01]  /*17c980*/  S2R R5, SR_TID.X ;  /* 0x0000000000057919 */ /* 0x000ee20000002100 */
[----:B-1----:R-:W-:-:S04]  /*17c990*/  IMAD.SHL.U32 R7, R0, 0x400, RZ ;  /* 0x0000040000077824 */ /* 0x002fc800078e00ff */
[----:B--2---:R-:W-:-:S04]  /*17c9a0*/  IMAD.WIDE.U32 R2, R7, 0x10, R2 ;  /* 0x0000001007027825 */ /* 0x004fc800078e0002 */
[----:B---3--:R-:W-:-:S05]  /*17c9b0*/  IMAD.WIDE.U32 R2, R5, 0x20, R2 ;  /* 0x0000002005027825 */ /* 0x008fca00078e0002 */
[----:B------:R-:W-:Y:S04]  /*17c9c0*/  STG.E.ENL2.256 desc[UR6][R2.64], R36, R8 ;  /* 0xf80000240208797f */ /* 0x000fe8000f121806 */
[----:B------:R-:W-:Y:S04]  /*17c9d0*/  STG.E.ENL2.256 desc[UR6][R2.64+0x1000], R12, R16 ;  /* 0xf800800c0210797f */ /* 0x000fe8000f121806 */
[----:B------:R-:W-:Y:S04]  /*17c9e0*/  STG.E.ENL2.256 desc[UR6][R2.64+0x2000], R20, R24 ;  /* 0xf80100140218797f */ /* 0x000fe8000f121806 */
[----:B------:R-:W-:Y:S01]  /*17c9f0*/  STG.E.ENL2.256 desc[UR6][R2.64+0x3000], R28, R32 ;  /* 0xf801801c0220797f */ /* 0x000fe2000f121806 */
[----:B------:R-:W-:Y:S05]  /*17ca00*/  EXIT ;  /* 0x000000000000794d */ /* 0x000fea0003800000 */
        .weak           $__internal_26_$__cuda_sm20_div_rn_f64_full
        .type           $__internal_26_$__cuda_sm20_div_rn_f64_full,@function
        .size           $__internal_26_$__cuda_sm20_div_rn_f64_full,($__internal_27_$__cuda_sm20_dsqrt_rn_f64_mediumpath_v1 - $__internal_26_$__cuda_sm20_div_rn_f64_full)
$__internal_26_$__cuda_sm20_div_rn_f64_full:
[----:B------:R-:W-:Y:S01]  /*17ca10*/  IMAD.MOV.U32 R51, RZ, RZ, R3 ;  /* 0x000000ffff337224 */ /* 0x000fe200078e0003 */
[----:B------:R-:W-:Y:S01]  /*17ca20*/  LOP3.LUT R3, R5, 0x7ff00000, RZ, 0xc0, !PT ;  /* 0x7ff0000005037812 */ /* 0x000fe200078ec0ff */
[----:B------:R-:W-:Y:S01]  /*17ca30*/  IMAD.MOV.U32 R49, RZ, RZ, R5 ;  /* 0x000000ffff317224 */ /* 0x000fe200078e0005 */
[----:B------:R-:W-:Y:S01]  /*17ca40*/  BSSY.RECONVERGENT B0, `(.L_x_12747) ;  /* 0x0000085000007945 */ /* 0x000fe20003800200 */
[----:B------:R-:W-:Y:S01]  /*17ca50*/  IMAD.MOV.U32 R50, RZ, RZ, R2 ;  /* 0x000000ffff327224 */ /* 0x000fe200078e0002 */
[C---:B------:R-:W-:Y:S01]  /*17ca60*/  FSETP.GEU.AND P0, PT, |R51|.reuse, 1.469367938527859385e-39, PT ;  /* 0x001000003300780b */ /* 0x040fe20003f0e200 */
[----:B------:R-:W-:Y:S01]  /*17ca70*/  HFMA2 R2, -RZ, RZ, 0.0045166015625, 0 ;  /* 0x1ca00000ff027431 */ /* 0x000fe200000001ff */
[----:B------:R-:W-:Y:S01]  /*17ca80*/  LOP3.LUT R0, R51, 0x7ff00000, RZ, 0xc0, !PT ;  /* 0x7ff0000033007812 */ /* 0x000fe200078ec0ff */
[--C-:B------:R-:W-:Y:S02]  /*17ca90*/  IMAD.MOV.U32 R48, RZ, RZ, R6.reuse ;  /* 0x000000ffff307224 */ /* 0x100fe400078e0006 */
[----:B------:R-:W-:Y:S01]  /*17caa0*/  IMAD.MOV.U32 R54, RZ, RZ, R6 ;  /* 0x000000ffff367224 */ /* 0x000fe200078e0006 */
[----:B------:R-:W-:-:S04]  /*17cab0*/  ISETP.GE.U32.AND P3, PT, R0, R3, PT ;  /* 0x000000030000720c */ /* 0x000fc80003f66070 */
[----:B------:R-:W-:-:S03]  /*17cac0*/  SEL R44, R2, 0x63400000, !P3 ;  /* 0x63400000022c7807 */ /* 0x000fc60005800000 */
[----:B------:R-:W-:Y:S01]  /*17cad0*/  @!P0 LOP3.LUT R7, R49, 0x7ff00000, RZ, 0xc0, !PT ;  /* 0x7ff0000031078812 */ /* 0x000fe200078ec0ff */
[----:B------:R-:W-:Y:S01]  /*17cae0*/  @!P0 IMAD.MOV.U32 R52, RZ, RZ, RZ ;  /* 0x000000ffff348224 */ /* 0x000fe200078e00ff */
[----:B------:R-:W-:Y:S01]  /*17caf0*/  LOP3.LUT R45, R44, 0x800fffff, R51, 0xf8, !PT ;  /* 0x800fffff2c2d7812 */ /* 0x000fe200078ef833 */
[----:B------:R-:W-:Y:S01]  /*17cb00*/  IMAD.MOV.U32 R44, RZ, RZ, R50 ;  /* 0x000000ffff2c7224 */ /* 0x000fe200078e0032 */
[----:B------:R-:W-:-:S04]  /*17cb10*/  @!P0 ISETP.GE.U32.AND P2, PT, R0, R7, PT ;  /* 0x000000070000820c */ /* 0x000fc80003f46070 */
[----:B------:R-:W-:Y:S02]  /*17cb20*/  @!P0 SEL R7, R2, 0x63400000, !P2 ;  /* 0x6340000002078807 */ /* 0x000fe40005000000 */
[C---:B------:R-:W-:Y:S02]  /*17cb30*/  FSETP.GEU.AND P2, PT, |R5|.reuse, 1.469367938527859385e-39, PT ;  /* 0x001000000500780b */ /* 0x040fe40003f4e200 */
[----:B------:R-:W-:Y:S02]  /*17cb40*/  LOP3.LUT R5, R5, 0x800fffff, RZ, 0xc0, !PT ;  /* 0x800fffff05057812 */ /* 0x000fe400078ec0ff */
[----:B------:R-:W-:Y:S02]  /*17cb50*/  @!P0 LOP3.LUT R7, R7, 0x80000000, R51, 0xf8, !PT ;  /* 0x8000000007078812 */ /* 0x000fe400078ef833 */
[----:B------:R-:W-:Y:S01]  /*17cb60*/  LOP3.LUT R55, R5, 0x3ff00000, RZ, 0xfc, !PT ;  /* 0x3ff0000005377812 */ /* 0x000fe200078efcff */
[----:B------:R-:W-:Y:S01]  /*17cb70*/  IMAD.MOV.U32 R5, RZ, RZ, R0 ;  /* 0x000000ffff057224 */ /* 0x000fe200078e0000 */
[----:B------:R-:W-:-:S05]  /*17cb80*/  @!P0 LOP3.LUT R53, R7, 0x100000, RZ, 0xfc, !PT ;  /* 0x0010000007358812 */ /* 0x000fca00078efcff */
[----:B------:R-:W0:-:S15]  /*17cb90*/  @!P2 DMUL R54, R48, 8.98846567431157953865e+307 ;  /* 0x7fe000003036a828 */ /* 0x000e1e0000000000 */
[----:B------:R-:W-:-:S15]  /*17cba0*/  NOP ;  /* 0x0000000000007918 */ /* 0x000fde0000000000 */
[----:B------:R-:W-:-:S15]  /*17cbb0*/  NOP ;  /* 0x0000000000007918 */ /* 0x000fde0000000000 */
[----:B------:R-:W-:-:S15]  /*17cbc0*/  NOP ;  /* 0x0000000000007918 */ /* 0x000fde0000000000 */
[----:B------:R-:W-:-:S04]  /*17cbd0*/  NOP ;  /* 0x0000000000007918 */ /* 0x000fc80000000000 */
[----:B------:R0:W1:Y:S02]  /*17cbe0*/  @!P0 DFMA R44, R44, 2, -R52 ;  /* 0x400000002c2c882b */ /* 0x0000640000000834 */
[----:B0-----:R-:W0:Y:S01]  /*17cbf0*/  MUFU.RCP64H R53, R55 ;  /* 0x0000003700357308 */ /* 0x001e220000001800 */
[----:B------:R-:W-:Y:S01]  /*17cc00*/  IMAD.MOV.U32 R52, RZ, RZ, 0x1 ;  /* 0x00000001ff347424 */ /* 0x000fe200078e00ff */
[----:B-1----:R-:W-:-:S15]  /*17cc10*/  @!P0 LOP3.LUT R5, R45, 0x7ff00000, RZ, 0xc0, !PT ;  /* 0x7ff000002d058812 */ /* 0x002fde00078ec0ff */
[----:B------:R-:W-:-:S15]  /*17cc20*/  NOP ;  /* 0x0000000000007918 */ /* 0x000fde0000000000 */
[----:B------:R-:W-:-:S15]  /*17cc30*/  NOP ;  /* 0x0000000000007918 */ /* 0x000fde0000000000 */
[----:B------:R-:W-:-:S15]  /*17cc40*/  NOP ;  /* 0x0000000000007918 */ /* 0x000fde0000000000 */
        /* <DEDUP_REMOVED lines=37> */
[----:B------:R-:W-:Y:S02]  /*17cea0*/  @!P2 LOP3.LUT R6, R55, 0x7ff00000, RZ, 0xc0, !PT ;  /* 0x7ff000003706a812 */ /* 0x000fe400078ec0ff */
[----:B------:R-:W-:-:S04]  /*17ceb0*/  IADD3 R3, PT, PT, R5, -0x1, RZ ;  /* 0xffffffff05037810 */ /* 0x000fc80007ffe0ff */
[----:B------:R-:W-:Y:S01]  /*17cec0*/  ISETP.GT.U32.AND P0, PT, R3, 0x7feffffe, PT ;  /* 0x7feffffe0300780c */ /* 0x000fe20003f04070 */
[----:B------:R-:W-:-:S05]  /*17ced0*/  VIADD R3, R6, 0xffffffff ;  /* 0xffffffff06037836 */ /* 0x000fca0000000000 */
[----:B------:R-:W-:-:S13]  /*17cee0*/  ISETP.GT.U32.OR P0, PT, R3, 0x7feffffe, P0 ;  /* 0x7feffffe0300780c */ /* 0x000fda0000704470 */
[----:B-1----:R-:W-:Y:S05]  /*17cef0*/  @P0 BRA `(.L_x_12748) ;  /* 0x0000000000840947 */ /* 0x002fea0003800000 */
[----:B------:R-:W-:-:S04]  /*17cf00*/  LOP3.LUT R3, R49, 0x7ff00000, RZ, 0xc0, !PT ;  /* 0x7ff0000031037812 */ /* 0x000fc800078ec0ff */
[CC--:B------:R-:W-:Y:S02]  /*17cf10*/  ISETP.GE.U32.AND P0, PT, R0.reuse, R3.reuse, PT ;  /* 0x000000030000720c */ /* 0x0c0fe40003f06070 */
[----:B------:R-:W-:Y:S02]  /*17cf20*/  VIADDMNMX R0, R0, -R3, 0xb9600000, !PT ;  /* 0xb960000000007446 */ /* 0x000fe40007800903 */
[----:B------:R-:W-:Y:S01]  /*17cf30*/  SEL R3, R2, 0x63400000, !P0 ;  /* 0x6340000002037807 */ /* 0x000fe20004000000 */
[----:B------:R-:W-:Y:S01]  /*17cf40*/  IMAD.MOV.U32 R2, RZ, RZ, RZ ;  /* 0x000000ffff027224 */ /* 0x000fe200078e00ff */
[----:B------:R-:W-:-:S05]  /*17cf50*/  VIMNMX R0, PT, PT, R0, 0x46a00000, PT ;  /* 0x46a0000000007848 */ /* 0x000fca0003fe0100 */
        /* <DEDUP_REMOVED lines=12> */
[----:B------:R-:W-:Y:S01]  /*17d020*/  MOV R6, RZ ;  /* 0x000000ff00067202 */ /* 0x000fe20000000f00 */
[----:B------:R-:W-:Y:S01]  /*17d030*/  DMUL.RP R44, R52, R44 ;  /* 0x0000002c342c7228 */ /* 0x000fe20000008000 */
[----:B------:R-:W-:-:S15]  /*17d040*/  IADD3 R0, PT, PT, -R0, -0x43300000, RZ ;  /* 0xbcd0000000007810 */ /* 0x000fde0007ffe1ff */
[----:B------:R-:W-:-:S15]  /*17d050*/  NOP ;  /* 0x0000000000007918 */ /* 0x000fde0000000000 */
[----:B------:R-:W-:-:S15]  /*17d060*/  NOP ;  /* 0x0000000000007918 */ /* 0x000fde0000000000 */
[----:B------:R-:W-:-:S15]  /*17d070*/  NOP ;  /* 0x0000000000007918 */ /* 0x000fde0000000000 */
[----:B------:R-:W-:-:S03]  /*17d080*/  NOP ;  /* 0x0000000000007918 */ /* 0x000fc60000000000 */
[----:B------:R-:W0:Y:S02]  /*17d090*/  DFMA R6, R56, -R6, R52 ;  /* 0x800000063806722b */ /* 0x000e240000000034 */
[----:B0-----:R-:W-:Y:S02]  /*17d0a0*/  FSETP.NEU.AND P0, PT, |R7|, R0, PT ;  /* 0x000000000700720b */ /* 0x001fe40003f0d200 */
[----:B------:R-:W-:Y:S02]  /*17d0b0*/  LOP3.LUT R0, R45, R2, RZ, 0x3c, !PT ;  /* 0x000000022d007212 */ /* 0x000fe400078e3cff */
[----:B------:R-:W-:Y:S02]  /*17d0c0*/  FSEL R2, R44, R56, !P0 ;  /* 0x000000382c027208 */ /* 0x000fe40004000000 */
[----:B------:R-:W-:-:S03]  /*17d0d0*/  FSEL R3, R0, R57, !P0 ;  /* 0x0000003900037208 */ /* 0x000fc60004000000 */
[----:B------:R-:W-:Y:S02]  /*17d0e0*/  IMAD.MOV.U32 R56, RZ, RZ, R2 ;  /* 0x000000ffff387224 */ /* 0x000fe400078e0002 */
[----:B------:R-:W-:Y:S01]  /*17d0f0*/  IMAD.MOV.U32 R57, RZ, RZ, R3 ;  /* 0x000000ffff397224 */ /* 0x000fe200078e0003 */
[----:B------:R-:W-:Y:S06]  /*17d100*/  BRA `(.L_x_12749) ;  /* 0x0000000000607947 */ /* 0x000fec0003800000 */
.L_x_12748:
        /* <DEDUP_REMOVED lines=17> */
.L_x_12751:
[----:B------:R-:W-:Y:S01]  /*17d220*/  LOP3.LUT R3, R49, 0x80000, RZ, 0xfc, !PT ;  /* 0x0008000031037812 */ /* 0x000fe200078efcff */
[----:B------:R-:W-:-:S04]  /*17d230*/  IMAD.MOV.U32 R56, RZ, RZ, R48 ;  /* 0x000000ffff387224 */ /* 0x000fc800078e0030 */
[----:B------:R-:W-:Y:S01]  /*17d240*/  IMAD.MOV.U32 R57, RZ, RZ, R3 ;  /* 0x000000ffff397224 */ /* 0x000fe200078e0003 */
[----:B------:R-:W-:Y:S06]  /*17d250*/  BRA `(.L_x_12749) ;  /* 0x00000000000c7947 */ /* 0x000fec0003800000 */
.L_x_12750:
[----:B------:R-:W-:Y:S01]  /*17d260*/  LOP3.LUT R3, R51, 0x80000, RZ, 0xfc, !PT ;  /* 0x0008000033037812 */ /* 0x000fe200078efcff */
[----:B------:R-:W-:-:S04]  /*17d270*/  IMAD.MOV.U32 R56, RZ, RZ, R50 ;  /* 0x000000ffff387224 */ /* 0x000fc800078e0032 */
[----:B------:R-:W-:-:S07]  /*17d280*/  IMAD.MOV.U32 R57, RZ, RZ, R3 ;  /* 0x000000ffff397224 */ /* 0x000fce00078e0003 */
.L_x_12749:
[----:B------:R-:W-:Y:S05]  /*17d290*/  BSYNC.RECONVERGENT B0 ;  /* 0x0000000000007941 */ /* 0x000fea0003800200 */
.L_x_12747:
[----:B------:R-:W-:Y:S01]  /*17d2a0*/  IMAD.MOV.U32 R5, RZ, RZ, 0x0 ;  /* 0x00000000ff057424 */ /* 0x000fe200078e00ff */
[----:B------:R-:W-:Y:S01]  /*17d2b0*/  MOV R3, R57 ;  /* 0x0000003900037202 */ /* 0x000fe20000000f00 */
[----:B------:R-:W-:Y:S02]  /*17d2c0*/  IMAD.MOV.U32 R2, RZ, RZ, R56 ;  /* 0x000000ffff027224 */ /* 0x000fe400078e0038 */
[----:B------:R-:W-:Y:S05]  /*17d2d0*/  RET.REL.NODEC R4 `(_ZN2at6native29vectorized_elementwise_kernelILi2EZZZNS0_17asinh_kernel_cudaERNS_18TensorIteratorBaseEENKUlvE_clEvENKUlvE_clEvEUlN3c107complexIdEEE_St5arrayIPcLm2EEEEviT0_T1_) ;  /* 0xffffe82c04487950 */ /* 0x000fea0003c3ffff */
        .weak           $__internal_27_$__cuda_sm20_dsqrt_rn_f64_mediumpath_v1
        .type           $__internal_27_$__cuda_sm20_dsqrt_rn_f64_mediumpath_v1,@function
        .size           $__internal_27_$__cuda_sm20_dsqrt_rn_f64_mediumpath_v1,(.L_x_14779 - $__internal_27_$__cuda_sm20_dsqrt_rn_f64_mediumpath_v1)
$__internal_27_$__cuda_sm20_dsqrt_rn_f64_mediumpath_v1:
[----:B------:R-:W-:Y:S01]  /*17d2e0*/  ISETP.GE.U32.AND P0, PT, R0, -0x3400000, PT ;  /* 0xfcc000000000780c */ /* 0x000fe20003f06070 */
[----:B------:R-:W-:Y:S01]  /*17d2f0*/  BSSY.RECONVERGENT B0, `(.L_x_12752) ;  /* 0x000004b000007945 */ /* 0x000fe20003800200 */
[----:B------:R-:W-:Y:S02]  /*17d300*/  IMAD.MOV.U32 R48, RZ, RZ, R46 ;  /* 0x000000ffff307224 */ /* 0x000fe400078e002e */
[----:B------:R-:W-:-:S09]  /*17d310*/  IMAD.MOV.U32 R49, RZ, RZ, R45 ;  /* 0x000000ffff317224 */ /* 0x000fd200078e002d */
        /* <DEDUP_REMOVED lines=16> */
.L_x_12753:
        /* <DEDUP_REMOVED lines=9> */
[----:B------:R-:W-:Y:S01]  /*17d4b0*/  MOV R6, RZ ;  /* 0x000000ff00067202 */ /* 0x000fe20000000f00 */
        /* <DEDUP_REMOVED lines=45> */
.L_x_12755:
[----:B------:R0:W1:Y:S02]  /*17d790*/  DADD R2, R48, R48 ;  /* 0x0000000030027229 */ /* 0x0000640000000030 */
.L_x_12754:
[----:B------:R-:W-:Y:S05]  /*17d7a0*/  BSYNC.RECONVERGENT B0 ;  /* 0x0000000000007941 */ /* 0x000fea0003800200 */
.L_x_12752:
[----:B------:R-:W-:-:S04]  /*17d7b0*/  IMAD.MOV.U32 R45, RZ, RZ, 0x0 ;  /* 0x00000000ff2d7424 */ /* 0x000fc800078e00ff */
[----:B01----:R-:W-:Y:S05]  /*17d7c0*/  RET.REL.NODEC R44 `(_ZN2at6native29vectorized_elementwise_kernelILi2EZZZNS0_17asinh_kernel_cudaERNS_18TensorIteratorBaseEENKUlvE_clEvENKUlvE_clEvEUlN3c107complexIdEEE_St5arrayIPcLm2EEEEviT0_T1_) ;  /* 0xffffe8282c0c7950 */ /* 0x003fea0003c3ffff */
.L_x_12756:
        /* <DEDUP_REMOVED lines=11> */
.L_x_14779:


//--------------------- .text._ZN2at6native29vectorized_elementwise_kernelILi4EZZZNS0_17asinh_kernel_cudaERNS_18TensorIteratorBaseEENKUlvE_clEvENKUlvE_clEvEUlN3c107complexIdEEE_St5arrayIPcLm2EEEEviT0_T1_ --------------------------
	.section	.text._ZN2at6native29vectorized_elementwise_kernelILi4EZZZNS0_17asinh_kernel_cudaERNS_18TensorIteratorBaseEENKUlvE_clEvENKUlvE_clEvEUlN3c107complexIdEEE_St5arrayIPcLm2EEEEviT0_T1_,"ax",@progbits
	.align	128
        .global         _ZN2at6native29vectorized_elementwise_kernelILi4EZZZNS0_17asinh_kernel_cudaERNS_18TensorIteratorBaseEENKUlvE_clEvENKUlvE_clEvEUlN3c107complexIdEEE_St5arrayIPcLm2EEEEviT0_T1_
        .type           _ZN2at6native29vectorized_elementwise_kernelILi4EZZZNS0_17asinh_kernel_cudaERNS_18TensorIteratorBaseEENKUlvE_clEvENKUlvE_clEvEUlN3c107complexIdEEE_St5arrayIPcLm2EEEEviT0_T1_,@function
        .size           _ZN2at6native29vectorized_elementwise_kernelILi4EZZZNS0_17asinh_kernel_cudaERNS_18TensorIteratorBaseEENKUlvE_clEvENKUlvE_clEvEUlN3c107complexIdEEE_St5arrayIPcLm2EEEEviT0_T1_,(.L_x_14781 - _ZN2at6native29vectorized_elementwise_kernelILi4EZZZNS0_17asinh_kernel_cudaERNS_18TensorIteratorBaseEENKUlvE_clEvENKUlvE_clEvEUlN3c107complexIdEEE_St5arrayIPcLm2EEEEviT0_T1_)
        .other          _ZN2at6native29vectorized_elementwise_kernelILi4EZZZNS0_17asinh_kernel_cudaERNS_18TensorIteratorBaseEENKUlvE_clEvENKUlvE_clEvEUlN3c107complexIdEEE_St5arrayIPcLm2EEEEviT0_T1_,@"STO_CUDA_ENTRY STV_DEFAULT"
_ZN2at6native29vectorized_elementwise_kernelILi4EZZZNS0_17asinh_kernel_cudaERNS_18TensorIteratorBaseEENKUlvE_clEvENKUlvE_clEvEUlN3c107complexIdEEE_St5arrayIPcLm2EEEEviT0_T1_:
.text._ZN2at6native29vectorized_elementwise_kernelILi4EZZZNS0_17asinh_kernel_cudaERNS_18TensorIteratorBaseEENKUlvE_clEvENKUlvE_clEvEUlN3c107complexIdEEE_St5arrayIPcLm2EEEEviT0_T1_:
        /* <DEDUP_REMOVED lines=135> */
.L_x_12760:
        /* <DEDUP_REMOVED lines=79> */
[----:B------:R-:W-:Y:S05]  /*0d60*/  CALL.REL.NOINC `($__internal_28_$__cuda_sm20_div_rn_f64_full) ;  /* 0x000017bc00287944 */ /* 0x000fea0003c00000 */
[----:B------:R-:W-:Y:S02]  /*0d70*/  IMAD.MOV.U32 R62, RZ, RZ, R2 ;  /* 0x000000ffff3e7224 */ /* 0x000fe400078e0002 */
[----:B------:R-:W-:-:S07]  /*0d80*/  IMAD.MOV.U32 R63, RZ, RZ, R3 ;  /* 0x000000ffff3f7224 */ /* 0x000fce00078e0003 */
.L_x_12766:
[----:B------:R-:W-:Y:S05]  /*0d90*/  BSYNC.RECONVERGENT B3 ;  /* 0x0000000000037941 */ /* 0x000fea0003800200 */
.L_x_12765:
        /* <DEDUP_REMOVED lines=51> */
.L_x_12768:
[----:B------:R-:W-:Y:S05]  /*10d0*/  BSYNC.RECONVERGENT B3 ;  /* 0x0000000000037941 */ /* 0x000fea0003800200 */
.L_x_12767:
        /* <DEDUP_REMOVED lines=283> */
.L_x_12770:
[----:B------:R-:W-:Y:S01]  /*2290*/  IMAD.MOV.U32 R4, RZ, RZ, 0x0 ;  /* 0x00000000ff047424 */ /* 0x000fe200078e00ff */
[----:B------:R-:W-:Y:S01]  /*22a0*/  LOP3.LUT P0, RZ, R3, 0x7fffffff, RZ, 0xc0, !PT ;  /* 0x7fffffff03ff7812 */ /* 0x000fe2000780c0ff */
[----:B------:R-:W-:-:S06]  /*22b0*/  IMAD.MOV.U32 R5, RZ, RZ, 0x7ff00000 ;  /* 0x7ff00000ff057424 */ /* 0x000fcc00078e00ff */
[----:B------:R-:W0:Y:S02]  /*22c0*/  DFMA R2, R2, R4, +INF ;  /* 0x7ff000000202742b */ /* 0x000e240000000004 */
[----:B0-----:R-:W-:Y:S02]  /*22d0*/  FSEL R4, R2, RZ, P0 ;  /* 0x000000ff02047208 */ /* 0x001fe40000000000 */
[----:B------:R-:W-:-:S07]  /*22e0*/  FSEL R5, R3, -QNAN , P0 ;  /* 0xfff0000003057808 */ /* 0x000fce0000000000 */
.L_x_12771:
[----:B------:R-:W-:Y:S05]  /*22f0*/  BSYNC.RECONVERGENT B0 ;  /* 0x0000000000007941 */ /* 0x000fea0003800200 */
.L_x_12769:
        /* <DEDUP_REMOVED lines=53> */
[----:B------:R-:W-:Y:S05]  /*2650*/  CALL.REL.NOINC `($__internal_28_$__cuda_sm20_div_rn_f64_full) ;  /* 0x000017a000ec7944 */ /* 0x000fea0003c00000 */
.L_x_12773:
[----:B------:R-:W-:Y:S05]  /*2660*/  BSYNC.RECONVERGENT B3 ;  /* 0x0000000000037941 */ /* 0x000fea0003800200 */
.L_x_12772:
        /* <DEDUP_REMOVED lines=175> */
.L_x_12764:
        /* <DEDUP_REMOVED lines=282> */
.L_x_12777:
[----:B------:R-:W-:Y:S01]  /*4300*/  IMAD.MOV.U32 R4, RZ, RZ, 0x0 ;  /* 0x00000000ff047424 */ /* 0x000fe200078e00ff */
[----:B------:R-:W-:Y:S01]  /*4310*/  LOP3.LUT P0, RZ, R3, 0x7fffffff, RZ, 0xc0, !PT ;  /* 0x7fffffff03ff7812 */ /* 0x000fe2000780c0ff */
[----:B------:R-:W-:-:S06]  /*4320*/  IMAD.MOV.U32 R5, RZ, RZ, 0x7ff00000 ;  /* 0x7ff00000ff057424 */ /* 0x000fcc00078e00ff */
[----:B------:R-:W0:Y:S02]  /*4330*/  DFMA R2, R2, R4, +INF ;  /* 0x7ff000000202742b */ /* 0x000e240000000004 */
[----:B0-----:R-:W-:Y:S02]  /*4340*/  FSEL R64, R2, RZ, P0 ;  /* 0x000000ff02407208 */ /* 0x001fe40000000000 */
[----:B------:R-:W-:-:S07]  /*4350*/  FSEL R65, R3, -QNAN , P0 ;  /* 0xfff0000003417808 */ /* 0x000fce0000000000 */
.L_x_12778:
[----:B------:R-:W-:Y:S05]  /*4360*/  BSYNC.RECONVERGENT B0 ;  /* 0x0000000000007941 */ /* 0x000fea0003800200 */
.L_x_12776:
        /* <DEDUP_REMOVED lines=49> */
.L_x_12780:
[----:B------:R-:W-:Y:S05]  /*4680*/  BSYNC.RECONVERGENT B3 ;  /* 0x0000000000037941 */ /* 0x000fea0003800200 */
.L_x_12779:
        /* <DEDUP_REMOVED lines=175> */
.L_x_12775:
        /* <DEDUP_REMOVED lines=193> */
.L_x_12782:
[----:B------:R-:W-:Y:S01]  /*5d90*/  IMAD.MOV.U32 R2, RZ, RZ, 0x0 ;  /* 0x00000000ff027424 */ /* 0x000fe200078e00ff */
[----:B------:R-:W-:Y:S01]  /*5da0*/  LOP3.LUT P0, RZ, R5, 0x7fffffff, RZ, 0xc0, !PT ;  /* 0x7fffffff05ff7812 */ /* 0x000fe2000780c0ff */
[----:B------:R-:W-:-:S06]  /*5db0*/  IMAD.MOV.U32 R3, RZ, RZ, 0x7ff00000 ;  /* 0x7ff00000ff037424 */ /* 0x000fcc00078e00ff */
[----:B------:R-:W0:Y:S02]  /*5dc0*/  DFMA R4, R4, R2, +INF ;  /* 0x7ff000000404742b */ /* 0x000e240000000002 */
[----:B0-----:R-:W-:Y:S02]  /*5dd0*/  FSEL R4, R4, RZ, P0 ;  /* 0x000000ff04047208 */ /* 0x001fe40000000000 */
[----:B------:R-:W-:-:S07]  /*5de0*/  FSEL R5, R5, -QNAN , P0 ;  /* 0xfff0000005057808 */ /* 0x000fce0000000000 */
.L_x_12783:
[----:B------:R-:W-:Y:S05]  /*5df0*/  BSYNC.RECONVERGENT B0 ;  /* 0x0000000000007941 */ /* 0x000fea0003800200 */
.L_x_12781:
        /* <DEDUP_REMOVED lines=54> */
.L_x_12785:
[----:B------:R-:W-:Y:S05]  /*6160*/  BSYNC.RECONVERGENT B3 ;  /* 0x0000000000037941 */ /* 0x000fea0003800200 */
.L_x_12784:
        /* <DEDUP_REMOVED lines=175> */
.L_x_12763:
        /* <DEDUP_REMOVED lines=72> */
[----:B------:R-:W-:Y:S05]  /*70e0*/  CALL.REL.NOINC `($__internal_28_$__cuda_sm20_div_rn_f64_full) ;  /* 0x0000175800487944 */ /* 0x000fea0003c00000 */
[----:B------:R-:W-:Y:S02]  /*70f0*/  IMAD.MOV.U32 R62, RZ, RZ, R2 ;  /* 0x000000ffff3e7224 */ /* 0x000fe400078e0002 */
[----:B------:R-:W-:-:S07]  /*7100*/  IMAD.MOV.U32 R63, RZ, RZ, R3 ;  /* 0x000000ffff3f7224 */ /* 0x000fce00078e0003 */
.L_x_12788:
[----:B------:R-:W-:Y:S05]  /*7110*/  BSYNC.RECONVERGENT B3 ;  /* 0x0000000000037941 */ /* 0x000fea0003800200 */
.L_x_12787:
        /* <DEDUP_REMOVED lines=51> */
.L_x_12790:
[----:B------:R-:W-:Y:S05]  /*7450*/  BSYNC.RECONVERGENT B3 ;  /* 0x0000000000037941 */ /* 0x000fea0003800200 */
.L_x_12789:
        /* <DEDUP_REMOVED lines=283> */
.L_x_12792:
[----:B------:R-:W-:Y:S01]  /*8610*/  IMAD.MOV.U32 R4, RZ, RZ, 0x0 ;  /* 0x00000000ff047424 */ /* 0x000fe200078e00ff */
[----:B------:R-:W-:Y:S01]  /*8620*/  LOP3.LUT P0, RZ, R3, 0x7fffffff, RZ, 0xc0, !PT ;  /* 0x7fffffff03ff7812 */ /* 0x000fe2000780c0ff */
[----:B------:R-:W-:-:S06]  /*8630*/  IMAD.MOV.U32 R5, RZ, RZ, 0x7ff00000 ;  /* 0x7ff00000ff057424 */ /* 0x000fcc00078e00ff */
[----:B------:R-:W0:Y:S02]  /*8640*/  DFMA R2, R2, R4, +INF ;  /* 0x7ff000000202742b */ /* 0x000e240000000004 */
[----:B0-----:R-:W-:Y:S02]  /*8650*/  FSEL R64, R2, RZ, P0 ;  /* 0x000000ff02407208 */ /* 0x001fe40000000000 */
[----:B------:R-:W-:-:S07]  /*8660*/  FSEL R65, R3, -QNAN , P0 ;  /* 0xfff0000003417808 */ /* 0x000fce0000000000 */
.L_x_12793:
[----:B------:R-:W-:Y:S05]  /*8670*/  BSYNC.RECONVERGENT B0 ;  /* 0x0000000000007941 */ /* 0x000fea0003800200 */
.L_x_12791:
        /* <DEDUP_REMOVED lines=57> */
.L_x_12795:
[----:B------:R-:W-:Y:S05]  /*8a10*/  BSYNC.RECONVERGENT B3 ;  /* 0x0000000000037941 */ /* 0x000fea0003800200 */
.L_x_12794:
        /* <DEDUP_REMOVED lines=198> */
.L_x_12786:
        /* <DEDUP_REMOVED lines=281> */
.L_x_12798:
[----:B------:R-:W-:Y:S01]  /*a810*/  IMAD.MOV.U32 R44, RZ, RZ, 0x0 ;  /* 0x00000000ff2c7424 */ /* 0x000fe200078e00ff */
[----:B------:R-:W-:Y:S01]  /*a820*/  LOP3.LUT P0, RZ, R3, 0x7fffffff, RZ, 0xc0, !PT ;  /* 0x7fffffff03ff7812 */ /* 0x000fe2000780c0ff */
[----:B------:R-:W-:-:S06]  /*a830*/  IMAD.MOV.U32 R45, RZ, RZ, 0x7ff00000 ;  /* 0x7ff00000ff2d7424 */ /* 0x000fcc00078e00ff */
[----:B------:R-:W0:Y:S02]  /*a840*/  DFMA R2, R2, R44, +INF ;  /* 0x7ff000000202742b */ /* 0x000e24000000002c */
[----:B0-----:R-:W-:Y:S02]  /*a850*/  FSEL R64, R2, RZ, P0 ;  /* 0x000000ff02407208 */ /* 0x001fe40000000000 */
[----:B------:R-:W-:-:S07]  /*a860*/  FSEL R65, R3, -QNAN , P0 ;  /* 0xfff0000003417808 */ /* 0x000fce0000000000 */
.L_x_12799:
[----:B------:R-:W-:Y:S05]  /*a870*/  BSYNC.RECONVERGENT B0 ;  /* 0x0000000000007941 */ /* 0x000fea0003800200 */
.L_x_12797:
        /* <DEDUP_REMOVED lines=51> */
[----:B------:R-:W-:Y:S05]  /*abb0*/  CALL.REL.NOINC `($__internal_28_$__cuda_sm20_div_rn_f64_full) ;  /* 0x0000171c00947944 */ /* 0x000fea0003c00000 */
.L_x_12801:
[----:B------:R-:W-:Y:S05]  /*abc0*/  BSYNC.RECONVERGENT B3 ;  /* 0x0000000000037941 */ /* 0x000fea0003800200 */
.L_x_12800:
        /* <DEDUP_REMOVED lines=193> */
.L_x_12796:
        /* <DEDUP_REMOVED lines=196> */
.L_x_12803:
[----:B------:R-:W-:Y:S01]  /*c420*/  IMAD.MOV.U32 R2, RZ, RZ, 0x0 ;  /* 0x00000000ff027424 */ /* 0x000fe200078e00ff */
[----:B------:R-:W-:Y:S01]  /*c430*/  LOP3.LUT P0, RZ, R5, 0x7fffffff, RZ, 0xc0, !PT ;  /* 0x7fffffff05ff7812 */ /* 0x000fe2000780c0ff */
[----:B------:R-:W-:-:S06]  /*c440*/  IMAD.MOV.U32 R3, RZ, RZ, 0x7ff00000 ;  /* 0x7ff00000ff037424 */ /* 0x000fcc00078e00ff */
[----:B------:R-:W0:Y:S02]  /*c450*/  DFMA R4, R4, R2, +INF ;  /* 0x7ff000000404742b */ /* 0x000e240000000002 */
[----:B0-----:R-:W-:Y:S02]  /*c460*/  FSEL R64, R4, RZ, P0 ;  /* 0x000000ff04407208 */ /* 0x001fe40000000000 */
[----:B------:R-:W-:-:S07]  /*c470*/  FSEL R65, R5, -QNAN , P0 ;  /* 0xfff0000005417808 */ /* 0x000fce0000000000 */
.L_x_12804:
[----:B------:R-:W-:Y:S05]  /*c480*/  BSYNC.RECONVERGENT B0 ;  /* 0x0000000000007941 */ /* 0x000fea0003800200 */
.L_x_12802:
        /* <DEDUP_REMOVED lines=52> */
[----:B------:R-:W-:Y:S05]  /*c7d0*/  CALL.REL.NOINC `($__internal_28_$__cuda_sm20_div_rn_f64_full) ;  /* 0x00001700008c7944 */ /* 0x000fea0003c00000 */
.L_x_12806:
[----:B------:R-:W-:Y:S05]  /*c7e0*/  BSYNC.RECONVERGENT B3 ;  /* 0x0000000000037941 */ /* 0x000fea0003800200 */
.L_x_12805:
        /* <DEDUP_REMOVED lines=196> */
.L_x_12774:
[----:B------:R-:W-:Y:S05]  /*d430*/  BSYNC.RECONVERGENT B2 ;  /* 0x0000000000027941 */ /* 0x000fea0003800200 */
.L_x_12762:
[----:B------:R-:W-:Y:S01]  /*d440*/  UMOV UR4, 0xfefa39ef ;  /* 0xfefa39ef00047882 */ /* 0x000fe20000000000 */
[----:B------:R-:W-:Y:S01]  /*d450*/  UMOV UR5, 0x3fe62e42 ;  /* 0x3fe62e4200057882 */ /* 0x000fe20000000000 */
[----:B------:R-:W-:Y:S01]  /*d460*/  LOP3.LUT R31, R31, 0x80000000, R35, 0xb8, !PT ;  /* 0x800000001f1f7812 */ /* 0x000fe200078eb823 */
[----:B0-----:R-:W0:Y:S02]  /*d470*/  DADD R64, R64, UR4 ;  /* 0x0000000440407e29 */ /* 0x001e240008000000 */
[----:B0-----:R-:W-:Y:S01]  /*d480*/  LOP3.LUT R29, R65, 0x80000000, R33, 0xb8, !PT ;  /* 0x80000000411d7812 */ /* 0x001fe200078eb821 */
[----:B------:R-:W-:Y:S01]  /*d490*/  IMAD.MOV.U32 R28, RZ, RZ, R64 ;  /* 0x000000ffff1c7224 */ /* 0x000fe200078e0040 */
[----:B------:R-:W-:Y:S06]  /*d4a0*/  BRA `(.L_x_12759) ;  /* 0x000000ac00407947 */ /* 0x000fec0003800000 */
.L_x_12761:
        /* <DEDUP_REMOVED lines=288> */
[----:B------:R-:W-:Y:S05]  /*e6b0*/  CALL.REL.NOINC `($__internal_29_$__cuda_sm20_dsqrt_rn_f64_mediumpath_v1) ;  /* 0x000016ec00087944 */ /* 0x000fea0003c00000 */
[----:B------:R-:W-:Y:S02]  /*e6c0*/  IMAD.MOV.U32 R66, RZ, RZ, R2 ;  /* 0x000000ffff427224 */ /* 0x000fe400078e0002 */
[----:B------:R-:W-:-:S07]  /*e6d0*/  IMAD.MOV.U32 R67, RZ, RZ, R3 ;  /* 0x000000ffff437224 */ /* 0x000fce00078e0003 */
.L_x_12811:
[----:B------:R-:W-:Y:S05]  /*e6e0*/  BSYNC.RECONVERGENT B3 ;  /* 0x0000000000037941 */ /* 0x000fea0003800200 */
.L_x_12810:
[----:B------:R-:W-:Y:S05]  /*e6f0*/  BRA `(.L_x_12812) ;  /* 0x0000005000807947 */ /* 0x000fea0003800000 */
.L_x_12809:
        /* <DEDUP_REMOVED lines=70> */
.L_x_12817:
[----:B------:R-:W-:Y:S05]  /*eb60*/  BSYNC.RECONVERGENT B4 ;  /* 0x0000000000047941 */ /* 0x000fea0003800200 */
.L_x_12816:
[----:B------:R-:W-:Y:S02]  /*eb70*/  IMAD.MOV.U32 R66, RZ, RZ, R2 ;  /* 0x000000ffff427224 */ /* 0x000fe400078e0002 */
[----:B------:R-:W-:-:S07]  /*eb80*/  IMAD.MOV.U32 R67, RZ, RZ, R3 ;  /* 0x000000ffff437224 */ /* 0x000fce00078e0003 */
.L_x_12815:
[----:B------:R-:W-:Y:S05]  /*eb90*/  BSYNC.RECONVERGENT B3 ;  /* 0x0000000000037941 */ /* 0x000fea0003800200 */
.L_x_12814:
        /* <DEDUP_REMOVED lines=75> */
.L_x_12820:
[----:B------:R-:W-:Y:S05]  /*f050*/  BSYNC.RECONVERGENT B4 ;  /* 0x0000000000047941 */ /* 0x000fea0003800200 */
.L_x_12819:
[----:B------:R-:W-:Y:S05]  /*f060*/  BSYNC.RECONVERGENT B3 ;  /* 0x0000000000037941 */ /* 0x000fea0003800200 */
.L_x_12818:
        /* <DEDUP_REMOVED lines=71> */
[----:B------:R-:W-:Y:S05]  /*f4e0*/  CALL.REL.NOINC `($__internal_29_$__cuda_sm20_dsqrt_rn_f64_mediumpath_v1) ;  /* 0x000016dc007c7944 */ /* 0x000fea0003c00000 */
[----:B------:R-:W-:Y:S01]  /*f4f0*/  IMAD.MOV.U32 R50, RZ, RZ, R2 ;  /* 0x000000ffff327224 */ /* 0x000fe200078e0002 */
[----:B------:R-:W-:-:S07]  /*f500*/  MOV R51, R3 ;  /* 0x0000000300337202 */ /* 0x000fce0000000f00 */
.L_x_12822:
[----:B------:R-:W-:Y:S05]  /*f510*/  BSYNC.RECONVERGENT B3 ;  /* 0x0000000000037941 */ /* 0x000fea0003800200 */
.L_x_12821:
        /* <DEDUP_REMOVED lines=56> */
[----:B------:R-:W-:Y:S05]  /*f8a0*/  CALL.REL.NOINC `($__internal_28_$__cuda_sm20_div_rn_f64_full) ;  /* 0x000016d000587944 */ /* 0x000fea0003c00000 */
.L_x_12825:
[----:B------:R-:W-:Y:S05]  /*f8b0*/  BSYNC.RECONVERGENT B3 ;  /* 0x0000000000037941 */ /* 0x000fea0003800200 */
.L_x_12824:
        /* <DEDUP_REMOVED lines=78> */
.L_x_12823:
        /* <DEDUP_REMOVED lines=187> */
.L_x_12826:
[----:B------:R-:W-:Y:S01]  /*10950*/  IMAD.MOV.U32 R4, RZ, RZ, 0x0 ;  /* 0x00000000ff047424 */ /* 0x000fe200078e00ff */
[----:B------:R-:W-:Y:S01]  /*10960*/  LOP3.LUT P0, RZ, R3, 0x7fffffff, RZ, 0xc0, !PT ;  /* 0x7fffffff03ff7812 */ /* 0x000fe2000780c0ff */
[----:B------:R-:W-:-:S06]  /*10970*/  IMAD.MOV.U32 R5, RZ, RZ, 0x7ff00000 ;  /* 0x7ff00000ff057424 */ /* 0x000fcc00078e00ff */
[----:B------:R-:W0:Y:S02]  /*10980*/  DFMA R2, R2, R4, +INF ;  /* 0x7ff000000202742b */ /* 0x000e240000000004 */
[----:B0-----:R-:W-:Y:S02]  /*10990*/  FSEL R66, R2, RZ, P0 ;  /* 0x000000ff02427208 */ /* 0x001fe40000000000 */
[----:B------:R-:W-:Y:S01]  /*109a0*/  FSEL R67, R3, -QNAN , P0 ;  /* 0xfff0000003437808 */ /* 0x000fe20000000000 */
[----:B------:R-:W-:Y:S06]  /*109b0*/  BRA `(.L_x_12812) ;  /* 0x0000002c00d07947 */ /* 0x000fec0003800000 */
.L_x_12813:
        /* <DEDUP_REMOVED lines=62> */
[----:B------:R-:W-:Y:S05]  /*10da0*/  CALL.REL.NOINC `($__internal_29_$__cuda_sm20_dsqrt_rn_f64_mediumpath_v1) ;  /* 0x000016c4004c7944 */ /* 0x000fea0003c00000 */
[----:B------:R-:W-:Y:S02]  /*10db0*/  IMAD.MOV.U32 R4, RZ, RZ, R2 ;  /* 0x000000ffff047224 */ /* 0x000fe400078e0002 */
[----:B------:R-:W-:-:S07]  /*10dc0*/  IMAD.MOV.U32 R5, RZ, RZ, R3 ;  /* 0x000000ffff057224 */ /* 0x000fce00078e0003 */
.L_x_12829:
[----:B------:R-:W-:Y:S05]  /*10dd0*/  BSYNC.RECONVERGENT B3 ;  /* 0x0000000000037941 */ /* 0x000fea0003800200 */
.L_x_12828:
        /* <DEDUP_REMOVED lines=47> */
[----:B------:R-:W-:Y:S05]  /*110d0*/  CALL.REL.NOINC `($__internal_28_$__cuda_sm20_div_rn_f64_full) ;  /* 0x000016b8004c7944 */ /* 0x000fea0003c00000 */
.L_x_12831:
[----:B------:R-:W-:Y:S05]  /*110e0*/  BSYNC.RECONVERGENT B3 ;  /* 0x0000000000037941 */ /* 0x000fea0003800200 */
.L_x_12830:
[----:B------:R-:W-:Y:S02]  /*110f0*/  IMAD.MOV.U32 R66, RZ, RZ, R2 ;  /* 0x000000ffff427224 */ /* 0x000fe400078e0002 */
[----:B------:R-:W-:Y:S01]  /*11100*/  IMAD.MOV.U32 R67, RZ, RZ, R3 ;  /* 0x000000ffff437224 */ /* 0x000fe200078e0003 */
[----:B------:R-:W-:Y:S06]  /*11110*/  BRA `(.L_x_12812) ;  /* 0x0000002400f87947 */ /* 0x000fec0003800000 */
.L_x_12827:
        /* <DEDUP_REMOVED lines=56> */
.L_x_12833:
[----:B------:R-:W-:Y:S05]  /*114a0*/  BSYNC.RECONVERGENT B3 ;  /* 0x0000000000037941 */ /* 0x000fea0003800200 */
.L_x_12832:
        /* <DEDUP_REMOVED lines=57> */
.L_x_12836:
[----:B------:R-:W-:Y:S05]  /*11840*/  BSYNC.RECONVERGENT B3 ;  /* 0x0000000000037941 */ /* 0x000fea0003800200 */
.L_x_12835:
        /* <DEDUP_REMOVED lines=78> */
.L_x_12834:
        /* <DEDUP_REMOVED lines=187> */
.L_x_12837:
[----:B------:R-:W-:Y:S01]  /*128e0*/  IMAD.MOV.U32 R4, RZ, RZ, 0x0 ;  /* 0x00000000ff047424 */ /* 0x000fe200078e00ff */
[----:B------:R-:W-:Y:S01]  /*128f0*/  LOP3.LUT P0, RZ, R3, 0x7fffffff, RZ, 0xc0, !PT ;  /* 0x7fffffff03ff7812 */ /* 0x000fe2000780c0ff */
[----:B------:R-:W-:-:S06]  /*12900*/  IMAD.MOV.U32 R5, RZ, RZ, 0x7ff00000 ;  /* 0x7ff00000ff057424 */ /* 0x000fcc00078e00ff */
[----:B------:R-:W0:Y:S02]  /*12910*/  DFMA R2, R2, R4, +INF ;  /* 0x7ff000000202742b */ /* 0x000e240000000004 */
[----:B0-----:R-:W-:Y:S02]  /*12920*/  FSEL R66, R2, RZ, P0 ;  /* 0x000000ff02427208 */ /* 0x001fe40000000000 */
[----:B------:R-:W-:Y:S01]  /*12930*/  FSEL R67, R3, -QNAN , P0 ;  /* 0xfff0000003437808 */ /* 0x000fe20000000000 */
[----:B------:R-:W-:Y:S06]  /*12940*/  BRA `(.L_x_12812) ;  /* 0x0000000c00ec7947 */ /* 0x000fec0003800000 */
.L_x_12808:
        /* <DEDUP_REMOVED lines=53> */
[----:B------:R-:W-:Y:S05]  /*12ca0*/  CALL.REL.NOINC `($__internal_29_$__cuda_sm20_dsqrt_rn_f64_mediumpath_v1) ;  /* 0x000016a4008c7944 */ /* 0x000fea0003c00000 */
[----:B------:R-:W-:Y:S02]  /*12cb0*/  IMAD.MOV.U32 R48, RZ, RZ, R2 ;  /* 0x000000ffff307224 */ /* 0x000fe400078e0002 */
[----:B------:R-:W-:-:S07]  /*12cc0*/  IMAD.MOV.U32 R49, RZ, RZ, R3 ;  /* 0x000000ffff317224 */ /* 0x000fce00078e0003 */
.L_x_12839:
[----:B------:R-:W-:Y:S05]  /*12cd0*/  BSYNC.RECONVERGENT B3 ;  /* 0x0000000000037941 */ /* 0x000fea0003800200 */
.L_x_12838:
        /* <DEDUP_REMOVED lines=188> */
.L_x_12840:
[----:B------:R-:W-:Y:S01]  /*138a0*/  MOV R4, 0x0 ;  /* 0x0000000000047802 */ /* 0x000fe20000000f00 */
[----:B------:R-:W-:Y:S01]  /*138b0*/  IMAD.MOV.U32 R5, RZ, RZ, 0x7ff00000 ;  /* 0x7ff00000ff057424 */ /* 0x000fe200078e00ff */
[----:B------:R-:W-:-:S05]  /*138c0*/  LOP3.LUT P0, RZ, R3, 0x7fffffff, RZ, 0xc0, !PT ;  /* 0x7fffffff03ff7812 */ /* 0x000fca000780c0ff */
[----:B------:R-:W0:Y:S02]  /*138d0*/  DFMA R2, R2, R4, +INF ;  /* 0x7ff000000202742b */ /* 0x000e240000000004 */
[----:B0-----:R-:W-:Y:S02]  /*138e0*/  FSEL R66, R2, RZ, P0 ;  /* 0x000000ff02427208 */ /* 0x001fe40000000000 */
[----:B------:R-:W-:-:S07]  /*138f0*/  FSEL R67, R3, -QNAN , P0 ;  /* 0xfff0000003437808 */ /* 0x000fce0000000000 */
.L_x_12812:
[----:B------:R-:W-:Y:S05]  /*13900*/  BSYNC.RECONVERGENT B2 ;  /* 0x0000000000027941 */ /* 0x000fea0003800200 */
.L_x_12807:
        /* <DEDUP_REMOVED lines=62> */
.L_x_12845:
[----:B------:R-:W-:Y:S05]  /*13cf0*/  BSYNC.RECONVERGENT B4 ;  /* 0x0000000000047941 */ /* 0x000fea0003800200 */
.L_x_12844:
        /* <DEDUP_REMOVED lines=67> */
.L_x_12849:
[----:B------:R-:W-:Y:S05]  /*14130*/  BSYNC.RECONVERGENT B5 ;  /* 0x0000000000057941 */ /* 0x000fea0003800200 */
.L_x_12848:
        /* <DEDUP_REMOVED lines=61> */
[----:B------:R-:W-:Y:S05]  /*14510*/  CALL.REL.NOINC `($__internal_29_$__cuda_sm20_dsqrt_rn_f64_mediumpath_v1) ;  /* 0x0000168c00707944 */ /* 0x000fea0003c00000 */
.L_x_12851:
[----:B------:R-:W-:Y:S05]  /*14520*/  BSYNC.RECONVERGENT B5 ;  /* 0x0000000000057941 */ /* 0x000fea0003800200 */
.L_x_12850:
[----:B------:R0:W1:Y:S01]  /*14530*/  DMUL R68, R2, R68 ;  /* 0x0000004402447228 */ /* 0x0000620000000000 */
[----:B------:R-:W-:Y:S01]  /*14540*/  IMAD.MOV.U32 R58, RZ, RZ, 0x0 ;  /* 0x00000000ff3a7424 */ /* 0x000fe200078e00ff */
[----:B------:R-:W-:Y:S01]  /*14550*/  MOV R59, 0x3ff00000 ;  /* 0x3ff00000003b7802 */ /* 0x000fe20000000f00 */
[----:B01----:R-:W-:Y:S06]  /*14560*/  BRA `(.L_x_12852) ;  /* 0x0000001800a87947 */ /* 0x003fec0003800000 */
.L_x_12847:
        /* <DEDUP_REMOVED lines=75> */
.L_x_12857:
[----:B------:R-:W-:Y:S05]  /*14a20*/  BSYNC.RECONVERGENT B6 ;  /* 0x0000000000067941 */ /* 0x000fea0003800200 */
.L_x_12856:
[----:B------:R-:W-:Y:S01]  /*14a30*/  IMAD.MOV.U32 R62, RZ, RZ, R2 ;  /* 0x000000ffff3e7224 */ /* 0x000fe200078e0002 */
[----:B------:R-:W-:-:S07]  /*14a40*/  MOV R63, R3 ;  /* 0x00000003003f7202 */ /* 0x000fce0000000f00 */
.L_x_12855:
[----:B------:R-:W-:Y:S05]  /*14a50*/  BSYNC.RECONVERGENT B5 ;  /* 0x0000000000057941 */ /* 0x000fea0003800200 */
.L_x_12854:
        /* <DEDUP_REMOVED lines=73> */
.L_x_12861:
[----:B------:R-:W-:Y:S05]  /*14ef0*/  BSYNC.RECONVERGENT B6 ;  /* 0x0000000000067941 */ /* 0x000fea0003800200 */
.L_x_12860:
[----:B------:R-:W-:Y:S02]  /*14f00*/  IMAD.MOV.U32 R60, RZ, RZ, R2 ;  /* 0x000000ffff3c7224 */ /* 0x000fe400078e0002 */
[----:B------:R-:W-:-:S07]  /*14f10*/  IMAD.MOV.U32 R61, RZ, RZ, R3 ;  /* 0x000000ffff3d7224 */ /* 0x000fce00078e0003 */
.L_x_12859:
[----:B------:R-:W-:Y:S05]  /*14f20*/  BSYNC.RECONVERGENT B5 ;  /* 0x0000000000057941 */ /* 0x000fea0003800200 */
.L_x_12858:
        /* <DEDUP_REMOVED lines=71> */
.L_x_12863:
[----:B------:R-:W-:Y:S05]  /*153a0*/  BSYNC.RECONVERGENT B5 ;  /* 0x0000000000057941 */ /* 0x000fea0003800200 */
.L_x_12862:
[----:B------:R-:W-:Y:S02]  /*153b0*/  IMAD.MOV.U32 R68, RZ, RZ, R2 ;  /* 0x000000ffff447224 */ /* 0x000fe400078e0002 */
[----:B------:R-:W-:Y:S01]  /*153c0*/  IMAD.MOV.U32 R69, RZ, RZ, R3 ;  /* 0x000000ffff457224 */ /* 0x000fe200078e0003 */
[----:B------:R-:W-:Y:S06]  /*153d0*/  BRA `(.L_x_12852) ;  /* 0x0000000c000c7947 */ /* 0x000fec0003800000 */
.L_x_12853:
        /* <DEDUP_REMOVED lines=74> */
[----:B------:R-:W-:Y:S05]  /*15880*/  CALL.REL.NOINC `($__internal_29_$__cuda_sm20_dsqrt_rn_f64_mediumpath_v1) ;  /* 0x0000167800947944 */ /* 0x000fea0003c00000 */
[----:B------:R-:W-:Y:S01]  /*15890*/  MOV R4, R2 ;  /* 0x0000000200047202 */ /* 0x000fe20000000f00 */
[----:B------:R-:W-:-:S07]  /*158a0*/  IMAD.MOV.U32 R5, RZ, RZ, R3 ;  /* 0x000000ffff057224 */ /* 0x000fce00078e0003 */
.L_x_12866:
[----:B------:R-:W-:Y:S05]  /*158b0*/  BSYNC.RECONVERGENT B5 ;  /* 0x0000000000057941 */ /* 0x000fea0003800200 */
.L_x_12865:
        /* <DEDUP_REMOVED lines=48> */
.L_x_12868:
[----:B------:R-:W-:Y:S05]  /*15bc0*/  BSYNC.RECONVERGENT B5 ;  /* 0x0000000000057941 */ /* 0x000fea0003800200 */
.L_x_12867:
[----:B------:R-:W0:Y:S01]  /*15bd0*/  DMUL R58, R58, 8.11296384146066816958e+31 ;  /* 0x469000003a3a7828 */ /* 0x000e220000000000 */
[----:B------:R-:W-:Y:S02]  /*15be0*/  IMAD.MOV.U32 R68, RZ, RZ, R2 ;  /* 0x000000ffff447224 */ /* 0x000fe400078e0002 */
[----:B------:R-:W-:Y:S01]  /*15bf0*/  IMAD.MOV.U32 R69, RZ, RZ, R3 ;  /* 0x000000ffff457224 */ /* 0x000fe200078e0003 */
[----:B0-----:R-:W-:Y:S06]  /*15c00*/  BRA `(.L_x_12852) ;  /* 0x0000000400007947 */ /* 0x001fec0003800000 */
.L_x_12864:
        /* <DEDUP_REMOVED lines=61> */
.L_x_12870:
[----:B------:R-:W-:Y:S05]  /*15fe0*/  BSYNC.RECONVERGENT B5 ;  /* 0x0000000000057941 */ /* 0x000fea0003800200 */
.L_x_12869:
[----:B------:R-:W-:Y:S02]  /*15ff0*/  IMAD.MOV.U32 R68, RZ, RZ, R2 ;  /* 0x000000ffff447224 */ /* 0x000fe400078e0002 */
[----:B------:R-:W-:-:S07]  /*16000*/  IMAD.MOV.U32 R69, RZ, RZ, R3 ;  /* 0x000000ffff457224 */ /* 0x000fce00078e0003 */
.L_x_12852:
[----:B------:R-:W-:Y:S05]  /*16010*/  BSYNC.RECONVERGENT B4 ;  /* 0x0000000000047941 */ /* 0x000fea0003800200 */
.L_x_12843:
[----:B------:R-:W-:Y:S05]  /*16020*/  BSYNC.RELIABLE B2 ;  /* 0x0000000000027941 */ /* 0x000fea0003800100 */
.L_x_12842:
        /* <DEDUP_REMOVED lines=62> */
.L_x_12872:
[----:B------:R-:W-:Y:S05]  /*16410*/  BSYNC.RECONVERGENT B2 ;  /* 0x0000000000027941 */ /* 0x000fea0003800200 */
.L_x_12871:
        /* <DEDUP_REMOVED lines=198> */
.L_x_12846:
        /* <DEDUP_REMOVED lines=100> */
.L_x_12874:
        /* <DEDUP_REMOVED lines=170> */
.L_x_12873:
[----:B------:R-:W-:Y:S05]  /*18160*/  BSYNC.RECONVERGENT B3 ;  /* 0x0000000000037941 */ /* 0x000fea0003800200 */
.L_x_12841:
[----:B------:R-:W-:Y:S01]  /*18170*/  LOP3.LUT R29, R67, 0x80000000, R33, 0xb8, !PT ;  /* 0x80000000431d7812 */ /* 0x000fe200078eb821 */
[----:B------:R-:W-:Y:S01]  /*18180*/  IMAD.MOV.U32 R28, RZ, RZ, R66 ;  /* 0x000000ffff1c7224 */ /* 0x000fe200078e0042 */
[----:B------:R-:W-:Y:S01]  /*18190*/  LOP3.LUT R31, R3, 0x80000000, R35, 0xb8, !PT ;  /* 0x80000000031f7812 */ /* 0x000fe200078eb823 */
[----:B------:R-:W-:-:S07]  /*181a0*/  IMAD.MOV.U32 R30, RZ, RZ, R2 ;  /* 0x000000ffff1e7224 */ /* 0x000fce00078e0002 */
.L_x_12759:
[----:B------:R-:W-:Y:S05]  /*181b0*/  BSYNC.RECONVERGENT B1 ;  /* 0x0000000000017941 */ /* 0x000fea0003800200 */
.L_x_12758:
        /* <DEDUP_REMOVED lines=68> */
.L_x_12877:
        /* <DEDUP_REMOVED lines=303> */
.L_x_12882:
[----:B------:R-:W-:Y:S05]  /*198f0*/  BSYNC.RECONVERGENT B3 ;  /* 0x0000000000037941 */ /* 0x000fea0003800200 */
.L_x_12881:
        /* <DEDUP_REMOVED lines=197> */
.L_x_12880:
        /* <DEDUP_REMOVED lines=77> */
.L_x_12889:
[----:B------:R-:W-:Y:S05]  /*1aa20*/  BSYNC.RECONVERGENT B4 ;  /* 0x0000000000047941 */ /* 0x000fea0003800200 */
.L_x_12888:
[----:B------:R-:W-:Y:S01]  /*1aa30*/  IMAD.MOV.U32 R66, RZ, RZ, R2 ;  /* 0x000000ffff427224 */ /* 0x000fe200078e0002 */
[----:B------:R-:W-:-:S07]  /*1aa40*/  MOV R67, R3 ;  /* 0x0000000300437202 */ /* 0x000fce0000000f00 */
.L_x_12887:
[----:B------:R-:W-:Y:S05]  /*1aa50*/  BSYNC.RECONVERGENT B3 ;  /* 0x0000000000037941 */ /* 0x000fea0003800200 */
.L_x_12886:
        /* <DEDUP_REMOVED lines=70> */
.L_x_12894:
[----:B------:R-:W-:Y:S05]  /*1aec0*/  BSYNC.RECONVERGENT B4 ;  /* 0x0000000000047941 */ /* 0x000fea0003800200 */
.L_x_12893:
[----:B------:R-:W-:Y:S05]  /*1aed0*/  BRA `(.L_x_12892) ;  /* 0x0000000000047947 */ /* 0x000fea0003800000 */
.L_x_12891:
[----:B------:R0:W1:Y:S02]  /*1aee0*/  DADD R2, R34, -R4 ;  /* 0x0000000022027229 */ /* 0x0000640000000804 */
.L_x_12892:
[----:B------:R-:W-:Y:S05]  /*1aef0*/  BSYNC.RECONVERGENT B3 ;  /* 0x0000000000037941 */ /* 0x000fea0003800200 */
.L_x_12890:
        /* <DEDUP_REMOVED lines=70> */
[----:B------:R-:W-:Y:S05]  /*1b360*/  CALL.REL.NOINC `($__internal_29_$__cuda_sm20_dsqrt_rn_f64_mediumpath_v1) ;  /* 0x0000161c00dc7944 */ /* 0x000fea0003c00000 */
[----:B------:R-:W-:Y:S02]  /*1b370*/  IMAD.MOV.U32 R50, RZ, RZ, R2 ;  /* 0x000000ffff327224 */ /* 0x000fe400078e0002 */
[----:B------:R-:W-:-:S07]  /*1b380*/  IMAD.MOV.U32 R51, RZ, RZ, R3 ;  /* 0x000000ffff337224 */ /* 0x000fce00078e0003 */
.L_x_12896:
[----:B------:R-:W-:Y:S05]  /*1b390*/  BSYNC.RECONVERGENT B3 ;  /* 0x0000000000037941 */ /* 0x000fea0003800200 */
.L_x_12895:
        /* <DEDUP_REMOVED lines=201> */
.L_x_12897:
        /* <DEDUP_REMOVED lines=51> */
[----:B------:R-:W-:Y:S05]  /*1c360*/  CALL.REL.NOINC `($__internal_28_$__cuda_sm20_div_rn_f64_full) ;  /* 0x0000160400a87944 */ /* 0x000fea0003c00000 */
.L_x_12899:
[----:B------:R-:W-:Y:S05]  /*1c370*/  BSYNC.RECONVERGENT B3 ;  /* 0x0000000000037941 */ /* 0x000fea0003800200 */
.L_x_12898:
        /* <DEDUP_REMOVED lines=78> */
.L_x_12885:
        /* <DEDUP_REMOVED lines=58> */
.L_x_12902:
[----:B------:R-:W-:Y:S05]  /*1cc00*/  BSYNC.RECONVERGENT B3 ;  /* 0x0000000000037941 */ /* 0x000fea0003800200 */
.L_x_12901:
        /* <DEDUP_REMOVED lines=201> */
.L_x_12903:
        /* <DEDUP_REMOVED lines=52> */
.L_x_12905:
[----:B------:R-:W-:Y:S05]  /*1dbe0*/  BSYNC.RECONVERGENT B3 ;  /* 0x0000000000037941 */ /* 0x000fea0003800200 */
.L_x_12904:
        /* <DEDUP_REMOVED lines=78> */
.L_x_12900:
        /* <DEDUP_REMOVED lines=63> */
.L_x_12907:
[----:B------:R-:W-:Y:S05]  /*1e4c0*/  BSYNC.RECONVERGENT B3 ;  /* 0x0000000000037941 */ /* 0x000fea0003800200 */
.L_x_12906:
        /* <DEDUP_REMOVED lines=48> */
.L_x_12909:
[----:B------:R-:W-:Y:S05]  /*1e7d0*/  BSYNC.RECONVERGENT B3 ;  /* 0x0000000000037941 */ /* 0x000fea0003800200 */
.L_x_12908:
[----:B------:R-:W-:Y:S02]  /*1e7e0*/  IMAD.MOV.U32 R66, RZ, RZ, R2 ;  /* 0x000000ffff427224 */ /* 0x000fe400078e0002 */
[----:B------:R-:W-:Y:S01]  /*1e7f0*/  IMAD.MOV.U32 R67, RZ, RZ, R3 ;  /* 0x000000ffff437224 */ /* 0x000fe200078e0003 */
[----:B------:R-:W-:Y:S06]  /*1e800*/  BRA `(.L_x_12883) ;  /* 0x0000000000d47947 */ /* 0x000fec0003800000 */
.L_x_12884:
        /* <DEDUP_REMOVED lines=52> */
.L_x_12910:
[----:B------:R-:W-:Y:S05]  /*1eb50*/  BSYNC.RECONVERGENT B3 ;  /* 0x0000000000037941 */ /* 0x000fea0003800200 */
.L_x_12883:
[----:B------:R-:W-:Y:S05]  /*1eb60*/  BSYNC.RECONVERGENT B2 ;  /* 0x0000000000027941 */ /* 0x000fea0003800200 */
.L_x_12879:
        /* <DEDUP_REMOVED lines=52> */
[----:B------:R-:W-:Y:S05]  /*1eeb0*/  CALL.REL.NOINC `($__internal_28_$__cuda_sm20_div_rn_f64_full) ;  /* 0x000015d800d47944 */ /* 0x000fea0003c00000 */
.L_x_12915:
[----:B------:R-:W-:Y:S05]  /*1eec0*/  BSYNC.RECONVERGENT B4 ;  /* 0x0000000000047941 */ /* 0x000fea0003800200 */
.L_x_12914:
        /* <DEDUP_REMOVED lines=177> */
.L_x_12917:
        /* <DEDUP_REMOVED lines=98> */
.L_x_12916:
        /* <DEDUP_REMOVED lines=83> */
.L_x_12925:
[----:B------:R-:W-:Y:S05]  /*20530*/  BSYNC.RECONVERGENT B6 ;  /* 0x0000000000067941 */ /* 0x000fea0003800200 */
.L_x_12924:
[----:B------:R-:W-:Y:S02]  /*20540*/  IMAD.MOV.U32 R62, RZ, RZ, R2 ;  /* 0x000000ffff3e7224 */ /* 0x000fe400078e0002 */
[----:B------:R-:W-:-:S07]  /*20550*/  IMAD.MOV.U32 R63, RZ, RZ, R3 ;  /* 0x000000ffff3f7224 */ /* 0x000fce00078e0003 */
.L_x_12923:
[----:B------:R-:W-:Y:S05]  /*20560*/  BSYNC.RECONVERGENT B5 ;  /* 0x0000000000057941 */ /* 0x000fea0003800200 */
.L_x_12922:
        /* <DEDUP_REMOVED lines=68> */
.L_x_12930:
[----:B------:R-:W-:Y:S05]  /*209b0*/  BSYNC.RECONVERGENT B6 ;  /* 0x0000000000067941 */ /* 0x000fea0003800200 */
.L_x_12929:
[----:B------:R-:W-:Y:S02]  /*209c0*/  IMAD.MOV.U32 R60, RZ, RZ, R2 ;  /* 0x000000ffff3c7224 */ /* 0x000fe400078e0002 */
[----:B------:R-:W-:Y:S01]  /*209d0*/  IMAD.MOV.U32 R61, RZ, RZ, R3 ;  /* 0x000000ffff3d7224 */ /* 0x000fe200078e0003 */
[----:B------:R-:W-:Y:S06]  /*209e0*/  BRA `(.L_x_12928) ;  /* 0x0000000000047947 */ /* 0x000fec0003800000 */
.L_x_12927:
[----:B------:R0:W1:Y:S02]  /*209f0*/  DADD R60, R34, -R4 ;  /* 0x00000000223c7229 */ /* 0x0000640000000804 */
.L_x_12928:
[----:B------:R-:W-:Y:S05]  /*20a00*/  BSYNC.RECONVERGENT B5 ;  /* 0x0000000000057941 */ /* 0x000fea0003800200 */
.L_x_12926:
        /* <DEDUP_REMOVED lines=70> */
[----:B------:R-:W-:Y:S05]  /*20e70*/  CALL.REL.NOINC `($__internal_29_$__cuda_sm20_dsqrt_rn_f64_mediumpath_v1) ;  /* 0x000015c400187944 */ /* 0x000fea0003c00000 */
.L_x_12932:
[----:B------:R-:W-:Y:S05]  /*20e80*/  BSYNC.RECONVERGENT B5 ;  /* 0x0000000000057941 */ /* 0x000fea0003800200 */
.L_x_12931:
[----:B------:R-:W-:Y:S02]  /*20e90*/  IMAD.MOV.U32 R34, RZ, RZ, R2 ;  /* 0x000000ffff227224 */ /* 0x000fe400078e0002 */
[----:B------:R-:W-:Y:S01]  /*20ea0*/  IMAD.MOV.U32 R35, RZ, RZ, R3 ;  /* 0x000000ffff237224 */ /* 0x000fe200078e0003 */
[----:B------:R-:W-:Y:S06]  /*20eb0*/  BRA `(.L_x_12933) ;  /* 0x0000001000f07947 */ /* 0x000fec0003800000 */
.L_x_12921:
        /* <DEDUP_REMOVED lines=63> */
.L_x_12936:
[----:B------:R-:W-:Y:S05]  /*212b0*/  BSYNC.RECONVERGENT B5 ;  /* 0x0000000000057941 */ /* 0x000fea0003800200 */
.L_x_12935:
[----:B------:R-:W-:Y:S02]  /*212c0*/  IMAD.MOV.U32 R34, RZ, RZ, R2 ;  /* 0x000000ffff227224 */ /* 0x000fe400078e0002 */
[----:B------:R-:W-:Y:S01]  /*212d0*/  IMAD.MOV.U32 R35, RZ, RZ, R3 ;  /* 0x000000ffff237224 */ /* 0x000fe200078e0003 */
[----:B------:R-:W-:Y:S06]  /*212e0*/  BRA `(.L_x_12933) ;  /* 0x0000000c00e47947 */ /* 0x000fec0003800000 */
.L_x_12934:
        /* <DEDUP_REMOVED lines=73> */
[----:B------:R-:W-:Y:S02]  /*21780*/  IMAD.MOV.U32 R4, RZ, RZ, R2 ;  /* 0x000000ffff047224 */ /* 0x000fe400078e0002 */
[----:B------:R-:W-:-:S07]  /*21790*/  IMAD.MOV.U32 R5, RZ, RZ, R3 ;  /* 0x000000ffff057224 */ /* 0x000fce00078e0003 */
.L_x_12938:
[----:B------:R-:W-:Y:S05]  /*217a0*/  BSYNC.RECONVERGENT B5 ;  /* 0x0000000000057941 */ /* 0x000fea0003800200 */
.L_x_12937:
        /* <DEDUP_REMOVED lines=48> */
.L_x_12940:
[----:B------:R-:W-:Y:S05]  /*21ab0*/  BSYNC.RECONVERGENT B5 ;  /* 0x0000000000057941 */ /* 0x000fea0003800200 */
.L_x_12939:
[----:B------:R-:W0:Y:S01]  /*21ac0*/  DMUL R58, R58, 8.11296384146066816958e+31 ;  /* 0x469000003a3a7828 */ /* 0x000e220000000000 */
[----:B------:R-:W-:Y:S01]  /*21ad0*/  IMAD.MOV.U32 R34, RZ, RZ, R2 ;  /* 0x000000ffff227224 */ /* 0x000fe200078e0002 */
[----:B------:R-:W-:Y:S01]  /*21ae0*/  MOV R35, R3 ;  /* 0x0000000300237202 */ /* 0x000fe20000000f00 */
[----:B0-----:R-:W-:Y:S06]  /*21af0*/  BRA `(.L_x_12933) ;  /* 0x0000000400e07947 */ /* 0x001fec0003800000 */
.L_x_12920:
        /* <DEDUP_REMOVED lines=54> */
.L_x_12942:
[----:B------:R-:W-:Y:S05]  /*21e60*/  BSYNC.RECONVERGENT B5 ;  /* 0x0000000000057941 */ /* 0x000fea0003800200 */
.L_x_12941:
        /* <DEDUP_REMOVED lines=61> */
.L_x_12944:
[----:B------:R-:W-:Y:S05]  /*22240*/  BSYNC.RECONVERGENT B5 ;  /* 0x0000000000057941 */ /* 0x000fea0003800200 */
.L_x_12943:
[----:B------:R0:W1:Y:S01]  /*22250*/  DMUL R34, R2, R34 ;  /* 0x0000002202227228 */ /* 0x0000620000000000 */
[----:B------:R-:W-:Y:S02]  /*22260*/  IMAD.MOV.U32 R58, RZ, RZ, 0x0 ;  /* 0x00000000ff3a7424 */ /* 0x000fe400078e00ff */
[----:B01----:R-:W-:-:S07]  /*22270*/  IMAD.MOV.U32 R59, RZ, RZ, 0x3ff00000 ;  /* 0x3ff00000ff3b7424 */ /* 0x003fce00078e00ff */
.L_x_12933:
[----:B------:R-:W-:Y:S05]  /*22280*/  BSYNC.RECONVERGENT B4 ;  /* 0x0000000000047941 */ /* 0x000fea0003800200 */
.L_x_12919:
[----:B------:R-:W-:Y:S05]  /*22290*/  BRA `(.L_x_12945) ;  /* 0x0000000000187947 */ /* 0x000fea0003800000 */
.L_x_12913:
[----:B------:R0:W1:-:S15]  /*222a0*/  DMUL R34, R32, 9.00719925474099200000e+15 ;  /* 0x4340000020227828 */ /* 0x00005e0000000000 */
[----:B------:R-:W-:-:S15]  /*222b0*/  NOP ;  /* 0x0000000000007918 */ /* 0x000fde0000000000 */
[----:B------:R-:W-:-:S15]  /*222c0*/  NOP ;  /* 0x0000000000007918 */ /* 0x000fde0000000000 */
[----:B------:R-:W-:-:S15]  /*222d0*/  NOP ;  /* 0x0000000000007918 */ /* 0x000fde0000000000 */
[----:B------:R-:W-:-:S04]  /*222e0*/  NOP ;  /* 0x0000000000007918 */ /* 0x000fc80000000000 */
[----:B01----:R-:W2:Y:S02]  /*222f0*/  DMUL R58, R58, 9.00719925474099200000e+15 ;  /* 0x434000003a3a7828 */ /* 0x003ea40000000000 */
.L_x_12945:
[----:B------:R-:W-:Y:S05]  /*22300*/  BSYNC.RELIABLE B2 ;  /* 0x0000000000027941 */ /* 0x000fea0003800100 */
.L_x_12912:
        /* <DEDUP_REMOVED lines=62> */
.L_x_12947:
[----:B------:R-:W-:Y:S05]  /*226f0*/  BSYNC.RECONVERGENT B2 ;  /* 0x0000000000027941 */ /* 0x000fea0003800200 */
.L_x_12946:
        /* <DEDUP_REMOVED lines=176> */
.L_x_12949:
[----:B------:R-:W-:Y:S02]  /*23200*/  FSEL R2, RZ, 3.37028055040000000000e+12, P0 ;  /* 0x54442d18ff027808 */ /* 0x000fe40000000000 */
[----:B------:R-:W-:-:S07]  /*23210*/  FSEL R3, RZ, 2.1426990032196044922, P0 ;  /* 0x400921fbff037808 */ /* 0x000fce0000000000 */
.L_x_12950:
[----:B------:R-:W-:Y:S05]  /*23220*/  BSYNC.RECONVERGENT B0 ;  /* 0x0000000000007941 */ /* 0x000fea0003800200 */
.L_x_12948:
        /* <DEDUP_REMOVED lines=13> */
.L_x_12918:
[----:B------:R-:W-:Y:S05]  /*23300*/  BSYNC.RECONVERGENT B3 ;  /* 0x0000000000037941 */ /* 0x000fea0003800200 */
.L_x_12911:
[----:B------:R-:W-:Y:S01]  /*23310*/  LOP3.LUT R33, R67, 0x80000000, R37, 0xb8, !PT ;  /* 0x8000000043217812 */ /* 0x000fe200078eb825 */
[----:B------:R-:W-:Y:S01]  /*23320*/  IMAD.MOV.U32 R34, RZ, RZ, R4 ;  /* 0x000000ffff227224 */ /* 0x000fe200078e0004 */
[----:B------:R-:W-:Y:S02]  /*23330*/  LOP3.LUT R35, R5, 0x80000000, R39, 0xb8, !PT ;  /* 0x8000000005237812 */ /* 0x000fe400078eb827 */
[----:B------:R-:W-:Y:S01]  /*23340*/  MOV R32, R66 ;  /* 0x0000004200207202 */ /* 0x000fe20000000f00 */
[----:B------:R-:W-:Y:S06]  /*23350*/  BRA `(.L_x_12876) ;  /* 0x000000c800b07947 */ /* 0x000fec0003800000 */
.L_x_12878:
        /* <DEDUP_REMOVED lines=283> */
.L_x_12956:
[----:B------:R-:W-:Y:S05]  /*24510*/  BSYNC.RECONVERGENT B0 ;  /* 0x0000000000007941 */ /* 0x000fea0003800200 */
.L_x_12955:
[----:B------:R-:W-:Y:S04]  /*24520*/  BSSY.RECONVERGENT B3, `(.L_x_12957) ;  /* 0x0000008000037945 */ /* 0x000fe80003800200 */
[----:B------:R-:W-:Y:S05]  /*24530*/  @P4 BRA P5, `(.L_x_12958) ;  /* 0x0000000000184947 */ /* 0x000fea0002800000 */
[----:B------:R-:W-:Y:S01]  /*24540*/  MOV R2, R6 ;  /* 0x0000000600027202 */ /* 0x000fe20000000f00 */
[----:B------:R-:W-:Y:S01]  /*24550*/  IMAD.MOV.U32 R3, RZ, RZ, R7 ;  /* 0x000000ffff037224 */ /* 0x000fe200078e0007 */
[----:B------:R-:W-:Y:S01]  /*24560*/  MOV R4, 0x245a0 ;  /* 0x000245a000047802 */ /* 0x000fe20000000f00 */
[----:B------:R-:W-:Y:S02]  /*24570*/  IMAD.MOV.U32 R6, RZ, RZ, R62 ;  /* 0x000000ffff067224 */ /* 0x000fe400078e003e */
[----:B------:R-:W-:-:S07]  /*24580*/  IMAD.MOV.U32 R5, RZ, RZ, R63 ;  /* 0x000000ffff057224 */ /* 0x000fce00078e003f */
[----:B01----:R-:W-:Y:S05]  /*24590*/  CALL.REL.NOINC `($__internal_28_$__cuda_sm20_div_rn_f64_full) ;  /* 0x00001584001c7944 */ /* 0x003fea0003c00000 */
.L_x_12958:
[----:B------:R-:W-:Y:S05]  /*245a0*/  BSYNC.RECONVERGENT B3 ;  /* 0x0000000000037941 */ /* 0x000fea0003800200 */
.L_x_12957:
        /* <DEDUP_REMOVED lines=176> */
.L_x_12960:
[----:B------:R-:W-:Y:S02]  /*250b0*/  FSEL R2, RZ, 3.37028055040000000000e+12, P0 ;  /* 0x54442d18ff027808 */ /* 0x000fe40000000000 */
[----:B------:R-:W-:-:S07]  /*250c0*/  FSEL R3, RZ, 2.1426990032196044922, P0 ;  /* 0x400921fbff037808 */ /* 0x000fce0000000000 */
.L_x_12961:
[----:B------:R-:W-:Y:S05]  /*250d0*/  BSYNC.RECONVERGENT B0 ;  /* 0x0000000000007941 */ /* 0x000fea0003800200 */
.L_x_12959:
        /* <DEDUP_REMOVED lines=14> */
.L_x_12954:
        /* <DEDUP_REMOVED lines=329> */
.L_x_12964:
[----:B------:R-:W-:Y:S05]  /*26650*/  BSYNC.RECONVERGENT B0 ;  /* 0x0000000000007941 */ /* 0x000fea0003800200 */
.L_x_12963:
[----:B------:R-:W-:Y:S04]  /*26660*/  BSSY.RECONVERGENT B3, `(.L_x_12965) ;  /* 0x0000007000037945 */ /* 0x000fe80003800200 */
[----:B------:R-:W-:Y:S05]  /*26670*/  @P4 BRA P5, `(.L_x_12966) ;  /* 0x0000000000144947 */ /* 0x000fea0002800000 */
[----:B------:R-:W-:Y:S01]  /*26680*/  MOV R2, R6 ;  /* 0x0000000600027202 */ /* 0x000fe20000000f00 */
[----:B------:R-:W-:Y:S01]  /*26690*/  IMAD.MOV.U32 R6, RZ, RZ, R4 ;  /* 0x000000ffff067224 */ /* 0x000fe200078e0004 */
[----:B------:R-:W-:Y:S01]  /*266a0*/  MOV R4, 0x266d0 ;  /* 0x000266d000047802 */ /* 0x000fe20000000f00 */
[----:B------:R-:W-:-:S07]  /*266b0*/  IMAD.MOV.U32 R3, RZ, RZ, R7 ;  /* 0x000000ffff037224 */ /* 0x000fce00078e0007 */
[----:B01----:R-:W-:Y:S05]  /*266c0*/  CALL.REL.NOINC `($__internal_28_$__cuda_sm20_div_rn_f64_full) ;  /* 0x0000156000d07944 */ /* 0x003fea0003c00000 */
.L_x_12966:
[----:B------:R-:W-:Y:S05]  /*266d0*/  BSYNC.RECONVERGENT B3 ;  /* 0x0000000000037941 */ /* 0x000fea0003800200 */
.L_x_12965:
        /* <DEDUP_REMOVED lines=176> */
.L_x_12968:
[----:B------:R-:W-:Y:S02]  /*271e0*/  FSEL R2, RZ, 3.37028055040000000000e+12, P0 ;  /* 0x54442d18ff027808 */ /* 0x000fe40000000000 */
[----:B------:R-:W-:-:S07]  /*271f0*/  FSEL R3, RZ, 2.1426990032196044922, P0 ;  /* 0x400921fbff037808 */ /* 0x000fce0000000000 */
.L_x_12969:
[----:B------:R-:W-:Y:S05]  /*27200*/  BSYNC.RECONVERGENT B0 ;  /* 0x0000000000007941 */ /* 0x000fea0003800200 */
.L_x_12967:
        /* <DEDUP_REMOVED lines=10> */
.L_x_12953:
        /* <DEDUP_REMOVED lines=50> */
[----:B------:R-:W-:Y:S05]  /*275d0*/  CALL.REL.NOINC `($__internal_28_$__cuda_sm20_div_rn_f64_full) ;  /* 0x00001554000c7944 */ /* 0x000fea0003c00000 */
[----:B------:R-:W-:Y:S02]  /*275e0*/  IMAD.MOV.U32 R62, RZ, RZ, R2 ;  /* 0x000000ffff3e7224 */ /* 0x000fe400078e0002 */
[----:B------:R-:W-:-:S07]  /*275f0*/  IMAD.MOV.U32 R63, RZ, RZ, R3 ;  /* 0x000000ffff3f7224 */ /* 0x000fce00078e0003 */
.L_x_12971:
[----:B------:R-:W-:Y:S05]  /*27600*/  BSYNC.RECONVERGENT B3 ;  /* 0x0000000000037941 */ /* 0x000fea0003800200 */
.L_x_12970:
        /* <DEDUP_REMOVED lines=50> */
[----:B------:R-:W-:Y:S05]  /*27930*/  CALL.REL.NOINC `($__internal_28_$__cuda_sm20_div_rn_f64_full) ;  /* 0x0000155000347944 */ /* 0x000fea0003c00000 */
.L_x_12973:
[----:B------:R-:W-:Y:S05]  /*27940*/  BSYNC.RECONVERGENT B3 ;  /* 0x0000000000037941 */ /* 0x000fea0003800200 */
.L_x_12972:
        /* <DEDUP_REMOVED lines=338> */
.L_x_12975:
[----:B------:R-:W-:Y:S05]  /*28e70*/  BSYNC.RECONVERGENT B0 ;  /* 0x0000000000007941 */ /* 0x000fea0003800200 */
.L_x_12974:
[----:B------:R-:W-:Y:S04]  /*28e80*/  BSSY.RECONVERGENT B3, `(.L_x_12976) ;  /* 0x0000008000037945 */ /* 0x000fe80003800200 */
[----:B------:R-:W-:Y:S05]  /*28e90*/  @P4 BRA P5, `(.L_x_12977) ;  /* 0x0000000000184947 */ /* 0x000fea0002800000 */
[----:B------:R-:W-:Y:S01]  /*28ea0*/  IMAD.MOV.U32 R2, RZ, RZ, R4 ;  /* 0x000000ffff027224 */ /* 0x000fe200078e0004 */
[----:B------:R-:W-:Y:S01]  /*28eb0*/  MOV R4, 0x28f00 ;  /* 0x00028f0000047802 */ /* 0x000fe20000000f00 */
[----:B------:R-:W-:Y:S01]  /*28ec0*/  IMAD.MOV.U32 R3, RZ, RZ, R5 ;  /* 0x000000ffff037224 */ /* 0x000fe200078e0005 */
[----:B------:R-:W-:Y:S01]  /*28ed0*/  MOV R5, R63 ;  /* 0x0000003f00057202 */ /* 0x000fe20000000f00 */
[----:B------:R-:W-:-:S07]  /*28ee0*/  IMAD.MOV.U32 R6, RZ, RZ, R62 ;  /* 0x000000ffff067224 */ /* 0x000fce00078e003e */
[----:B01----:R-:W-:Y:S05]  /*28ef0*/  CALL.REL.NOINC `($__internal_28_$__cuda_sm20_div_rn_f64_full) ;  /* 0x0000153800c47944 */ /* 0x003fea0003c00000 */
.L_x_12977:
[----:B------:R-:W-:Y:S05]  /*28f00*/  BSYNC.RECONVERGENT B3 ;  /* 0x0000000000037941 */ /* 0x000fea0003800200 */
.L_x_12976:
        /* <DEDUP_REMOVED lines=176> */
.L_x_12979:
[----:B------:R-:W-:Y:S02]  /*29a10*/  FSEL R2, RZ, 3.37028055040000000000e+12, P0 ;  /* 0x54442d18ff027808 */ /* 0x000fe40000000000 */
[----:B------:R-:W-:-:S07]  /*29a20*/  FSEL R3, RZ, 2.1426990032196044922, P0 ;  /* 0x400921fbff037808 */ /* 0x000fce0000000000 */
.L_x_12980:
[----:B------:R-:W-:Y:S05]  /*29a30*/  BSYNC.RECONVERGENT B0 ;  /* 0x0000000000007941 */ /* 0x000fea0003800200 */
.L_x_12978:
        /* <DEDUP_REMOVED lines=14> */
.L_x_12952:
        /* <DEDUP_REMOVED lines=261> */
.L_x_12984:
[----:B------:R-:W-:Y:S05]  /*2ab70*/  BSYNC.RECONVERGENT B0 ;  /* 0x0000000000007941 */ /* 0x000fea0003800200 */
.L_x_12983:
        /* <DEDUP_REMOVED lines=8> */
[----:B------:R-:W-:Y:S05]  /*2ac00*/  CALL.REL.NOINC `($__internal_28_$__cuda_sm20_div_rn_f64_full) ;  /* 0x0000151c00807944 */ /* 0x000fea0003c00000 */
.L_x_12986:
[----:B------:R-:W-:Y:S05]  /*2ac10*/  BSYNC.RECONVERGENT B3 ;  /* 0x0000000000037941 */ /* 0x000fea0003800200 */
.L_x_12985:
        /* <DEDUP_REMOVED lines=173> */
.L_x_12982:
        /* <DEDUP_REMOVED lines=326> */
.L_x_12988:
[----:B------:R-:W-:Y:S05]  /*2cb50*/  BSYNC.RECONVERGENT B0 ;  /* 0x0000000000007941 */ /* 0x000fea0003800200 */
.L_x_12987:
[----:B------:R-:W-:Y:S04]  /*2cb60*/  BSSY.RECONVERGENT B3, `(.L_x_12989) ;  /* 0x0000008000037945 */ /* 0x000fe80003800200 */
[----:B------:R-:W-:Y:S05]  /*2cb70*/  @P4 BRA P5, `(.L_x_12990) ;  /* 0x0000000000184947 */ /* 0x000fea0002800000 */
[----:B------:R-:W-:Y:S01]  /*2cb80*/  IMAD.MOV.U32 R2, RZ, RZ, R32 ;  /* 0x000000ffff027224 */ /* 0x000fe200078e0020 */
[----:B0-----:R-:W-:Y:S01]  /*2cb90*/  MOV R4, 0x2cbe0 ;  /* 0x0002cbe000047802 */ /* 0x001fe20000000f00 */
[----:B------:R-:W-:Y:S02]  /*2cba0*/  IMAD.MOV.U32 R3, RZ, RZ, R33 ;  /* 0x000000ffff037224 */ /* 0x000fe400078e0021 */
[----:B------:R-:W-:Y:S02]  /*2cbb0*/  IMAD.MOV.U32 R6, RZ, RZ, R34 ;  /* 0x000000ffff067224 */ /* 0x000fe400078e0022 */
[----:B------:R-:W-:-:S07]  /*2cbc0*/  IMAD.MOV.U32 R5, RZ, RZ, R35 ;  /* 0x000000ffff057224 */ /* 0x000fce00078e0023 */
[----:B-1----:R-:W-:Y:S05]  /*2cbd0*/  CALL.REL.NOINC `($__internal_28_$__cuda_sm20_div_rn_f64_full) ;  /* 0x000014fc008c7944 */ /* 0x002fea0003c00000 */
.L_x_12990:
[----:B------:R-:W-:Y:S05]  /*2cbe0*/  BSYNC.RECONVERGENT B3 ;  /* 0x0000000000037941 */ /* 0x000fea0003800200 */
.L_x_12989:
        /* <DEDUP_REMOVED lines=173> */
.L_x_12981:
        /* <DEDUP_REMOVED lines=51> */
[----:B------:R-:W-:Y:S01]  /*2d9f0*/  MOV R62, R2 ;  /* 0x00000002003e7202 */ /* 0x000fe20000000f00 */
[----:B------:R-:W-:-:S07]  /*2da00*/  IMAD.MOV.U32 R63, RZ, RZ, R3 ;  /* 0x000000ffff3f7224 */ /* 0x000fce00078e0003 */
.L_x_12992:
[----:B------:R-:W-:Y:S05]  /*2da10*/  BSYNC.RECONVERGENT B3 ;  /* 0x0000000000037941 */ /* 0x000fea0003800200 */
.L_x_12991:
        /* <DEDUP_REMOVED lines=51> */
.L_x_12994:
[----:B------:R-:W-:Y:S05]  /*2dd50*/  BSYNC.RECONVERGENT B3 ;  /* 0x0000000000037941 */ /* 0x000fea0003800200 */
.L_x_12993:
        /* <DEDUP_REMOVED lines=333> */
.L_x_12996:
[----:B------:R-:W-:Y:S05]  /*2f230*/  BSYNC.RECONVERGENT B0 ;  /* 0x0000000000007941 */ /* 0x000fea0003800200 */
.L_x_12995:
        /* <DEDUP_REMOVED lines=8> */
[----:B------:R-:W-:Y:S05]  /*2f2c0*/  CALL.REL.NOINC `($__internal_28_$__cuda_sm20_div_rn_f64_full) ;  /* 0x000014d400d07944 */ /* 0x000fea0003c00000 */
.L_x_12998:
[----:B------:R-:W-:Y:S05]  /*2f2d0*/  BSYNC.RECONVERGENT B3 ;  /* 0x0000000000037941 */ /* 0x000fea0003800200 */
.L_x_12997:
        /* <DEDUP_REMOVED lines=172> */
.L_x_12962:
[----:B------:R-:W-:Y:S05]  /*2fda0*/  BSYNC.RECONVERGENT B2 ;  /* 0x0000000000027941 */ /* 0x000fea0003800200 */
.L_x_12951:
[----:B------:R-:W-:Y:S01]  /*2fdb0*/  UMOV UR4, 0xfefa39ef ;  /* 0xfefa39ef00047882 */ /* 0x000fe20000000000 */
[----:B------:R-:W-:Y:S01]  /*2fdc0*/  UMOV UR5, 0x3fe62e42 ;  /* 0x3fe62e4200057882 */ /* 0x000fe20000000000 */
[----:B------:R-:W-:Y:S01]  /*2fdd0*/  LOP3.LUT R35, R3, 0x80000000, R39, 0xb8, !PT ;  /* 0x8000000003237812 */ /* 0x000fe200078eb827 */
[----:B-1----:R-:W1:Y:S01]  /*2fde0*/  DADD R64, R64, UR4 ;  /* 0x0000000440407e29 */ /* 0x002e620008000000 */
[----:B------:R-:W-:Y:S01]  /*2fdf0*/  IMAD.MOV.U32 R34, RZ, RZ, R2 ;  /* 0x000000ffff227224 */ /* 0x000fe200078e0002 */
[----:B-1----:R-:W-:Y:S01]  /*2fe00*/  LOP3.LUT R33, R65, 0x80000000, R37, 0xb8, !PT ;  /* 0x8000000041217812 */ /* 0x002fe200078eb825 */
[----:B------:R-:W-:-:S07]  /*2fe10*/  IMAD.MOV.U32 R32, RZ, RZ, R64 ;  /* 0x000000ffff207224 */ /* 0x000fce00078e0040 */
.L_x_12876:
[----:B------:R-:W-:Y:S05]  /*2fe20*/  BSYNC.RECONVERGENT B1 ;  /* 0x0000000000017941 */ /* 0x000fea0003800200 */
.L_x_12875:
        /* <DEDUP_REMOVED lines=68> */
.L_x_13001:
        /* <DEDUP_REMOVED lines=301> */
[----:B------:R-:W-:Y:S01]  /*31540*/  MOV R48, R2 ;  /* 0x0000000200307202 */ /* 0x000fe20000000f00 */
[----:B------:R-:W-:-:S07]  /*31550*/  IMAD.MOV.U32 R49, RZ, RZ, R3 ;  /* 0x000000ffff317224 */ /* 0x000fce00078e0003 */
.L_x_13006:
[----:B------:R-:W-:Y:S05]  /*31560*/  BSYNC.RECONVERGENT B3 ;  /* 0x0000000000037941 */ /* 0x000fea0003800200 */
.L_x_13005:
        /* <DEDUP_REMOVED lines=195> */
.L_x_13004:
        /* <DEDUP_REMOVED lines=77> */
.L_x_13013:
[----:B------:R-:W-:Y:S05]  /*32670*/  BSYNC.RECONVERGENT B4 ;  /* 0x0000000000047941 */ /* 0x000fea0003800200 */
.L_x_13012:
[----:B------:R-:W-:Y:S02]  /*32680*/  IMAD.MOV.U32 R66, RZ, RZ, R2 ;  /* 0x000000ffff427224 */ /* 0x000fe400078e0002 */
[----:B------:R-:W-:-:S07]  /*32690*/  IMAD.MOV.U32 R67, RZ, RZ, R3 ;  /* 0x000000ffff437224 */ /* 0x000fce00078e0003 */
.L_x_13011:
[----:B------:R-:W-:Y:S05]  /*326a0*/  BSYNC.RECONVERGENT B3 ;  /* 0x0000000000037941 */ /* 0x000fea0003800200 */
.L_x_13010:
        /* <DEDUP_REMOVED lines=70> */
.L_x_13018:
[----:B------:R-:W-:Y:S05]  /*32b10*/  BSYNC.RECONVERGENT B4 ;  /* 0x0000000000047941 */ /* 0x000fea0003800200 */
.L_x_13017:
[----:B------:R-:W-:Y:S05]  /*32b20*/  BRA `(.L_x_13016) ;  /* 0x0000000000047947 */ /* 0x000fea0003800000 */
.L_x_13015:
[----:B------:R0:W1:Y:S02]  /*32b30*/  DADD R2, R38, -R4 ;  /* 0x0000000026027229 */ /* 0x0000640000000804 */
.L_x_13016:
[----:B------:R-:W-:Y:S05]  /*32b40*/  BSYNC.RECONVERGENT B3 ;  /* 0x0000000000037941 */ /* 0x000fea0003800200 */
.L_x_13014:
        /* <DEDUP_REMOVED lines=73> */
.L_x_13020:
[----:B------:R-:W-:Y:S05]  /*32fe0*/  BSYNC.RECONVERGENT B3 ;  /* 0x0000000000037941 */ /* 0x000fea0003800200 */
.L_x_13019:
        /* <DEDUP_REMOVED lines=202> */
.L_x_13021:
        /* <DEDUP_REMOVED lines=52> */
.L_x_13023:
[----:B------:R-:W-:Y:S05]  /*33fd0*/  BSYNC.RECONVERGENT B3 ;  /* 0x0000000000037941 */ /* 0x000fea0003800200 */
.L_x_13022:
        /* <DEDUP_REMOVED lines=78> */
.L_x_13009:
        /* <DEDUP_REMOVED lines=58> */
.L_x_13026:
[----:B------:R-:W-:Y:S05]  /*34860*/  BSYNC.RECONVERGENT B3 ;  /* 0x0000000000037941 */ /* 0x000fea0003800200 */
.L_x_13025:
        /* <DEDUP_REMOVED lines=201> */
.L_x_13027:
        /* <DEDUP_REMOVED lines=52> */
.L_x_13029:
[----:B------:R-:W-:Y:S05]  /*35840*/  BSYNC.RECONVERGENT B3 ;  /* 0x0000000000037941 */ /* 0x000fea0003800200 */
.L_x_13028:
        /* <DEDUP_REMOVED lines=78> */
.L_x_13024:
        /* <DEDUP_REMOVED lines=61> */
[----:B------:R-:W-:Y:S01]  /*36100*/  IMAD.MOV.U32 R4, RZ, RZ, R2 ;  /* 0x000000ffff047224 */ /* 0x000fe200078e0002 */
[----:B------:R-:W-:-:S07]  /*36110*/  MOV R5, R3 ;  /* 0x0000000300057202 */ /* 0x000fce0000000f00 */
.L_x_13031:
[----:B------:R-:W-:Y:S05]  /*36120*/  BSYNC.RECONVERGENT B3 ;  /* 0x0000000000037941 */ /* 0x000fea0003800200 */
.L_x_13030:
        /* <DEDUP_REMOVED lines=48> */
.L_x_13033:
[----:B------:R-:W-:Y:S05]  /*36430*/  BSYNC.RECONVERGENT B3 ;  /* 0x0000000000037941 */ /* 0x000fea0003800200 */
.L_x_13032:
[----:B------:R-:W-:Y:S02]  /*36440*/  IMAD.MOV.U32 R66, RZ, RZ, R2 ;  /* 0x000000ffff427224 */ /* 0x000fe400078e0002 */
[----:B------:R-:W-:Y:S01]  /*36450*/  IMAD.MOV.U32 R67, RZ, RZ, R3 ;  /* 0x000000ffff437224 */ /* 0x000fe200078e0003 */
[----:B------:R-:W-:Y:S06]  /*36460*/  BRA `(.L_x_13007) ;  /* 0x0000000000d87947 */ /* 0x000fec0003800000 */
.L_x_13008:
        /* <DEDUP_REMOVED lines=51> */
[----:B------:R-:W-:Y:S01]  /*367a0*/  MOV R66, R2 ;  /* 0x0000000200427202 */ /* 0x000fe20000000f00 */
[----:B------:R-:W-:-:S07]  /*367b0*/  IMAD.MOV.U32 R67, RZ, RZ, R3 ;  /* 0x000000ffff437224 */ /* 0x000fce00078e0003 */
.L_x_13034:
[----:B------:R-:W-:Y:S05]  /*367c0*/  BSYNC.RECONVERGENT B3 ;  /* 0x0000000000037941 */ /* 0x000fea0003800200 */
.L_x_13007:
[----:B------:R-:W-:Y:S05]  /*367d0*/  BSYNC.RECONVERGENT B2 ;  /* 0x0000000000027941 */ /* 0x000fea0003800200 */
.L_x_13003:
        /* <DEDUP_REMOVED lines=53> */
.L_x_13039:
[----:B------:R-:W-:Y:S05]  /*36b30*/  BSYNC.RECONVERGENT B4 ;  /* 0x0000000000047941 */ /* 0x000fea0003800200 */
.L_x_13038:
        /* <DEDUP_REMOVED lines=177> */
.L_x_13041:
        /* <DEDUP_REMOVED lines=98> */
.L_x_13040:
        /* <DEDUP_REMOVED lines=83> */
.L_x_13049:
[----:B------:R-:W-:Y:S05]  /*381a0*/  BSYNC.RECONVERGENT B6 ;  /* 0x0000000000067941 */ /* 0x000fea0003800200 */
.L_x_13048:
[----:B------:R-:W-:Y:S02]  /*381b0*/  IMAD.MOV.U32 R62, RZ, RZ, R2 ;  /* 0x000000ffff3e7224 */ /* 0x000fe400078e0002 */
[----:B------:R-:W-:-:S07]  /*381c0*/  IMAD.MOV.U32 R63, RZ, RZ, R3 ;  /* 0x000000ffff3f7224 */ /* 0x000fce00078e0003 */
.L_x_13047:
[----:B------:R-:W-:Y:S05]  /*381d0*/  BSYNC.RECONVERGENT B5 ;  /* 0x0000000000057941 */ /* 0x000fea0003800200 */
.L_x_13046:
        /* <DEDUP_REMOVED lines=68> */
.L_x_13054:
[----:B------:R-:W-:Y:S05]  /*38620*/  BSYNC.RECONVERGENT B6 ;  /* 0x0000000000067941 */ /* 0x000fea0003800200 */
.L_x_13053:
[----:B------:R-:W-:Y:S02]  /*38630*/  IMAD.MOV.U32 R60, RZ, RZ, R2 ;  /* 0x000000ffff3c7224 */ /* 0x000fe400078e0002 */
[----:B------:R-:W-:Y:S01]  /*38640*/  IMAD.MOV.U32 R61, RZ, RZ, R3 ;  /* 0x000000ffff3d7224 */ /* 0x000fe200078e0003 */
[----:B------:R-:W-:Y:S06]  /*38650*/  BRA `(.L_x_13052) ;  /* 0x0000000000047947 */ /* 0x000fec0003800000 */
.L_x_13051:
[----:B------:R0:W1:Y:S02]  /*38660*/  DADD R60, R38, -R4 ;  /* 0x00000000263c7229 */ /* 0x0000640000000804 */
.L_x_13052:
[----:B------:R-:W-:Y:S05]  /*38670*/  BSYNC.RECONVERGENT B5 ;  /* 0x0000000000057941 */ /* 0x000fea0003800200 */
.L_x_13050:
        /* <DEDUP_REMOVED lines=71> */
.L_x_13056:
[----:B------:R-:W-:Y:S05]  /*38af0*/  BSYNC.RECONVERGENT B5 ;  /* 0x0000000000057941 */ /* 0x000fea0003800200 */
.L_x_13055:
[----:B------:R-:W-:Y:S02]  /*38b00*/  IMAD.MOV.U32 R38, RZ, RZ, R2 ;  /* 0x000000ffff267224 */ /* 0x000fe400078e0002 */
[----:B------:R-:W-:Y:S01]  /*38b10*/  IMAD.MOV.U32 R39, RZ, RZ, R3 ;  /* 0x000000ffff277224 */ /* 0x000fe200078e0003 */
[----:B------:R-:W-:Y:S06]  /*38b20*/  BRA `(.L_x_13057) ;  /* 0x0000001000f07947 */ /* 0x000fec0003800000 */
.L_x_13045:
        /* <DEDUP_REMOVED lines=63> */
.L_x_13060:
[----:B------:R-:W-:Y:S05]  /*38f20*/  BSYNC.RECONVERGENT B5 ;  /* 0x0000000000057941 */ /* 0x000fea0003800200 */
.L_x_13059:
[----:B------:R-:W-:Y:S02]  /*38f30*/  IMAD.MOV.U32 R38, RZ, RZ, R2 ;  /* 0x000000ffff267224 */ /* 0x000fe400078e0002 */
[----:B------:R-:W-:Y:S01]  /*38f40*/  IMAD.MOV.U32 R39, RZ, RZ, R3 ;  /* 0x000000ffff277224 */ /* 0x000fe200078e0003 */
[----:B------:R-:W-:Y:S06]  /*38f50*/  BRA `(.L_x_13057) ;  /* 0x0000000c00e47947 */ /* 0x000fec0003800000 */
.L_x_13058:
        /* <DEDUP_REMOVED lines=74> */
.L_x_13062:
[----:B------:R-:W-:Y:S05]  /*39400*/  BSYNC.RECONVERGENT B5 ;  /* 0x0000000000057941 */ /* 0x000fea0003800200 */
.L_x_13061:
        /* <DEDUP_REMOVED lines=48> */
.L_x_13064:
[----:B------:R-:W-:Y:S05]  /*39710*/  BSYNC.RECONVERGENT B5 ;  /* 0x0000000000057941 */ /* 0x000fea0003800200 */
.L_x_13063:
[----:B------:R-:W0:Y:S01]  /*39720*/  DMUL R58, R58, 8.11296384146066816958e+31 ;  /* 0x469000003a3a7828 */ /* 0x000e220000000000 */
[----:B------:R-:W-:Y:S02]  /*39730*/  IMAD.MOV.U32 R38, RZ, RZ, R2 ;  /* 0x000000ffff267224 */ /* 0x000fe400078e0002 */
[----:B------:R-:W-:Y:S01]  /*39740*/  IMAD.MOV.U32 R39, RZ, RZ, R3 ;  /* 0x000000ffff277224 */ /* 0x000fe200078e0003 */
[----:B0-----:R-:W-:Y:S06]  /*39750*/  BRA `(.L_x_13057) ;  /* 0x0000000400e47947 */ /* 0x001fec0003800000 */
.L_x_13044:
        /* <DEDUP_REMOVED lines=53> */
[----:B------:R-:W-:Y:S01]  /*39ab0*/  IMAD.MOV.U32 R38, RZ, RZ, R2 ;  /* 0x000000ffff267224 */ /* 0x000fe200078e0002 */
[----:B------:R-:W-:-:S07]  /*39ac0*/  MOV R39, R3 ;  /* 0x0000000300277202 */ /* 0x000fce0000000f00 */
.L_x_13066:
[----:B------:R-:W-:Y:S05]  /*39ad0*/  BSYNC.RECONVERGENT B5 ;  /* 0x0000000000057941 */ /* 0x000fea0003800200 */
.L_x_13065:
        /* <DEDUP_REMOVED lines=61> */
.L_x_13068:
[----:B------:R-:W-:Y:S05]  /*39eb0*/  BSYNC.RECONVERGENT B5 ;  /* 0x0000000000057941 */ /* 0x000fea0003800200 */
.L_x_13067:
[----:B------:R0:W1:Y:S01]  /*39ec0*/  DMUL R38, R2, R38 ;  /* 0x0000002602267228 */ /* 0x0000620000000000 */
[----:B------:R-:W-:Y:S02]  /*39ed0*/  IMAD.MOV.U32 R58, RZ, RZ, 0x0 ;  /* 0x00000000ff3a7424 */ /* 0x000fe400078e00ff */
[----:B01----:R-:W-:-:S07]  /*39ee0*/  IMAD.MOV.U32 R59, RZ, RZ, 0x3ff00000 ;  /* 0x3ff00000ff3b7424 */ /* 0x003fce00078e00ff */
.L_x_13057:
[----:B------:R-:W-:Y:S05]  /*39ef0*/  BSYNC.RECONVERGENT B4 ;  /* 0x0000000000047941 */ /* 0x000fea0003800200 */
.L_x_13043:
[----:B------:R-:W-:Y:S05]  /*39f00*/  BRA `(.L_x_13069) ;  /* 0x0000000000187947 */ /* 0x000fea0003800000 */
.L_x_13037:
[----:B------:R0:W1:-:S15]  /*39f10*/  DMUL R38, R36, 9.00719925474099200000e+15 ;  /* 0x4340000024267828 */ /* 0x00005e0000000000 */
[----:B------:R-:W-:-:S15]  /*39f20*/  NOP ;  /* 0x0000000000007918 */ /* 0x000fde0000000000 */
[----:B------:R-:W-:-:S15]  /*39f30*/  NOP ;  /* 0x0000000000007918 */ /* 0x000fde0000000000 */
[----:B------:R-:W-:-:S15]  /*39f40*/  NOP ;  /* 0x0000000000007918 */ /* 0x000fde0000000000 */
[----:B------:R-:W-:-:S04]  /*39f50*/  NOP ;  /* 0x0000000000007918 */ /* 0x000fc80000000000 */
[----:B01----:R-:W2:Y:S02]  /*39f60*/  DMUL R58, R58, 9.00719925474099200000e+15 ;  /* 0x434000003a3a7828 */ /* 0x003ea40000000000 */
.L_x_13069:
[----:B------:R-:W-:Y:S05]  /*39f70*/  BSYNC.RELIABLE B2 ;  /* 0x0000000000027941 */ /* 0x000fea0003800100 */
.L_x_13036:
        /* <DEDUP_REMOVED lines=62> */
.L_x_13071:
[----:B------:R-:W-:Y:S05]  /*3a360*/  BSYNC.RECONVERGENT B2 ;  /* 0x0000000000027941 */ /* 0x000fea0003800200 */
.L_x_13070:
        /* <DEDUP_REMOVED lines=176> */
.L_x_13073:
[----:B------:R-:W-:Y:S02]  /*3ae70*/  FSEL R2, RZ, 3.37028055040000000000e+12, P0 ;  /* 0x54442d18ff027808 */ /* 0x000fe40000000000 */
[----:B------:R-:W-:-:S07]  /*3ae80*/  FSEL R3, RZ, 2.1426990032196044922, P0 ;  /* 0x400921fbff037808 */ /* 0x000fce0000000000 */
.L_x_13074:
[----:B------:R-:W-:Y:S05]  /*3ae90*/  BSYNC.RECONVERGENT B0 ;  /* 0x0000000000007941 */ /* 0x000fea0003800200 */
.L_x_13072:
        /* <DEDUP_REMOVED lines=13> */
.L_x_13042:
[----:B------:R-:W-:Y:S05]  /*3af70*/  BSYNC.RECONVERGENT B3 ;  /* 0x0000000000037941 */ /* 0x000fea0003800200 */
.L_x_13035:
[----:B------:R-:W-:Y:S01]  /*3af80*/  LOP3.LUT R37, R67, 0x80000000, R41, 0xb8, !PT ;  /* 0x8000000043257812 */ /* 0x000fe200078eb829 */
[----:B------:R-:W-:Y:S01]  /*3af90*/  IMAD.MOV.U32 R36, RZ, RZ, R66 ;  /* 0x000000ffff247224 */ /* 0x000fe200078e0042 */
[----:B------:R-:W-:Y:S01]  /*3afa0*/  LOP3.LUT R39, R5, 0x80000000, R43, 0xb8, !PT ;  /* 0x8000000005277812 */ /* 0x000fe200078eb82b */
[----:B------:R-:W-:Y:S01]  /*3afb0*/  IMAD.MOV.U32 R38, RZ, RZ, R4 ;  /* 0x000000ffff267224 */ /* 0x000fe200078e0004 */
[----:B------:R-:W-:Y:S06]  /*3afc0*/  BRA `(.L_x_13000) ;  /* 0x000000c800b47947 */ /* 0x000fec0003800000 */
.L_x_13002:
        /* <DEDUP_REMOVED lines=283> */
.L_x_13080:
[----:B------:R-:W-:Y:S05]  /*3c180*/  BSYNC.RECONVERGENT B0 ;  /* 0x0000000000007941 */ /* 0x000fea0003800200 */
.L_x_13079:
[----:B------:R-:W-:Y:S04]  /*3c190*/  BSSY.RECONVERGENT B3, `(.L_x_13081) ;  /* 0x0000008000037945 */ /* 0x000fe80003800200 */
[----:B------:R-:W-:Y:S05]  /*3c1a0*/  @P4 BRA P5, `(.L_x_13082) ;  /* 0x0000000000184947 */ /* 0x000fea0002800000 */
[----:B------:R-:W-:Y:S01]  /*3c1b0*/  IMAD.MOV.U32 R2, RZ, RZ, R6 ;  /* 0x000000ffff027224 */ /* 0x000fe200078e0006 */
[----:B------:R-:W-:Y:S01]  /*3c1c0*/  MOV R4, 0x3c210 ;  /* 0x0003c21000047802 */ /* 0x000fe20000000f00 */
[----:B------:R-:W-:Y:S02]  /*3c1d0*/  IMAD.MOV.U32 R3, RZ, RZ, R7 ;  /* 0x000000ffff037224 */ /* 0x000fe400078e0007 */
[----:B------:R-:W-:Y:S02]  /*3c1e0*/  IMAD.MOV.U32 R6, RZ, RZ, R62 ;  /* 0x000000ffff067224 */ /* 0x000fe400078e003e */
[----:B------:R-:W-:-:S07]  /*3c1f0*/  IMAD.MOV.U32 R5, RZ, RZ, R63 ;  /* 0x000000ffff057224 */ /* 0x000fce00078e003f */
[----:B01----:R-:W-:Y:S05]  /*3c200*/  CALL.REL.NOINC `($__internal_28_$__cuda_sm20_div_rn_f64_full) ;  /* 0x0000140800007944 */ /* 0x003fea0003c00000 */
.L_x_13082:
[----:B------:R-:W-:Y:S05]  /*3c210*/  BSYNC.RECONVERGENT B3 ;  /* 0x0000000000037941 */ /* 0x000fea0003800200 */
.L_x_13081:
        /* <DEDUP_REMOVED lines=176> */
.L_x_13084:
[----:B------:R-:W-:Y:S02]  /*3cd20*/  FSEL R2, RZ, 3.37028055040000000000e+12, P0 ;  /* 0x54442d18ff027808 */ /* 0x000fe40000000000 */
[----:B------:R-:W-:-:S07]  /*3cd30*/  FSEL R3, RZ, 2.1426990032196044922, P0 ;  /* 0x400921fbff037808 */ /* 0x000fce0000000000 */
.L_x_13085:
[----:B------:R-:W-:Y:S05]  /*3cd40*/  BSYNC.RECONVERGENT B0 ;  /* 0x0000000000007941 */ /* 0x000fea0003800200 */
.L_x_13083:
        /* <DEDUP_REMOVED lines=14> */
.L_x_13078:
        /* <DEDUP_REMOVED lines=329> */
.L_x_13088:
[----:B------:R-:W-:Y:S05]  /*3e2c0*/  BSYNC.RECONVERGENT B0 ;  /* 0x0000000000007941 */ /* 0x000fea0003800200 */
.L_x_13087:
[----:B------:R-:W-:Y:S04]  /*3e2d0*/  BSSY.RECONVERGENT B3, `(.L_x_13089) ;  /* 0x0000007000037945 */ /* 0x000fe80003800200 */
[----:B------:R-:W-:Y:S05]  /*3e2e0*/  @P4 BRA P5, `(.L_x_13090) ;  /* 0x0000000000144947 */ /* 0x000fea0002800000 */
[----:B------:R-:W-:Y:S02]  /*3e2f0*/  IMAD.MOV.U32 R2, RZ, RZ, R6 ;  /* 0x000000ffff027224 */ /* 0x000fe400078e0006 */
[----:B------:R-:W-:Y:S01]  /*3e300*/  IMAD.MOV.U32 R6, RZ, RZ, R4 ;  /* 0x000000ffff067224 */ /* 0x000fe200078e0004 */
[----:B------:R-:W-:Y:S01]  /*3e310*/  MOV R4, 0x3e340 ;  /* 0x0003e34000047802 */ /* 0x000fe20000000f00 */
[----:B------:R-:W-:-:S07]  /*3e320*/  IMAD.MOV.U32 R3, RZ, RZ, R7 ;  /* 0x000000ffff037224 */ /* 0x000fce00078e0007 */
[----:B01----:R-:W-:Y:S05]  /*3e330*/  CALL.REL.NOINC `($__internal_28_$__cuda_sm20_div_rn_f64_full) ;  /* 0x000013e400b47944 */ /* 0x003fea0003c00000 */
.L_x_13090:
[----:B------:R-:W-:Y:S05]  /*3e340*/  BSYNC.RECONVERGENT B3 ;  /* 0x0000000000037941 */ /* 0x000fea0003800200 */
.L_x_13089:
        /* <DEDUP_REMOVED lines=177> */
.L_x_13092:
[----:B------:R-:W-:Y:S02]  /*3ee60*/  FSEL R2, RZ, 3.37028055040000000000e+12, P0 ;  /* 0x54442d18ff027808 */ /* 0x000fe40000000000 */
[----:B------:R-:W-:-:S07]  /*3ee70*/  FSEL R3, RZ, 2.1426990032196044922, P0 ;  /* 0x400921fbff037808 */ /* 0x000fce0000000000 */
.L_x_13093:
[----:B------:R-:W-:Y:S05]  /*3ee80*/  BSYNC.RECONVERGENT B0 ;  /* 0x0000000000007941 */ /* 0x000fea0003800200 */
.L_x_13091:
        /* <DEDUP_REMOVED lines=10> */
.L_x_13077:
        /* <DEDUP_REMOVED lines=50> */
[----:B0-----:R-:W-:Y:S05]  /*3f250*/  CALL.REL.NOINC `($__internal_28_$__cuda_sm20_div_rn_f64_full) ;  /* 0x000013d400ec7944 */ /* 0x001fea0003c00000 */
[----:B------:R-:W-:Y:S02]  /*3f260*/  IMAD.MOV.U32 R62, RZ, RZ, R2 ;  /* 0x000000ffff3e7224 */ /* 0x000fe400078e0002 */
[----:B------:R-:W-:-:S07]  /*3f270*/  IMAD.MOV.U32 R63, RZ, RZ, R3 ;  /* 0x000000ffff3f7224 */ /* 0x000fce00078e0003 */
.L_x_13095:
[----:B------:R-:W-:Y:S05]  /*3f280*/  BSYNC.RECONVERGENT B3 ;  /* 0x0000000000037941 */ /* 0x000fea0003800200 */
.L_x_13094:
        /* <DEDUP_REMOVED lines=51> */
.L_x_13097:
[----:B------:R-:W-:Y:S05]  /*3f5c0*/  BSYNC.RECONVERGENT B3 ;  /* 0x0000000000037941 */ /* 0x000fea0003800200 */
.L_x_13096:
        /* <DEDUP_REMOVED lines=338> */
.L_x_13099:
[----:B------:R-:W-:Y:S05]  /*40af0*/  BSYNC.RECONVERGENT B0 ;  /* 0x0000000000007941 */ /* 0x000fea0003800200 */
.L_x_13098:
        /* <DEDUP_REMOVED lines=8> */
.L_x_13101:
[----:B------:R-:W-:Y:S05]  /*40b80*/  BSYNC.RECONVERGENT B3 ;  /* 0x0000000000037941 */ /* 0x000fea0003800200 */
.L_x_13100:
        /* <DEDUP_REMOVED lines=176> */
.L_x_13103:
[----:B------:R-:W-:Y:S02]  /*41690*/  FSEL R2, RZ, 3.37028055040000000000e+12, P0 ;  /* 0x54442d18ff027808 */ /* 0x000fe40000000000 */
[----:B------:R-:W-:-:S07]  /*416a0*/  FSEL R3, RZ, 2.1426990032196044922, P0 ;  /* 0x400921fbff037808 */ /* 0x000fce0000000000 */
.L_x_13104:
[----:B------:R-:W-:Y:S05]  /*416b0*/  BSYNC.RECONVERGENT B0 ;  /* 0x0000000000007941 */ /* 0x000fea0003800200 */
.L_x_13102:
        /* <DEDUP_REMOVED lines=14> */
.L_x_13076:
        /* <DEDUP_REMOVED lines=261> */
.L_x_13108:
[----:B------:R-:W-:Y:S05]  /*427f0*/  BSYNC.RECONVERGENT B0 ;  /* 0x0000000000007941 */ /* 0x000fea0003800200 */
.L_x_13107:
        /* <DEDUP_REMOVED lines=8> */
[----:B------:R-:W-:Y:S05]  /*42880*/  CALL.REL.NOINC `($__internal_28_$__cuda_sm20_div_rn_f64_full) ;  /* 0x000013a000607944 */ /* 0x000fea0003c00000 */
.L_x_13110:
[----:B------:R-:W-:Y:S05]  /*42890*/  BSYNC.RECONVERGENT B3 ;  /* 0x0000000000037941 */ /* 0x000fea0003800200 */
.L_x_13109:
        /* <DEDUP_REMOVED lines=173> */
.L_x_13106:
        /* <DEDUP_REMOVED lines=326> */
.L_x_13112:
[----:B------:R-:W-:Y:S05]  /*447d0*/  BSYNC.RECONVERGENT B0 ;  /* 0x0000000000007941 */ /* 0x000fea0003800200 */
.L_x_13111:
[----:B------:R-:W-:Y:S04]  /*447e0*/  BSSY.RECONVERGENT B3, `(.L_x_13113) ;  /* 0x0000008000037945 */ /* 0x000fe80003800200 */
[----:B------:R-:W-:Y:S05]  /*447f0*/  @P4 BRA P5, `(.L_x_13114) ;  /* 0x0000000000184947 */ /* 0x000fea0002800000 */
[----:B------:R-:W-:Y:S01]  /*44800*/  IMAD.MOV.U32 R2, RZ, RZ, R36 ;  /* 0x000000ffff027224 */ /* 0x000fe200078e0024 */
[----:B------:R-:W-:Y:S01]  /*44810*/  MOV R6, R38 ;  /* 0x0000002600067202 */ /* 0x000fe20000000f00 */
[----:B------:R-:W-:Y:S01]  /*44820*/  IMAD.MOV.U32 R3, RZ, RZ, R37 ;  /* 0x000000ffff037224 */ /* 0x000fe200078e0025 */
[----:B0-----:R-:W-:Y:S01]  /*44830*/  MOV R4, 0x44860 ;  /* 0x0004486000047802 */ /* 0x001fe20000000f00 */
[----:B------:R-:W-:-:S07]  /*44840*/  IMAD.MOV.U32 R5, RZ, RZ, R39 ;  /* 0x000000ffff057224 */ /* 0x000fce00078e0027 */
[----:B-1----:R-:W-:Y:S05]  /*44850*/  CALL.REL.NOINC `($__internal_28_$__cuda_sm20_div_rn_f64_full) ;  /* 0x00001380006c7944 */ /* 0x002fea0003c00000 */
.L_x_13114:
[----:B------:R-:W-:Y:S05]  /*44860*/  BSYNC.RECONVERGENT B3 ;  /* 0x0000000000037941 */ /* 0x000fea0003800200 */
.L_x_13113:
        /* <DEDUP_REMOVED lines=173> */
.L_x_13105:
        /* <DEDUP_REMOVED lines=50> */
[----:B0-----:R-:W-:Y:S05]  /*45660*/  CALL.REL.NOINC `($__internal_28_$__cuda_sm20_div_rn_f64_full) ;  /* 0x0000137000e87944 */ /* 0x001fea0003c00000 */
[----:B------:R-:W-:Y:S02]  /*45670*/  IMAD.MOV.U32 R62, RZ, RZ, R2 ;  /* 0x000000ffff3e7224 */ /* 0x000fe400078e0002 */
[----:B------:R-:W-:-:S07]  /*45680*/  IMAD.MOV.U32 R63, RZ, RZ, R3 ;  /* 0x000000ffff3f7224 */ /* 0x000fce00078e0003 */
.L_x_13116:
[----:B------:R-:W-:Y:S05]  /*45690*/  BSYNC.RECONVERGENT B3 ;  /* 0x0000000000037941 */ /* 0x000fea0003800200 */
.L_x_13115:
        /* <DEDUP_REMOVED lines=50> */
[----:B0-----:R-:W-:Y:S05]  /*459c0*/  CALL.REL.NOINC `($__internal_28_$__cuda_sm20_div_rn_f64_full) ;  /* 0x0000137000107944 */ /* 0x001fea0003c00000 */
.L_x_13118:
[----:B------:R-:W-:Y:S05]  /*459d0*/  BSYNC.RECONVERGENT B3 ;  /* 0x0000000000037941 */ /* 0x000fea0003800200 */
.L_x_13117:
        /* <DEDUP_REMOVED lines=333> */
.L_x_13120:
[----:B------:R-:W-:Y:S05]  /*46eb0*/  BSYNC.RECONVERGENT B0 ;  /* 0x0000000000007941 */ /* 0x000fea0003800200 */
.L_x_13119:
        /* <DEDUP_REMOVED lines=8> */
[----:B------:R-:W-:Y:S05]  /*46f40*/  CALL.REL.NOINC `($__internal_28_$__cuda_sm20_div_rn_f64_full) ;  /* 0x0000135800b07944 */ /* 0x000fea0003c00000 */
.L_x_13122:
[----:B------:R-:W-:Y:S05]  /*46f50*/  BSYNC.RECONVERGENT B3 ;  /* 0x0000000000037941 */ /* 0x000fea0003800200 */
.L_x_13121:
        /* <DEDUP_REMOVED lines=172> */
.L_x_13086:
[----:B------:R-:W-:Y:S05]  /*47a20*/  BSYNC.RECONVERGENT B2 ;  /* 0x0000000000027941 */ /* 0x000fea0003800200 */
.L_x_13075:
[----:B------:R-:W-:Y:S01]  /*47a30*/  UMOV UR4, 0xfefa39ef ;  /* 0xfefa39ef00047882 */ /* 0x000fe20000000000 */
[----:B------:R-:W-:Y:S01]  /*47a40*/  UMOV UR5, 0x3fe62e42 ;  /* 0x3fe62e4200057882 */ /* 0x000fe20000000000 */
[----:B------:R-:W-:Y:S01]  /*47a50*/  LOP3.LUT R39, R3, 0x80000000, R43, 0xb8, !PT ;  /* 0x8000000003277812 */ /* 0x000fe200078eb82b */
[----:B-1----:R-:W1:Y:S01]  /*47a60*/  DADD R64, R64, UR4 ;  /* 0x0000000440407e29 */ /* 0x002e620008000000 */
[----:B------:R-:W-:Y:S01]  /*47a70*/  IMAD.MOV.U32 R38, RZ, RZ, R2 ;  /* 0x000000ffff267224 */ /* 0x000fe200078e0002 */
[----:B-1----:R-:W-:Y:S01]  /*47a80*/  LOP3.LUT R37, R65, 0x80000000, R41, 0xb8, !PT ;  /* 0x8000000041257812 */ /* 0x002fe200078eb829 */
[----:B------:R-:W-:-:S07]  /*47a90*/  IMAD.MOV.U32 R36, RZ, RZ, R64 ;  /* 0x000000ffff247224 */ /* 0x000fce00078e0040 */
.L_x_13000:
[----:B------:R-:W-:Y:S05]  /*47aa0*/  BSYNC.RECONVERGENT B1 ;  /* 0x0000000000017941 */ /* 0x000fea0003800200 */
.L_x_12999:
        /* <DEDUP_REMOVED lines=69> */
.L_x_13125:
        /* <DEDUP_REMOVED lines=301> */
.L_x_13130:
[----:B------:R-:W-:Y:S05]  /*491d0*/  BSYNC.RECONVERGENT B3 ;  /* 0x0000000000037941 */ /* 0x000fea0003800200 */
.L_x_13129:
        /* <DEDUP_REMOVED lines=196> */
.L_x_13128:
        /* <DEDUP_REMOVED lines=77> */
.L_x_13137:
[----:B------:R-:W-:Y:S05]  /*4a2f0*/  BSYNC.RECONVERGENT B4 ;  /* 0x0000000000047941 */ /* 0x000fea0003800200 */
.L_x_13136:
[----:B------:R-:W-:Y:S02]  /*4a300*/  IMAD.MOV.U32 R66, RZ, RZ, R2 ;  /* 0x000000ffff427224 */ /* 0x000fe400078e0002 */
[----:B------:R-:W-:-:S07]  /*4a310*/  IMAD.MOV.U32 R67, RZ, RZ, R3 ;  /* 0x000000ffff437224 */ /* 0x000fce00078e0003 */
.L_x_13135:
[----:B------:R-:W-:Y:S05]  /*4a320*/  BSYNC.RECONVERGENT B3 ;  /* 0x0000000000037941 */ /* 0x000fea0003800200 */
.L_x_13134:
        /* <DEDUP_REMOVED lines=70> */
.L_x_13142:
[----:B------:R-:W-:Y:S05]  /*4a790*/  BSYNC.RECONVERGENT B4 ;  /* 0x0000000000047941 */ /* 0x000fea0003800200 */
.L_x_13141:
[----:B------:R-:W-:Y:S05]  /*4a7a0*/  BRA `(.L_x_13140) ;  /* 0x0000000000047947 */ /* 0x000fea0003800000 */
.L_x_13139:
[----:B------:R0:W1:Y:S02]  /*4a7b0*/  DADD R2, R42, -R4 ;  /* 0x000000002a027229 */ /* 0x0000640000000804 */
.L_x_13140:
[----:B------:R-:W-:Y:S05]  /*4a7c0*/  BSYNC.RECONVERGENT B3 ;  /* 0x0000000000037941 */ /* 0x000fea0003800200 */
.L_x_13138:
        /* <DEDUP_REMOVED lines=74> */
.L_x_13144:
[----:B------:R-:W-:Y:S05]  /*4ac70*/  BSYNC.RECONVERGENT B3 ;  /* 0x0000000000037941 */ /* 0x000fea0003800200 */
.L_x_13143:
        /* <DEDUP_REMOVED lines=201> */
.L_x_13145:
        /* <DEDUP_REMOVED lines=52> */
.L_x_13147:
[----:B------:R-:W-:Y:S05]  /*4bc50*/  BSYNC.RECONVERGENT B3 ;  /* 0x0000000000037941 */ /* 0x000fea0003800200 */
.L_x_13146:
        /* <DEDUP_REMOVED lines=78> */
.L_x_13133:
        /* <DEDUP_REMOVED lines=58> */
.L_x_13150:
[----:B------:R-:W-:Y:S05]  /*4c4e0*/  BSYNC.RECONVERGENT B3 ;  /* 0x0000000000037941 */ /* 0x000fea0003800200 */
.L_x_13149:
        /* <DEDUP_REMOVED lines=202> */
.L_x_13151:
        /* <DEDUP_REMOVED lines=52> */
.L_x_13153:
[----:B------:R-:W-:Y:S05]  /*4d4d0*/  BSYNC.RECONVERGENT B3 ;  /* 0x0000000000037941 */ /* 0x000fea0003800200 */
.L_x_13152:
        /* <DEDUP_REMOVED lines=78> */
.L_x_13148:
        /* <DEDUP_REMOVED lines=64> */
.L_x_13155:
[----:B------:R-:W-:Y:S05]  /*4ddc0*/  BSYNC.RECONVERGENT B3 ;  /* 0x0000000000037941 */ /* 0x000fea0003800200 */
.L_x_13154:
        /* <DEDUP_REMOVED lines=48> */
.L_x_13157:
[----:B------:R-:W-:Y:S05]  /*4e0d0*/  BSYNC.RECONVERGENT B3 ;  /* 0x0000000000037941 */ /* 0x000fea0003800200 */
.L_x_13156:
[----:B------:R-:W-:Y:S01]  /*4e0e0*/  MOV R66, R2 ;  /* 0x0000000200427202 */ /* 0x000fe20000000f00 */
[----:B------:R-:W-:Y:S01]  /*4e0f0*/  IMAD.MOV.U32 R67, RZ, RZ, R3 ;  /* 0x000000ffff437224 */ /* 0x000fe200078e0003 */
[----:B------:R-:W-:Y:S06]  /*4e100*/  BRA `(.L_x_13131) ;  /* 0x0000000000d47947 */ /* 0x000fec0003800000 */
.L_x_13132:
        /* <DEDUP_REMOVED lines=52> */
.L_x_13158:
[----:B------:R-:W-:Y:S05]  /*4e450*/  BSYNC.RECONVERGENT B3 ;  /* 0x0000000000037941 */ /* 0x000fea0003800200 */
.L_x_13131:
[----:B------:R-:W-:Y:S05]  /*4e460*/  BSYNC.RECONVERGENT B2 ;  /* 0x0000000000027941 */ /* 0x000fea0003800200 */
.L_x_13127:
        /* <DEDUP_REMOVED lines=53> */
.L_x_13163:
[----:B------:R-:W-:Y:S05]  /*4e7c0*/  BSYNC.RECONVERGENT B4 ;  /* 0x0000000000047941 */ /* 0x000fea0003800200 */
.L_x_13162:
        /* <DEDUP_REMOVED lines=177> */
.L_x_13165:
        /* <DEDUP_REMOVED lines=98> */
.L_x_13164:
        /* <DEDUP_REMOVED lines=83> */
.L_x_13173:
[----:B------:R-:W-:Y:S05]  /*4fe30*/  BSYNC.RECONVERGENT B6 ;  /* 0x0000000000067941 */ /* 0x000fea0003800200 */
.L_x_13172:
[----:B------:R-:W-:Y:S02]  /*4fe40*/  IMAD.MOV.U32 R62, RZ, RZ, R2 ;  /* 0x000000ffff3e7224 */ /* 0x000fe400078e0002 */
[----:B------:R-:W-:-:S07]  /*4fe50*/  IMAD.MOV.U32 R63, RZ, RZ, R3 ;  /* 0x000000ffff3f7224 */ /* 0x000fce00078e0003 */
.L_x_13171:
[----:B------:R-:W-:Y:S05]  /*4fe60*/  BSYNC.RECONVERGENT B5 ;  /* 0x0000000000057941 */ /* 0x000fea0003800200 */
.L_x_13170:
        /* <DEDUP_REMOVED lines=68> */
.L_x_13178:
[----:B------:R-:W-:Y:S05]  /*502b0*/  BSYNC.RECONVERGENT B6 ;  /* 0x0000000000067941 */ /* 0x000fea0003800200 */
.L_x_13177:
[----:B------:R-:W-:Y:S01]  /*502c0*/  IMAD.MOV.U32 R60, RZ, RZ, R2 ;  /* 0x000000ffff3c7224 */ /* 0x000fe200078e0002 */
[----:B------:R-:W-:Y:S01]  /*502d0*/  MOV R61, R3 ;  /* 0x00000003003d7202 */ /* 0x000fe20000000f00 */
[----:B------:R-:W-:Y:S06]  /*502e0*/  BRA `(.L_x_13176) ;  /* 0x0000000000047947 */ /* 0x000fec0003800000 */
.L_x_13175:
[----:B------:R0:W1:Y:S02]  /*502f0*/  DADD R60, R42, -R4 ;  /* 0x000000002a3c7229 */ /* 0x0000640000000804 */
.L_x_13176:
[----:B------:R-:W-:Y:S05]  /*50300*/  BSYNC.RECONVERGENT B5 ;  /* 0x0000000000057941 */ /* 0x000fea0003800200 */
.L_x_13174:
        /* <DEDUP_REMOVED lines=71> */
.L_x_13180:
[----:B------:R-:W-:Y:S05]  /*50780*/  BSYNC.RECONVERGENT B5 ;  /* 0x0000000000057941 */ /* 0x000fea0003800200 */
.L_x_13179:
[----:B------:R-:W-:Y:S02]  /*50790*/  IMAD.MOV.U32 R42, RZ, RZ, R2 ;  /* 0x000000ffff2a7224 */ /* 0x000fe400078e0002 */
[----:B------:R-:W-:Y:S01]  /*507a0*/  IMAD.MOV.U32 R43, RZ, RZ, R3 ;  /* 0x000000ffff2b7224 */ /* 0x000fe200078e0003 */
[----:B------:R-:W-:Y:S06]  /*507b0*/  BRA `(.L_x_13181) ;  /* 0x0000001000f07947 */ /* 0x000fec0003800000 */
.L_x_13169:
        /* <DEDUP_REMOVED lines=63> */
.L_x_13184:
[----:B------:R-:W-:Y:S05]  /*50bb0*/  BSYNC.RECONVERGENT B5 ;  /* 0x0000000000057941 */ /* 0x000fea0003800200 */
.L_x_13183:
[----:B------:R-:W-:Y:S02]  /*50bc0*/  IMAD.MOV.U32 R42, RZ, RZ, R2 ;  /* 0x000000ffff2a7224 */ /* 0x000fe400078e0002 */
[----:B------:R-:W-:Y:S01]  /*50bd0*/  IMAD.MOV.U32 R43, RZ, RZ, R3 ;  /* 0x000000ffff2b7224 */ /* 0x000fe200078e0003 */
[----:B------:R-:W-:Y:S06]  /*50be0*/  BRA `(.L_x_13181) ;  /* 0x0000000c00e47947 */ /* 0x000fec0003800000 */
.L_x_13182:
        /* <DEDUP_REMOVED lines=71> */
[----:B------:R-:W-:Y:S05]  /*51060*/  CALL.REL.NOINC `($__internal_29_$__cuda_sm20_dsqrt_rn_f64_mediumpath_v1) ;  /* 0x000012c0009c7944 */ /* 0x000fea0003c00000 */
[----:B------:R-:W-:Y:S01]  /*51070*/  IMAD.MOV.U32 R4, RZ, RZ, R2 ;  /* 0x000000ffff047224 */ /* 0x000fe200078e0002 */
[----:B------:R-:W-:-:S07]  /*51080*/  MOV R5, R3 ;  /* 0x0000000300057202 */ /* 0x000fce0000000f00 */
.L_x_13186:
[----:B------:R-:W-:Y:S05]  /*51090*/  BSYNC.RECONVERGENT B5 ;  /* 0x0000000000057941 */ /* 0x000fea0003800200 */
.L_x_13185:
        /* <DEDUP_REMOVED lines=48> */
.L_x_13188:
[----:B------:R-:W-:Y:S05]  /*513a0*/  BSYNC.RECONVERGENT B5 ;  /* 0x0000000000057941 */ /* 0x000fea0003800200 */
.L_x_13187:
[----:B------:R-:W0:Y:S01]  /*513b0*/  DMUL R58, R58, 8.11296384146066816958e+31 ;  /* 0x469000003a3a7828 */ /* 0x000e220000000000 */
[----:B------:R-:W-:Y:S02]  /*513c0*/  IMAD.MOV.U32 R42, RZ, RZ, R2 ;  /* 0x000000ffff2a7224 */ /* 0x000fe400078e0002 */
[----:B------:R-:W-:Y:S01]  /*513d0*/  IMAD.MOV.U32 R43, RZ, RZ, R3 ;  /* 0x000000ffff2b7224 */ /* 0x000fe200078e0003 */
[----:B0-----:R-:W-:Y:S06]  /*513e0*/  BRA `(.L_x_13181) ;  /* 0x0000000400e47947 */ /* 0x001fec0003800000 */
.L_x_13168:
        /* <DEDUP_REMOVED lines=54> */
.L_x_13190:
[----:B------:R-:W-:Y:S05]  /*51750*/  BSYNC.RECONVERGENT B5 ;  /* 0x0000000000057941 */ /* 0x000fea0003800200 */
.L_x_13189:
        /* <DEDUP_REMOVED lines=62> */
.L_x_13192:
[----:B------:R-:W-:Y:S05]  /*51b40*/  BSYNC.RECONVERGENT B5 ;  /* 0x0000000000057941 */ /* 0x000fea0003800200 */
.L_x_13191:
[----:B------:R0:W1:Y:S01]  /*51b50*/  DMUL R42, R2, R42 ;  /* 0x0000002a022a7228 */ /* 0x0000620000000000 */
[----:B------:R-:W-:Y:S01]  /*51b60*/  IMAD.MOV.U32 R58, RZ, RZ, 0x0 ;  /* 0x00000000ff3a7424 */ /* 0x000fe200078e00ff */
[----:B01----:R-:W-:-:S07]  /*51b70*/  MOV R59, 0x3ff00000 ;  /* 0x3ff00000003b7802 */ /* 0x003fce0000000f00 */
.L_x_13181:
[----:B------:R-:W-:Y:S05]  /*51b80*/  BSYNC.RECONVERGENT B4 ;  /* 0x0000000000047941 */ /* 0x000fea0003800200 */
.L_x_13167:
[----:B------:R-:W-:Y:S05]  /*51b90*/  BRA `(.L_x_13193) ;  /* 0x0000000000187947 */ /* 0x000fea0003800000 */
.L_x_13161:
[----:B------:R0:W1:-:S15]  /*51ba0*/  DMUL R42, R40, 9.00719925474099200000e+15 ;  /* 0x43400000282a7828 */ /* 0x00005e0000000000 */
[----:B------:R-:W-:-:S15]  /*51bb0*/  NOP ;  /* 0x0000000000007918 */ /* 0x000fde0000000000 */
[----:B------:R-:W-:-:S15]  /*51bc0*/  NOP ;  /* 0x0000000000007918 */ /* 0x000fde0000000000 */
[----:B------:R-:W-:-:S15]  /*51bd0*/  NOP ;  /* 0x0000000000007918 */ /* 0x000fde0000000000 */
[----:B------:R-:W-:-:S04]  /*51be0*/  NOP ;  /* 0x0000000000007918 */ /* 0x000fc80000000000 */
[----:B01----:R-:W2:Y:S02]  /*51bf0*/  DMUL R58, R58, 9.00719925474099200000e+15 ;  /* 0x434000003a3a7828 */ /* 0x003ea40000000000 */
.L_x_13193:
[----:B------:R-:W-:Y:S05]  /*51c00*/  BSYNC.RELIABLE B2 ;  /* 0x0000000000027941 */ /* 0x000fea0003800100 */
.L_x_13160:
        /* <DEDUP_REMOVED lines=62> */
.L_x_13195:
[----:B------:R-:W-:Y:S05]  /*51ff0*/  BSYNC.RECONVERGENT B2 ;  /* 0x0000000000027941 */ /* 0x000fea0003800200 */
.L_x_13194:
        /* <DEDUP_REMOVED lines=177> */
.L_x_13197:
[----:B------:R-:W-:Y:S02]  /*52b10*/  FSEL R2, RZ, 3.37028055040000000000e+12, P0 ;  /* 0x54442d18ff027808 */ /* 0x000fe40000000000 */
[----:B------:R-:W-:-:S07]  /*52b20*/  FSEL R3, RZ, 2.1426990032196044922, P0 ;  /* 0x400921fbff037808 */ /* 0x000fce0000000000 */
.L_x_13198:
[----:B------:R-:W-:Y:S05]  /*52b30*/  BSYNC.RECONVERGENT B0 ;  /* 0x0000000000007941 */ /* 0x000fea0003800200 */
.L_x_13196:
        /* <DEDUP_REMOVED lines=13> */
.L_x_13166:
[----:B------:R-:W-:Y:S05]  /*52c10*/  BSYNC.RECONVERGENT B3 ;  /* 0x0000000000037941 */ /* 0x000fea0003800200 */
.L_x_13159:
[----:B------:R-:W-:Y:S01]  /*52c20*/  LOP3.LUT R41, R67, 0x80000000, R9, 0xb8, !PT ;  /* 0x8000000043297812 */ /* 0x000fe200078eb809 */
[----:B------:R-:W-:Y:S01]  /*52c30*/  IMAD.MOV.U32 R40, RZ, RZ, R66 ;  /* 0x000000ffff287224 */ /* 0x000fe200078e0042 */
[----:B------:R-:W-:Y:S01]  /*52c40*/  LOP3.LUT R43, R5, 0x80000000, R11, 0xb8, !PT ;  /* 0x80000000052b7812 */ /* 0x000fe200078eb80b */
[----:B------:R-:W-:Y:S01]  /*52c50*/  IMAD.MOV.U32 R42, RZ, RZ, R4 ;  /* 0x000000ffff2a7224 */ /* 0x000fe200078e0004 */
[----:B------:R-:W-:Y:S06]  /*52c60*/  BRA `(.L_x_13124) ;  /* 0x000000c800bc7947 */ /* 0x000fec0003800000 */
.L_x_13126:
        /* <DEDUP_REMOVED lines=283> */
.L_x_13204:
[----:B------:R-:W-:Y:S05]  /*53e20*/  BSYNC.RECONVERGENT B0 ;  /* 0x0000000000007941 */ /* 0x000fea0003800200 */
.L_x_13203:
[----:B------:R-:W-:Y:S04]  /*53e30*/  BSSY.RECONVERGENT B3, `(.L_x_13205) ;  /* 0x0000008000037945 */ /* 0x000fe80003800200 */
[----:B------:R-:W-:Y:S05]  /*53e40*/  @P4 BRA P5, `(.L_x_13206) ;  /* 0x0000000000184947 */ /* 0x000fea0002800000 */
[----:B------:R-:W-:Y:S01]  /*53e50*/  IMAD.MOV.U32 R2, RZ, RZ, R6 ;  /* 0x000000ffff027224 */ /* 0x000fe200078e0006 */
[----:B------:R-:W-:Y:S01]  /*53e60*/  MOV R6, R62 ;  /* 0x0000003e00067202 */ /* 0x000fe20000000f00 */
[----:B------:R-:W-:Y:S01]  /*53e70*/  IMAD.MOV.U32 R3, RZ, RZ, R7 ;  /* 0x000000ffff037224 */ /* 0x000fe200078e0007 */
[----:B------:R-:W-:Y:S01]  /*53e80*/  MOV R4, 0x53eb0 ;  /* 0x00053eb000047802 */ /* 0x000fe20000000f00 */
[----:B------:R-:W-:-:S07]  /*53e90*/  IMAD.MOV.U32 R5, RZ, RZ, R63 ;  /* 0x000000ffff057224 */ /* 0x000fce00078e003f */
[----:B01----:R-:W-:Y:S05]  /*53ea0*/  CALL.REL.NOINC `($__internal_28_$__cuda_sm20_div_rn_f64_full) ;  /* 0x0000128800d87944 */ /* 0x003fea0003c00000 */
.L_x_13206:
[----:B------:R-:W-:Y:S05]  /*53eb0*/  BSYNC.RECONVERGENT B3 ;  /* 0x0000000000037941 */ /* 0x000fea0003800200 */
.L_x_13205:
        /* <DEDUP_REMOVED lines=176> */
.L_x_13208:
[----:B------:R-:W-:Y:S02]  /*549c0*/  FSEL R2, RZ, 3.37028055040000000000e+12, P0 ;  /* 0x54442d18ff027808 */ /* 0x000fe40000000000 */
[----:B------:R-:W-:-:S07]  /*549d0*/  FSEL R3, RZ, 2.1426990032196044922, P0 ;  /* 0x400921fbff037808 */ /* 0x000fce0000000000 */
.L_x_13209:
[----:B------:R-:W-:Y:S05]  /*549e0*/  BSYNC.RECONVERGENT B0 ;  /* 0x0000000000007941 */ /* 0x000fea0003800200 */
.L_x_13207:
        /* <DEDUP_REMOVED lines=14> */
.L_x_13202:
        /* <DEDUP_REMOVED lines=329> */
.L_x_13212:
[----:B------:R-:W-:Y:S05]  /*55f60*/  BSYNC.RECONVERGENT B0 ;  /* 0x0000000000007941 */ /* 0x000fea0003800200 */
.L_x_13211:
[----:B------:R-:W-:Y:S04]  /*55f70*/  BSSY.RECONVERGENT B3, `(.L_x_13213) ;  /* 0x0000007000037945 */ /* 0x000fe80003800200 */
[----:B------:R-:W-:Y:S05]  /*55f80*/  @P4 BRA P5, `(.L_x_13214) ;  /* 0x0000000000144947 */ /* 0x000fea0002800000 */
[----:B------:R-:W-:Y:S01]  /*55f90*/  IMAD.MOV.U32 R2, RZ, RZ, R6 ;  /* 0x000000ffff027224 */ /* 0x000fe200078e0006 */
[----:B------:R-:W-:Y:S01]  /*55fa0*/  MOV R6, R4 ;  /* 0x0000000400067202 */ /* 0x000fe20000000f00 */
[----:B------:R-:W-:Y:S01]  /*55fb0*/  IMAD.MOV.U32 R3, RZ, RZ, R7 ;  /* 0x000000ffff037224 */ /* 0x000fe200078e0007 */
[----:B------:R-:W-:-:S07]  /*55fc0*/  MOV R4, 0x55fe0 ;  /* 0x00055fe000047802 */ /* 0x000fce0000000f00 */
[----:B01----:R-:W-:Y:S05]  /*55fd0*/  CALL.REL.NOINC `($__internal_28_$__cuda_sm20_div_rn_f64_full) ;  /* 0x00001268008c7944 */ /* 0x003fea0003c00000 */
.L_x_13214:
[----:B------:R-:W-:Y:S05]  /*55fe0*/  BSYNC.RECONVERGENT B3 ;  /* 0x0000000000037941 */ /* 0x000fea0003800200 */
.L_x_13213:
        /* <DEDUP_REMOVED lines=176> */
.L_x_13216:
[----:B------:R-:W-:Y:S02]  /*56af0*/  FSEL R2, RZ, 3.37028055040000000000e+12, P0 ;  /* 0x54442d18ff027808 */ /* 0x000fe40000000000 */
[----:B------:R-:W-:-:S07]  /*56b00*/  FSEL R3, RZ, 2.1426990032196044922, P0 ;  /* 0x400921fbff037808 */ /* 0x000fce0000000000 */
.L_x_13217:
[----:B------:R-:W-:Y:S05]  /*56b10*/  BSYNC.RECONVERGENT B0 ;  /* 0x0000000000007941 */ /* 0x000fea0003800200 */
.L_x_13215:
        /* <DEDUP_REMOVED lines=10> */
.L_x_13201:
        /* <DEDUP_REMOVED lines=51> */
[----:B------:R-:W-:Y:S01]  /*56ef0*/  MOV R62, R2 ;  /* 0x00000002003e7202 */ /* 0x000fe20000000f00 */
[----:B------:R-:W-:-:S07]  /*56f00*/  IMAD.MOV.U32 R63, RZ, RZ, R3 ;  /* 0x000000ffff3f7224 */ /* 0x000fce00078e0003 */
.L_x_13219:
[----:B------:R-:W-:Y:S05]  /*56f10*/  BSYNC.RECONVERGENT B3 ;  /* 0x0000000000037941 */ /* 0x000fea0003800200 */
.L_x_13218:
        /* <DEDUP_REMOVED lines=50> */
[----:B0-----:R-:W-:Y:S05]  /*57240*/  CALL.REL.NOINC `($__internal_28_$__cuda_sm20_div_rn_f64_full) ;  /* 0x0000125400f07944 */ /* 0x001fea0003c00000 */
.L_x_13221:
[----:B------:R-:W-:Y:S05]  /*57250*/  BSYNC.RECONVERGENT B3 ;  /* 0x0000000000037941 */ /* 0x000fea0003800200 */
.L_x_13220:
        /* <DEDUP_REMOVED lines=338> */
.L_x_13223:
[----:B------:R-:W-:Y:S05]  /*58780*/  BSYNC.RECONVERGENT B0 ;  /* 0x0000000000007941 */ /* 0x000fea0003800200 */
.L_x_13222:
        /* <DEDUP_REMOVED lines=8> */
.L_x_13225:
[----:B------:R-:W-:Y:S05]  /*58810*/  BSYNC.RECONVERGENT B3 ;  /* 0x0000000000037941 */ /* 0x000fea0003800200 */
.L_x_13224:
        /* <DEDUP_REMOVED lines=176> */
.L_x_13227:
[----:B------:R-:W-:Y:S02]  /*59320*/  FSEL R2, RZ, 3.37028055040000000000e+12, P0 ;  /* 0x54442d18ff027808 */ /* 0x000fe40000000000 */
[----:B------:R-:W-:-:S07]  /*59330*/  FSEL R3, RZ, 2.1426990032196044922, P0 ;  /* 0x400921fbff037808 */ /* 0x000fce0000000000 */
.L_x_13228:
[----:B------:R-:W-:Y:S05]  /*59340*/  BSYNC.RECONVERGENT B0 ;  /* 0x0000000000007941 */ /* 0x000fea0003800200 */
.L_x_13226:
        /* <DEDUP_REMOVED lines=14> */
.L_x_13200:
        /* <DEDUP_REMOVED lines=262> */
.L_x_13232:
[----:B------:R-:W-:Y:S05]  /*5a490*/  BSYNC.RECONVERGENT B0 ;  /* 0x0000000000007941 */ /* 0x000fea0003800200 */
.L_x_13231:
        /* <DEDUP_REMOVED lines=9> */
.L_x_13234:
[----:B------:R-:W-:Y:S05]  /*5a530*/  BSYNC.RECONVERGENT B3 ;  /* 0x0000000000037941 */ /* 0x000fea0003800200 */
.L_x_13233:
        /* <DEDUP_REMOVED lines=173> */
.L_x_13230:
        /* <DEDUP_REMOVED lines=327> */
.L_x_13236:
[----:B------:R-:W-:Y:S05]  /*5c480*/  BSYNC.RECONVERGENT B0 ;  /* 0x0000000000007941 */ /* 0x000fea0003800200 */
.L_x_13235:
        /* <DEDUP_REMOVED lines=8> */
.L_x_13238:
[----:B------:R-:W-:Y:S05]  /*5c510*/  BSYNC.RECONVERGENT B3 ;  /* 0x0000000000037941 */ /* 0x000fea0003800200 */
.L_x_13237:
        /* <DEDUP_REMOVED lines=173> */
.L_x_13229:
        /* <DEDUP_REMOVED lines=50> */
[----:B0-----:R-:W-:Y:S05]  /*5d310*/  CALL.REL.NOINC `($__internal_28_$__cuda_sm20_div_rn_f64_full) ;  /* 0x000011f400bc7944 */ /* 0x001fea0003c00000 */
[----:B------:R-:W-:Y:S02]  /*5d320*/  IMAD.MOV.U32 R62, RZ, RZ, R2 ;  /* 0x000000ffff3e7224 */ /* 0x000fe400078e0002 */
[----:B------:R-:W-:-:S07]  /*5d330*/  IMAD.MOV.U32 R63, RZ, RZ, R3 ;  /* 0x000000ffff3f7224 */ /* 0x000fce00078e0003 */
.L_x_13240:
[----:B------:R-:W-:Y:S05]  /*5d340*/  BSYNC.RECONVERGENT B3 ;  /* 0x0000000000037941 */ /* 0x000fea0003800200 */
.L_x_13239:
        /* <DEDUP_REMOVED lines=51> */
.L_x_13242:
[----:B------:R-:W-:Y:S05]  /*5d680*/  BSYNC.RECONVERGENT B3 ;  /* 0x0000000000037941 */ /* 0x000fea0003800200 */
.L_x_13241:
        /* <DEDUP_REMOVED lines=334> */
.L_x_13244:
[----:B------:R-:W-:Y:S05]  /*5eb70*/  BSYNC.RECONVERGENT B0 ;  /* 0x0000000000007941 */ /* 0x000fea0003800200 */
.L_x_13243:
        /* <DEDUP_REMOVED lines=9> */
.L_x_13246:
[----:B------:R-:W-:Y:S05]  /*5ec10*/  BSYNC.RECONVERGENT B3 ;  /* 0x0000000000037941 */ /* 0x000fea0003800200 */
.L_x_13245:
        /* <DEDUP_REMOVED lines=172> */
.L_x_13210:
[----:B------:R-:W-:Y:S05]  /*5f6e0*/  BSYNC.RECONVERGENT B2 ;  /* 0x0000000000027941 */ /* 0x000fea0003800200 */
.L_x_13199:
[----:B------:R-:W-:Y:S01]  /*5f6f0*/  UMOV UR4, 0xfefa39ef ;  /* 0xfefa39ef00047882 */ /* 0x000fe20000000000 */
[----:B------:R-:W-:Y:S01]  /*5f700*/  UMOV UR5, 0x3fe62e42 ;  /* 0x3fe62e4200057882 */ /* 0x000fe20000000000 */
[----:B------:R-:W-:Y:S01]  /*5f710*/  LOP3.LUT R43, R3, 0x80000000, R11, 0xb8, !PT ;  /* 0x80000000032b7812 */ /* 0x000fe200078eb80b */
[----:B-1----:R-:W1:Y:S01]  /*5f720*/  DADD R64, R64, UR4 ;  /* 0x0000000440407e29 */ /* 0x002e620008000000 */
[----:B------:R-:W-:Y:S01]  /*5f730*/  IMAD.MOV.U32 R42, RZ, RZ, R2 ;  /* 0x000000ffff2a7224 */ /* 0x000fe200078e0002 */
[----:B-1----:R-:W-:Y:S02]  /*5f740*/  LOP3.LUT R41, R65, 0x80000000, R9, 0xb8, !PT ;  /* 0x8000000041297812 */ /* 0x002fe400078eb809 */
[----:B------:R-:W-:-:S07]  /*5f750*/  MOV R40, R64 ;  /* 0x0000004000287202 */ /* 0x000fce0000000f00 */
.L_x_13124:
[----:B------:R-:W-:Y:S05]  /*5f760*/  BSYNC.RECONVERGENT B1 ;  /* 0x0000000000017941 */ /* 0x000fea0003800200 */
.L_x_13123:
        /* <DEDUP_REMOVED lines=68> */
.L_x_13249:
        /* <DEDUP_REMOVED lines=303> */
.L_x_13254:
[----:B------:R-:W-:Y:S05]  /*60ea0*/  BSYNC.RECONVERGENT B3 ;  /* 0x0000000000037941 */ /* 0x000fea0003800200 */
.L_x_13253:
        /* <DEDUP_REMOVED lines=197> */
.L_x_13252:
        /* <DEDUP_REMOVED lines=77> */
.L_x_13261:
[----:B------:R-:W-:Y:S05]  /*61fd0*/  BSYNC.RECONVERGENT B4 ;  /* 0x0000000000047941 */ /* 0x000fea0003800200 */
.L_x_13260:
[----:B------:R-:W-:Y:S01]  /*61fe0*/  MOV R66, R2 ;  /* 0x0000000200427202 */ /* 0x000fe20000000f00 */
[----:B------:R-:W-:-:S07]  /*61ff0*/  IMAD.MOV.U32 R67, RZ, RZ, R3 ;  /* 0x000000ffff437224 */ /* 0x000fce00078e0003 */
.L_x_13259:
[----:B------:R-:W-:Y:S05]  /*62000*/  BSYNC.RECONVERGENT B3 ;  /* 0x0000000000037941 */ /* 0x000fea0003800200 */
.L_x_13258:
        /* <DEDUP_REMOVED lines=70> */
.L_x_13266:
[----:B------:R-:W-:Y:S05]  /*62470*/  BSYNC.RECONVERGENT B4 ;  /* 0x0000000000047941 */ /* 0x000fea0003800200 */
.L_x_13265:
[----:B------:R-:W-:Y:S05]  /*62480*/  BRA `(.L_x_13264) ;  /* 0x0000000000047947 */ /* 0x000fea0003800000 */
.L_x_13263:
[----:B------:R0:W1:Y:S02]  /*62490*/  DADD R2, R10, -R4 ;  /* 0x000000000a027229 */ /* 0x0000640000000804 */
.L_x_13264:
[----:B------:R-:W-:Y:S05]  /*624a0*/  BSYNC.RECONVERGENT B3 ;  /* 0x0000000000037941 */ /* 0x000fea0003800200 */
.L_x_13262:
        /* <DEDUP_REMOVED lines=73> */
.L_x_13268:
[----:B------:R-:W-:Y:S05]  /*62940*/  BSYNC.RECONVERGENT B3 ;  /* 0x0000000000037941 */ /* 0x000fea0003800200 */
.L_x_13267:
        /* <DEDUP_REMOVED lines=201> */
.L_x_13269:
        /* <DEDUP_REMOVED lines=52> */
.L_x_13271:
[----:B------:R-:W-:Y:S05]  /*63920*/  BSYNC.RECONVERGENT B3 ;  /* 0x0000000000037941 */ /* 0x000fea0003800200 */
.L_x_13270:
        /* <DEDUP_REMOVED lines=78> */
.L_x_13257:
        /* <DEDUP_REMOVED lines=59> */
.L_x_13274:
[----:B------:R-:W-:Y:S05]  /*641c0*/  BSYNC.RECONVERGENT B3 ;  /* 0x0000000000037941 */ /* 0x000fea0003800200 */
.L_x_13273:
        /* <DEDUP_REMOVED lines=200> */
.L_x_13275:
        /* <DEDUP_REMOVED lines=52> */
.L_x_13277:
[----:B------:R-:W-:Y:S05]  /*65190*/  BSYNC.RECONVERGENT B3 ;  /* 0x0000000000037941 */ /* 0x000fea0003800200 */
.L_x_13276:
        /* <DEDUP_REMOVED lines=78> */
.L_x_13272:
        /* <DEDUP_REMOVED lines=63> */
.L_x_13279:
[----:B------:R-:W-:Y:S05]  /*65a70*/  BSYNC.RECONVERGENT B3 ;  /* 0x0000000000037941 */ /* 0x000fea0003800200 */
.L_x_13278:
        /* <DEDUP_REMOVED lines=48> */
.L_x_13281:
[----:B------:R-:W-:Y:S05]  /*65d80*/  BSYNC.RECONVERGENT B3 ;  /* 0x0000000000037941 */ /* 0x000fea0003800200 */
.L_x_13280:
[----:B------:R-:W-:Y:S02]  /*65d90*/  IMAD.MOV.U32 R66, RZ, RZ, R2 ;  /* 0x000000ffff427224 */ /* 0x000fe400078e0002 */
[----:B------:R-:W-:Y:S01]  /*65da0*/  IMAD.MOV.U32 R67, RZ, RZ, R3 ;  /* 0x000000ffff437224 */ /* 0x000fe200078e0003 */
[----:B------:R-:W-:Y:S06]  /*65db0*/  BRA `(.L_x_13255) ;  /* 0x0000000000d47947 */ /* 0x000fec0003800000 */
.L_x_13256:
        /* <DEDUP_REMOVED lines=52> */
.L_x_13282:
[----:B------:R-:W-:Y:S05]  /*66100*/  BSYNC.RECONVERGENT B3 ;  /* 0x0000000000037941 */ /* 0x000fea0003800200 */
.L_x_13255:
[----:B------:R-:W-:Y:S05]  /*66110*/  BSYNC.RECONVERGENT B2 ;  /* 0x0000000000027941 */ /* 0x000fea0003800200 */
.L_x_13251:
        /* <DEDUP_REMOVED lines=53> */
.L_x_13287:
[----:B------:R-:W-:Y:S05]  /*66470*/  BSYNC.RECONVERGENT B4 ;  /* 0x0000000000047941 */ /* 0x000fea0003800200 */
.L_x_13286:
        /* <DEDUP_REMOVED lines=177> */
.L_x_13289:
        /* <DEDUP_REMOVED lines=98> */
.L_x_13288:
        /* <DEDUP_REMOVED lines=83> */
.L_x_13297:
[----:B------:R-:W-:Y:S05]  /*67ae0*/  BSYNC.RECONVERGENT B6 ;  /* 0x0000000000067941 */ /* 0x000fea0003800200 */
.L_x_13296:
[----:B------:R-:W-:Y:S02]  /*67af0*/  IMAD.MOV.U32 R62, RZ, RZ, R2 ;  /* 0x000000ffff3e7224 */ /* 0x000fe400078e0002 */
[----:B------:R-:W-:-:S07]  /*67b00*/  IMAD.MOV.U32 R63, RZ, RZ, R3 ;  /* 0x000000ffff3f7224 */ /* 0x000fce00078e0003 */
.L_x_13295:
[----:B------:R-:W-:Y:S05]  /*67b10*/  BSYNC.RECONVERGENT B5 ;  /* 0x0000000000057941 */ /* 0x000fea0003800200 */
.L_x_13294:
        /* <DEDUP_REMOVED lines=68> */
.L_x_13302:
[----:B------:R-:W-:Y:S05]  /*67f60*/  BSYNC.RECONVERGENT B6 ;  /* 0x0000000000067941 */ /* 0x000fea0003800200 */
.L_x_13301:
[----:B------:R-:W-:Y:S02]  /*67f70*/  IMAD.MOV.U32 R60, RZ, RZ, R2 ;  /* 0x000000ffff3c7224 */ /* 0x000fe400078e0002 */
[----:B------:R-:W-:Y:S01]  /*67f80*/  IMAD.MOV.U32 R61, RZ, RZ, R3 ;  /* 0x000000ffff3d7224 */ /* 0x000fe200078e0003 */
[----:B------:R-:W-:Y:S06]  /*67f90*/  BRA `(.L_x_13300) ;  /* 0x0000000000047947 */ /* 0x000fec0003800000 */
.L_x_13299:
[----:B------:R0:W1:Y:S02]  /*67fa0*/  DADD R60, R10, -R4 ;  /* 0x000000000a3c7229 */ /* 0x0000640000000804 */
.L_x_13300:
[----:B------:R-:W-:Y:S05]  /*67fb0*/  BSYNC.RECONVERGENT B5 ;  /* 0x0000000000057941 */ /* 0x000fea0003800200 */
.L_x_13298:
        /* <DEDUP_REMOVED lines=72> */
.L_x_13304:
[----:B------:R-:W-:Y:S05]  /*68440*/  BSYNC.RECONVERGENT B5 ;  /* 0x0000000000057941 */ /* 0x000fea0003800200 */
.L_x_13303:
[----:B------:R-:W-:Y:S01]  /*68450*/  IMAD.MOV.U32 R10, RZ, RZ, R2 ;  /* 0x000000ffff0a7224 */ /* 0x000fe200078e0002 */
[----:B------:R-:W-:Y:S01]  /*68460*/  MOV R11, R3 ;  /* 0x00000003000b7202 */ /* 0x000fe20000000f00 */
[----:B------:R-:W-:Y:S06]  /*68470*/  BRA `(.L_x_13305) ;  /* 0x0000001000ec7947 */ /* 0x000fec0003800000 */
.L_x_13293:
        /* <DEDUP_REMOVED lines=63> */
.L_x_13308:
[----:B------:R-:W-:Y:S05]  /*68870*/  BSYNC.RECONVERGENT B5 ;  /* 0x0000000000057941 */ /* 0x000fea0003800200 */
.L_x_13307:
[----:B------:R-:W-:Y:S02]  /*68880*/  IMAD.MOV.U32 R10, RZ, RZ, R2 ;  /* 0x000000ffff0a7224 */ /* 0x000fe400078e0002 */
[----:B------:R-:W-:Y:S01]  /*68890*/  IMAD.MOV.U32 R11, RZ, RZ, R3 ;  /* 0x000000ffff0b7224 */ /* 0x000fe200078e0003 */
[----:B------:R-:W-:Y:S06]  /*688a0*/  BRA `(.L_x_13305) ;  /* 0x0000000c00e07947 */ /* 0x000fec0003800000 */
.L_x_13306:
        /* <DEDUP_REMOVED lines=74> */
.L_x_13310:
[----:B------:R-:W-:Y:S05]  /*68d50*/  BSYNC.RECONVERGENT B5 ;  /* 0x0000000000057941 */ /* 0x000fea0003800200 */
.L_x_13309:
        /* <DEDUP_REMOVED lines=48> */
.L_x_13312:
[----:B------:R-:W-:Y:S05]  /*69060*/  BSYNC.RECONVERGENT B5 ;  /* 0x0000000000057941 */ /* 0x000fea0003800200 */
.L_x_13311:
[----:B------:R-:W0:Y:S01]  /*69070*/  DMUL R58, R58, 8.11296384146066816958e+31 ;  /* 0x469000003a3a7828 */ /* 0x000e220000000000 */
[----:B------:R-:W-:Y:S01]  /*69080*/  MOV R10, R2 ;  /* 0x00000002000a7202 */ /* 0x000fe20000000f00 */
[----:B------:R-:W-:Y:S01]  /*69090*/  IMAD.MOV.U32 R11, RZ, RZ, R3 ;  /* 0x000000ffff0b7224 */ /* 0x000fe200078e0003 */
[----:B0-----:R-:W-:Y:S06]  /*690a0*/  BRA `(.L_x_13305) ;  /* 0x0000000400e07947 */ /* 0x001fec0003800000 */
.L_x_13292:
        /* <DEDUP_REMOVED lines=54> */
.L_x_13314:
[----:B------:R-:W-:Y:S05]  /*69410*/  BSYNC.RECONVERGENT B5 ;  /* 0x0000000000057941 */ /* 0x000fea0003800200 */
.L_x_13313:
        /* <DEDUP_REMOVED lines=61> */
.L_x_13316:
[----:B------:R-:W-:Y:S05]  /*697f0*/  BSYNC.RECONVERGENT B5 ;  /* 0x0000000000057941 */ /* 0x000fea0003800200 */
.L_x_13315:
[----:B------:R0:W1:Y:S01]  /*69800*/  DMUL R10, R2, R10 ;  /* 0x0000000a020a7228 */ /* 0x0000620000000000 */
[----:B------:R-:W-:Y:S02]  /*69810*/  IMAD.MOV.U32 R58, RZ, RZ, 0x0 ;  /* 0x00000000ff3a7424 */ /* 0x000fe400078e00ff */
[----:B01----:R-:W-:-:S07]  /*69820*/  IMAD.MOV.U32 R59, RZ, RZ, 0x3ff00000 ;  /* 0x3ff00000ff3b7424 */ /* 0x003fce00078e00ff */
.L_x_13305:
[----:B------:R-:W-:Y:S05]  /*69830*/  BSYNC.RECONVERGENT B4 ;  /* 0x0000000000047941 */ /* 0x000fea0003800200 */
.L_x_13291:
[----:B------:R-:W-:Y:S05]  /*69840*/  BRA `(.L_x_13317) ;  /* 0x0000000000187947 */ /* 0x000fea0003800000 */
.L_x_13285:
[----:B------:R0:W1:-:S15]  /*69850*/  DMUL R10, R8, 9.00719925474099200000e+15 ;  /* 0x43400000080a7828 */ /* 0x00005e0000000000 */
[----:B------:R-:W-:-:S15]  /*69860*/  NOP ;  /* 0x0000000000007918 */ /* 0x000fde0000000000 */
[----:B------:R-:W-:-:S15]  /*69870*/  NOP ;  /* 0x0000000000007918 */ /* 0x000fde0000000000 */
[----:B------:R-:W-:-:S15]  /*69880*/  NOP ;  /* 0x0000000000007918 */ /* 0x000fde0000000000 */
[----:B------:R-:W-:-:S04]  /*69890*/  NOP ;  /* 0x0000000000007918 */ /* 0x000fc80000000000 */
[----:B01----:R-:W2:Y:S02]  /*698a0*/  DMUL R58, R58, 9.00719925474099200000e+15 ;  /* 0x434000003a3a7828 */ /* 0x003ea40000000000 */
.L_x_13317:
[----:B------:R-:W-:Y:S05]  /*698b0*/  BSYNC.RELIABLE B2 ;  /* 0x0000000000027941 */ /* 0x000fea0003800100 */
.L_x_13284:
        /* <DEDUP_REMOVED lines=62> */
.L_x_13319:
[----:B------:R-:W-:Y:S05]  /*69ca0*/  BSYNC.RECONVERGENT B2 ;  /* 0x0000000000027941 */ /* 0x000fea0003800200 */
.L_x_13318:
        /* <DEDUP_REMOVED lines=176> */
.L_x_13321:
[----:B------:R-:W-:Y:S02]  /*6a7b0*/  FSEL R2, RZ, 3.37028055040000000000e+12, P0 ;  /* 0x54442d18ff027808 */ /* 0x000fe40000000000 */
[----:B------:R-:W-:-:S07]  /*6a7c0*/  FSEL R3, RZ, 2.1426990032196044922, P0 ;  /* 0x400921fbff037808 */ /* 0x000fce0000000000 */
.L_x_13322:
[----:B------:R-:W-:Y:S05]  /*6a7d0*/  BSYNC.RECONVERGENT B0 ;  /* 0x0000000000007941 */ /* 0x000fea0003800200 */
.L_x_13320:
        /* <DEDUP_REMOVED lines=13> */
.L_x_13290:
[----:B------:R-:W-:Y:S05]  /*6a8b0*/  BSYNC.RECONVERGENT B3 ;  /* 0x0000000000037941 */ /* 0x000fea0003800200 */
.L_x_13283:
[----:B------:R-:W-:Y:S01]  /*6a8c0*/  LOP3.LUT R9, R67, 0x80000000, R13, 0xb8, !PT ;  /* 0x8000000043097812 */ /* 0x000fe200078eb80d */
[----:B------:R-:W-:Y:S01]  /*6a8d0*/  IMAD.MOV.U32 R8, RZ, RZ, R66 ;  /* 0x000000ffff087224 */ /* 0x000fe200078e0042 */
[----:B------:R-:W-:Y:S01]  /*6a8e0*/  LOP3.LUT R11, R5, 0x80000000, R15, 0xb8, !PT ;  /* 0x80000000050b7812 */ /* 0x000fe200078eb80f */
[----:B------:R-:W-:Y:S01]  /*6a8f0*/  IMAD.MOV.U32 R10, RZ, RZ, R4 ;  /* 0x000000ffff0a7224 */ /* 0x000fe200078e0004 */
[----:B------:R-:W-:Y:S06]  /*6a900*/  BRA `(.L_x_13248) ;  /* 0x000000c800c07947 */ /* 0x000fec0003800000 */
.L_x_13250:
        /* <DEDUP_REMOVED lines=284> */
.L_x_13328:
[----:B------:R-:W-:Y:S05]  /*6bad0*/  BSYNC.RECONVERGENT B0 ;  /* 0x0000000000007941 */ /* 0x000fea0003800200 */
.L_x_13327:
        /* <DEDUP_REMOVED lines=8> */
.L_x_13330:
[----:B------:R-:W-:Y:S05]  /*6bb60*/  BSYNC.RECONVERGENT B3 ;  /* 0x0000000000037941 */ /* 0x000fea0003800200 */
.L_x_13329:
        /* <DEDUP_REMOVED lines=177> */
.L_x_13332:
[----:B------:R-:W-:Y:S02]  /*6c680*/  FSEL R2, RZ, 3.37028055040000000000e+12, P0 ;  /* 0x54442d18ff027808 */ /* 0x000fe40000000000 */
[----:B------:R-:W-:-:S07]  /*6c690*/  FSEL R3, RZ, 2.1426990032196044922, P0 ;  /* 0x400921fbff037808 */ /* 0x000fce0000000000 */
.L_x_13333:
[----:B------:R-:W-:Y:S05]  /*6c6a0*/  BSYNC.RECONVERGENT B0 ;  /* 0x0000000000007941 */ /* 0x000fea0003800200 */
.L_x_13331:
        /* <DEDUP_REMOVED lines=14> */
.L_x_13326:
        /* <DEDUP_REMOVED lines=330> */
.L_x_13336:
[----:B------:R-:W-:Y:S05]  /*6dc30*/  BSYNC.RECONVERGENT B0 ;  /* 0x0000000000007941 */ /* 0x000fea0003800200 */
.L_x_13335:
[----:B------:R-:W-:Y:S04]  /*6dc40*/  BSSY.RECONVERGENT B3, `(.L_x_13337) ;  /* 0x0000007000037945 */ /* 0x000fe80003800200 */
[----:B------:R-:W-:Y:S05]  /*6dc50*/  @P4 BRA P5, `(.L_x_13338) ;  /* 0x0000000000144947 */ /* 0x000fea0002800000 */
[----:B------:R-:W-:Y:S02]  /*6dc60*/  IMAD.MOV.U32 R2, RZ, RZ, R6 ;  /* 0x000000ffff027224 */ /* 0x000fe400078e0006 */
[----:B------:R-:W-:Y:S01]  /*6dc70*/  IMAD.MOV.U32 R6, RZ, RZ, R4 ;  /* 0x000000ffff067224 */ /* 0x000fe200078e0004 */
[----:B------:R-:W-:Y:S01]  /*6dc80*/  MOV R4, 0x6dcb0 ;  /* 0x0006dcb000047802 */ /* 0x000fe20000000f00 */
[----:B------:R-:W-:-:S07]  /*6dc90*/  IMAD.MOV.U32 R3, RZ, RZ, R7 ;  /* 0x000000ffff037224 */ /* 0x000fce00078e0007 */
[----:B01----:R-:W-:Y:S05]  /*6dca0*/  CALL.REL.NOINC `($__internal_28_$__cuda_sm20_div_rn_f64_full) ;  /* 0x000010ec00587944 */ /* 0x003fea0003c00000 */
.L_x_13338:
[----:B------:R-:W-:Y:S05]  /*6dcb0*/  BSYNC.RECONVERGENT B3 ;  /* 0x0000000000037941 */ /* 0x000fea0003800200 */
.L_x_13337:
        /* <DEDUP_REMOVED lines=176> */
.L_x_13340:
[----:B------:R-:W-:Y:S02]  /*6e7c0*/  FSEL R2, RZ, 3.37028055040000000000e+12, P0 ;  /* 0x54442d18ff027808 */ /* 0x000fe40000000000 */
[----:B------:R-:W-:-:S07]  /*6e7d0*/  FSEL R3, RZ, 2.1426990032196044922, P0 ;  /* 0x400921fbff037808 */ /* 0x000fce0000000000 */
.L_x_13341:
[----:B------:R-:W-:Y:S05]  /*6e7e0*/  BSYNC.RECONVERGENT B0 ;  /* 0x0000000000007941 */ /* 0x000fea0003800200 */
.L_x_13339:
        /* <DEDUP_REMOVED lines=10> */
.L_x_13325:
        /* <DEDUP_REMOVED lines=50> */
[----:B0-----:R-:W-:Y:S05]  /*6ebb0*/  CALL.REL.NOINC `($__internal_28_$__cuda_sm20_div_rn_f64_full) ;  /* 0x000010dc00947944 */ /* 0x001fea0003c00000 */
[----:B------:R-:W-:Y:S02]  /*6ebc0*/  IMAD.MOV.U32 R62, RZ, RZ, R2 ;  /* 0x000000ffff3e7224 */ /* 0x000fe400078e0002 */
[----:B------:R-:W-:-:S07]  /*6ebd0*/  IMAD.MOV.U32 R63, RZ, RZ, R3 ;  /* 0x000000ffff3f7224 */ /* 0x000fce00078e0003 */
.L_x_13343:
[----:B------:R-:W-:Y:S05]  /*6ebe0*/  BSYNC.RECONVERGENT B3 ;  /* 0x0000000000037941 */ /* 0x000fea0003800200 */
.L_x_13342:
        /* <DEDUP_REMOVED lines=50> */
[----:B0-----:R-:W-:Y:S05]  /*6ef10*/  CALL.REL.NOINC `($__internal_28_$__cuda_sm20_div_rn_f64_full) ;  /* 0x000010d800bc7944 */ /* 0x001fea0003c00000 */
.L_x_13345:
[----:B------:R-:W-:Y:S05]  /*6ef20*/  BSYNC.RECONVERGENT B3 ;  /* 0x0000000000037941 */ /* 0x000fea0003800200 */
.L_x_13344:
        /* <DEDUP_REMOVED lines=338> */
.L_x_13347:
[----:B------:R-:W-:Y:S05]  /*70450*/  BSYNC.RECONVERGENT B0 ;  /* 0x0000000000007941 */ /* 0x000fea0003800200 */
.L_x_13346:
        /* <DEDUP_REMOVED lines=8> */
.L_x_13349:
[----:B------:R-:W-:Y:S05]  /*704e0*/  BSYNC.RECONVERGENT B3 ;  /* 0x0000000000037941 */ /* 0x000fea0003800200 */
.L_x_13348:
        /* <DEDUP_REMOVED lines=176> */
.L_x_13351:
[----:B------:R-:W-:Y:S02]  /*70ff0*/  FSEL R2, RZ, 3.37028055040000000000e+12, P0 ;  /* 0x54442d18ff027808 */ /* 0x000fe40000000000 */
[----:B------:R-:W-:-:S07]  /*71000*/  FSEL R3, RZ, 2.1426990032196044922, P0 ;  /* 0x400921fbff037808 */ /* 0x000fce0000000000 */
.L_x_13352:
[----:B------:R-:W-:Y:S05]  /*71010*/  BSYNC.RECONVERGENT B0 ;  /* 0x0000000000007941 */ /* 0x000fea0003800200 */
.L_x_13350:
        /* <DEDUP_REMOVED lines=14> */
.L_x_13324:
        /* <DEDUP_REMOVED lines=262> */
.L_x_13356:
[----:B------:R-:W-:Y:S05]  /*72160*/  BSYNC.RECONVERGENT B0 ;  /* 0x0000000000007941 */ /* 0x000fea0003800200 */
.L_x_13355:
        /* <DEDUP_REMOVED lines=9> */
.L_x_13358:
[----:B------:R-:W-:Y:S05]  /*72200*/  BSYNC.RECONVERGENT B3 ;  /* 0x0000000000037941 */ /* 0x000fea0003800200 */
.L_x_13357:
        /* <DEDUP_REMOVED lines=173> */
.L_x_13354:
        /* <DEDUP_REMOVED lines=326> */
.L_x_13360:
[----:B------:R-:W-:Y:S05]  /*74140*/  BSYNC.RECONVERGENT B0 ;  /* 0x0000000000007941 */ /* 0x000fea0003800200 */
.L_x_13359:
        /* <DEDUP_REMOVED lines=8> */
.L_x_13362:
[----:B------:R-:W-:Y:S05]  /*741d0*/  BSYNC.RECONVERGENT B3 ;  /* 0x0000000000037941 */ /* 0x000fea0003800200 */
.L_x_13361:
        /* <DEDUP_REMOVED lines=173> */
.L_x_13353:
        /* <DEDUP_REMOVED lines=51> */
[----:B------:R-:W-:Y:S02]  /*74fe0*/  IMAD.MOV.U32 R62, RZ, RZ, R2 ;  /* 0x000000ffff3e7224 */ /* 0x000fe400078e0002 */
[----:B------:R-:W-:-:S07]  /*74ff0*/  IMAD.MOV.U32 R63, RZ, RZ, R3 ;  /* 0x000000ffff3f7224 */ /* 0x000fce00078e0003 */
.L_x_13364:
[----:B------:R-:W-:Y:S05]  /*75000*/  BSYNC.RECONVERGENT B3 ;  /* 0x0000000000037941 */ /* 0x000fea0003800200 */
.L_x_13363:
        /* <DEDUP_REMOVED lines=50> */
[----:B0-----:R-:W-:Y:S05]  /*75330*/  CALL.REL.NOINC `($__internal_28_$__cuda_sm20_div_rn_f64_full) ;  /* 0x0000107400b47944 */ /* 0x001fea0003c00000 */
.L_x_13366:
[----:B------:R-:W-:Y:S05]  /*75340*/  BSYNC.RECONVERGENT B3 ;  /* 0x0000000000037941 */ /* 0x000fea0003800200 */
.L_x_13365:
        /* <DEDUP_REMOVED lines=333> */
.L_x_13368:
[----:B------:R-:W-:Y:S05]  /*76820*/  BSYNC.RECONVERGENT B0 ;  /* 0x0000000000007941 */ /* 0x000fea0003800200 */
.L_x_13367:
        /* <DEDUP_REMOVED lines=9> */
.L_x_13370:
[----:B------:R-:W-:Y:S05]  /*768c0*/  BSYNC.RECONVERGENT B3 ;  /* 0x0000000000037941 */ /* 0x000fea0003800200 */
.L_x_13369:
        /* <DEDUP_REMOVED lines=172> */
.L_x_13334:
[----:B------:R-:W-:Y:S05]  /*77390*/  BSYNC.RECONVERGENT B2 ;  /* 0x0000000000027941 */ /* 0x000fea0003800200 */
.L_x_13323:
[----:B------:R-:W-:Y:S01]  /*773a0*/  UMOV UR4, 0xfefa39ef ;  /* 0xfefa39ef00047882 */ /* 0x000fe20000000000 */
[----:B------:R-:W-:Y:S01]  /*773b0*/  UMOV UR5, 0x3fe62e42 ;  /* 0x3fe62e4200057882 */ /* 0x000fe20000000000 */
[----:B------:R-:W-:Y:S01]  /*773c0*/  LOP3.LUT R11, R3, 0x80000000, R15, 0xb8, !PT ;  /* 0x80000000030b7812 */ /* 0x000fe200078eb80f */
[----:B-1----:R-:W1:Y:S01]  /*773d0*/  DADD R64, R64, UR4 ;  /* 0x0000000440407e29 */ /* 0x002e620008000000 */
[----:B------:R-:W-:Y:S01]  /*773e0*/  IMAD.MOV.U32 R10, RZ, RZ, R2 ;  /* 0x000000ffff0a7224 */ /* 0x000fe200078e0002 */
[----:B-1----:R-:W-:Y:S01]  /*773f0*/  LOP3.LUT R9, R65, 0x80000000, R13, 0xb8, !PT ;  /* 0x8000000041097812 */ /* 0x002fe200078eb80d */
[----:B------:R-:W-:-:S07]  /*77400*/  IMAD.MOV.U32 R8, RZ, RZ, R64 ;  /* 0x000000ffff087224 */ /* 0x000fce00078e0040 */
.L_x_13248:
[----:B------:R-:W-:Y:S05]  /*77410*/  BSYNC.RECONVERGENT B1 ;  /* 0x0000000000017941 */ /* 0x000fea0003800200 */
.L_x_13247:
        /* <DEDUP_REMOVED lines=69> */
.L_x_13373:
        /* <DEDUP_REMOVED lines=303> */
.L_x_13378:
[----:B------:R-:W-:Y:S05]  /*78b60*/  BSYNC.RECONVERGENT B3 ;  /* 0x0000000000037941 */ /* 0x000fea0003800200 */
.L_x_13377:
        /* <DEDUP_REMOVED lines=196> */
.L_x_13376:
        /* <DEDUP_REMOVED lines=77> */
.L_x_13385:
[----:B------:R-:W-:Y:S05]  /*79c80*/  BSYNC.RECONVERGENT B4 ;  /* 0x0000000000047941 */ /* 0x000fea0003800200 */
.L_x_13384:
[----:B------:R-:W-:Y:S02]  /*79c90*/  IMAD.MOV.U32 R66, RZ, RZ, R2 ;  /* 0x000000ffff427224 */ /* 0x000fe400078e0002 */
[----:B------:R-:W-:-:S07]  /*79ca0*/  IMAD.MOV.U32 R67, RZ, RZ, R3 ;  /* 0x000000ffff437224 */ /* 0x000fce00078e0003 */
.L_x_13383:
[----:B------:R-:W-:Y:S05]  /*79cb0*/  BSYNC.RECONVERGENT B3 ;  /* 0x0000000000037941 */ /* 0x000fea0003800200 */
.L_x_13382:
        /* <DEDUP_REMOVED lines=70> */
.L_x_13390:
[----:B------:R-:W-:Y:S05]  /*7a120*/  BSYNC.RECONVERGENT B4 ;  /* 0x0000000000047941 */ /* 0x000fea0003800200 */
.L_x_13389:
[----:B------:R-:W-:Y:S05]  /*7a130*/  BRA `(.L_x_13388) ;  /* 0x0000000000047947 */ /* 0x000fea0003800000 */
.L_x_13387:
[----:B------:R0:W1:Y:S02]  /*7a140*/  DADD R2, R14, -R4 ;  /* 0x000000000e027229 */ /* 0x0000640000000804 */
.L_x_13388:
[----:B------:R-:W-:Y:S05]  /*7a150*/  BSYNC.RECONVERGENT B3 ;  /* 0x0000000000037941 */ /* 0x000fea0003800200 */
.L_x_13386:
        /* <DEDUP_REMOVED lines=73> */
.L_x_13392:
[----:B------:R-:W-:Y:S05]  /*7a5f0*/  BSYNC.RECONVERGENT B3 ;  /* 0x0000000000037941 */ /* 0x000fea0003800200 */
.L_x_13391:
        /* <DEDUP_REMOVED lines=201> */
.L_x_13393:
        /* <DEDUP_REMOVED lines=52> */
.L_x_13395:
[----:B------:R-:W-:Y:S05]  /*7b5d0*/  BSYNC.RECONVERGENT B3 ;  /* 0x0000000000037941 */ /* 0x000fea0003800200 */
.L_x_13394:
        /* <DEDUP_REMOVED lines=78> */
.L_x_13381:
        /* <DEDUP_REMOVED lines=58> */
.L_x_13398:
[----:B------:R-:W-:Y:S05]  /*7be60*/  BSYNC.RECONVERGENT B3 ;  /* 0x0000000000037941 */ /* 0x000fea0003800200 */
.L_x_13397:
        /* <DEDUP_REMOVED lines=201> */
.L_x_13399:
        /* <DEDUP_REMOVED lines=52> */
.L_x_13401:
[----:B------:R-:W-:Y:S05]  /*7ce40*/  BSYNC.RECONVERGENT B3 ;  /* 0x0000000000037941 */ /* 0x000fea0003800200 */
.L_x_13400:
        /* <DEDUP_REMOVED lines=78> */
.L_x_13396:
        /* <DEDUP_REMOVED lines=61> */
[----:B------:R-:W-:Y:S01]  /*7d700*/  MOV R4, R2 ;  /* 0x0000000200047202 */ /* 0x000fe20000000f00 */
[----:B------:R-:W-:-:S07]  /*7d710*/  IMAD.MOV.U32 R5, RZ, RZ, R3 ;  /* 0x000000ffff057224 */ /* 0x000fce00078e0003 */
.L_x_13403:
[----:B------:R-:W-:Y:S05]  /*7d720*/  BSYNC.RECONVERGENT B3 ;  /* 0x0000000000037941 */ /* 0x000fea0003800200 */
.L_x_13402:
        /* <DEDUP_REMOVED lines=48> */
.L_x_13405:
[----:B------:R-:W-:Y:S05]  /*7da30*/  BSYNC.RECONVERGENT B3 ;  /* 0x0000000000037941 */ /* 0x000fea0003800200 */
.L_x_13404:
[----:B------:R-:W-:Y:S02]  /*7da40*/  IMAD.MOV.U32 R66, RZ, RZ, R2 ;  /* 0x000000ffff427224 */ /* 0x000fe400078e0002 */
[----:B------:R-:W-:Y:S01]  /*7da50*/  IMAD.MOV.U32 R67, RZ, RZ, R3 ;  /* 0x000000ffff437224 */ /* 0x000fe200078e0003 */
[----:B------:R-:W-:Y:S06]  /*7da60*/  BRA `(.L_x_13379) ;  /* 0x0000000000d47947 */ /* 0x000fec0003800000 */
.L_x_13380:
        /* <DEDUP_REMOVED lines=52> */
.L_x_13406:
[----:B------:R-:W-:Y:S05]  /*7ddb0*/  BSYNC.RECONVERGENT B3 ;  /* 0x0000000000037941 */ /* 0x000fea0003800200 */
.L_x_13379:
[----:B------:R-:W-:Y:S05]  /*7ddc0*/  BSYNC.RECONVERGENT B2 ;  /* 0x0000000000027941 */ /* 0x000fea0003800200 */
.L_x_13375:
        /* <DEDUP_REMOVED lines=53> */
.L_x_13411:
[----:B------:R-:W-:Y:S05]  /*7e120*/  BSYNC.RECONVERGENT B4 ;  /* 0x0000000000047941 */ /* 0x000fea0003800200 */
.L_x_13410:
        /* <DEDUP_REMOVED lines=177> */
.L_x_13413:
        /* <DEDUP_REMOVED lines=98> */
.L_x_13412:
        /* <DEDUP_REMOVED lines=83> */
.L_x_13421:
[----:B------:R-:W-:Y:S05]  /*7f790*/  BSYNC.RECONVERGENT B6 ;  /* 0x0000000000067941 */ /* 0x000fea0003800200 */
.L_x_13420:
[----:B------:R-:W-:Y:S01]  /*7f7a0*/  IMAD.MOV.U32 R62, RZ, RZ, R2 ;  /* 0x000000ffff3e7224 */ /* 0x000fe200078e0002 */
[----:B------:R-:W-:-:S07]  /*7f7b0*/  MOV R63, R3 ;  /* 0x00000003003f7202 */ /* 0x000fce0000000f00 */
.L_x_13419:
[----:B------:R-:W-:Y:S05]  /*7f7c0*/  BSYNC.RECONVERGENT B5 ;  /* 0x0000000000057941 */ /* 0x000fea0003800200 */
.L_x_13418:
        /* <DEDUP_REMOVED lines=68> */
.L_x_13426:
[----:B------:R-:W-:Y:S05]  /*7fc10*/  BSYNC.RECONVERGENT B6 ;  /* 0x0000000000067941 */ /* 0x000fea0003800200 */
.L_x_13425:
[----:B------:R-:W-:Y:S02]  /*7fc20*/  IMAD.MOV.U32 R60, RZ, RZ, R2 ;  /* 0x000000ffff3c7224 */ /* 0x000fe400078e0002 */
[----:B------:R-:W-:Y:S01]  /*7fc30*/  IMAD.MOV.U32 R61, RZ, RZ, R3 ;  /* 0x000000ffff3d7224 */ /* 0x000fe200078e0003 */
[----:B------:R-:W-:Y:S06]  /*7fc40*/  BRA `(.L_x_13424) ;  /* 0x0000000000047947 */ /* 0x000fec0003800000 */
.L_x_13423:
[----:B------:R0:W1:Y:S02]  /*7fc50*/  DADD R60, R14, -R4 ;  /* 0x000000000e3c7229 */ /* 0x0000640000000804 */
.L_x_13424:
[----:B------:R-:W-:Y:S05]  /*7fc60*/  BSYNC.RECONVERGENT B5 ;  /* 0x0000000000057941 */ /* 0x000fea0003800200 */
.L_x_13422:
        /* <DEDUP_REMOVED lines=71> */
.L_x_13428:
[----:B------:R-:W-:Y:S05]  /*800e0*/  BSYNC.RECONVERGENT B5 ;  /* 0x0000000000057941 */ /* 0x000fea0003800200 */
.L_x_13427:
[----:B------:R-:W-:Y:S02]  /*800f0*/  IMAD.MOV.U32 R14, RZ, RZ, R2 ;  /* 0x000000ffff0e7224 */ /* 0x000fe400078e0002 */
[----:B------:R-:W-:Y:S01]  /*80100*/  IMAD.MOV.U32 R15, RZ, RZ, R3 ;  /* 0x000000ffff0f7224 */ /* 0x000fe200078e0003 */
[----:B------:R-:W-:Y:S06]  /*80110*/  BRA `(.L_x_13429) ;  /* 0x0000001000f47947 */ /* 0x000fec0003800000 */
.L_x_13417:
        /* <DEDUP_REMOVED lines=64> */
.L_x_13432:
[----:B------:R-:W-:Y:S05]  /*80520*/  BSYNC.RECONVERGENT B5 ;  /* 0x0000000000057941 */ /* 0x000fea0003800200 */
.L_x_13431:
[----:B------:R-:W-:Y:S01]  /*80530*/  IMAD.MOV.U32 R14, RZ, RZ, R2 ;  /* 0x000000ffff0e7224 */ /* 0x000fe200078e0002 */
[----:B------:R-:W-:Y:S01]  /*80540*/  MOV R15, R3 ;  /* 0x00000003000f7202 */ /* 0x000fe20000000f00 */
[----:B------:R-:W-:Y:S06]  /*80550*/  BRA `(.L_x_13429) ;  /* 0x0000000c00e47947 */ /* 0x000fec0003800000 */
.L_x_13430:
        /* <DEDUP_REMOVED lines=74> */
.L_x_13434:
[----:B------:R-:W-:Y:S05]  /*80a00*/  BSYNC.RECONVERGENT B5 ;  /* 0x0000000000057941 */ /* 0x000fea0003800200 */
.L_x_13433:
        /* <DEDUP_REMOVED lines=48> */
.L_x_13436:
[----:B------:R-:W-:Y:S05]  /*80d10*/  BSYNC.RECONVERGENT B5 ;  /* 0x0000000000057941 */ /* 0x000fea0003800200 */
.L_x_13435:
[----:B------:R-:W0:Y:S01]  /*80d20*/  DMUL R58, R58, 8.11296384146066816958e+31 ;  /* 0x469000003a3a7828 */ /* 0x000e220000000000 */
[----:B------:R-:W-:Y:S02]  /*80d30*/  IMAD.MOV.U32 R14, RZ, RZ, R2 ;  /* 0x000000ffff0e7224 */ /* 0x000fe400078e0002 */
[----:B------:R-:W-:Y:S01]  /*80d40*/  IMAD.MOV.U32 R15, RZ, RZ, R3 ;  /* 0x000000ffff0f7224 */ /* 0x000fe200078e0003 */
[----:B0-----:R-:W-:Y:S06]  /*80d50*/  BRA `(.L_x_13429) ;  /* 0x0000000400e47947 */ /* 0x001fec0003800000 */
.L_x_13416:
        /* <DEDUP_REMOVED lines=55> */
.L_x_13438:
[----:B------:R-:W-:Y:S05]  /*810d0*/  BSYNC.RECONVERGENT B5 ;  /* 0x0000000000057941 */ /* 0x000fea0003800200 */
.L_x_13437:
        /* <DEDUP_REMOVED lines=61> */
.L_x_13440:
[----:B------:R-:W-:Y:S05]  /*814b0*/  BSYNC.RECONVERGENT B5 ;  /* 0x0000000000057941 */ /* 0x000fea0003800200 */
.L_x_13439:
[----:B------:R0:W1:Y:S01]  /*814c0*/  DMUL R14, R2, R14 ;  /* 0x0000000e020e7228 */ /* 0x0000620000000000 */
[----:B------:R-:W-:Y:S02]  /*814d0*/  IMAD.MOV.U32 R58, RZ, RZ, 0x0 ;  /* 0x00000000ff3a7424 */ /* 0x000fe400078e00ff */
[----:B01----:R-:W-:-:S07]  /*814e0*/  IMAD.MOV.U32 R59, RZ, RZ, 0x3ff00000 ;  /* 0x3ff00000ff3b7424 */ /* 0x003fce00078e00ff */
.L_x_13429:
[----:B------:R-:W-:Y:S05]  /*814f0*/  BSYNC.RECONVERGENT B4 ;  /* 0x0000000000047941 */ /* 0x000fea0003800200 */
.L_x_13415:
[----:B------:R-:W-:Y:S05]  /*81500*/  BRA `(.L_x_13441) ;  /* 0x0000000000187947 */ /* 0x000fea0003800000 */
.L_x_13409:
[----:B------:R0:W1:-:S15]  /*81510*/  DMUL R14, R12, 9.00719925474099200000e+15 ;  /* 0x434000000c0e7828 */ /* 0x00005e0000000000 */
[----:B------:R-:W-:-:S15]  /*81520*/  NOP ;  /* 0x0000000000007918 */ /* 0x000fde0000000000 */
[----:B------:R-:W-:-:S15]  /*81530*/  NOP ;  /* 0x0000000000007918 */ /* 0x000fde0000000000 */
[----:B------:R-:W-:-:S15]  /*81540*/  NOP ;  /* 0x0000000000007918 */ /* 0x000fde0000000000 */
[----:B------:R-:W-:-:S04]  /*81550*/  NOP ;  /* 0x0000000000007918 */ /* 0x000fc80000000000 */
[----:B01----:R-:W2:Y:S02]  /*81560*/  DMUL R58, R58, 9.00719925474099200000e+15 ;  /* 0x434000003a3a7828 */ /* 0x003ea40000000000 */
.L_x_13441:
[----:B------:R-:W-:Y:S05]  /*81570*/  BSYNC.RELIABLE B2 ;  /* 0x0000000000027941 */ /* 0x000fea0003800100 */
.L_x_13408:
        /* <DEDUP_REMOVED lines=62> */
.L_x_13443:
[----:B------:R-:W-:Y:S05]  /*81960*/  BSYNC.RECONVERGENT B2 ;  /* 0x0000000000027941 */ /* 0x000fea0003800200 */
.L_x_13442:
        /* <DEDUP_REMOVED lines=176> */
.L_x_13445:
[----:B------:R-:W-:Y:S02]  /*82470*/  FSEL R2, RZ, 3.37028055040000000000e+12, P0 ;  /* 0x54442d18ff027808 */ /* 0x000fe40000000000 */
[----:B------:R-:W-:-:S07]  /*82480*/  FSEL R3, RZ, 2.1426990032196044922, P0 ;  /* 0x400921fbff037808 */ /* 0x000fce0000000000 */
.L_x_13446:
[----:B------:R-:W-:Y:S05]  /*82490*/  BSYNC.RECONVERGENT B0 ;  /* 0x0000000000007941 */ /* 0x000fea0003800200 */
.L_x_13444:
        /* <DEDUP_REMOVED lines=13> */
.L_x_13414:
[----:B------:R-:W-:Y:S05]  /*82570*/  BSYNC.RECONVERGENT B3 ;  /* 0x0000000000037941 */ /* 0x000fea0003800200 */
.L_x_13407:
[----:B------:R-:W-:Y:S01]  /*82580*/  LOP3.LUT R13, R67, 0x80000000, R17, 0xb8, !PT ;  /* 0x80000000430d7812 */ /* 0x000fe200078eb811 */
[----:B------:R-:W-:Y:S01]  /*82590*/  IMAD.MOV.U32 R12, RZ, RZ, R66 ;  /* 0x000000ffff0c7224 */ /* 0x000fe200078e0042 */
[----:B------:R-:W-:Y:S01]  /*825a0*/  LOP3.LUT R15, R5, 0x80000000, R19, 0xb8, !PT ;  /* 0x80000000050f7812 */ /* 0x000fe200078eb813 */
[----:B------:R-:W-:Y:S01]  /*825b0*/  IMAD.MOV.U32 R14, RZ, RZ, R4 ;  /* 0x000000ffff0e7224 */ /* 0x000fe200078e0004 */
[----:B------:R-:W-:Y:S06]  /*825c0*/  BRA `(.L_x_13372) ;  /* 0x000000c800b87947 */ /* 0x000fec0003800000 */
.L_x_13374:
        /* <DEDUP_REMOVED lines=283> */
.L_x_13452:
[----:B------:R-:W-:Y:S05]  /*83780*/  BSYNC.RECONVERGENT B0 ;  /* 0x0000000000007941 */ /* 0x000fea0003800200 */
.L_x_13451:
        /* <DEDUP_REMOVED lines=8> */
.L_x_13454:
[----:B------:R-:W-:Y:S05]  /*83810*/  BSYNC.RECONVERGENT B3 ;  /* 0x0000000000037941 */ /* 0x000fea0003800200 */
.L_x_13453:
        /* <DEDUP_REMOVED lines=176> */
.L_x_13456:
[----:B------:R-:W-:Y:S02]  /*84320*/  FSEL R2, RZ, 3.37028055040000000000e+12, P0 ;  /* 0x54442d18ff027808 */ /* 0x000fe40000000000 */
[----:B------:R-:W-:-:S07]  /*84330*/  FSEL R3, RZ, 2.1426990032196044922, P0 ;  /* 0x400921fbff037808 */ /* 0x000fce0000000000 */
.L_x_13457:
[----:B------:R-:W-:Y:S05]  /*84340*/  BSYNC.RECONVERGENT B0 ;  /* 0x0000000000007941 */ /* 0x000fea0003800200 */
.L_x_13455:
        /* <DEDUP_REMOVED lines=14> */
.L_x_13450:
        /* <DEDUP_REMOVED lines=329> */
.L_x_13460:
[----:B------:R-:W-:Y:S05]  /*858c0*/  BSYNC.RECONVERGENT B0 ;  /* 0x0000000000007941 */ /* 0x000fea0003800200 */
.L_x_13459:
[----:B------:R-:W-:Y:S04]  /*858d0*/  BSSY.RECONVERGENT B3, `(.L_x_13461) ;  /* 0x0000007000037945 */ /* 0x000fe80003800200 */
[----:B------:R-:W-:Y:S05]  /*858e0*/  @P4 BRA P5, `(.L_x_13462) ;  /* 0x0000000000144947 */ /* 0x000fea0002800000 */
[----:B------:R-:W-:Y:S02]  /*858f0*/  IMAD.MOV.U32 R2, RZ, RZ, R6 ;  /* 0x000000ffff027224 */ /* 0x000fe400078e0006 */
[----:B------:R-:W-:Y:S01]  /*85900*/  IMAD.MOV.U32 R6, RZ, RZ, R4 ;  /* 0x000000ffff067224 */ /* 0x000fe200078e0004 */
[----:B------:R-:W-:Y:S01]  /*85910*/  MOV R4, 0x85940 ;  /* 0x0008594000047802 */ /* 0x000fe20000000f00 */
[----:B------:R-:W-:-:S07]  /*85920*/  IMAD.MOV.U32 R3, RZ, RZ, R7 ;  /* 0x000000ffff037224 */ /* 0x000fce00078e0007 */
[----:B01----:R-:W-:Y:S05]  /*85930*/  CALL.REL.NOINC `($__internal_28_$__cuda_sm20_div_rn_f64_full) ;  /* 0x00000f7000347944 */ /* 0x003fea0003c00000 */
.L_x_13462:
[----:B------:R-:W-:Y:S05]  /*85940*/  BSYNC.RECONVERGENT B3 ;  /* 0x0000000000037941 */ /* 0x000fea0003800200 */
.L_x_13461:
        /* <DEDUP_REMOVED lines=176> */
.L_x_13464:
[----:B------:R-:W-:Y:S02]  /*86450*/  FSEL R2, RZ, 3.37028055040000000000e+12, P0 ;  /* 0x54442d18ff027808 */ /* 0x000fe40000000000 */
[----:B------:R-:W-:-:S07]  /*86460*/  FSEL R3, RZ, 2.1426990032196044922, P0 ;  /* 0x400921fbff037808 */ /* 0x000fce0000000000 */
.L_x_13465:
[----:B------:R-:W-:Y:S05]  /*86470*/  BSYNC.RECONVERGENT B0 ;  /* 0x0000000000007941 */ /* 0x000fea0003800200 */
.L_x_13463:
        /* <DEDUP_REMOVED lines=10> */
.L_x_13449:
        /* <DEDUP_REMOVED lines=53> */
.L_x_13467:
[----:B------:R-:W-:Y:S05]  /*86870*/  BSYNC.RECONVERGENT B3 ;  /* 0x0000000000037941 */ /* 0x000fea0003800200 */
.L_x_13466:
        /* <DEDUP_REMOVED lines=51> */
.L_x_13469:
[----:B------:R-:W-:Y:S05]  /*86bb0*/  BSYNC.RECONVERGENT B3 ;  /* 0x0000000000037941 */ /* 0x000fea0003800200 */
.L_x_13468:
        /* <DEDUP_REMOVED lines=338> */
.L_x_13471:
[----:B------:R-:W-:Y:S05]  /*880e0*/  BSYNC.RECONVERGENT B0 ;  /* 0x0000000000007941 */ /* 0x000fea0003800200 */
.L_x_13470:
        /* <DEDUP_REMOVED lines=8> */
.L_x_13473:
[----:B------:R-:W-:Y:S05]  /*88170*/  BSYNC.RECONVERGENT B3 ;  /* 0x0000000000037941 */ /* 0x000fea0003800200 */
.L_x_13472:
        /* <DEDUP_REMOVED lines=177> */
.L_x_13475:
[----:B------:R-:W-:Y:S02]  /*88c90*/  FSEL R2, RZ, 3.37028055040000000000e+12, P0 ;  /* 0x54442d18ff027808 */ /* 0x000fe40000000000 */
[----:B------:R-:W-:-:S07]  /*88ca0*/  FSEL R3, RZ, 2.1426990032196044922, P0 ;  /* 0x400921fbff037808 */ /* 0x000fce0000000000 */
.L_x_13476:
[----:B------:R-:W-:Y:S05]  /*88cb0*/  BSYNC.RECONVERGENT B0 ;  /* 0x0000000000007941 */ /* 0x000fea0003800200 */
.L_x_13474:
        /* <DEDUP_REMOVED lines=14> */
.L_x_13448:
        /* <DEDUP_REMOVED lines=261> */
.L_x_13480:
[----:B------:R-:W-:Y:S05]  /*89df0*/  BSYNC.RECONVERGENT B0 ;  /* 0x0000000000007941 */ /* 0x000fea0003800200 */
.L_x_13479:
        /* <DEDUP_REMOVED lines=9> */
.L_x_13482:
[----:B------:R-:W-:Y:S05]  /*89e90*/  BSYNC.RECONVERGENT B3 ;  /* 0x0000000000037941 */ /* 0x000fea0003800200 */
.L_x_13481:
        /* <DEDUP_REMOVED lines=173> */
.L_x_13478:
        /* <DEDUP_REMOVED lines=326> */
.L_x_13484:
[----:B------:R-:W-:Y:S05]  /*8bdd0*/  BSYNC.RECONVERGENT B0 ;  /* 0x0000000000007941 */ /* 0x000fea0003800200 */
.L_x_13483:
        /* <DEDUP_REMOVED lines=8> */
.L_x_13486:
[----:B------:R-:W-:Y:S05]  /*8be60*/  BSYNC.RECONVERGENT B3 ;  /* 0x0000000000037941 */ /* 0x000fea0003800200 */
.L_x_13485:
        /* <DEDUP_REMOVED lines=173> */
.L_x_13477:
        /* <DEDUP_REMOVED lines=51> */
[----:B------:R-:W-:Y:S02]  /*8cc70*/  IMAD.MOV.U32 R62, RZ, RZ, R2 ;  /* 0x000000ffff3e7224 */ /* 0x000fe400078e0002 */
[----:B------:R-:W-:-:S07]  /*8cc80*/  IMAD.MOV.U32 R63, RZ, RZ, R3 ;  /* 0x000000ffff3f7224 */ /* 0x000fce00078e0003 */
.L_x_13488:
[----:B------:R-:W-:Y:S05]  /*8cc90*/  BSYNC.RECONVERGENT B3 ;  /* 0x0000000000037941 */ /* 0x000fea0003800200 */
.L_x_13487:
        /* <DEDUP_REMOVED lines=51> */
.L_x_13490:
[----:B------:R-:W-:Y:S05]  /*8cfd0*/  BSYNC.RECONVERGENT B3 ;  /* 0x0000000000037941 */ /* 0x000fea0003800200 */
.L_x_13489:
        /* <DEDUP_REMOVED lines=334> */
.L_x_13492:
[----:B------:R-:W-:Y:S05]  /*8e4c0*/  BSYNC.RECONVERGENT B0 ;  /* 0x0000000000007941 */ /* 0x000fea0003800200 */
.L_x_13491:
        /* <DEDUP_REMOVED lines=9> */
.L_x_13494:
[----:B------:R-:W-:Y:S05]  /*8e560*/  BSYNC.RECONVERGENT B3 ;  /* 0x0000000000037941 */ /* 0x000fea0003800200 */
.L_x_13493:
        /* <DEDUP_REMOVED lines=172> */
.L_x_13458:
[----:B------:R-:W-:Y:S05]  /*8f030*/  BSYNC.RECONVERGENT B2 ;  /* 0x0000000000027941 */ /* 0x000fea0003800200 */
.L_x_13447:
[----:B------:R-:W-:Y:S01]  /*8f040*/  UMOV UR4, 0xfefa39ef ;  /* 0xfefa39ef00047882 */ /* 0x000fe20000000000 */
[----:B------:R-:W-:Y:S01]  /*8f050*/  UMOV UR5, 0x3fe62e42 ;  /* 0x3fe62e4200057882 */ /* 0x000fe20000000000 */
[----:B------:R-:W-:Y:S01]  /*8f060*/  LOP3.LUT R15, R3, 0x80000000, R19, 0xb8, !PT ;  /* 0x80000000030f7812 */ /* 0x000fe200078eb813 */
[----:B-1----:R-:W1:Y:S01]  /*8f070*/  DADD R64, R64, UR4 ;  /* 0x0000000440407e29 */ /* 0x002e620008000000 */
[----:B------:R-:W-:Y:S01]  /*8f080*/  IMAD.MOV.U32 R14, RZ, RZ, R2 ;  /* 0x000000ffff0e7224 */ /* 0x000fe200078e0002 */
[----:B-1----:R-:W-:Y:S01]  /*8f090*/  LOP3.LUT R13, R65, 0x80000000, R17, 0xb8, !PT ;  /* 0x80000000410d7812 */ /* 0x002fe200078eb811 */
[----:B------:R-:W-:-:S07]  /*8f0a0*/  IMAD.MOV.U32 R12, RZ, RZ, R64 ;  /* 0x000000ffff0c7224 */ /* 0x000fce00078e0040 */
.L_x_13372:
[----:B------:R-:W-:Y:S05]  /*8f0b0*/  BSYNC.RECONVERGENT B1 ;  /* 0x0000000000017941 */ /* 0x000fea0003800200 */
.L_x_13371:
        /* <DEDUP_REMOVED lines=69> */
.L_x_13497:
        /* <DEDUP_REMOVED lines=302> */
.L_x_13502:
[----:B------:R-:W-:Y:S05]  /*907f0*/  BSYNC.RECONVERGENT B3 ;  /* 0x0000000000037941 */ /* 0x000fea0003800200 */
.L_x_13501:
        /* <DEDUP_REMOVED lines=196> */
.L_x_13500:
        /* <DEDUP_REMOVED lines=77> */
.L_x_13509:
[----:B------:R-:W-:Y:S05]  /*91910*/  BSYNC.RECONVERGENT B4 ;  /* 0x0000000000047941 */ /* 0x000fea0003800200 */
.L_x_13508:
[----:B------:R-:W-:Y:S02]  /*91920*/  IMAD.MOV.U32 R66, RZ, RZ, R2 ;  /* 0x000000ffff427224 */ /* 0x000fe400078e0002 */
[----:B------:R-:W-:-:S07]  /*91930*/  IMAD.MOV.U32 R67, RZ, RZ, R3 ;  /* 0x000000ffff437224 */ /* 0x000fce00078e0003 */
.L_x_13507:
[----:B------:R-:W-:Y:S05]  /*91940*/  BSYNC.RECONVERGENT B3 ;  /* 0x0000000000037941 */ /* 0x000fea0003800200 */
.L_x_13506:
        /* <DEDUP_REMOVED lines=70> */
.L_x_13514:
[----:B------:R-:W-:Y:S05]  /*91db0*/  BSYNC.RECONVERGENT B4 ;  /* 0x0000000000047941 */ /* 0x000fea0003800200 */
.L_x_13513:
[----:B------:R-:W-:Y:S05]  /*91dc0*/  BRA `(.L_x_13512) ;  /* 0x0000000000047947 */ /* 0x000fea0003800000 */
.L_x_13511:
[----:B------:R0:W1:Y:S02]  /*91dd0*/  DADD R2, R18, -R4 ;  /* 0x0000000012027229 */ /* 0x0000640000000804 */
.L_x_13512:
[----:B------:R-:W-:Y:S05]  /*91de0*/  BSYNC.RECONVERGENT B3 ;  /* 0x0000000000037941 */ /* 0x000fea0003800200 */
.L_x_13510:
        /* <DEDUP_REMOVED lines=73> */
.L_x_13516:
[----:B------:R-:W-:Y:S05]  /*92280*/  BSYNC.RECONVERGENT B3 ;  /* 0x0000000000037941 */ /* 0x000fea0003800200 */
.L_x_13515:
        /* <DEDUP_REMOVED lines=201> */
.L_x_13517:
        /* <DEDUP_REMOVED lines=52> */
.L_x_13519:
[----:B------:R-:W-:Y:S05]  /*93260*/  BSYNC.RECONVERGENT B3 ;  /* 0x0000000000037941 */ /* 0x000fea0003800200 */
.L_x_13518:
        /* <DEDUP_REMOVED lines=78> */
.L_x_13505:
        /* <DEDUP_REMOVED lines=58> */
.L_x_13522:
[----:B------:R-:W-:Y:S05]  /*93af0*/  BSYNC.RECONVERGENT B3 ;  /* 0x0000000000037941 */ /* 0x000fea0003800200 */
.L_x_13521:
        /* <DEDUP_REMOVED lines=202> */
.L_x_13523:
        /* <DEDUP_REMOVED lines=52> */
.L_x_13525:
[----:B------:R-:W-:Y:S05]  /*94ae0*/  BSYNC.RECONVERGENT B3 ;  /* 0x0000000000037941 */ /* 0x000fea0003800200 */
.L_x_13524:
        /* <DEDUP_REMOVED lines=78> */
.L_x_13520:
        /* <DEDUP_REMOVED lines=63> */
.L_x_13527:
[----:B------:R-:W-:Y:S05]  /*953c0*/  BSYNC.RECONVERGENT B3 ;  /* 0x0000000000037941 */ /* 0x000fea0003800200 */
.L_x_13526:
        /* <DEDUP_REMOVED lines=48> */
.L_x_13529:
[----:B------:R-:W-:Y:S05]  /*956d0*/  BSYNC.RECONVERGENT B3 ;  /* 0x0000000000037941 */ /* 0x000fea0003800200 */
.L_x_13528:
[----:B------:R-:W-:Y:S02]  /*956e0*/  IMAD.MOV.U32 R66, RZ, RZ, R2 ;  /* 0x000000ffff427224 */ /* 0x000fe400078e0002 */
[----:B------:R-:W-:Y:S01]  /*956f0*/  IMAD.MOV.U32 R67, RZ, RZ, R3 ;  /* 0x000000ffff437224 */ /* 0x000fe200078e0003 */
[----:B------:R-:W-:Y:S06]  /*95700*/  BRA `(.L_x_13503) ;  /* 0x0000000000d47947 */ /* 0x000fec0003800000 */
.L_x_13504:
        /* <DEDUP_REMOVED lines=52> */
.L_x_13530:
[----:B------:R-:W-:Y:S05]  /*95a50*/  BSYNC.RECONVERGENT B3 ;  /* 0x0000000000037941 */ /* 0x000fea0003800200 */
.L_x_13503:
[----:B------:R-:W-:Y:S05]  /*95a60*/  BSYNC.RECONVERGENT B2 ;  /* 0x0000000000027941 */ /* 0x000fea0003800200 */
.L_x_13499:
        /* <DEDUP_REMOVED lines=53> */
.L_x_13535:
[----:B------:R-:W-:Y:S05]  /*95dc0*/  BSYNC.RECONVERGENT B4 ;  /* 0x0000000000047941 */ /* 0x000fea0003800200 */
.L_x_13534:
        /* <DEDUP_REMOVED lines=177> */
.L_x_13537:
        /* <DEDUP_REMOVED lines=98> */
.L_x_13536:
        /* <DEDUP_REMOVED lines=83> */
.L_x_13545:
[----:B------:R-:W-:Y:S05]  /*97430*/  BSYNC.RECONVERGENT B6 ;  /* 0x0000000000067941 */ /* 0x000fea0003800200 */
.L_x_13544:
[----:B------:R-:W-:Y:S02]  /*97440*/  IMAD.MOV.U32 R62, RZ, RZ, R2 ;  /* 0x000000ffff3e7224 */ /* 0x000fe400078e0002 */
[----:B------:R-:W-:-:S07]  /*97450*/  IMAD.MOV.U32 R63, RZ, RZ, R3 ;  /* 0x000000ffff3f7224 */ /* 0x000fce00078e0003 */
.L_x_13543:
[----:B------:R-:W-:Y:S05]  /*97460*/  BSYNC.RECONVERGENT B5 ;  /* 0x0000000000057941 */ /* 0x000fea0003800200 */
.L_x_13542:
        /* <DEDUP_REMOVED lines=68> */
.L_x_13550:
[----:B------:R-:W-:Y:S05]  /*978b0*/  BSYNC.RECONVERGENT B6 ;  /* 0x0000000000067941 */ /* 0x000fea0003800200 */
.L_x_13549:
[----:B------:R-:W-:Y:S01]  /*978c0*/  MOV R60, R2 ;  /* 0x00000002003c7202 */ /* 0x000fe20000000f00 */
[----:B------:R-:W-:Y:S01]  /*978d0*/  IMAD.MOV.U32 R61, RZ, RZ, R3 ;  /* 0x000000ffff3d7224 */ /* 0x000fe200078e0003 */
[----:B------:R-:W-:Y:S06]  /*978e0*/  BRA `(.L_x_13548) ;  /* 0x0000000000047947 */ /* 0x000fec0003800000 */
.L_x_13547:
[----:B------:R0:W1:Y:S02]  /*978f0*/  DADD R60, R18, -R4 ;  /* 0x00000000123c7229 */ /* 0x0000640000000804 */
.L_x_13548:
[----:B------:R-:W-:Y:S05]  /*97900*/  BSYNC.RECONVERGENT B5 ;  /* 0x0000000000057941 */ /* 0x000fea0003800200 */
.L_x_13546:
        /* <DEDUP_REMOVED lines=71> */
.L_x_13552:
[----:B------:R-:W-:Y:S05]  /*97d80*/  BSYNC.RECONVERGENT B5 ;  /* 0x0000000000057941 */ /* 0x000fea0003800200 */
.L_x_13551:
[----:B------:R-:W-:Y:S02]  /*97d90*/  IMAD.MOV.U32 R18, RZ, RZ, R2 ;  /* 0x000000ffff127224 */ /* 0x000fe400078e0002 */
[----:B------:R-:W-:Y:S01]  /*97da0*/  IMAD.MOV.U32 R19, RZ, RZ, R3 ;  /* 0x000000ffff137224 */ /* 0x000fe200078e0003 */
[----:B------:R-:W-:Y:S06]  /*97db0*/  BRA `(.L_x_13553) ;  /* 0x0000001000f47947 */ /* 0x000fec0003800000 */
.L_x_13541:
        /* <DEDUP_REMOVED lines=63> */
.L_x_13556:
[----:B------:R-:W-:Y:S05]  /*981b0*/  BSYNC.RECONVERGENT B5 ;  /* 0x0000000000057941 */ /* 0x000fea0003800200 */
.L_x_13555:
[----:B------:R-:W-:Y:S02]  /*981c0*/  IMAD.MOV.U32 R18, RZ, RZ, R2 ;  /* 0x000000ffff127224 */ /* 0x000fe400078e0002 */
[----:B------:R-:W-:Y:S01]  /*981d0*/  IMAD.MOV.U32 R19, RZ, RZ, R3 ;  /* 0x000000ffff137224 */ /* 0x000fe200078e0003 */
[----:B------:R-:W-:Y:S06]  /*981e0*/  BRA `(.L_x_13553) ;  /* 0x0000000c00e87947 */ /* 0x000fec0003800000 */
.L_x_13554:
        /* <DEDUP_REMOVED lines=75> */
.L_x_13558:
[----:B------:R-:W-:Y:S05]  /*986a0*/  BSYNC.RECONVERGENT B5 ;  /* 0x0000000000057941 */ /* 0x000fea0003800200 */
.L_x_13557:
        /* <DEDUP_REMOVED lines=48> */
.L_x_13560:
[----:B------:R-:W-:Y:S05]  /*989b0*/  BSYNC.RECONVERGENT B5 ;  /* 0x0000000000057941 */ /* 0x000fea0003800200 */
.L_x_13559:
[----:B------:R-:W0:Y:S01]  /*989c0*/  DMUL R58, R58, 8.11296384146066816958e+31 ;  /* 0x469000003a3a7828 */ /* 0x000e220000000000 */
[----:B------:R-:W-:Y:S02]  /*989d0*/  IMAD.MOV.U32 R18, RZ, RZ, R2 ;  /* 0x000000ffff127224 */ /* 0x000fe400078e0002 */
[----:B------:R-:W-:Y:S01]  /*989e0*/  IMAD.MOV.U32 R19, RZ, RZ, R3 ;  /* 0x000000ffff137224 */ /* 0x000fe200078e0003 */
[----:B0-----:R-:W-:Y:S06]  /*989f0*/  BRA `(.L_x_13553) ;  /* 0x0000000400e47947 */ /* 0x001fec0003800000 */
.L_x_13540:
        /* <DEDUP_REMOVED lines=54> */
.L_x_13562:
[----:B------:R-:W-:Y:S05]  /*98d60*/  BSYNC.RECONVERGENT B5 ;  /* 0x0000000000057941 */ /* 0x000fea0003800200 */
.L_x_13561:
        /* <DEDUP_REMOVED lines=62> */
.L_x_13564:
[----:B------:R-:W-:Y:S05]  /*99150*/  BSYNC.RECONVERGENT B5 ;  /* 0x0000000000057941 */ /* 0x000fea0003800200 */
.L_x_13563:
[----:B------:R0:W1:Y:S01]  /*99160*/  DMUL R18, R2, R18 ;  /* 0x0000001202127228 */ /* 0x0000620000000000 */
[----:B------:R-:W-:Y:S01]  /*99170*/  MOV R58, 0x0 ;  /* 0x00000000003a7802 */ /* 0x000fe20000000f00 */
[----:B01----:R-:W-:-:S07]  /*99180*/  IMAD.MOV.U32 R59, RZ, RZ, 0x3ff00000 ;  /* 0x3ff00000ff3b7424 */ /* 0x003fce00078e00ff */
.L_x_13553:
[----:B------:R-:W-:Y:S05]  /*99190*/  BSYNC.RECONVERGENT B4 ;  /* 0x0000000000047941 */ /* 0x000fea0003800200 */
.L_x_13539:
[----:B------:R-:W-:Y:S05]  /*991a0*/  BRA `(.L_x_13565) ;  /* 0x0000000000187947 */ /* 0x000fea0003800000 */
.L_x_13533:
[----:B------:R0:W1:-:S15]  /*991b0*/  DMUL R18, R16, 9.00719925474099200000e+15 ;  /* 0x4340000010127828 */ /* 0x00005e0000000000 */
[----:B------:R-:W-:-:S15]  /*991c0*/  NOP ;  /* 0x0000000000007918 */ /* 0x000fde0000000000 */
[----:B------:R-:W-:-:S15]  /*991d0*/  NOP ;  /* 0x0000000000007918 */ /* 0x000fde0000000000 */
[----:B------:R-:W-:-:S15]  /*991e0*/  NOP ;  /* 0x0000000000007918 */ /* 0x000fde0000000000 */
[----:B------:R-:W-:-:S04]  /*991f0*/  NOP ;  /* 0x0000000000007918 */ /* 0x000fc80000000000 */
[----:B01----:R-:W2:Y:S02]  /*99200*/  DMUL R58, R58, 9.00719925474099200000e+15 ;  /* 0x434000003a3a7828 */ /* 0x003ea40000000000 */
.L_x_13565:
[----:B------:R-:W-:Y:S05]  /*99210*/  BSYNC.RELIABLE B2 ;  /* 0x0000000000027941 */ /* 0x000fea0003800100 */
.L_x_13532:
        /* <DEDUP_REMOVED lines=62> */
.L_x_13567:
[----:B------:R-:W-:Y:S05]  /*99600*/  BSYNC.RECONVERGENT B2 ;  /* 0x0000000000027941 */ /* 0x000fea0003800200 */
.L_x_13566:
        /* <DEDUP_REMOVED lines=176> */
.L_x_13569:
[----:B------:R-:W-:Y:S02]  /*9a110*/  FSEL R2, RZ, 3.37028055040000000000e+12, P0 ;  /* 0x54442d18ff027808 */ /* 0x000fe40000000000 */
[----:B------:R-:W-:-:S07]  /*9a120*/  FSEL R3, RZ, 2.1426990032196044922, P0 ;  /* 0x400921fbff037808 */ /* 0x000fce0000000000 */
.L_x_13570:
[----:B------:R-:W-:Y:S05]  /*9a130*/  BSYNC.RECONVERGENT B0 ;  /* 0x0000000000007941 */ /* 0x000fea0003800200 */
.L_x_13568:
        /* <DEDUP_REMOVED lines=13> */
.L_x_13538:
[----:B------:R-:W-:Y:S05]  /*9a210*/  BSYNC.RECONVERGENT B3 ;  /* 0x0000000000037941 */ /* 0x000fea0003800200 */
.L_x_13531:
[----:B------:R-:W-:Y:S01]  /*9a220*/  LOP3.LUT R17, R67, 0x80000000, R21, 0xb8, !PT ;  /* 0x8000000043117812 */ /* 0x000fe200078eb815 */
[----:B------:R-:W-:Y:S01]  /*9a230*/  IMAD.MOV.U32 R16, RZ, RZ, R66 ;  /* 0x000000ffff107224 */ /* 0x000fe200078e0042 */
[----:B------:R-:W-:Y:S02]  /*9a240*/  LOP3.LUT R19, R5, 0x80000000, R23, 0xb8, !PT ;  /* 0x8000000005137812 */ /* 0x000fe400078eb817 */
[----:B------:R-:W-:Y:S01]  /*9a250*/  MOV R18, R4 ;  /* 0x0000000400127202 */ /* 0x000fe20000000f00 */
[----:B------:R-:W-:Y:S06]  /*9a260*/  BRA `(.L_x_13496) ;  /* 0x000000c800b07947 */ /* 0x000fec0003800000 */
.L_x_13498:
        /* <DEDUP_REMOVED lines=283> */
.L_x_13576:
[----:B------:R-:W-:Y:S05]  /*9b420*/  BSYNC.RECONVERGENT B0 ;  /* 0x0000000000007941 */ /* 0x000fea0003800200 */
.L_x_13575:
        /* <DEDUP_REMOVED lines=8> */
.L_x_13578:
[----:B------:R-:W-:Y:S05]  /*9b4b0*/  BSYNC.RECONVERGENT B3 ;  /* 0x0000000000037941 */ /* 0x000fea0003800200 */
.L_x_13577:
        /* <DEDUP_REMOVED lines=176> */
.L_x_13580:
[----:B------:R-:W-:Y:S02]  /*9bfc0*/  FSEL R2, RZ, 3.37028055040000000000e+12, P0 ;  /* 0x54442d18ff027808 */ /* 0x000fe40000000000 */
[----:B------:R-:W-:-:S07]  /*9bfd0*/  FSEL R3, RZ, 2.1426990032196044922, P0 ;  /* 0x400921fbff037808 */ /* 0x000fce0000000000 */
.L_x_13581:
[----:B------:R-:W-:Y:S05]  /*9bfe0*/  BSYNC.RECONVERGENT B0 ;  /* 0x0000000000007941 */ /* 0x000fea0003800200 */
.L_x_13579:
        /* <DEDUP_REMOVED lines=14> */
.L_x_13574:
        /* <DEDUP_REMOVED lines=329> */
.L_x_13584:
[----:B------:R-:W-:Y:S05]  /*9d560*/  BSYNC.RECONVERGENT B0 ;  /* 0x0000000000007941 */ /* 0x000fea0003800200 */
.L_x_13583:
[----:B------:R-:W-:Y:S04]  /*9d570*/  BSSY.RECONVERGENT B3, `(.L_x_13585) ;  /* 0x0000007000037945 */ /* 0x000fe80003800200 */
[----:B------:R-:W-:Y:S05]  /*9d580*/  @P4 BRA P5, `(.L_x_13586) ;  /* 0x0000000000144947 */ /* 0x000fea0002800000 */
[----:B------:R-:W-:Y:S01]  /*9d590*/  IMAD.MOV.U32 R2, RZ, RZ, R6 ;  /* 0x000000ffff027224 */ /* 0x000fe200078e0006 */
[----:B------:R-:W-:Y:S01]  /*9d5a0*/  MOV R3, R7 ;  /* 0x0000000700037202 */ /* 0x000fe20000000f00 */
[----:B------:R-:W-:Y:S01]  /*9d5b0*/  IMAD.MOV.U32 R6, RZ, RZ, R4 ;  /* 0x000000ffff067224 */ /* 0x000fe200078e0004 */
[----:B------:R-:W-:-:S07]  /*9d5c0*/  MOV R4, 0x9d5e0 ;  /* 0x0009d5e000047802 */ /* 0x000fce0000000f00 */
[----:B01----:R-:W-:Y:S05]  /*9d5d0*/  CALL.REL.NOINC `($__internal_28_$__cuda_sm20_div_rn_f64_full) ;  /* 0x00000df4000c7944 */ /* 0x003fea0003c00000 */
.L_x_13586:
[----:B------:R-:W-:Y:S05]  /*9d5e0*/  BSYNC.RECONVERGENT B3 ;  /* 0x0000000000037941 */ /* 0x000fea0003800200 */
.L_x_13585:
        /* <DEDUP_REMOVED lines=176> */
.L_x_13588:
[----:B------:R-:W-:Y:S02]  /*9e0f0*/  FSEL R2, RZ, 3.37028055040000000000e+12, P0 ;  /* 0x54442d18ff027808 */ /* 0x000fe40000000000 */
[----:B------:R-:W-:-:S07]  /*9e100*/  FSEL R3, RZ, 2.1426990032196044922, P0 ;  /* 0x400921fbff037808 */ /* 0x000fce0000000000 */
.L_x_13589:
[----:B------:R-:W-:Y:S05]  /*9e110*/  BSYNC.RECONVERGENT B0 ;  /* 0x0000000000007941 */ /* 0x000fea0003800200 */
.L_x_13587:
        /* <DEDUP_REMOVED lines=10> */
.L_x_13573:
        /* <DEDUP_REMOVED lines=53> */
.L_x_13591:
[----:B------:R-:W-:Y:S05]  /*9e510*/  BSYNC.RECONVERGENT B3 ;  /* 0x0000000000037941 */ /* 0x000fea0003800200 */
.L_x_13590:
        /* <DEDUP_REMOVED lines=51> */
.L_x_13593:
[----:B------:R-:W-:Y:S05]  /*9e850*/  BSYNC.RECONVERGENT B3 ;  /* 0x0000000000037941 */ /* 0x000fea0003800200 */
.L_x_13592:
        /* <DEDUP_REMOVED lines=337> */
.L_x_13595:
[----:B------:R-:W-:Y:S05]  /*9fd70*/  BSYNC.RECONVERGENT B0 ;  /* 0x0000000000007941 */ /* 0x000fea0003800200 */
.L_x_13594:
        /* <DEDUP_REMOVED lines=8> */
.L_x_13597:
[----:B------:R-:W-:Y:S05]  /*9fe00*/  BSYNC.RECONVERGENT B3 ;  /* 0x0000000000037941 */ /* 0x000fea0003800200 */
.L_x_13596:
        /* <DEDUP_REMOVED lines=176> */
.L_x_13599:
[----:B------:R-:W-:Y:S02]  /*a0910*/  FSEL R2, RZ, 3.37028055040000000000e+12, P0 ;  /* 0x54442d18ff027808 */ /* 0x000fe40000000000 */
[----:B------:R-:W-:-:S07]  /*a0920*/  FSEL R3, RZ, 2.1426990032196044922, P0 ;  /* 0x400921fbff037808 */ /* 0x000fce0000000000 */
.L_x_13600:
[----:B------:R-:W-:Y:S05]  /*a0930*/  BSYNC.RECONVERGENT B0 ;  /* 0x0000000000007941 */ /* 0x000fea0003800200 */
.L_x_13598:
        /* <DEDUP_REMOVED lines=14> */
.L_x_13572:
        /* <DEDUP_REMOVED lines=262> */
.L_x_13604:
[----:B------:R-:W-:Y:S05]  /*a1a80*/  BSYNC.RECONVERGENT B0 ;  /* 0x0000000000007941 */ /* 0x000fea0003800200 */
.L_x_13603:
        /* <DEDUP_REMOVED lines=9> */
.L_x_13606:
[----:B------:R-:W-:Y:S05]  /*a1b20*/  BSYNC.RECONVERGENT B3 ;  /* 0x0000000000037941 */ /* 0x000fea0003800200 */
.L_x_13605:
        /* <DEDUP_REMOVED lines=173> */
.L_x_13602:
        /* <DEDUP_REMOVED lines=326> */
.L_x_13608:
[----:B------:R-:W-:Y:S05]  /*a3a60*/  BSYNC.RECONVERGENT B0 ;  /* 0x0000000000007941 */ /* 0x000fea0003800200 */
.L_x_13607:
        /* <DEDUP_REMOVED lines=8> */
.L_x_13610:
[----:B------:R-:W-:Y:S05]  /*a3af0*/  BSYNC.RECONVERGENT B3 ;  /* 0x0000000000037941 */ /* 0x000fea0003800200 */
.L_x_13609:
        /* <DEDUP_REMOVED lines=173> */
.L_x_13601:
        /* <DEDUP_REMOVED lines=51> */
[----:B------:R-:W-:Y:S01]  /*a4900*/  IMAD.MOV.U32 R62, RZ, RZ, R2 ;  /* 0x000000ffff3e7224 */ /* 0x000fe200078e0002 */
[----:B------:R-:W-:-:S07]  /*a4910*/  MOV R63, R3 ;  /* 0x00000003003f7202 */ /* 0x000fce0000000f00 */
.L_x_13612:
[----:B------:R-:W-:Y:S05]  /*a4920*/  BSYNC.RECONVERGENT B3 ;  /* 0x0000000000037941 */ /* 0x000fea0003800200 */
.L_x_13611:
        /* <DEDUP_REMOVED lines=51> */
.L_x_13614:
[----:B------:R-:W-:Y:S05]  /*a4c60*/  BSYNC.RECONVERGENT B3 ;  /* 0x0000000000037941 */ /* 0x000fea0003800200 */
.L_x_13613:
        /* <DEDUP_REMOVED lines=333> */
.L_x_13616:
[----:B------:R-:W-:Y:S05]  /*a6140*/  BSYNC.RECONVERGENT B0 ;  /* 0x0000000000007941 */ /* 0x000fea0003800200 */
.L_x_13615:
        /* <DEDUP_REMOVED lines=9> */
.L_x_13618:
[----:B------:R-:W-:Y:S05]  /*a61e0*/  BSYNC.RECONVERGENT B3 ;  /* 0x0000000000037941 */ /* 0x000fea0003800200 */
.L_x_13617:
        /* <DEDUP_REMOVED lines=172> */
.L_x_13582:
[----:B------:R-:W-:Y:S05]  /*a6cb0*/  BSYNC.RECONVERGENT B2 ;  /* 0x0000000000027941 */ /* 0x000fea0003800200 */
.L_x_13571:
[----:B------:R-:W-:Y:S01]  /*a6cc0*/  UMOV UR4, 0xfefa39ef ;  /* 0xfefa39ef00047882 */ /* 0x000fe20000000000 */
[----:B------:R-:W-:Y:S01]  /*a6cd0*/  UMOV UR5, 0x3fe62e42 ;  /* 0x3fe62e4200057882 */ /* 0x000fe20000000000 */
[----:B------:R-:W-:Y:S01]  /*a6ce0*/  LOP3.LUT R19, R3, 0x80000000, R23, 0xb8, !PT ;  /* 0x8000000003137812 */ /* 0x000fe200078eb817 */
[----:B-1----:R-:W1:Y:S01]  /*a6cf0*/  DADD R64, R64, UR4 ;  /* 0x0000000440407e29 */ /* 0x002e620008000000 */
[----:B------:R-:W-:Y:S01]  /*a6d00*/  MOV R18, R2 ;  /* 0x0000000200127202 */ /* 0x000fe20000000f00 */
[----:B-1----:R-:W-:Y:S01]  /*a6d10*/  IMAD.MOV.U32 R16, RZ, RZ, R64 ;  /* 0x000000ffff107224 */ /* 0x002fe200078e0040 */
[----:B------:R-:W-:-:S07]  /*a6d20*/  LOP3.LUT R17, R65, 0x80000000, R21, 0xb8, !PT ;  /* 0x8000000041117812 */ /* 0x000fce00078eb815 */
.L_x_13496:
[----:B------:R-:W-:Y:S05]  /*a6d30*/  BSYNC.RECONVERGENT B1 ;  /* 0x0000000000017941 */ /* 0x000fea0003800200 */
.L_x_13495:
        /* <DEDUP_REMOVED lines=68> */
.L_x_13621:
        /* <DEDUP_REMOVED lines=301> */
.L_x_13626:
[----:B------:R-:W-:Y:S05]  /*a8450*/  BSYNC.RECONVERGENT B3 ;  /* 0x0000000000037941 */ /* 0x000fea0003800200 */
.L_x_13625:
        /* <DEDUP_REMOVED lines=196> */
.L_x_13624:
        /* <DEDUP_REMOVED lines=77> */
.L_x_13633:
[----:B------:R-:W-:Y:S05]  /*a9570*/  BSYNC.RECONVERGENT B4 ;  /* 0x0000000000047941 */ /* 0x000fea0003800200 */
.L_x_13632:
[----:B------:R-:W-:Y:S01]  /*a9580*/  IMAD.MOV.U32 R46, RZ, RZ, R2 ;  /* 0x000000ffff2e7224 */ /* 0x000fe200078e0002 */
[----:B------:R-:W-:-:S07]  /*a9590*/  MOV R47, R3 ;  /* 0x00000003002f7202 */ /* 0x000fce0000000f00 */
.L_x_13631:
[----:B------:R-:W-:Y:S05]  /*a95a0*/  BSYNC.RECONVERGENT B3 ;  /* 0x0000000000037941 */ /* 0x000fea0003800200 */
.L_x_13630:
        /* <DEDUP_REMOVED lines=70> */
.L_x_13638:
[----:B------:R-:W-:Y:S05]  /*a9a10*/  BSYNC.RECONVERGENT B4 ;  /* 0x0000000000047941 */ /* 0x000fea0003800200 */
.L_x_13637:
[----:B------:R-:W-:Y:S05]  /*a9a20*/  BRA `(.L_x_13636) ;  /* 0x0000000000047947 */ /* 0x000fea0003800000 */
.L_x_13635:
[----:B------:R0:W1:Y:S02]  /*a9a30*/  DADD R2, R22, -R4 ;  /* 0x0000000016027229 */ /* 0x0000640000000804 */
.L_x_13636:
[----:B------:R-:W-:Y:S05]  /*a9a40*/  BSYNC.RECONVERGENT B3 ;  /* 0x0000000000037941 */ /* 0x000fea0003800200 */
.L_x_13634:
        /* <DEDUP_REMOVED lines=67> */
[----:B------:R-:W-:Y:S05]  /*a9e80*/  CALL.REL.NOINC `($__internal_29_$__cuda_sm20_dsqrt_rn_f64_mediumpath_v1) ;  /* 0x00000d3400147944 */ /* 0x000fea0003c00000 */
[----:B------:R-:W-:Y:S01]  /*a9e90*/  IMAD.MOV.U32 R48, RZ, RZ, R2 ;  /* 0x000000ffff307224 */ /* 0x000fe200078e0002 */
[----:B------:R-:W-:-:S07]  /*a9ea0*/  MOV R49, R3 ;  /* 0x0000000300317202 */ /* 0x000fce0000000f00 */
.L_x_13640:
[----:B------:R-:W-:Y:S05]  /*a9eb0*/  BSYNC.RECONVERGENT B3 ;  /* 0x0000000000037941 */ /* 0x000fea0003800200 */
.L_x_13639:
        /* <DEDUP_REMOVED lines=200> */
.L_x_13641:
        /* <DEDUP_REMOVED lines=52> */
.L_x_13643:
[----:B------:R-:W-:Y:S05]  /*aae80*/  BSYNC.RECONVERGENT B3 ;  /* 0x0000000000037941 */ /* 0x000fea0003800200 */
.L_x_13642:
        /* <DEDUP_REMOVED lines=78> */
.L_x_13629:
        /* <DEDUP_REMOVED lines=57> */
.L_x_13646:
[----:B------:R-:W-:Y:S05]  /*ab700*/  BSYNC.RECONVERGENT B3 ;  /* 0x0000000000037941 */ /* 0x000fea0003800200 */
.L_x_13645:
        /* <DEDUP_REMOVED lines=201> */
.L_x_13647:
        /* <DEDUP_REMOVED lines=52> */
.L_x_13649:
[----:B------:R-:W-:Y:S05]  /*ac6e0*/  BSYNC.RECONVERGENT B3 ;  /* 0x0000000000037941 */ /* 0x000fea0003800200 */
.L_x_13648:
        /* <DEDUP_REMOVED lines=78> */
.L_x_13644:
        /* <DEDUP_REMOVED lines=62> */
.L_x_13651:
[----:B------:R-:W-:Y:S05]  /*acfb0*/  BSYNC.RECONVERGENT B3 ;  /* 0x0000000000037941 */ /* 0x000fea0003800200 */
.L_x_13650:
        /* <DEDUP_REMOVED lines=48> */
.L_x_13653:
[----:B------:R-:W-:Y:S05]  /*ad2c0*/  BSYNC.RECONVERGENT B3 ;  /* 0x0000000000037941 */ /* 0x000fea0003800200 */
.L_x_13652:
[----:B------:R-:W-:Y:S02]  /*ad2d0*/  IMAD.MOV.U32 R68, RZ, RZ, R2 ;  /* 0x000000ffff447224 */ /* 0x000fe400078e0002 */
[----:B------:R-:W-:Y:S01]  /*ad2e0*/  IMAD.MOV.U32 R69, RZ, RZ, R3 ;  /* 0x000000ffff457224 */ /* 0x000fe200078e0003 */
[----:B------:R-:W-:Y:S06]  /*ad2f0*/  BRA `(.L_x_13627) ;  /* 0x0000000000d87947 */ /* 0x000fec0003800000 */
.L_x_13628:
        /* <DEDUP_REMOVED lines=53> */
.L_x_13654:
[----:B------:R-:W-:Y:S05]  /*ad650*/  BSYNC.RECONVERGENT B3 ;  /* 0x0000000000037941 */ /* 0x000fea0003800200 */
.L_x_13627:
[----:B------:R-:W-:Y:S05]  /*ad660*/  BSYNC.RECONVERGENT B2 ;  /* 0x0000000000027941 */ /* 0x000fea0003800200 */
.L_x_13623:
        /* <DEDUP_REMOVED lines=53> */
.L_x_13659:
[----:B------:R-:W-:Y:S05]  /*ad9c0*/  BSYNC.RECONVERGENT B4 ;  /* 0x0000000000047941 */ /* 0x000fea0003800200 */
.L_x_13658:
        /* <DEDUP_REMOVED lines=177> */
.L_x_13661:
        /* <DEDUP_REMOVED lines=98> */
.L_x_13660:
        /* <DEDUP_REMOVED lines=83> */
.L_x_13669:
[----:B------:R-:W-:Y:S05]  /*af030*/  BSYNC.RECONVERGENT B6 ;  /* 0x0000000000067941 */ /* 0x000fea0003800200 */
.L_x_13668:
[----:B------:R-:W-:Y:S02]  /*af040*/  IMAD.MOV.U32 R62, RZ, RZ, R2 ;  /* 0x000000ffff3e7224 */ /* 0x000fe400078e0002 */
[----:B------:R-:W-:-:S07]  /*af050*/  IMAD.MOV.U32 R63, RZ, RZ, R3 ;  /* 0x000000ffff3f7224 */ /* 0x000fce00078e0003 */
.L_x_13667:
[----:B------:R-:W-:Y:S05]  /*af060*/  BSYNC.RECONVERGENT B5 ;  /* 0x0000000000057941 */ /* 0x000fea0003800200 */
.L_x_13666:
        /* <DEDUP_REMOVED lines=63> */
.L_x_13674:
[----:B------:R-:W-:Y:S05]  /*af460*/  BSYNC.RECONVERGENT B6 ;  /* 0x0000000000067941 */ /* 0x000fea0003800200 */
.L_x_13673:
[----:B------:R-:W-:Y:S02]  /*af470*/  IMAD.MOV.U32 R60, RZ, RZ, R2 ;  /* 0x000000ffff3c7224 */ /* 0x000fe400078e0002 */
[----:B------:R-:W-:Y:S01]  /*af480*/  IMAD.MOV.U32 R61, RZ, RZ, R3 ;  /* 0x000000ffff3d7224 */ /* 0x000fe200078e0003 */
[----:B------:R-:W-:Y:S06]  /*af490*/  BRA `(.L_x_13672) ;  /* 0x0000000000047947 */ /* 0x000fec0003800000 */
.L_x_13671:
[----:B------:R0:W1:Y:S02]  /*af4a0*/  DADD R60, R22, -R46 ;  /* 0x00000000163c7229 */ /* 0x000064000000082e */
.L_x_13672:
[----:B------:R-:W-:Y:S05]  /*af4b0*/  BSYNC.RECONVERGENT B5 ;  /* 0x0000000000057941 */ /* 0x000fea0003800200 */
.L_x_13670:
        /* <DEDUP_REMOVED lines=71> */
.L_x_13676:
[----:B------:R-:W-:Y:S05]  /*af930*/  BSYNC.RECONVERGENT B5 ;  /* 0x0000000000057941 */ /* 0x000fea0003800200 */
.L_x_13675:
[----:B------:R-:W-:Y:S02]  /*af940*/  IMAD.MOV.U32 R22, RZ, RZ, R2 ;  /* 0x000000ffff167224 */ /* 0x000fe400078e0002 */
[----:B------:R-:W-:Y:S01]  /*af950*/  IMAD.MOV.U32 R23, RZ, RZ, R3 ;  /* 0x000000ffff177224 */ /* 0x000fe200078e0003 */
[----:B------:R-:W-:Y:S06]  /*af960*/  BRA `(.L_x_13677) ;  /* 0x0000001000dc7947 */ /* 0x000fec0003800000 */
.L_x_13665:
        /* <DEDUP_REMOVED lines=63> */
.L_x_13680:
[----:B------:R-:W-:Y:S05]  /*afd60*/  BSYNC.RECONVERGENT B5 ;  /* 0x0000000000057941 */ /* 0x000fea0003800200 */
.L_x_13679:
[----:B------:R-:W-:Y:S02]  /*afd70*/  IMAD.MOV.U32 R22, RZ, RZ, R2 ;  /* 0x000000ffff167224 */ /* 0x000fe400078e0002 */
[----:B------:R-:W-:Y:S01]  /*afd80*/  IMAD.MOV.U32 R23, RZ, RZ, R3 ;  /* 0x000000ffff177224 */ /* 0x000fe200078e0003 */
[----:B------:R-:W-:Y:S06]  /*afd90*/  BRA `(.L_x_13677) ;  /* 0x0000000c00d07947 */ /* 0x000fec0003800000 */
.L_x_13678:
        /* <DEDUP_REMOVED lines=69> */
.L_x_13682:
[----:B------:R-:W-:Y:S05]  /*b01f0*/  BSYNC.RECONVERGENT B5 ;  /* 0x0000000000057941 */ /* 0x000fea0003800200 */
.L_x_13681:
        /* <DEDUP_REMOVED lines=48> */
.L_x_13684:
[----:B------:R-:W-:Y:S05]  /*b0500*/  BSYNC.RECONVERGENT B5 ;  /* 0x0000000000057941 */ /* 0x000fea0003800200 */
.L_x_13683:
[----:B------:R-:W0:Y:S01]  /*b0510*/  DMUL R58, R58, 8.11296384146066816958e+31 ;  /* 0x469000003a3a7828 */ /* 0x000e220000000000 */
[----:B------:R-:W-:Y:S02]  /*b0520*/  IMAD.MOV.U32 R22, RZ, RZ, R2 ;  /* 0x000000ffff167224 */ /* 0x000fe400078e0002 */
[----:B------:R-:W-:Y:S01]  /*b0530*/  IMAD.MOV.U32 R23, RZ, RZ, R3 ;  /* 0x000000ffff177224 */ /* 0x000fe200078e0003 */
[----:B0-----:R-:W-:Y:S06]  /*b0540*/  BRA `(.L_x_13677) ;  /* 0x0000000400e47947 */ /* 0x001fec0003800000 */
.L_x_13664:
        /* <DEDUP_REMOVED lines=55> */
.L_x_13686:
[----:B------:R-:W-:Y:S05]  /*b08c0*/  BSYNC.RECONVERGENT B5 ;  /* 0x0000000000057941 */ /* 0x000fea0003800200 */
.L_x_13685:
        /* <DEDUP_REMOVED lines=61> */
.L_x_13688:
[----:B------:R-:W-:Y:S05]  /*b0ca0*/  BSYNC.RECONVERGENT B5 ;  /* 0x0000000000057941 */ /* 0x000fea0003800200 */
.L_x_13687:
[----:B------:R0:W1:Y:S01]  /*b0cb0*/  DMUL R22, R2, R22 ;  /* 0x0000001602167228 */ /* 0x0000620000000000 */
[----:B------:R-:W-:Y:S02]  /*b0cc0*/  IMAD.MOV.U32 R58, RZ, RZ, 0x0 ;  /* 0x00000000ff3a7424 */ /* 0x000fe400078e00ff */
[----:B01----:R-:W-:-:S07]  /*b0cd0*/  IMAD.MOV.U32 R59, RZ, RZ, 0x3ff00000 ;  /* 0x3ff00000ff3b7424 */ /* 0x003fce00078e00ff */
.L_x_13677:
[----:B------:R-:W-:Y:S05]  /*b0ce0*/  BSYNC.RECONVERGENT B4 ;  /* 0x0000000000047941 */ /* 0x000fea0003800200 */
.L_x_13663:
[----:B------:R-:W-:Y:S05]  /*b0cf0*/  BRA `(.L_x_13689) ;  /* 0x0000000000187947 */ /* 0x000fea0003800000 */
.L_x_13657:
[----:B------:R0:W1:-:S15]  /*b0d00*/  DMUL R22, R20, 9.00719925474099200000e+15 ;  /* 0x4340000014167828 */ /* 0x00005e0000000000 */
[----:B------:R-:W-:-:S15]  /*b0d10*/  NOP ;  /* 0x0000000000007918 */ /* 0x000fde0000000000 */
[----:B------:R-:W-:-:S15]  /*b0d20*/  NOP ;  /* 0x0000000000007918 */ /* 0x000fde0000000000 */
[----:B------:R-:W-:-:S15]  /*b0d30*/  NOP ;  /* 0x0000000000007918 */ /* 0x000fde0000000000 */
[----:B------:R-:W-:-:S04]  /*b0d40*/  NOP ;  /* 0x0000000000007918 */ /* 0x000fc80000000000 */
[----:B01----:R-:W2:Y:S02]  /*b0d50*/  DMUL R58, R58, 9.00719925474099200000e+15 ;  /* 0x434000003a3a7828 */ /* 0x003ea40000000000 */
.L_x_13689:
[----:B------:R-:W-:Y:S05]  /*b0d60*/  BSYNC.RELIABLE B2 ;  /* 0x0000000000027941 */ /* 0x000fea0003800100 */
.L_x_13656:
        /* <DEDUP_REMOVED lines=62> */
.L_x_13691:
[----:B------:R-:W-:Y:S05]  /*b1150*/  BSYNC.RECONVERGENT B2 ;  /* 0x0000000000027941 */ /* 0x000fea0003800200 */
.L_x_13690:
        /* <DEDUP_REMOVED lines=176> */
.L_x_13693:
[----:B------:R-:W-:Y:S02]  /*b1c60*/  FSEL R2, RZ, 3.37028055040000000000e+12, P0 ;  /* 0x54442d18ff027808 */ /* 0x000fe40000000000 */
[----:B------:R-:W-:-:S07]  /*b1c70*/  FSEL R3, RZ, 2.1426990032196044922, P0 ;  /* 0x400921fbff037808 */ /* 0x000fce0000000000 */
.L_x_13694:
[----:B------:R-:W-:Y:S05]  /*b1c80*/  BSYNC.RECONVERGENT B0 ;  /* 0x0000000000007941 */ /* 0x000fea0003800200 */
.L_x_13692:
        /* <DEDUP_REMOVED lines=13> */
.L_x_13662:
[----:B------:R-:W-:Y:S05]  /*b1d60*/  BSYNC.RECONVERGENT B3 ;  /* 0x0000000000037941 */ /* 0x000fea0003800200 */
.L_x_13655:
[----:B------:R-:W-:Y:S01]  /*b1d70*/  LOP3.LUT R69, R69, 0x80000000, R25, 0xb8, !PT ;  /* 0x8000000045457812 */ /* 0x000fe200078eb819 */
[----:B------:R-:W-:Y:S01]  /*b1d80*/  IMAD.MOV.U32 R70, RZ, RZ, R4 ;  /* 0x000000ffff467224 */ /* 0x000fe200078e0004 */
[----:B------:R-:W-:Y:S01]  /*b1d90*/  LOP3.LUT R71, R5, 0x80000000, R27, 0xb8, !PT ;  /* 0x8000000005477812 */ /* 0x000fe200078eb81b */
[----:B------:R-:W-:Y:S06]  /*b1da0*/  BRA `(.L_x_13620) ;  /* 0x000000c8008c7947 */ /* 0x000fec0003800000 */
.L_x_13622:
        /* <DEDUP_REMOVED lines=277> */
.L_x_13700:
[----:B------:R-:W-:Y:S05]  /*b2f00*/  BSYNC.RECONVERGENT B0 ;  /* 0x0000000000007941 */ /* 0x000fea0003800200 */
.L_x_13699:
[----:B------:R-:W-:Y:S04]  /*b2f10*/  BSSY.RECONVERGENT B3, `(.L_x_13701) ;  /* 0x0000008000037945 */ /* 0x000fe80003800200 */
[----:B------:R-:W-:Y:S05]  /*b2f20*/  @P4 BRA P5, `(.L_x_13702) ;  /* 0x0000000000184947 */ /* 0x000fea0002800000 */
[----:B------:R-:W-:Y:S01]  /*b2f30*/  MOV R2, R46 ;  /* 0x0000002e00027202 */ /* 0x000fe20000000f00 */
[----:B------:R-:W-:Y:S01]  /*b2f40*/  IMAD.MOV.U32 R3, RZ, RZ, R47 ;  /* 0x000000ffff037224 */ /* 0x000fe200078e002f */
[----:B------:R-:W-:Y:S01]  /*b2f50*/  MOV R4, 0xb2f90 ;  /* 0x000b2f9000047802 */ /* 0x000fe20000000f00 */
[----:B0-----:R-:W-:Y:S02]  /*b2f60*/  IMAD.MOV.U32 R6, RZ, RZ, R62 ;  /* 0x000000ffff067224 */ /* 0x001fe400078e003e */
[----:B------:R-:W-:-:S07]  /*b2f70*/  IMAD.MOV.U32 R5, RZ, RZ, R63 ;  /* 0x000000ffff057224 */ /* 0x000fce00078e003f */
[----:B-1----:R-:W-:Y:S05]  /*b2f80*/  CALL.REL.NOINC `($__internal_28_$__cuda_sm20_div_rn_f64_full) ;  /* 0x00000c9800a07944 */ /* 0x002fea0003c00000 */
.L_x_13702:
[----:B------:R-:W-:Y:S05]  /*b2f90*/  BSYNC.RECONVERGENT B3 ;  /* 0x0000000000037941 */ /* 0x000fea0003800200 */
.L_x_13701:
        /* <DEDUP_REMOVED lines=176> */
.L_x_13704:
[----:B------:R-:W-:Y:S02]  /*b3aa0*/  FSEL R2, RZ, 3.37028055040000000000e+12, P0 ;  /* 0x54442d18ff027808 */ /* 0x000fe40000000000 */
[----:B------:R-:W-:-:S07]  /*b3ab0*/  FSEL R3, RZ, 2.1426990032196044922, P0 ;  /* 0x400921fbff037808 */ /* 0x000fce0000000000 */
.L_x_13705:
[----:B------:R-:W-:Y:S05]  /*b3ac0*/  BSYNC.RECONVERGENT B0 ;  /* 0x0000000000007941 */ /* 0x000fea0003800200 */
.L_x_13703:
        /* <DEDUP_REMOVED lines=14> */
.L_x_13698:
        /* <DEDUP_REMOVED lines=327> */
.L_x_13708:
[----:B------:R-:W-:Y:S05]  /*b5020*/  BSYNC.RECONVERGENT B0 ;  /* 0x0000000000007941 */ /* 0x000fea0003800200 */
.L_x_13707:
        /* <DEDUP_REMOVED lines=8> */
.L_x_13710:
[----:B------:R-:W-:Y:S05]  /*b50b0*/  BSYNC.RECONVERGENT B3 ;  /* 0x0000000000037941 */ /* 0x000fea0003800200 */
.L_x_13709:
        /* <DEDUP_REMOVED lines=176> */
.L_x_13712:
[----:B------:R-:W-:Y:S02]  /*b5bc0*/  FSEL R2, RZ, 3.37028055040000000000e+12, P0 ;  /* 0x54442d18ff027808 */ /* 0x000fe40000000000 */
[----:B------:R-:W-:-:S07]  /*b5bd0*/  FSEL R3, RZ, 2.1426990032196044922, P0 ;  /* 0x400921fbff037808 */ /* 0x000fce0000000000 */
.L_x_13713:
[----:B------:R-:W-:Y:S05]  /*b5be0*/  BSYNC.RECONVERGENT B0 ;  /* 0x0000000000007941 */ /* 0x000fea0003800200 */
.L_x_13711:
        /* <DEDUP_REMOVED lines=10> */
.L_x_13697:
        /* <DEDUP_REMOVED lines=53> */
.L_x_13715:
[----:B------:R-:W-:Y:S05]  /*b5fe0*/  BSYNC.RECONVERGENT B3 ;  /* 0x0000000000037941 */ /* 0x000fea0003800200 */
.L_x_13714:
        /* <DEDUP_REMOVED lines=51> */
.L_x_13717:
[----:B------:R-:W-:Y:S05]  /*b6320*/  BSYNC.RECONVERGENT B3 ;  /* 0x0000000000037941 */ /* 0x000fea0003800200 */
.L_x_13716:
        /* <DEDUP_REMOVED lines=334> */
.L_x_13719:
[----:B------:R-:W-:Y:S05]  /*b7810*/  BSYNC.RECONVERGENT B0 ;  /* 0x0000000000007941 */ /* 0x000fea0003800200 */
.L_x_13718:
[----:B------:R-:W-:Y:S04]  /*b7820*/  BSSY.RECONVERGENT B3, `(.L_x_13720) ;  /* 0x0000008000037945 */ /* 0x000fe80003800200 */
[----:B------:R-:W-:Y:S05]  /*b7830*/  @P4 BRA P5, `(.L_x_13721) ;  /* 0x0000000000184947 */ /* 0x000fea0002800000 */
[----:B------:R-:W-:Y:S01]  /*b7840*/  IMAD.MOV.U32 R2, RZ, RZ, R46 ;  /* 0x000000ffff027224 */ /* 0x000fe200078e002e */
[----:B------:R-:W-:Y:S01]  /*b7850*/  MOV R4, 0xb78a0 ;  /* 0x000b78a000047802 */ /* 0x000fe20000000f00 */
[----:B------:R-:W-:Y:S02]  /*b7860*/  IMAD.MOV.U32 R3, RZ, RZ, R47 ;  /* 0x000000ffff037224 */ /* 0x000fe400078e002f */
[----:B0-----:R-:W-:Y:S02]  /*b7870*/  IMAD.MOV.U32 R6, RZ, RZ, R62 ;  /* 0x000000ffff067224 */ /* 0x001fe400078e003e */
[----:B------:R-:W-:-:S07]  /*b7880*/  IMAD.MOV.U32 R5, RZ, RZ, R63 ;  /* 0x000000ffff057224 */ /* 0x000fce00078e003f */
[----:B-1----:R-:W-:Y:S05]  /*b7890*/  CALL.REL.NOINC `($__internal_28_$__cuda_sm20_div_rn_f64_full) ;  /* 0x00000c50005c7944 */ /* 0x002fea0003c00000 */
.L_x_13721:
[----:B------:R-:W-:Y:S05]  /*b78a0*/  BSYNC.RECONVERGENT B3 ;  /* 0x0000000000037941 */ /* 0x000fea0003800200 */
.L_x_13720:
        /* <DEDUP_REMOVED lines=176> */
.L_x_13723:
[----:B------:R-:W-:Y:S02]  /*b83b0*/  FSEL R2, RZ, 3.37028055040000000000e+12, P0 ;  /* 0x54442d18ff027808 */ /* 0x000fe40000000000 */
[----:B------:R-:W-:-:S07]  /*b83c0*/  FSEL R3, RZ, 2.1426990032196044922, P0 ;  /* 0x400921fbff037808 */ /* 0x000fce0000000000 */
.L_x_13724:
[----:B------:R-:W-:Y:S05]  /*b83d0*/  BSYNC.RECONVERGENT B0 ;  /* 0x0000000000007941 */ /* 0x000fea0003800200 */
.L_x_13722:
        /* <DEDUP_REMOVED lines=14> */
.L_x_13696:
        /* <DEDUP_REMOVED lines=262> */
.L_x_13728:
[----:B------:R-:W-:Y:S05]  /*b9520*/  BSYNC.RECONVERGENT B0 ;  /* 0x0000000000007941 */ /* 0x000fea0003800200 */
.L_x_13727:
        /* <DEDUP_REMOVED lines=9> */
.L_x_13730:
[----:B------:R-:W-:Y:S05]  /*b95c0*/  BSYNC.RECONVERGENT B3 ;  /* 0x0000000000037941 */ /* 0x000fea0003800200 */
.L_x_13729:
        /* <DEDUP_REMOVED lines=173> */
.L_x_13726:
        /* <DEDUP_REMOVED lines=326> */
.L_x_13732:
[----:B------:R-:W-:Y:S05]  /*bb500*/  BSYNC.RECONVERGENT B0 ;  /* 0x0000000000007941 */ /* 0x000fea0003800200 */
.L_x_13731:
        /* <DEDUP_REMOVED lines=8> */
.L_x_13734:
[----:B------:R-:W-:Y:S05]  /*bb590*/  BSYNC.RECONVERGENT B3 ;  /* 0x0000000000037941 */ /* 0x000fea0003800200 */
.L_x_13733:
        /* <DEDUP_REMOVED lines=173> */
.L_x_13725:
        /* <DEDUP_REMOVED lines=53> */
.L_x_13736:
[----:B------:R-:W-:Y:S05]  /*bc3c0*/  BSYNC.RECONVERGENT B3 ;  /* 0x0000000000037941 */ /* 0x000fea0003800200 */
.L_x_13735:
        /* <DEDUP_REMOVED lines=51> */
.L_x_13738:
[----:B------:R-:W-:Y:S05]  /*bc700*/  BSYNC.RECONVERGENT B3 ;  /* 0x0000000000037941 */ /* 0x000fea0003800200 */
.L_x_13737:
        /* <DEDUP_REMOVED lines=334> */
.L_x_13740:
[----:B------:R-:W-:Y:S05]  /*bdbf0*/  BSYNC.RECONVERGENT B0 ;  /* 0x0000000000007941 */ /* 0x000fea0003800200 */
.L_x_13739:
        /* <DEDUP_REMOVED lines=9> */
.L_x_13742:
[----:B------:R-:W-:Y:S05]  /*bdc90*/  BSYNC.RECONVERGENT B3 ;  /* 0x0000000000037941 */ /* 0x000fea0003800200 */
.L_x_13741:
        /* <DEDUP_REMOVED lines=172> */
.L_x_13706:
[----:B------:R-:W-:Y:S05]  /*be760*/  BSYNC.RECONVERGENT B2 ;  /* 0x0000000000027941 */ /* 0x000fea0003800200 */
.L_x_13695:
[----:B------:R-:W-:Y:S01]  /*be770*/  UMOV UR4, 0xfefa39ef ;  /* 0xfefa39ef00047882 */ /* 0x000fe20000000000 */
[----:B------:R-:W-:Y:S01]  /*be780*/  UMOV UR5, 0x3fe62e42 ;  /* 0x3fe62e4200057882 */ /* 0x000fe20000000000 */
[----:B------:R-:W-:Y:S01]  /*be790*/  LOP3.LUT R71, R3, 0x80000000, R27, 0xb8, !PT ;  /* 0x8000000003477812 */ /* 0x000fe200078eb81b */
[----:B-1----:R-:W0:Y:S01]  /*be7a0*/  DADD R64, R64, UR4 ;  /* 0x0000000440407e29 */ /* 0x002e220008000000 */
[----:B------:R-:W-:Y:S01]  /*be7b0*/  MOV R70, R2 ;  /* 0x0000000200467202 */ /* 0x000fe20000000f00 */
[----:B0-----:R-:W-:Y:S01]  /*be7c0*/  IMAD.MOV.U32 R68, RZ, RZ, R64 ;  /* 0x000000ffff447224 */ /* 0x001fe200078e0040 */
[----:B------:R-:W-:-:S07]  /*be7d0*/  LOP3.LUT R69, R65, 0x80000000, R25, 0xb8, !PT ;  /* 0x8000000041457812 */ /* 0x000fce00078eb819 */
.L_x_13620:
[----:B------:R-:W-:Y:S05]  /*be7e0*/  BSYNC.RECONVERGENT B1 ;  /* 0x0000000000017941 */ /* 0x000fea0003800200 */
.L_x_13619:
        /* <DEDUP_REMOVED lines=28> */
.L_x_13745:
[----:B------:R-:W-:-:S13]  /*be9b0*/  ISETP.GE.AND P0, PT, R3, R2, PT ;  /* 0x000000020300720c */ /* 0x000fda0003f06270 */
[----:B------:R-:W-:Y:S05]  /*be9c0*/  @P0 BRA `(.L_x_13747) ;  /* 0x0000000000300947 */ /* 0x000fea0003800000 */
[----:B-12---:R-:W1:Y:S01]  /*be9d0*/  LDC.64 R4, c[0x0][0x388] ;  /* 0x0000e200ff047b82 */ /* 0x006e620000000a00 */
[----:B------:R-:W-:Y:S02]  /*be9e0*/  IMAD R7, R0, 0x400, R3 ;  /* 0x0000040000077824 */ /* 0x000fe400078e0203 */
[----:B------:R-:W-:Y:S02]  /*be9f0*/  VIADD R3, R3, 0x80 ;  /* 0x0000008003037836 */ /* 0x000fe40000000000 */
[----:B-1----:R-:W-:-:S05]  /*bea00*/  IMAD.WIDE.U32 R4, R7, 0x10, R4 ;  /* 0x0000001007047825 */ /* 0x002fca00078e0004 */
[----:B------:R2:W-:Y:S02]  /*bea10*/  STG.E.128 desc[UR6][R4.64], R40 ;  /* 0x0000002804007986 */ /* 0x0005e4000c101d06 */
.L_x_13746:
[----:B------:R-:W-:-:S13]  /*bea20*/  ISETP.GE.AND P0, PT, R3, R2, PT ;  /* 0x000000020300720c */ /* 0x000fda0003f06270 */
[----:B------:R-:W-:Y:S05]  /*bea30*/  @P0 BRA `(.L_x_13748) ;  /* 0x0000000000340947 */ /* 0x000fea0003800000 */
[----:B-12---:R-:W1:Y:S01]  /*bea40*/  LDC.64 R4, c[0x0][0x388] ;  /* 0x0000e200ff047b82 */ /* 0x006e620000000a00 */
[----:B------:R-:W-:Y:S02]  /*bea50*/  IMAD R7, R0, 0x400, R3 ;  /* 0x0000040000077824 */ /* 0x000fe400078e0203 */
[----:B------:R-:W-:Y:S02]  /*bea60*/  VIADD R3, R3, 0x80 ;  /* 0x0000008003037836 */ /* 0x000fe40000000000 */
[----:B-1----:R-:W-:-:S05]  /*bea70*/  IMAD.WIDE.U32 R4, R7, 0x10, R4 ;  /* 0x0000001007047825 */ /* 0x002fca00078e0004 */
[----:B------:R3:W-:Y:S02]  /*bea80*/  STG.E.128 desc[UR6][R4.64], R8 ;  /* 0x0000000804007986 */ /* 0x0007e4000c101d06 */
.L_x_13747:
        /* <DEDUP_REMOVED lines=8> */
.L_x_13748:
[----:B------:R-:W-:Y:S05]  /*beb10*/  BSYNC.RELIABLE B1 ;  /* 0x0000000000017941 */ /* 0x000fea0003800100 */
.L_x_13744:
[----:B------:R-:W-:-:S13]  /*beb20*/  ISETP.GE.AND P0, PT, R3, R2, PT ;  /* 0x000000020300720c */ /* 0x000fda0003f06270 */
[----:B-123--:R-:W1:Y:S01]  /*beb30*/  @!P0 LDC.64 R4, c[0x0][0x388] ;  /* 0x0000e200ff048b82 */ /* 0x00ee620000000a00 */
[----:B------:R-:W-:Y:S01]  /*beb40*/  @!P0 IMAD R7, R0, 0x400, R3 ;  /* 0x0000040000078824 */ /* 0x000fe200078e0203 */
[----:B------:R-:W-:-:S03]  /*beb50*/  @!P0 IADD3 R3, PT, PT, R3, 0x80, RZ ;  /* 0x0000008003038810 */ /* 0x000fc60007ffe0ff */
[----:B-1----:R-:W-:-:S05]  /*beb60*/  @!P0 IMAD.WIDE.U32 R4, R7, 0x10, R4 ;  /* 0x0000001007048825 */ /* 0x002fca00078e0004 */
[----:B------:R4:W-:Y:S02]  /*beb70*/  @!P0 STG.E.128 desc[UR6][R4.64], R16 ;  /* 0x0000001004008986 */ /* 0x0009e4000c101d06 */
.L_x_13749:
[----:B------:R-:W-:Y:S05]  /*beb80*/  BSYNC.RECONVERGENT B0 ;  /* 0x0000000000007941 */ /* 0x000fea0003800200 */
.L_x_13743:
        /* <DEDUP_REMOVED lines=8> */
.L_x_12757:
        /* <DEDUP_REMOVED lines=68> */
.L_x_13751:
        /* <DEDUP_REMOVED lines=79> */
[----:B-----5:R-:W-:Y:S05]  /*bf540*/  CALL.REL.NOINC `($__internal_28_$__cuda_sm20_div_rn_f64_full) ;  /* 0x00000bd400307944 */ /* 0x020fea0003c00000 */
[----:B------:R-:W-:Y:S02]  /*bf550*/  IMAD.MOV.U32 R46, RZ, RZ, R2 ;  /* 0x000000ffff2e7224 */ /* 0x000fe400078e0002 */
[----:B------:R-:W-:-:S07]  /*bf560*/  IMAD.MOV.U32 R47, RZ, RZ, R3 ;  /* 0x000000ffff2f7224 */ /* 0x000fce00078e0003 */
.L_x_13758:
[----:B------:R-:W-:Y:S05]  /*bf570*/  BSYNC.RECONVERGENT B3 ;  /* 0x0000000000037941 */ /* 0x000fea0003800200 */
.L_x_13757:
        /* <DEDUP_REMOVED lines=50> */
[----:B-----5:R-:W-:Y:S05]  /*bf8a0*/  CALL.REL.NOINC `($__internal_28_$__cuda_sm20_div_rn_f64_full) ;  /* 0x00000bd000587944 */ /* 0x020fea0003c00000 */
.L_x_13760:
[----:B------:R-:W-:Y:S05]  /*bf8b0*/  BSYNC.RECONVERGENT B3 ;  /* 0x0000000000037941 */ /* 0x000fea0003800200 */
.L_x_13759:
        /* <DEDUP_REMOVED lines=282> */
.L_x_13762:
[----:B------:R-:W-:Y:S01]  /*c0a60*/  IMAD.MOV.U32 R4, RZ, RZ, 0x0 ;  /* 0x00000000ff047424 */ /* 0x000fe200078e00ff */
[----:B------:R-:W-:Y:S01]  /*c0a70*/  LOP3.LUT P0, RZ, R3, 0x7fffffff, RZ, 0xc0, !PT ;  /* 0x7fffffff03ff7812 */ /* 0x000fe2000780c0ff */
[----:B------:R-:W-:-:S06]  /*c0a80*/  IMAD.MOV.U32 R5, RZ, RZ, 0x7ff00000 ;  /* 0x7ff00000ff057424 */ /* 0x000fcc00078e00ff */
[----:B------:R-:W0:Y:S02]  /*c0a90*/  DFMA R2, R2, R4, +INF ;  /* 0x7ff000000202742b */ /* 0x000e240000000004 */
[----:B0-----:R-:W-:Y:S02]  /*c0aa0*/  FSEL R6, R2, RZ, P0 ;  /* 0x000000ff02067208 */ /* 0x001fe40000000000 */
[----:B------:R-:W-:-:S07]  /*c0ab0*/  FSEL R7, R3, -QNAN , P0 ;  /* 0xfff0000003077808 */ /* 0x000fce0000000000 */
.L_x_13763:
[----:B------:R-:W-:Y:S05]  /*c0ac0*/  BSYNC.RECONVERGENT B0 ;  /* 0x0000000000007941 */ /* 0x000fea0003800200 */
.L_x_13761:
        /* <DEDUP_REMOVED lines=53> */
[----:B-----5:R-:W-:Y:S05]  /*c0e20*/  CALL.REL.NOINC `($__internal_28_$__cuda_sm20_div_rn_f64_full) ;  /* 0x00000bb800f87944 */ /* 0x020fea0003c00000 */
.L_x_13765:
[----:B------:R-:W-:Y:S05]  /*c0e30*/  BSYNC.RECONVERGENT B3 ;  /* 0x0000000000037941 */ /* 0x000fea0003800200 */
.L_x_13764:
        /* <DEDUP_REMOVED lines=173> */
.L_x_13756:
        /* <DEDUP_REMOVED lines=281> */
.L_x_13769:
[----:B------:R-:W-:Y:S01]  /*c2aa0*/  IMAD.MOV.U32 R4, RZ, RZ, 0x0 ;  /* 0x00000000ff047424 */ /* 0x000fe200078e00ff */
[----:B------:R-:W-:Y:S01]  /*c2ab0*/  LOP3.LUT P0, RZ, R3, 0x7fffffff, RZ, 0xc0, !PT ;  /* 0x7fffffff03ff7812 */ /* 0x000fe2000780c0ff */
[----:B------:R-:W-:-:S06]  /*c2ac0*/  IMAD.MOV.U32 R5, RZ, RZ, 0x7ff00000 ;  /* 0x7ff00000ff057424 */ /* 0x000fcc00078e00ff */
[----:B------:R-:W0:Y:S02]  /*c2ad0*/  DFMA R2, R2, R4, +INF ;  /* 0x7ff000000202742b */ /* 0x000e240000000004 */
[----:B0-----:R-:W-:Y:S02]  /*c2ae0*/  FSEL R62, R2, RZ, P0 ;  /* 0x000000ff023e7208 */ /* 0x001fe40000000000 */
[----:B------:R-:W-:-:S07]  /*c2af0*/  FSEL R63, R3, -QNAN , P0 ;  /* 0xfff00000033f7808 */ /* 0x000fce0000000000 */
.L_x_13770:
[----:B------:R-:W-:Y:S05]  /*c2b00*/  BSYNC.RECONVERGENT B0 ;  /* 0x0000000000007941 */ /* 0x000fea0003800200 */
.L_x_13768:
        /* <DEDUP_REMOVED lines=49> */
.L_x_13772:
[----:B------:R-:W-:Y:S05]  /*c2e20*/  BSYNC.RECONVERGENT B3 ;  /* 0x0000000000037941 */ /* 0x000fea0003800200 */
.L_x_13771:
        /* <DEDUP_REMOVED lines=173> */
.L_x_13767:
        /* <DEDUP_REMOVED lines=192> */
.L_x_13774:
[----:B------:R-:W-:Y:S01]  /*c4500*/  IMAD.MOV.U32 R2, RZ, RZ, 0x0 ;  /* 0x00000000ff027424 */ /* 0x000fe200078e00ff */
[----:B------:R-:W-:Y:S01]  /*c4510*/  LOP3.LUT P0, RZ, R5, 0x7fffffff, RZ, 0xc0, !PT ;  /* 0x7fffffff05ff7812 */ /* 0x000fe2000780c0ff */
[----:B------:R-:W-:-:S06]  /*c4520*/  IMAD.MOV.U32 R3, RZ, RZ, 0x7ff00000 ;  /* 0x7ff00000ff037424 */ /* 0x000fcc00078e00ff */
[----:B------:R-:W0:Y:S02]  /*c4530*/  DFMA R4, R4, R2, +INF ;  /* 0x7ff000000404742b */ /* 0x000e240000000002 */
[----:B0-----:R-:W-:Y:S02]  /*c4540*/  FSEL R44, R4, RZ, P0 ;  /* 0x000000ff042c7208 */ /* 0x001fe40000000000 */
[----:B------:R-:W-:-:S07]  /*c4550*/  FSEL R45, R5, -QNAN , P0 ;  /* 0xfff00000052d7808 */ /* 0x000fce0000000000 */
.L_x_13775:
[----:B------:R-:W-:Y:S05]  /*c4560*/  BSYNC.RECONVERGENT B0 ;  /* 0x0000000000007941 */ /* 0x000fea0003800200 */
.L_x_13773:
        /* <DEDUP_REMOVED lines=54> */
.L_x_13777:
[----:B------:R-:W-:Y:S05]  /*c48d0*/  BSYNC.RECONVERGENT B3 ;  /* 0x0000000000037941 */ /* 0x000fea0003800200 */
.L_x_13776:
        /* <DEDUP_REMOVED lines=173> */
.L_x_13755:
        /* <DEDUP_REMOVED lines=72> */
[----:B-----5:R-:W-:Y:S05]  /*c5830*/  CALL.REL.NOINC `($__internal_28_$__cuda_sm20_div_rn_f64_full) ;  /* 0x00000b7000747944 */ /* 0x020fea0003c00000 */
[----:B------:R-:W-:Y:S02]  /*c5840*/  IMAD.MOV.U32 R46, RZ, RZ, R2 ;  /* 0x000000ffff2e7224 */ /* 0x000fe400078e0002 */
[----:B------:R-:W-:-:S07]  /*c5850*/  IMAD.MOV.U32 R47, RZ, RZ, R3 ;  /* 0x000000ffff2f7224 */ /* 0x000fce00078e0003 */
.L_x_13780:
[----:B------:R-:W-:Y:S05]  /*c5860*/  BSYNC.RECONVERGENT B3 ;  /* 0x0000000000037941 */ /* 0x000fea0003800200 */
.L_x_13779:
        /* <DEDUP_REMOVED lines=50> */
[----:B-----5:R-:W-:Y:S05]  /*c5b90*/  CALL.REL.NOINC `($__internal_28_$__cuda_sm20_div_rn_f64_full) ;  /* 0x00000b6c009c7944 */ /* 0x020fea0003c00000 */
.L_x_13782:
[----:B------:R-:W-:Y:S05]  /*c5ba0*/  BSYNC.RECONVERGENT B3 ;  /* 0x0000000000037941 */ /* 0x000fea0003800200 */
.L_x_13781:
        /* <DEDUP_REMOVED lines=282> */
.L_x_13784:
[----:B------:R-:W-:Y:S01]  /*c6d50*/  IMAD.MOV.U32 R4, RZ, RZ, 0x0 ;  /* 0x00000000ff047424 */ /* 0x000fe200078e00ff */
[----:B------:R-:W-:Y:S01]  /*c6d60*/  LOP3.LUT P0, RZ, R3, 0x7fffffff, RZ, 0xc0, !PT ;  /* 0x7fffffff03ff7812 */ /* 0x000fe2000780c0ff */
[----:B------:R-:W-:-:S06]  /*c6d70*/  IMAD.MOV.U32 R5, RZ, RZ, 0x7ff00000 ;  /* 0x7ff00000ff057424 */ /* 0x000fcc00078e00ff */
[----:B------:R-:W0:Y:S02]  /*c6d80*/  DFMA R2, R2, R4, +INF ;  /* 0x7ff000000202742b */ /* 0x000e240000000004 */
[----:B0-----:R-:W-:Y:S02]  /*c6d90*/  FSEL R62, R2, RZ, P0 ;  /* 0x000000ff023e7208 */ /* 0x001fe40000000000 */
[----:B------:R-:W-:-:S07]  /*c6da0*/  FSEL R63, R3, -QNAN , P0 ;  /* 0xfff00000033f7808 */ /* 0x000fce0000000000 */
.L_x_13785:
[----:B------:R-:W-:Y:S05]  /*c6db0*/  BSYNC.RECONVERGENT B0 ;  /* 0x0000000000007941 */ /* 0x000fea0003800200 */
.L_x_13783:
        /* <DEDUP_REMOVED lines=57> */
.L_x_13787:
[----:B------:R-:W-:Y:S05]  /*c7150*/  BSYNC.RECONVERGENT B3 ;  /* 0x0000000000037941 */ /* 0x000fea0003800200 */
.L_x_13786:
        /* <DEDUP_REMOVED lines=197> */
.L_x_13778:
        /* <DEDUP_REMOVED lines=282> */
.L_x_13790:
[----:B------:R-:W-:Y:S01]  /*c8f50*/  IMAD.MOV.U32 R2, RZ, RZ, 0x0 ;  /* 0x00000000ff027424 */ /* 0x000fe200078e00ff */
[----:B------:R-:W-:Y:S01]  /*c8f60*/  LOP3.LUT P0, RZ, R45, 0x7fffffff, RZ, 0xc0, !PT ;  /* 0x7fffffff2dff7812 */ /* 0x000fe2000780c0ff */
[----:B------:R-:W-:-:S06]  /*c8f70*/  IMAD.MOV.U32 R3, RZ, RZ, 0x7ff00000 ;  /* 0x7ff00000ff037424 */ /* 0x000fcc00078e00ff */
[----:B------:R-:W0:Y:S02]  /*c8f80*/  DFMA R44, R44, R2, +INF ;  /* 0x7ff000002c2c742b */ /* 0x000e240000000002 */
[----:B0-----:R-:W-:Y:S02]  /*c8f90*/  FSEL R62, R44, RZ, P0 ;  /* 0x000000ff2c3e7208 */ /* 0x001fe40000000000 */
[----:B------:R-:W-:-:S07]  /*c8fa0*/  FSEL R63, R45, -QNAN , P0 ;  /* 0xfff000002d3f7808 */ /* 0x000fce0000000000 */
.L_x_13791:
[----:B------:R-:W-:Y:S05]  /*c8fb0*/  BSYNC.RECONVERGENT B0 ;  /* 0x0000000000007941 */ /* 0x000fea0003800200 */
.L_x_13789:
        /* <DEDUP_REMOVED lines=51> */
[----:B-----5:R-:W-:Y:S05]  /*c92f0*/  CALL.REL.NOINC `($__internal_28_$__cuda_sm20_div_rn_f64_full) ;  /* 0x00000b3400c47944 */ /* 0x020fea0003c00000 */
.L_x_13793:
[----:B------:R-:W-:Y:S05]  /*c9300*/  BSYNC.RECONVERGENT B3 ;  /* 0x0000000000037941 */ /* 0x000fea0003800200 */
.L_x_13792:
        /* <DEDUP_REMOVED lines=194> */
.L_x_13788:
        /* <DEDUP_REMOVED lines=195> */
.L_x_13795:
[----:B------:R-:W-:Y:S01]  /*cab60*/  IMAD.MOV.U32 R2, RZ, RZ, 0x0 ;  /* 0x00000000ff027424 */ /* 0x000fe200078e00ff */
[----:B------:R-:W-:Y:S02]  /*cab70*/  MOV R3, 0x7ff00000 ;  /* 0x7ff0000000037802 */ /* 0x000fe40000000f00 */
[----:B------:R-:W-:-:S04]  /*cab80*/  LOP3.LUT P0, RZ, R5, 0x7fffffff, RZ, 0xc0, !PT ;  /* 0x7fffffff05ff7812 */ /* 0x000fc8000780c0ff */
[----:B------:R-:W0:Y:S02]  /*cab90*/  DFMA R4, R4, R2, +INF ;  /* 0x7ff000000404742b */ /* 0x000e240000000002 */
[----:B0-----:R-:W-:Y:S02]  /*caba0*/  FSEL R62, R4, RZ, P0 ;  /* 0x000000ff043e7208 */ /* 0x001fe40000000000 */
[----:B------:R-:W-:-:S07]  /*cabb0*/  FSEL R63, R5, -QNAN , P0 ;  /* 0xfff00000053f7808 */ /* 0x000fce0000000000 */
.L_x_13796:
[----:B------:R-:W-:Y:S05]  /*cabc0*/  BSYNC.RECONVERGENT B0 ;  /* 0x0000000000007941 */ /* 0x000fea0003800200 */
.L_x_13794:
        /* <DEDUP_REMOVED lines=52> */
[----:B-----5:R-:W-:Y:S05]  /*caf10*/  CALL.REL.NOINC `($__internal_28_$__cuda_sm20_div_rn_f64_full) ;  /* 0x00000b1800bc7944 */ /* 0x020fea0003c00000 */
.L_x_13798:
[----:B------:R-:W-:Y:S05]  /*caf20*/  BSYNC.RECONVERGENT B3 ;  /* 0x0000000000037941 */ /* 0x000fea0003800200 */
.L_x_13797:
        /* <DEDUP_REMOVED lines=196> */
.L_x_13766:
[----:B------:R-:W-:Y:S05]  /*cbb70*/  BSYNC.RECONVERGENT B2 ;  /* 0x0000000000027941 */ /* 0x000fea0003800200 */
.L_x_13754:
        /* <DEDUP_REMOVED lines=8> */
.L_x_13753:
        /* <DEDUP_REMOVED lines=285> */
[----:B-----5:R-:W-:Y:S05]  /*ccdd0*/  CALL.REL.NOINC `($__internal_29_$__cuda_sm20_dsqrt_rn_f64_mediumpath_v1) ;  /* 0x00000b0400407944 */ /* 0x020fea0003c00000 */
.L_x_13803:
[----:B------:R-:W-:Y:S05]  /*ccde0*/  BSYNC.RECONVERGENT B3 ;  /* 0x0000000000037941 */ /* 0x000fea0003800200 */
.L_x_13802:
[----:B------:R-:W-:Y:S02]  /*ccdf0*/  IMAD.MOV.U32 R66, RZ, RZ, R2 ;  /* 0x000000ffff427224 */ /* 0x000fe400078e0002 */
[----:B------:R-:W-:Y:S01]  /*cce00*/  IMAD.MOV.U32 R67, RZ, RZ, R3 ;  /* 0x000000ffff437224 */ /* 0x000fe200078e0003 */
[----:B------:R-:W-:Y:S06]  /*cce10*/  BRA `(.L_x_13804) ;  /* 0x0000005000707947 */ /* 0x000fec0003800000 */
.L_x_13801:
        /* <DEDUP_REMOVED lines=70> */
.L_x_13809:
[----:B------:R-:W-:Y:S05]  /*cd280*/  BSYNC.RECONVERGENT B4 ;  /* 0x0000000000047941 */ /* 0x000fea0003800200 */
.L_x_13808:
[----:B------:R-:W-:Y:S02]  /*cd290*/  IMAD.MOV.U32 R46, RZ, RZ, R2 ;  /* 0x000000ffff2e7224 */ /* 0x000fe400078e0002 */
[----:B------:R-:W-:-:S07]  /*cd2a0*/  IMAD.MOV.U32 R47, RZ, RZ, R3 ;  /* 0x000000ffff2f7224 */ /* 0x000fce00078e0003 */
.L_x_13807:
[----:B------:R-:W-:Y:S05]  /*cd2b0*/  BSYNC.RECONVERGENT B3 ;  /* 0x0000000000037941 */ /* 0x000fea0003800200 */
.L_x_13806:
        /* <DEDUP_REMOVED lines=75> */
.L_x_13812:
[----:B------:R-:W-:Y:S05]  /*cd770*/  BSYNC.RECONVERGENT B4 ;  /* 0x0000000000047941 */ /* 0x000fea0003800200 */
.L_x_13811:
[----:B------:R-:W-:Y:S05]  /*cd780*/  BSYNC.RECONVERGENT B3 ;  /* 0x0000000000037941 */ /* 0x000fea0003800200 */
.L_x_13810:
        /* <DEDUP_REMOVED lines=70> */
[----:B-----5:R-:W-:Y:S05]  /*cdbf0*/  CALL.REL.NOINC `($__internal_29_$__cuda_sm20_dsqrt_rn_f64_mediumpath_v1) ;  /* 0x00000af400b87944 */ /* 0x020fea0003c00000 */
[----:B------:R-:W-:Y:S02]  /*cdc00*/  IMAD.MOV.U32 R6, RZ, RZ, R2 ;  /* 0x000000ffff067224 */ /* 0x000fe400078e0002 */
[----:B------:R-:W-:-:S07]  /*cdc10*/  IMAD.MOV.U32 R7, RZ, RZ, R3 ;  /* 0x000000ffff077224 */ /* 0x000fce00078e0003 */
.L_x_13814:
[----:B------:R-:W-:Y:S05]  /*cdc20*/  BSYNC.RECONVERGENT B3 ;  /* 0x0000000000037941 */ /* 0x000fea0003800200 */
.L_x_13813:
        /* <DEDUP_REMOVED lines=56> */
[----:B-----5:R-:W-:Y:S05]  /*cdfb0*/  CALL.REL.NOINC `($__internal_28_$__cuda_sm20_div_rn_f64_full) ;  /* 0x00000ae800947944 */ /* 0x020fea0003c00000 */
.L_x_13817:
[----:B------:R-:W-:Y:S05]  /*cdfc0*/  BSYNC.RECONVERGENT B3 ;  /* 0x0000000000037941 */ /* 0x000fea0003800200 */
.L_x_13816:
        /* <DEDUP_REMOVED lines=78> */
.L_x_13815:
        /* <DEDUP_REMOVED lines=187> */
.L_x_13818:
[----:B------:R-:W-:Y:S01]  /*cf060*/  IMAD.MOV.U32 R4, RZ, RZ, 0x0 ;  /* 0x00000000ff047424 */ /* 0x000fe200078e00ff */
[----:B------:R-:W-:Y:S01]  /*cf070*/  LOP3.LUT P0, RZ, R3, 0x7fffffff, RZ, 0xc0, !PT ;  /* 0x7fffffff03ff7812 */ /* 0x000fe2000780c0ff */
[----:B------:R-:W-:-:S06]  /*cf080*/  IMAD.MOV.U32 R5, RZ, RZ, 0x7ff00000 ;  /* 0x7ff00000ff057424 */ /* 0x000fcc00078e00ff */
[----:B------:R-:W0:Y:S02]  /*cf090*/  DFMA R2, R2, R4, +INF ;  /* 0x7ff000000202742b */ /* 0x000e240000000004 */
[----:B0-----:R-:W-:Y:S02]  /*cf0a0*/  FSEL R66, R2, RZ, P0 ;  /* 0x000000ff02427208 */ /* 0x001fe40000000000 */
[----:B------:R-:W-:Y:S01]  /*cf0b0*/  FSEL R67, R3, -QNAN , P0 ;  /* 0xfff0000003437808 */ /* 0x000fe20000000000 */
[----:B------:R-:W-:Y:S06]  /*cf0c0*/  BRA `(.L_x_13804) ;  /* 0x0000002c00c47947 */ /* 0x000fec0003800000 */
.L_x_13805:
        /* <DEDUP_REMOVED lines=65> */
.L_x_13821:
[----:B------:R-:W-:Y:S05]  /*cf4e0*/  BSYNC.RECONVERGENT B3 ;  /* 0x0000000000037941 */ /* 0x000fea0003800200 */
.L_x_13820:
        /* <DEDUP_REMOVED lines=48> */
.L_x_13823:
[----:B------:R-:W-:Y:S05]  /*cf7f0*/  BSYNC.RECONVERGENT B3 ;  /* 0x0000000000037941 */ /* 0x000fea0003800200 */
.L_x_13822:
[----:B------:R-:W-:Y:S01]  /*cf800*/  IMAD.MOV.U32 R66, RZ, RZ, R2 ;  /* 0x000000ffff427224 */ /* 0x000fe200078e0002 */
[----:B------:R-:W-:Y:S01]  /*cf810*/  MOV R67, R3 ;  /* 0x0000000300437202 */ /* 0x000fe20000000f00 */
[----:B------:R-:W-:Y:S06]  /*cf820*/  BRA `(.L_x_13804) ;  /* 0x0000002400ec7947 */ /* 0x000fec0003800000 */
.L_x_13819:
        /* <DEDUP_REMOVED lines=52> */
[----:B-----5:R-:W-:Y:S05]  /*cfb70*/  CALL.REL.NOINC `($__internal_29_$__cuda_sm20_dsqrt_rn_f64_mediumpath_v1) ;  /* 0x00000ad400d87944 */ /* 0x020fea0003c00000 */
[----:B------:R-:W-:Y:S02]  /*cfb80*/  IMAD.MOV.U32 R66, RZ, RZ, R2 ;  /* 0x000000ffff427224 */ /* 0x000fe400078e0002 */
[----:B------:R-:W-:-:S07]  /*cfb90*/  IMAD.MOV.U32 R67, RZ, RZ, R3 ;  /* 0x000000ffff437224 */ /* 0x000fce00078e0003 */
.L_x_13825:
[----:B------:R-:W-:Y:S05]  /*cfba0*/  BSYNC.RECONVERGENT B3 ;  /* 0x0000000000037941 */ /* 0x000fea0003800200 */
.L_x_13824:
        /* <DEDUP_REMOVED lines=57> */
.L_x_13828:
[----:B------:R-:W-:Y:S05]  /*cff40*/  BSYNC.RECONVERGENT B3 ;  /* 0x0000000000037941 */ /* 0x000fea0003800200 */
.L_x_13827:
        /* <DEDUP_REMOVED lines=78> */
.L_x_13826:
        /* <DEDUP_REMOVED lines=187> */
.L_x_13829:
[----:B------:R-:W-:Y:S01]  /*d0fe0*/  MOV R4, 0x0 ;  /* 0x0000000000047802 */ /* 0x000fe20000000f00 */
[----:B------:R-:W-:Y:S01]  /*d0ff0*/  IMAD.MOV.U32 R5, RZ, RZ, 0x7ff00000 ;  /* 0x7ff00000ff057424 */ /* 0x000fe200078e00ff */
[----:B------:R-:W-:-:S05]  /*d1000*/  LOP3.LUT P0, RZ, R3, 0x7fffffff, RZ, 0xc0, !PT ;  /* 0x7fffffff03ff7812 */ /* 0x000fca000780c0ff */
[----:B------:R-:W0:Y:S02]  /*d1010*/  DFMA R2, R2, R4, +INF ;  /* 0x7ff000000202742b */ /* 0x000e240000000004 */
[----:B0-----:R-:W-:Y:S02]  /*d1020*/  FSEL R66, R2, RZ, P0 ;  /* 0x000000ff02427208 */ /* 0x001fe40000000000 */
[----:B------:R-:W-:Y:S01]  /*d1030*/  FSEL R67, R3, -QNAN , P0 ;  /* 0xfff0000003437808 */ /* 0x000fe20000000000 */
[----:B------:R-:W-:Y:S06]  /*d1040*/  BRA `(.L_x_13804) ;  /* 0x0000000c00e47947 */ /* 0x000fec0003800000 */
.L_x_13800:
        /* <DEDUP_REMOVED lines=55> */
.L_x_13831:
[----:B------:R-:W-:Y:S05]  /*d13c0*/  BSYNC.RECONVERGENT B3 ;  /* 0x0000000000037941 */ /* 0x000fea0003800200 */
.L_x_13830:
        /* <DEDUP_REMOVED lines=187> */
.L_x_13832:
[----:B------:R-:W-:Y:S01]  /*d1f80*/  IMAD.MOV.U32 R4, RZ, RZ, 0x0 ;  /* 0x00000000ff047424 */ /* 0x000fe200078e00ff */
[----:B------:R-:W-:Y:S01]  /*d1f90*/  LOP3.LUT P0, RZ, R3, 0x7fffffff, RZ, 0xc0, !PT ;  /* 0x7fffffff03ff7812 */ /* 0x000fe2000780c0ff */
[----:B------:R-:W-:-:S06]  /*d1fa0*/  IMAD.MOV.U32 R5, RZ, RZ, 0x7ff00000 ;  /* 0x7ff00000ff057424 */ /* 0x000fcc00078e00ff */
[----:B------:R-:W0:Y:S02]  /*d1fb0*/  DFMA R2, R2, R4, +INF ;  /* 0x7ff000000202742b */ /* 0x000e240000000004 */
[----:B0-----:R-:W-:Y:S02]  /*d1fc0*/  FSEL R66, R2, RZ, P0 ;  /* 0x000000ff02427208 */ /* 0x001fe40000000000 */
[----:B------:R-:W-:-:S07]  /*d1fd0*/  FSEL R67, R3, -QNAN , P0 ;  /* 0xfff0000003437808 */ /* 0x000fce0000000000 */
.L_x_13804:
[----:B------:R-:W-:Y:S05]  /*d1fe0*/  BSYNC.RECONVERGENT B2 ;  /* 0x0000000000027941 */ /* 0x000fea0003800200 */
.L_x_13799:
        /* <DEDUP_REMOVED lines=62> */
.L_x_13837:
[----:B------:R-:W-:Y:S05]  /*d23d0*/  BSYNC.RECONVERGENT B4 ;  /* 0x0000000000047941 */ /* 0x000fea0003800200 */
.L_x_13836:
        /* <DEDUP_REMOVED lines=64> */
[----:B-----5:R-:W-:Y:S05]  /*d27e0*/  CALL.REL.NOINC `($__internal_29_$__cuda_sm20_dsqrt_rn_f64_mediumpath_v1) ;  /* 0x00000aa800bc7944 */ /* 0x020fea0003c00000 */
[----:B------:R-:W-:Y:S02]  /*d27f0*/  IMAD.MOV.U32 R42, RZ, RZ, R2 ;  /* 0x000000ffff2a7224 */ /* 0x000fe400078e0002 */
[----:B------:R-:W-:-:S07]  /*d2800*/  IMAD.MOV.U32 R43, RZ, RZ, R3 ;  /* 0x000000ffff2b7224 */ /* 0x000fce00078e0003 */
.L_x_13841:
[----:B------:R-:W-:Y:S05]  /*d2810*/  BSYNC.RECONVERGENT B5 ;  /* 0x0000000000057941 */ /* 0x000fea0003800200 */
.L_x_13840:
        /* <DEDUP_REMOVED lines=61> */
.L_x_13843:
[----:B------:R-:W-:Y:S05]  /*d2bf0*/  BSYNC.RECONVERGENT B5 ;  /* 0x0000000000057941 */ /* 0x000fea0003800200 */
.L_x_13842:
[----:B------:R0:W1:Y:S01]  /*d2c00*/  DMUL R46, R2, R42 ;  /* 0x0000002a022e7228 */ /* 0x0000620000000000 */
[----:B------:R-:W-:Y:S02]  /*d2c10*/  IMAD.MOV.U32 R58, RZ, RZ, 0x0 ;  /* 0x00000000ff3a7424 */ /* 0x000fe400078e00ff */
[----:B------:R-:W-:Y:S01]  /*d2c20*/  IMAD.MOV.U32 R59, RZ, RZ, 0x3ff00000 ;  /* 0x3ff00000ff3b7424 */ /* 0x000fe200078e00ff */
[----:B01----:R-:W-:Y:S06]  /*d2c30*/  BRA `(.L_x_13844) ;  /* 0x0000001800ac7947 */ /* 0x003fec0003800000 */
.L_x_13839:
        /* <DEDUP_REMOVED lines=75> */
.L_x_13849:
[----:B------:R-:W-:Y:S05]  /*d30f0*/  BSYNC.RECONVERGENT B6 ;  /* 0x0000000000067941 */ /* 0x000fea0003800200 */
.L_x_13848:
[----:B------:R-:W-:Y:S02]  /*d3100*/  IMAD.MOV.U32 R46, RZ, RZ, R2 ;  /* 0x000000ffff2e7224 */ /* 0x000fe400078e0002 */
[----:B------:R-:W-:-:S07]  /*d3110*/  IMAD.MOV.U32 R47, RZ, RZ, R3 ;  /* 0x000000ffff2f7224 */ /* 0x000fce00078e0003 */
.L_x_13847:
[----:B------:R-:W-:Y:S05]  /*d3120*/  BSYNC.RECONVERGENT B5 ;  /* 0x0000000000057941 */ /* 0x000fea0003800200 */
.L_x_13846:
        /* <DEDUP_REMOVED lines=72> */
[----:B-----5:R-:W-:Y:S05]  /*d35b0*/  CALL.REL.NOINC `($__internal_28_$__cuda_sm20_div_rn_f64_full) ;  /* 0x00000a9400147944 */ /* 0x020fea0003c00000 */
.L_x_13853:
[----:B------:R-:W-:Y:S05]  /*d35c0*/  BSYNC.RECONVERGENT B6 ;  /* 0x0000000000067941 */ /* 0x000fea0003800200 */
.L_x_13852:
[----:B------:R-:W-:Y:S02]  /*d35d0*/  IMAD.MOV.U32 R60, RZ, RZ, R2 ;  /* 0x000000ffff3c7224 */ /* 0x000fe400078e0002 */
[----:B------:R-:W-:-:S07]  /*d35e0*/  IMAD.MOV.U32 R61, RZ, RZ, R3 ;  /* 0x000000ffff3d7224 */ /* 0x000fce00078e0003 */
.L_x_13851:
[----:B------:R-:W-:Y:S05]  /*d35f0*/  BSYNC.RECONVERGENT B5 ;  /* 0x0000000000057941 */ /* 0x000fea0003800200 */
.L_x_13850:
        /* <DEDUP_REMOVED lines=71> */
.L_x_13855:
[----:B------:R-:W-:Y:S05]  /*d3a70*/  BSYNC.RECONVERGENT B5 ;  /* 0x0000000000057941 */ /* 0x000fea0003800200 */
.L_x_13854:
[----:B------:R-:W-:Y:S02]  /*d3a80*/  IMAD.MOV.U32 R46, RZ, RZ, R2 ;  /* 0x000000ffff2e7224 */ /* 0x000fe400078e0002 */
[----:B------:R-:W-:Y:S01]  /*d3a90*/  IMAD.MOV.U32 R47, RZ, RZ, R3 ;  /* 0x000000ffff2f7224 */ /* 0x000fe200078e0003 */
[----:B------:R-:W-:Y:S06]  /*d3aa0*/  BRA `(.L_x_13844) ;  /* 0x0000000c00107947 */ /* 0x000fec0003800000 */
.L_x_13845:
        /* <DEDUP_REMOVED lines=77> */
.L_x_13858:
[----:B------:R-:W-:Y:S05]  /*d3f80*/  BSYNC.RECONVERGENT B5 ;  /* 0x0000000000057941 */ /* 0x000fea0003800200 */
.L_x_13857:
        /* <DEDUP_REMOVED lines=47> */
[----:B-----5:R-:W-:Y:S05]  /*d4280*/  CALL.REL.NOINC `($__internal_28_$__cuda_sm20_div_rn_f64_full) ;  /* 0x00000a8400e07944 */ /* 0x020fea0003c00000 */
.L_x_13860:
[----:B------:R-:W-:Y:S05]  /*d4290*/  BSYNC.RECONVERGENT B5 ;  /* 0x0000000000057941 */ /* 0x000fea0003800200 */
.L_x_13859:
[----:B------:R-:W0:Y:S01]  /*d42a0*/  DMUL R58, R58, 8.11296384146066816958e+31 ;  /* 0x469000003a3a7828 */ /* 0x000e220000000000 */
[----:B------:R-:W-:Y:S02]  /*d42b0*/  IMAD.MOV.U32 R46, RZ, RZ, R2 ;  /* 0x000000ffff2e7224 */ /* 0x000fe400078e0002 */
[----:B------:R-:W-:Y:S01]  /*d42c0*/  IMAD.MOV.U32 R47, RZ, RZ, R3 ;  /* 0x000000ffff2f7224 */ /* 0x000fe200078e0003 */
[----:B0-----:R-:W-:Y:S06]  /*d42d0*/  BRA `(.L_x_13844) ;  /* 0x0000000400047947 */ /* 0x001fec0003800000 */
.L_x_13856:
        /* <DEDUP_REMOVED lines=61> */
[----:B-----5:R-:W-:Y:S05]  /*d46b0*/  CALL.REL.NOINC `($__internal_29_$__cuda_sm20_dsqrt_rn_f64_mediumpath_v1) ;  /* 0x00000a8c00087944 */ /* 0x020fea0003c00000 */
.L_x_13862:
[----:B------:R-:W-:Y:S05]  /*d46c0*/  BSYNC.RECONVERGENT B5 ;  /* 0x0000000000057941 */ /* 0x000fea0003800200 */
.L_x_13861:
[----:B------:R-:W-:Y:S01]  /*d46d0*/  MOV R46, R2 ;  /* 0x00000002002e7202 */ /* 0x000fe20000000f00 */
[----:B------:R-:W-:-:S07]  /*d46e0*/  IMAD.MOV.U32 R47, RZ, RZ, R3 ;  /* 0x000000ffff2f7224 */ /* 0x000fce00078e0003 */
.L_x_13844:
[----:B------:R-:W-:Y:S05]  /*d46f0*/  BSYNC.RECONVERGENT B4 ;  /* 0x0000000000047941 */ /* 0x000fea0003800200 */
.L_x_13835:
[----:B------:R-:W-:Y:S05]  /*d4700*/  BSYNC.RELIABLE B2 ;  /* 0x0000000000027941 */ /* 0x000fea0003800100 */
.L_x_13834:
        /* <DEDUP_REMOVED lines=62> */
.L_x_13864:
[----:B------:R-:W-:Y:S05]  /*d4af0*/  BSYNC.RECONVERGENT B2 ;  /* 0x0000000000027941 */ /* 0x000fea0003800200 */
.L_x_13863:
        /* <DEDUP_REMOVED lines=198> */
.L_x_13838:
        /* <DEDUP_REMOVED lines=100> */
.L_x_13866:
        /* <DEDUP_REMOVED lines=170> */
.L_x_13865:
[----:B------:R-:W-:Y:S05]  /*d6840*/  BSYNC.RECONVERGENT B3 ;  /* 0x0000000000037941 */ /* 0x000fea0003800200 */
.L_x_13833:
[----:B------:R-:W-:Y:S01]  /*d6850*/  LOP3.LUT R37, R67, 0x80000000, R37, 0xb8, !PT ;  /* 0x8000000043257812 */ /* 0x000fe200078eb825 */
[----:B------:R-:W-:Y:S01]  /*d6860*/  IMAD.MOV.U32 R36, RZ, RZ, R66 ;  /* 0x000000ffff247224 */ /* 0x000fe200078e0042 */
[----:B------:R-:W-:Y:S02]  /*d6870*/  LOP3.LUT R39, R3, 0x80000000, R39, 0xb8, !PT ;  /* 0x8000000003277812 */ /* 0x000fe400078eb827 */
[----:B------:R-:W-:-:S07]  /*d6880*/  MOV R38, R2 ;  /* 0x0000000200267202 */ /* 0x000fce0000000f00 */
.L_x_13752:
[----:B------:R-:W-:Y:S05]  /*d6890*/  BSYNC.RECONVERGENT B1 ;  /* 0x0000000000017941 */ /* 0x000fea0003800200 */
.L_x_13750:
        /* <DEDUP_REMOVED lines=60> */
.L_x_13868:
        /* <DEDUP_REMOVED lines=299> */
[----:B------:R-:W-:Y:S01]  /*d7f10*/  IMAD.MOV.U32 R6, RZ, RZ, R2 ;  /* 0x000000ffff067224 */ /* 0x000fe200078e0002 */
[----:B------:R-:W-:-:S07]  /*d7f20*/  MOV R7, R3 ;  /* 0x0000000300077202 */ /* 0x000fce0000000f00 */
.L_x_13874:
[----:B------:R-:W-:Y:S05]  /*d7f30*/  BSYNC.RECONVERGENT B3 ;  /* 0x0000000000037941 */ /* 0x000fea0003800200 */
.L_x_13873:
        /* <DEDUP_REMOVED lines=194> */
.L_x_13872:
        /* <DEDUP_REMOVED lines=77> */
.L_x_13881:
[----:B------:R-:W-:Y:S05]  /*d9030*/  BSYNC.RECONVERGENT B4 ;  /* 0x0000000000047941 */ /* 0x000fea0003800200 */
.L_x_13880:
[----:B------:R-:W-:Y:S02]  /*d9040*/  IMAD.MOV.U32 R46, RZ, RZ, R2 ;  /* 0x000000ffff2e7224 */ /* 0x000fe400078e0002 */
[----:B------:R-:W-:-:S07]  /*d9050*/  IMAD.MOV.U32 R47, RZ, RZ, R3 ;  /* 0x000000ffff2f7224 */ /* 0x000fce00078e0003 */
.L_x_13879:
[----:B------:R-:W-:Y:S05]  /*d9060*/  BSYNC.RECONVERGENT B3 ;  /* 0x0000000000037941 */ /* 0x000fea0003800200 */
.L_x_13878:
        /* <DEDUP_REMOVED lines=70> */
.L_x_13886:
[----:B------:R-:W-:Y:S05]  /*d94d0*/  BSYNC.RECONVERGENT B4 ;  /* 0x0000000000047941 */ /* 0x000fea0003800200 */
.L_x_13885:
[----:B------:R-:W-:Y:S05]  /*d94e0*/  BRA `(.L_x_13884) ;  /* 0x0000000000047947 */ /* 0x000fea0003800000 */
.L_x_13883:
[----:B------:R0:W1:Y:S02]  /*d94f0*/  DADD R2, R42, -R4 ;  /* 0x000000002a027229 */ /* 0x0000640000000804 */
.L_x_13884:
[----:B------:R-:W-:Y:S05]  /*d9500*/  BSYNC.RECONVERGENT B3 ;  /* 0x0000000000037941 */ /* 0x000fea0003800200 */
.L_x_13882:
        /* <DEDUP_REMOVED lines=71> */
[----:B------:R-:W-:Y:S01]  /*d9980*/  MOV R6, R2 ;  /* 0x0000000200067202 */ /* 0x000fe20000000f00 */
[----:B------:R-:W-:-:S07]  /*d9990*/  IMAD.MOV.U32 R7, RZ, RZ, R3 ;  /* 0x000000ffff077224 */ /* 0x000fce00078e0003 */
.L_x_13888:
[----:B------:R-:W-:Y:S05]  /*d99a0*/  BSYNC.RECONVERGENT B3 ;  /* 0x0000000000037941 */ /* 0x000fea0003800200 */
.L_x_13887:
        /* <DEDUP_REMOVED lines=201> */
.L_x_13889:
        /* <DEDUP_REMOVED lines=52> */
.L_x_13891:
[----:B------:R-:W-:Y:S05]  /*da980*/  BSYNC.RECONVERGENT B3 ;  /* 0x0000000000037941 */ /* 0x000fea0003800200 */
.L_x_13890:
        /* <DEDUP_REMOVED lines=78> */
.L_x_13877:
        /* <DEDUP_REMOVED lines=55> */
[----:B-----5:R-:W-:Y:S05]  /*db1e0*/  CALL.REL.NOINC `($__internal_29_$__cuda_sm20_dsqrt_rn_f64_mediumpath_v1) ;  /* 0x00000a20003c7944 */ /* 0x020fea0003c00000 */
[----:B------:R-:W-:Y:S01]  /*db1f0*/  MOV R66, R2 ;  /* 0x0000000200427202 */ /* 0x000fe20000000f00 */
[----:B------:R-:W-:-:S07]  /*db200*/  IMAD.MOV.U32 R67, RZ, RZ, R3 ;  /* 0x000000ffff437224 */ /* 0x000fce00078e0003 */
.L_x_13894:
[----:B------:R-:W-:Y:S05]  /*db210*/  BSYNC.RECONVERGENT B3 ;  /* 0x0000000000037941 */ /* 0x000fea0003800200 */
.L_x_13893:
        /* <DEDUP_REMOVED lines=201> */
.L_x_13895:
        /* <DEDUP_REMOVED lines=52> */
.L_x_13897:
[----:B------:R-:W-:Y:S05]  /*dc1f0*/  BSYNC.RECONVERGENT B3 ;  /* 0x0000000000037941 */ /* 0x000fea0003800200 */
.L_x_13896:
        /* <DEDUP_REMOVED lines=78> */
.L_x_13892:
        /* <DEDUP_REMOVED lines=63> */
.L_x_13899:
[----:B------:R-:W-:Y:S05]  /*dcad0*/  BSYNC.RECONVERGENT B3 ;  /* 0x0000000000037941 */ /* 0x000fea0003800200 */
.L_x_13898:
        /* <DEDUP_REMOVED lines=48> */
.L_x_13901:
[----:B------:R-:W-:Y:S05]  /*dcde0*/  BSYNC.RECONVERGENT B3 ;  /* 0x0000000000037941 */ /* 0x000fea0003800200 */
.L_x_13900:
[----:B------:R-:W-:Y:S02]  /*dcdf0*/  IMAD.MOV.U32 R66, RZ, RZ, R2 ;  /* 0x000000ffff427224 */ /* 0x000fe400078e0002 */
[----:B------:R-:W-:Y:S01]  /*dce00*/  IMAD.MOV.U32 R67, RZ, RZ, R3 ;  /* 0x000000ffff437224 */ /* 0x000fe200078e0003 */
[----:B------:R-:W-:Y:S06]  /*dce10*/  BRA `(.L_x_13875) ;  /* 0x0000000000d87947 */ /* 0x000fec0003800000 */
.L_x_13876:
        /* <DEDUP_REMOVED lines=51> */
.L_x_13903:
[----:B------:R-:W-:Y:S05]  /*dd150*/  BSYNC.RECONVERGENT B3 ;  /* 0x0000000000037941 */ /* 0x000fea0003800200 */
.L_x_13902:
[----:B------:R-:W-:Y:S01]  /*dd160*/  IMAD.MOV.U32 R66, RZ, RZ, R2 ;  /* 0x000000ffff427224 */ /* 0x000fe200078e0002 */
[----:B------:R-:W-:-:S07]  /*dd170*/  MOV R67, R3 ;  /* 0x0000000300437202 */ /* 0x000fce0000000f00 */
.L_x_13875:
[----:B------:R-:W-:Y:S05]  /*dd180*/  BSYNC.RECONVERGENT B2 ;  /* 0x0000000000027941 */ /* 0x000fea0003800200 */
.L_x_13871:
        /* <DEDUP_REMOVED lines=53> */
.L_x_13908:
[----:B------:R-:W-:Y:S05]  /*dd4e0*/  BSYNC.RECONVERGENT B4 ;  /* 0x0000000000047941 */ /* 0x000fea0003800200 */
.L_x_13907:
        /* <DEDUP_REMOVED lines=177> */
.L_x_13910:
        /* <DEDUP_REMOVED lines=98> */
.L_x_13909:
        /* <DEDUP_REMOVED lines=83> */
.L_x_13918:
[----:B------:R-:W-:Y:S05]  /*deb50*/  BSYNC.RECONVERGENT B6 ;  /* 0x0000000000067941 */ /* 0x000fea0003800200 */
.L_x_13917:
[----:B------:R-:W-:Y:S01]  /*deb60*/  MOV R46, R2 ;  /* 0x00000002002e7202 */ /* 0x000fe20000000f00 */
[----:B------:R-:W-:-:S07]  /*deb70*/  IMAD.MOV.U32 R47, RZ, RZ, R3 ;  /* 0x000000ffff2f7224 */ /* 0x000fce00078e0003 */
.L_x_13916:
[----:B------:R-:W-:Y:S05]  /*deb80*/  BSYNC.RECONVERGENT B5 ;  /* 0x0000000000057941 */ /* 0x000fea0003800200 */
.L_x_13915:
        /* <DEDUP_REMOVED lines=68> */
.L_x_13923:
[----:B------:R-:W-:Y:S05]  /*defd0*/  BSYNC.RECONVERGENT B6 ;  /* 0x0000000000067941 */ /* 0x000fea0003800200 */
.L_x_13922:
[----:B------:R-:W-:Y:S01]  /*defe0*/  IMAD.MOV.U32 R60, RZ, RZ, R2 ;  /* 0x000000ffff3c7224 */ /* 0x000fe200078e0002 */
[----:B------:R-:W-:Y:S01]  /*deff0*/  MOV R61, R3 ;  /* 0x00000003003d7202 */ /* 0x000fe20000000f00 */
[----:B------:R-:W-:Y:S06]  /*df000*/  BRA `(.L_x_13921) ;  /* 0x0000000000047947 */ /* 0x000fec0003800000 */
.L_x_13920:
[----:B------:R0:W1:Y:S02]  /*df010*/  DADD R60, R42, -R4 ;  /* 0x000000002a3c7229 */ /* 0x0000640000000804 */
.L_x_13921:
[----:B------:R-:W-:Y:S05]  /*df020*/  BSYNC.RECONVERGENT B5 ;  /* 0x0000000000057941 */ /* 0x000fea0003800200 */
.L_x_13919:
        /* <DEDUP_REMOVED lines=71> */
.L_x_13925:
[----:B------:R-:W-:Y:S05]  /*df4a0*/  BSYNC.RECONVERGENT B5 ;  /* 0x0000000000057941 */ /* 0x000fea0003800200 */
.L_x_13924:
[----:B------:R-:W-:Y:S02]  /*df4b0*/  IMAD.MOV.U32 R42, RZ, RZ, R2 ;  /* 0x000000ffff2a7224 */ /* 0x000fe400078e0002 */
[----:B------:R-:W-:Y:S01]  /*df4c0*/  IMAD.MOV.U32 R43, RZ, RZ, R3 ;  /* 0x000000ffff2b7224 */ /* 0x000fe200078e0003 */
[----:B------:R-:W-:Y:S06]  /*df4d0*/  BRA `(.L_x_13926) ;  /* 0x0000001000f07947 */ /* 0x000fec0003800000 */
.L_x_13914:
        /* <DEDUP_REMOVED lines=63> */
.L_x_13929:
[----:B------:R-:W-:Y:S05]  /*df8d0*/  BSYNC.RECONVERGENT B5 ;  /* 0x0000000000057941 */ /* 0x000fea0003800200 */
.L_x_13928:
[----:B------:R-:W-:Y:S02]  /*df8e0*/  IMAD.MOV.U32 R42, RZ, RZ, R2 ;  /* 0x000000ffff2a7224 */ /* 0x000fe400078e0002 */
[----:B------:R-:W-:Y:S01]  /*df8f0*/  IMAD.MOV.U32 R43, RZ, RZ, R3 ;  /* 0x000000ffff2b7224 */ /* 0x000fe200078e0003 */
[----:B------:R-:W-:Y:S06]  /*df900*/  BRA `(.L_x_13926) ;  /* 0x0000000c00e47947 */ /* 0x000fec0003800000 */
.L_x_13927:
        /* <DEDUP_REMOVED lines=74> */
.L_x_13931:
[----:B------:R-:W-:Y:S05]  /*dfdb0*/  BSYNC.RECONVERGENT B5 ;  /* 0x0000000000057941 */ /* 0x000fea0003800200 */
.L_x_13930:
        /* <DEDUP_REMOVED lines=48> */
.L_x_13933:
[----:B------:R-:W-:Y:S05]  /*e00c0*/  BSYNC.RECONVERGENT B5 ;  /* 0x0000000000057941 */ /* 0x000fea0003800200 */
.L_x_13932:
[----:B------:R-:W0:Y:S01]  /*e00d0*/  DMUL R58, R58, 8.11296384146066816958e+31 ;  /* 0x469000003a3a7828 */ /* 0x000e220000000000 */
[----:B------:R-:W-:Y:S02]  /*e00e0*/  IMAD.MOV.U32 R42, RZ, RZ, R2 ;  /* 0x000000ffff2a7224 */ /* 0x000fe400078e0002 */
[----:B------:R-:W-:Y:S01]  /*e00f0*/  IMAD.MOV.U32 R43, RZ, RZ, R3 ;  /* 0x000000ffff2b7224 */ /* 0x000fe200078e0003 */
[----:B0-----:R-:W-:Y:S06]  /*e0100*/  BRA `(.L_x_13926) ;  /* 0x0000000400e47947 */ /* 0x001fec0003800000 */
.L_x_13913:
        /* <DEDUP_REMOVED lines=54> */
.L_x_13935:
[----:B------:R-:W-:Y:S05]  /*e0470*/  BSYNC.RECONVERGENT B5 ;  /* 0x0000000000057941 */ /* 0x000fea0003800200 */
.L_x_13934:
        /* <DEDUP_REMOVED lines=62> */
.L_x_13937:
[----:B------:R-:W-:Y:S05]  /*e0860*/  BSYNC.RECONVERGENT B5 ;  /* 0x0000000000057941 */ /* 0x000fea0003800200 */
.L_x_13936:
[----:B------:R0:W1:Y:S01]  /*e0870*/  DMUL R42, R2, R42 ;  /* 0x0000002a022a7228 */ /* 0x0000620000000000 */
[----:B------:R-:W-:Y:S02]  /*e0880*/  IMAD.MOV.U32 R58, RZ, RZ, 0x0 ;  /* 0x00000000ff3a7424 */ /* 0x000fe400078e00ff */
[----:B01----:R-:W-:-:S07]  /*e0890*/  IMAD.MOV.U32 R59, RZ, RZ, 0x3ff00000 ;  /* 0x3ff00000ff3b7424 */ /* 0x003fce00078e00ff */
.L_x_13926:
[----:B------:R-:W-:Y:S05]  /*e08a0*/  BSYNC.RECONVERGENT B4 ;  /* 0x0000000000047941 */ /* 0x000fea0003800200 */
.L_x_13912:
[----:B------:R-:W-:Y:S05]  /*e08b0*/  BRA `(.L_x_13938) ;  /* 0x0000000000187947 */ /* 0x000fea0003800000 */
.L_x_13906:
[----:B------:R0:W1:-:S15]  /*e08c0*/  DMUL R42, R40, 9.00719925474099200000e+15 ;  /* 0x43400000282a7828 */ /* 0x00005e0000000000 */
[----:B------:R-:W-:-:S15]  /*e08d0*/  NOP ;  /* 0x0000000000007918 */ /* 0x000fde0000000000 */
[----:B------:R-:W-:-:S15]  /*e08e0*/  NOP ;  /* 0x0000000000007918 */ /* 0x000fde0000000000 */
[----:B------:R-:W-:-:S15]  /*e08f0*/  NOP ;  /* 0x0000000000007918 */ /* 0x000fde0000000000 */
[----:B------:R-:W-:-:S04]  /*e0900*/  NOP ;  /* 0x0000000000007918 */ /* 0x000fc80000000000 */
[----:B01----:R-:W2:Y:S02]  /*e0910*/  DMUL R58, R58, 9.00719925474099200000e+15 ;  /* 0x434000003a3a7828 */ /* 0x003ea40000000000 */
.L_x_13938:
[----:B------:R-:W-:Y:S05]  /*e0920*/  BSYNC.RELIABLE B2 ;  /* 0x0000000000027941 */ /* 0x000fea0003800100 */
.L_x_13905:
        /* <DEDUP_REMOVED lines=62> */
.L_x_13940:
[----:B------:R-:W-:Y:S05]  /*e0d10*/  BSYNC.RECONVERGENT B2 ;  /* 0x0000000000027941 */ /* 0x000fea0003800200 */
.L_x_13939:
        /* <DEDUP_REMOVED lines=176> */
.L_x_13942:
[----:B------:R-:W-:Y:S02]  /*e1820*/  FSEL R2, RZ, 3.37028055040000000000e+12, P0 ;  /* 0x54442d18ff027808 */ /* 0x000fe40000000000 */
[----:B------:R-:W-:-:S07]  /*e1830*/  FSEL R3, RZ, 2.1426990032196044922, P0 ;  /* 0x400921fbff037808 */ /* 0x000fce0000000000 */
.L_x_13943:
[----:B------:R-:W-:Y:S05]  /*e1840*/  BSYNC.RECONVERGENT B0 ;  /* 0x0000000000007941 */ /* 0x000fea0003800200 */
.L_x_13941:
        /* <DEDUP_REMOVED lines=13> */
.L_x_13911:
[----:B------:R-:W-:Y:S05]  /*e1920*/  BSYNC.RECONVERGENT B3 ;  /* 0x0000000000037941 */ /* 0x000fea0003800200 */
.L_x_13904:
[----:B------:R-:W-:Y:S01]  /*e1930*/  LOP3.LUT R9, R67, 0x80000000, R9, 0xb8, !PT ;  /* 0x8000000043097812 */ /* 0x000fe200078eb809 */
[----:B------:R-:W-:Y:S01]  /*e1940*/  IMAD.MOV.U32 R8, RZ, RZ, R66 ;  /* 0x000000ffff087224 */ /* 0x000fe200078e0042 */
[----:B------:R-:W-:Y:S01]  /*e1950*/  LOP3.LUT R11, R5, 0x80000000, R11, 0xb8, !PT ;  /* 0x80000000050b7812 */ /* 0x000fe200078eb80b */
[----:B------:R-:W-:Y:S01]  /*e1960*/  IMAD.MOV.U32 R10, RZ, RZ, R4 ;  /* 0x000000ffff0a7224 */ /* 0x000fe200078e0004 */
[----:B------:R-:W-:Y:S06]  /*e1970*/  BRA `(.L_x_13869) ;  /* 0x000000c800bc7947 */ /* 0x000fec0003800000 */
.L_x_13870:
        /* <DEDUP_REMOVED lines=283> */
.L_x_13949:
[----:B------:R-:W-:Y:S05]  /*e2b30*/  BSYNC.RECONVERGENT B0 ;  /* 0x0000000000007941 */ /* 0x000fea0003800200 */
.L_x_13948:
[----:B------:R-:W-:Y:S04]  /*e2b40*/  BSSY.RECONVERGENT B3, `(.L_x_13950) ;  /* 0x0000008000037945 */ /* 0x000fe80003800200 */
[----:B------:R-:W-:Y:S05]  /*e2b50*/  @P4 BRA P5, `(.L_x_13951) ;  /* 0x0000000000184947 */ /* 0x000fea0002800000 */
[----:B------:R-:W-:Y:S01]  /*e2b60*/  IMAD.MOV.U32 R2, RZ, RZ, R6 ;  /* 0x000000ffff027224 */ /* 0x000fe200078e0006 */
[----:B------:R-:W-:Y:S01]  /*e2b70*/  MOV R6, R46 ;  /* 0x0000002e00067202 */ /* 0x000fe20000000f00 */
[----:B------:R-:W-:Y:S01]  /*e2b80*/  IMAD.MOV.U32 R3, RZ, RZ, R7 ;  /* 0x000000ffff037224 */ /* 0x000fe200078e0007 */
[----:B------:R-:W-:Y:S01]  /*e2b90*/  MOV R4, 0xe2bc0 ;  /* 0x000e2bc000047802 */ /* 0x000fe20000000f00 */
[----:B------:R-:W-:-:S07]  /*e2ba0*/  IMAD.MOV.U32 R5, RZ, RZ, R47 ;  /* 0x000000ffff057224 */ /* 0x000fce00078e002f */
[----:B01---5:R-:W-:Y:S05]  /*e2bb0*/  CALL.REL.NOINC `($__internal_28_$__cuda_sm20_div_rn_f64_full) ;  /* 0x0000099c00947944 */ /* 0x023fea0003c00000 */
.L_x_13951:
[----:B------:R-:W-:Y:S05]  /*e2bc0*/  BSYNC.RECONVERGENT B3 ;  /* 0x0000000000037941 */ /* 0x000fea0003800200 */
.L_x_13950:
        /* <DEDUP_REMOVED lines=176> */
.L_x_13953:
[----:B------:R-:W-:Y:S02]  /*e36d0*/  FSEL R2, RZ, 3.37028055040000000000e+12, P0 ;  /* 0x54442d18ff027808 */ /* 0x000fe40000000000 */
[----:B------:R-:W-:-:S07]  /*e36e0*/  FSEL R3, RZ, 2.1426990032196044922, P0 ;  /* 0x400921fbff037808 */ /* 0x000fce0000000000 */
.L_x_13954:
[----:B------:R-:W-:Y:S05]  /*e36f0*/  BSYNC.RECONVERGENT B0 ;  /* 0x0000000000007941 */ /* 0x000fea0003800200 */
.L_x_13952:
        /* <DEDUP_REMOVED lines=14> */
.L_x_13947:
        /* <DEDUP_REMOVED lines=329> */
.L_x_13957:
[----:B------:R-:W-:Y:S05]  /*e4c70*/  BSYNC.RECONVERGENT B0 ;  /* 0x0000000000007941 */ /* 0x000fea0003800200 */
.L_x_13956:
[----:B------:R-:W-:Y:S04]  /*e4c80*/  BSSY.RECONVERGENT B3, `(.L_x_13958) ;  /* 0x0000007000037945 */ /* 0x000fe80003800200 */
[----:B------:R-:W-:Y:S05]  /*e4c90*/  @P4 BRA P5, `(.L_x_13959) ;  /* 0x0000000000144947 */ /* 0x000fea0002800000 */
[----:B------:R-:W-:Y:S02]  /*e4ca0*/  IMAD.MOV.U32 R2, RZ, RZ, R6 ;  /* 0x000000ffff027224 */ /* 0x000fe400078e0006 */
[----:B------:R-:W-:Y:S01]  /*e4cb0*/  IMAD.MOV.U32 R6, RZ, RZ, R4 ;  /* 0x000000ffff067224 */ /* 0x000fe200078e0004 */
[----:B------:R-:W-:Y:S01]  /*e4cc0*/  MOV R4, 0xe4cf0 ;  /* 0x000e4cf000047802 */ /* 0x000fe20000000f00 */
[----:B------:R-:W-:-:S07]  /*e4cd0*/  IMAD.MOV.U32 R3, RZ, RZ, R7 ;  /* 0x000000ffff037224 */ /* 0x000fce00078e0007 */
[----:B01---5:R-:W-:Y:S05]  /*e4ce0*/  CALL.REL.NOINC `($__internal_28_$__cuda_sm20_div_rn_f64_full) ;  /* 0x0000097c00487944 */ /* 0x023fea0003c00000 */
.L_x_13959:
[----:B------:R-:W-:Y:S05]  /*e4cf0*/  BSYNC.RECONVERGENT B3 ;  /* 0x0000000000037941 */ /* 0x000fea0003800200 */
.L_x_13958:
        /* <DEDUP_REMOVED lines=176> */
.L_x_13961:
[----:B------:R-:W-:Y:S02]  /*e5800*/  FSEL R2, RZ, 3.37028055040000000000e+12, P0 ;  /* 0x54442d18ff027808 */ /* 0x000fe40000000000 */
[----:B------:R-:W-:-:S07]  /*e5810*/  FSEL R3, RZ, 2.1426990032196044922, P0 ;  /* 0x400921fbff037808 */ /* 0x000fce0000000000 */
.L_x_13962:
[----:B------:R-:W-:Y:S05]  /*e5820*/  BSYNC.RECONVERGENT B0 ;  /* 0x0000000000007941 */ /* 0x000fea0003800200 */
.L_x_13960:
        /* <DEDUP_REMOVED lines=10> */
.L_x_13946:
        /* <DEDUP_REMOVED lines=51> */
[----:B------:R-:W-:Y:S01]  /*e5c00*/  MOV R46, R2 ;  /* 0x00000002002e7202 */ /* 0x000fe20000000f00 */
[----:B------:R-:W-:-:S07]  /*e5c10*/  IMAD.MOV.U32 R47, RZ, RZ, R3 ;  /* 0x000000ffff2f7224 */ /* 0x000fce00078e0003 */
.L_x_13964:
[----:B------:R-:W-:Y:S05]  /*e5c20*/  BSYNC.RECONVERGENT B3 ;  /* 0x0000000000037941 */ /* 0x000fea0003800200 */
.L_x_13963:
        /* <DEDUP_REMOVED lines=50> */
[----:B-----5:R-:W-:Y:S05]  /*e5f50*/  CALL.REL.NOINC `($__internal_28_$__cuda_sm20_div_rn_f64_full) ;  /* 0x0000096800ac7944 */ /* 0x020fea0003c00000 */
.L_x_13966:
[----:B------:R-:W-:Y:S05]  /*e5f60*/  BSYNC.RECONVERGENT B3 ;  /* 0x0000000000037941 */ /* 0x000fea0003800200 */
.L_x_13965:
        /* <DEDUP_REMOVED lines=338> */
.L_x_13968:
[----:B------:R-:W-:Y:S05]  /*e7490*/  BSYNC.RECONVERGENT B0 ;  /* 0x0000000000007941 */ /* 0x000fea0003800200 */
.L_x_13967:
[----:B------:R-:W-:Y:S04]  /*e74a0*/  BSSY.RECONVERGENT B3, `(.L_x_13969) ;  /* 0x0000008000037945 */ /* 0x000fe80003800200 */
[----:B------:R-:W-:Y:S05]  /*e74b0*/  @P4 BRA P5, `(.L_x_13970) ;  /* 0x0000000000184947 */ /* 0x000fea0002800000 */
[----:B------:R-:W-:Y:S01]  /*e74c0*/  MOV R2, R4 ;  /* 0x0000000400027202 */ /* 0x000fe20000000f00 */
[----:B------:R-:W-:Y:S01]  /*e74d0*/  IMAD.MOV.U32 R3, RZ, RZ, R5 ;  /* 0x000000ffff037224 */ /* 0x000fe200078e0005 */
[----:B------:R-:W-:Y:S01]  /*e74e0*/  MOV R4, 0xe7520 ;  /* 0x000e752000047802 */ /* 0x000fe20000000f00 */
[----:B0-----:R-:W-:Y:S02]  /*e74f0*/  IMAD.MOV.U32 R6, RZ, RZ, R46 ;  /* 0x000000ffff067224 */ /* 0x001fe400078e002e */
[----:B------:R-:W-:-:S07]  /*e7500*/  IMAD.MOV.U32 R5, RZ, RZ, R47 ;  /* 0x000000ffff057224 */ /* 0x000fce00078e002f */
[----:B-1---5:R-:W-:Y:S05]  /*e7510*/  CALL.REL.NOINC `($__internal_28_$__cuda_sm20_div_rn_f64_full) ;  /* 0x00000954003c7944 */ /* 0x022fea0003c00000 */
.L_x_13970:
[----:B------:R-:W-:Y:S05]  /*e7520*/  BSYNC.RECONVERGENT B3 ;  /* 0x0000000000037941 */ /* 0x000fea0003800200 */
.L_x_13969:
        /* <DEDUP_REMOVED lines=177> */
.L_x_13972:
[----:B------:R-:W-:Y:S02]  /*e8040*/  FSEL R2, RZ, 3.37028055040000000000e+12, P0 ;  /* 0x54442d18ff027808 */ /* 0x000fe40000000000 */
[----:B------:R-:W-:-:S07]  /*e8050*/  FSEL R3, RZ, 2.1426990032196044922, P0 ;  /* 0x400921fbff037808 */ /* 0x000fce0000000000 */
.L_x_13973:
[----:B------:R-:W-:Y:S05]  /*e8060*/  BSYNC.RECONVERGENT B0 ;  /* 0x0000000000007941 */ /* 0x000fea0003800200 */
.L_x_13971:
        /* <DEDUP_REMOVED lines=14> */
.L_x_13945:
        /* <DEDUP_REMOVED lines=262> */
.L_x_13977:
[----:B------:R-:W-:Y:S05]  /*e91b0*/  BSYNC.RECONVERGENT B0 ;  /* 0x0000000000007941 */ /* 0x000fea0003800200 */
.L_x_13976:
        /* <DEDUP_REMOVED lines=8> */
[----:B-----5:R-:W-:Y:S05]  /*e9240*/  CALL.REL.NOINC `($__internal_28_$__cuda_sm20_div_rn_f64_full) ;  /* 0x0000093400f07944 */ /* 0x020fea0003c00000 */
.L_x_13979:
[----:B------:R-:W-:Y:S05]  /*e9250*/  BSYNC.RECONVERGENT B3 ;  /* 0x0000000000037941 */ /* 0x000fea0003800200 */
.L_x_13978:
        /* <DEDUP_REMOVED lines=173> */
.L_x_13975:
        /* <DEDUP_REMOVED lines=326> */
.L_x_13981:
[----:B------:R-:W-:Y:S05]  /*eb190*/  BSYNC.RECONVERGENT B0 ;  /* 0x0000000000007941 */ /* 0x000fea0003800200 */
.L_x_13980:
[----:B------:R-:W-:Y:S04]  /*eb1a0*/  BSSY.RECONVERGENT B3, `(.L_x_13982) ;  /* 0x0000008000037945 */ /* 0x000fe80003800200 */
[----:B------:R-:W-:Y:S05]  /*eb1b0*/  @P4 BRA P5, `(.L_x_13983) ;  /* 0x0000000000184947 */ /* 0x000fea0002800000 */
[----:B------:R-:W-:Y:S01]  /*eb1c0*/  IMAD.MOV.U32 R2, RZ, RZ, R40 ;  /* 0x000000ffff027224 */ /* 0x000fe200078e0028 */
[----:B------:R-:W-:Y:S01]  /*eb1d0*/  MOV R3, R41 ;  /* 0x0000002900037202 */ /* 0x000fe20000000f00 */
[----:B------:R-:W-:Y:S01]  /*eb1e0*/  IMAD.MOV.U32 R6, RZ, RZ, R42 ;  /* 0x000000ffff067224 */ /* 0x000fe200078e002a */
[----:B0-----:R-:W-:Y:S01]  /*eb1f0*/  MOV R4, 0xeb220 ;  /* 0x000eb22000047802 */ /* 0x001fe20000000f00 */
[----:B------:R-:W-:-:S07]  /*eb200*/  IMAD.MOV.U32 R5, RZ, RZ, R43 ;  /* 0x000000ffff057224 */ /* 0x000fce00078e002b */
[----:B-1---5:R-:W-:Y:S05]  /*eb210*/  CALL.REL.NOINC `($__internal_28_$__cuda_sm20_div_rn_f64_full) ;  /* 0x0000091400fc7944 */ /* 0x022fea0003c00000 */
.L_x_13983:
[----:B------:R-:W-:Y:S05]  /*eb220*/  BSYNC.RECONVERGENT B3 ;  /* 0x0000000000037941 */ /* 0x000fea0003800200 */
.L_x_13982:
        /* <DEDUP_REMOVED lines=173> */
.L_x_13974:
        /* <DEDUP_REMOVED lines=51> */
[----:B------:R-:W-:Y:S02]  /*ec030*/  IMAD.MOV.U32 R46, RZ, RZ, R2 ;  /* 0x000000ffff2e7224 */ /* 0x000fe400078e0002 */
[----:B------:R-:W-:-:S07]  /*ec040*/  IMAD.MOV.U32 R47, RZ, RZ, R3 ;  /* 0x000000ffff2f7224 */ /* 0x000fce00078e0003 */
.L_x_13985:
[----:B------:R-:W-:Y:S05]  /*ec050*/  BSYNC.RECONVERGENT B3 ;  /* 0x0000000000037941 */ /* 0x000fea0003800200 */
.L_x_13984:
        /* <DEDUP_REMOVED lines=51> */
.L_x_13987:
[----:B------:R-:W-:Y:S05]  /*ec390*/  BSYNC.RECONVERGENT B3 ;  /* 0x0000000000037941 */ /* 0x000fea0003800200 */
.L_x_13986:
        /* <DEDUP_REMOVED lines=334> */
.L_x_13989:
[----:B------:R-:W-:Y:S05]  /*ed880*/  BSYNC.RECONVERGENT B0 ;  /* 0x0000000000007941 */ /* 0x000fea0003800200 */
.L_x_13988:
        /* <DEDUP_REMOVED lines=8> */
[----:B-----5:R-:W-:Y:S05]  /*ed910*/  CALL.REL.NOINC `($__internal_28_$__cuda_sm20_div_rn_f64_full) ;  /* 0x000008f0003c7944 */ /* 0x020fea0003c00000 */
.L_x_13991:
[----:B------:R-:W-:Y:S05]  /*ed920*/  BSYNC.RECONVERGENT B3 ;  /* 0x0000000000037941 */ /* 0x000fea0003800200 */
.L_x_13990:
        /* <DEDUP_REMOVED lines=172> */
.L_x_13955:
[----:B------:R-:W-:Y:S05]  /*ee3f0*/  BSYNC.RECONVERGENT B2 ;  /* 0x0000000000027941 */ /* 0x000fea0003800200 */
.L_x_13944:
[----:B------:R-:W-:Y:S01]  /*ee400*/  UMOV UR4, 0xfefa39ef ;  /* 0xfefa39ef00047882 */ /* 0x000fe20000000000 */
[----:B------:R-:W-:Y:S01]  /*ee410*/  UMOV UR5, 0x3fe62e42 ;  /* 0x3fe62e4200057882 */ /* 0x000fe20000000000 */
[----:B------:R-:W-:Y:S01]  /*ee420*/  LOP3.LUT R11, R3, 0x80000000, R11, 0xb8, !PT ;  /* 0x80000000030b7812 */ /* 0x000fe200078eb80b */
[----:B-1----:R-:W1:Y:S01]  /*ee430*/  DADD R62, R62, UR4 ;  /* 0x000000043e3e7e29 */ /* 0x002e620008000000 */
[----:B------:R-:W-:Y:S01]  /*ee440*/  IMAD.MOV.U32 R10, RZ, RZ, R2 ;  /* 0x000000ffff0a7224 */ /* 0x000fe200078e0002 */
[----:B-1----:R-:W-:Y:S01]  /*ee450*/  LOP3.LUT R9, R63, 0x80000000, R9, 0xb8, !PT ;  /* 0x800000003f097812 */ /* 0x002fe200078eb809 */
[----:B------:R-:W-:-:S07]  /*ee460*/  IMAD.MOV.U32 R8, RZ, RZ, R62 ;  /* 0x000000ffff087224 */ /* 0x000fce00078e003e */
.L_x_13869:
[----:B------:R-:W-:Y:S05]  /*ee470*/  BSYNC.RECONVERGENT B1 ;  /* 0x0000000000017941 */ /* 0x000fea0003800200 */
.L_x_13867:
        /* <DEDUP_REMOVED lines=60> */
.L_x_13993:
        /* <DEDUP_REMOVED lines=298> */
.L_x_13999:
[----:B------:R-:W-:Y:S05]  /*efae0*/  BSYNC.RECONVERGENT B3 ;  /* 0x0000000000037941 */ /* 0x000fea0003800200 */
.L_x_13998:
        /* <DEDUP_REMOVED lines=196> */
.L_x_13997:
        /* <DEDUP_REMOVED lines=77> */
.L_x_14006:
[----:B------:R-:W-:Y:S05]  /*f0c00*/  BSYNC.RECONVERGENT B4 ;  /* 0x0000000000047941 */ /* 0x000fea0003800200 */
.L_x_14005:
[----:B------:R-:W-:Y:S02]  /*f0c10*/  IMAD.MOV.U32 R46, RZ, RZ, R2 ;  /* 0x000000ffff2e7224 */ /* 0x000fe400078e0002 */
[----:B------:R-:W-:-:S07]  /*f0c20*/  IMAD.MOV.U32 R47, RZ, RZ, R3 ;  /* 0x000000ffff2f7224 */ /* 0x000fce00078e0003 */
.L_x_14004:
[----:B------:R-:W-:Y:S05]  /*f0c30*/  BSYNC.RECONVERGENT B3 ;  /* 0x0000000000037941 */ /* 0x000fea0003800200 */
.L_x_14003:
        /* <DEDUP_REMOVED lines=70> */
.L_x_14011:
[----:B------:R-:W-:Y:S05]  /*f10a0*/  BSYNC.RECONVERGENT B4 ;  /* 0x0000000000047941 */ /* 0x000fea0003800200 */
.L_x_14010:
[----:B------:R-:W-:Y:S05]  /*f10b0*/  BRA `(.L_x_14009) ;  /* 0x0000000000047947 */ /* 0x000fea0003800000 */
.L_x_14008:
[----:B------:R0:W1:Y:S02]  /*f10c0*/  DADD R2, R42, -R4 ;  /* 0x000000002a027229 */ /* 0x0000640000000804 */
.L_x_14009:
[----:B------:R-:W-:Y:S05]  /*f10d0*/  BSYNC.RECONVERGENT B3 ;  /* 0x0000000000037941 */ /* 0x000fea0003800200 */
.L_x_14007:
        /* <DEDUP_REMOVED lines=72> */
.L_x_14013:
[----:B------:R-:W-:Y:S05]  /*f1560*/  BSYNC.RECONVERGENT B3 ;  /* 0x0000000000037941 */ /* 0x000fea0003800200 */
.L_x_14012:
        /* <DEDUP_REMOVED lines=201> */
.L_x_14014:
        /* <DEDUP_REMOVED lines=52> */
.L_x_14016:
[----:B------:R-:W-:Y:S05]  /*f2540*/  BSYNC.RECONVERGENT B3 ;  /* 0x0000000000037941 */ /* 0x000fea0003800200 */
.L_x_14015:
        /* <DEDUP_REMOVED lines=78> */
.L_x_14002:
        /* <DEDUP_REMOVED lines=57> */
.L_x_14019:
[----:B------:R-:W-:Y:S05]  /*f2dc0*/  BSYNC.RECONVERGENT B3 ;  /* 0x0000000000037941 */ /* 0x000fea0003800200 */
.L_x_14018:
        /* <DEDUP_REMOVED lines=201> */
.L_x_14020:
        /* <DEDUP_REMOVED lines=52> */
.L_x_14022:
[----:B------:R-:W-:Y:S05]  /*f3da0*/  BSYNC.RECONVERGENT B3 ;  /* 0x0000000000037941 */ /* 0x000fea0003800200 */
.L_x_14021:
        /* <DEDUP_REMOVED lines=78> */
.L_x_14017:
        /* <DEDUP_REMOVED lines=60> */
[----:B------:R-:W-:Y:S01]  /*f4650*/  MOV R4, R2 ;  /* 0x0000000200047202 */ /* 0x000fe20000000f00 */
[----:B------:R-:W-:-:S07]  /*f4660*/  IMAD.MOV.U32 R5, RZ, RZ, R3 ;  /* 0x000000ffff057224 */ /* 0x000fce00078e0003 */
.L_x_14024:
[----:B------:R-:W-:Y:S05]  /*f4670*/  BSYNC.RECONVERGENT B3 ;  /* 0x0000000000037941 */ /* 0x000fea0003800200 */
.L_x_14023:
        /* <DEDUP_REMOVED lines=48> */
.L_x_14026:
[----:B------:R-:W-:Y:S05]  /*f4980*/  BSYNC.RECONVERGENT B3 ;  /* 0x0000000000037941 */ /* 0x000fea0003800200 */
.L_x_14025:
[----:B------:R-:W-:Y:S01]  /*f4990*/  IMAD.MOV.U32 R66, RZ, RZ, R2 ;  /* 0x000000ffff427224 */ /* 0x000fe200078e0002 */
[----:B------:R-:W-:Y:S01]  /*f49a0*/  MOV R67, R3 ;  /* 0x0000000300437202 */ /* 0x000fe20000000f00 */
[----:B------:R-:W-:Y:S06]  /*f49b0*/  BRA `(.L_x_14000) ;  /* 0x0000000000d87947 */ /* 0x000fec0003800000 */
.L_x_14001:
        /* <DEDUP_REMOVED lines=51> */
.L_x_14028:
[----:B------:R-:W-:Y:S05]  /*f4cf0*/  BSYNC.RECONVERGENT B3 ;  /* 0x0000000000037941 */ /* 0x000fea0003800200 */
.L_x_14027:
[----:B------:R-:W-:Y:S02]  /*f4d00*/  IMAD.MOV.U32 R66, RZ, RZ, R2 ;  /* 0x000000ffff427224 */ /* 0x000fe400078e0002 */
[----:B------:R-:W-:-:S07]  /*f4d10*/  IMAD.MOV.U32 R67, RZ, RZ, R3 ;  /* 0x000000ffff437224 */ /* 0x000fce00078e0003 */
.L_x_14000:
[----:B------:R-:W-:Y:S05]  /*f4d20*/  BSYNC.RECONVERGENT B2 ;  /* 0x0000000000027941 */ /* 0x000fea0003800200 */
.L_x_13996:
        /* <DEDUP_REMOVED lines=53> */
.L_x_14033:
[----:B------:R-:W-:Y:S05]  /*f5080*/  BSYNC.RECONVERGENT B4 ;  /* 0x0000000000047941 */ /* 0x000fea0003800200 */
.L_x_14032:
        /* <DEDUP_REMOVED lines=177> */
.L_x_14035:
        /* <DEDUP_REMOVED lines=98> */
.L_x_14034:
        /* <DEDUP_REMOVED lines=83> */
.L_x_14043:
[----:B------:R-:W-:Y:S05]  /*f66f0*/  BSYNC.RECONVERGENT B6 ;  /* 0x0000000000067941 */ /* 0x000fea0003800200 */
.L_x_14042:
[----:B------:R-:W-:Y:S02]  /*f6700*/  IMAD.MOV.U32 R46, RZ, RZ, R2 ;  /* 0x000000ffff2e7224 */ /* 0x000fe400078e0002 */
[----:B------:R-:W-:-:S07]  /*f6710*/  IMAD.MOV.U32 R47, RZ, RZ, R3 ;  /* 0x000000ffff2f7224 */ /* 0x000fce00078e0003 */
.L_x_14041:
[----:B------:R-:W-:Y:S05]  /*f6720*/  BSYNC.RECONVERGENT B5 ;  /* 0x0000000000057941 */ /* 0x000fea0003800200 */
.L_x_14040:
        /* <DEDUP_REMOVED lines=68> */
.L_x_14048:
[----:B------:R-:W-:Y:S05]  /*f6b70*/  BSYNC.RECONVERGENT B6 ;  /* 0x0000000000067941 */ /* 0x000fea0003800200 */
.L_x_14047:
[----:B------:R-:W-:Y:S02]  /*f6b80*/  IMAD.MOV.U32 R60, RZ, RZ, R2 ;  /* 0x000000ffff3c7224 */ /* 0x000fe400078e0002 */
[----:B------:R-:W-:Y:S01]  /*f6b90*/  IMAD.MOV.U32 R61, RZ, RZ, R3 ;  /* 0x000000ffff3d7224 */ /* 0x000fe200078e0003 */
[----:B------:R-:W-:Y:S06]  /*f6ba0*/  BRA `(.L_x_14046) ;  /* 0x0000000000047947 */ /* 0x000fec0003800000 */
.L_x_14045:
[----:B------:R0:W1:Y:S02]  /*f6bb0*/  DADD R60, R42, -R4 ;  /* 0x000000002a3c7229 */ /* 0x0000640000000804 */
.L_x_14046:
[----:B------:R-:W-:Y:S05]  /*f6bc0*/  BSYNC.RECONVERGENT B5 ;  /* 0x0000000000057941 */ /* 0x000fea0003800200 */
.L_x_14044:
        /* <DEDUP_REMOVED lines=71> */
.L_x_14050:
[----:B------:R-:W-:Y:S05]  /*f7040*/  BSYNC.RECONVERGENT B5 ;  /* 0x0000000000057941 */ /* 0x000fea0003800200 */
.L_x_14049:
[----:B------:R-:W-:Y:S02]  /*f7050*/  IMAD.MOV.U32 R42, RZ, RZ, R2 ;  /* 0x000000ffff2a7224 */ /* 0x000fe400078e0002 */
[----:B------:R-:W-:Y:S01]  /*f7060*/  IMAD.MOV.U32 R43, RZ, RZ, R3 ;  /* 0x000000ffff2b7224 */ /* 0x000fe200078e0003 */
[----:B------:R-:W-:Y:S06]  /*f7070*/  BRA `(.L_x_14051) ;  /* 0x0000001000f47947 */ /* 0x000fec0003800000 */
.L_x_14039:
        /* <DEDUP_REMOVED lines=63> */
.L_x_14054:
[----:B------:R-:W-:Y:S05]  /*f7470*/  BSYNC.RECONVERGENT B5 ;  /* 0x0000000000057941 */ /* 0x000fea0003800200 */
.L_x_14053:
[----:B------:R-:W-:Y:S02]  /*f7480*/  IMAD.MOV.U32 R42, RZ, RZ, R2 ;  /* 0x000000ffff2a7224 */ /* 0x000fe400078e0002 */
[----:B------:R-:W-:Y:S01]  /*f7490*/  IMAD.MOV.U32 R43, RZ, RZ, R3 ;  /* 0x000000ffff2b7224 */ /* 0x000fe200078e0003 */
[----:B------:R-:W-:Y:S06]  /*f74a0*/  BRA `(.L_x_14051) ;  /* 0x0000000c00e87947 */ /* 0x000fec0003800000 */
.L_x_14052:
        /* <DEDUP_REMOVED lines=75> */
.L_x_14056:
[----:B------:R-:W-:Y:S05]  /*f7960*/  BSYNC.RECONVERGENT B5 ;  /* 0x0000000000057941 */ /* 0x000fea0003800200 */
.L_x_14055:
        /* <DEDUP_REMOVED lines=48> */
.L_x_14058:
[----:B------:R-:W-:Y:S05]  /*f7c70*/  BSYNC.RECONVERGENT B5 ;  /* 0x0000000000057941 */ /* 0x000fea0003800200 */
.L_x_14057:
[----:B------:R-:W0:Y:S01]  /*f7c80*/  DMUL R58, R58, 8.11296384146066816958e+31 ;  /* 0x469000003a3a7828 */ /* 0x000e220000000000 */
[----:B------:R-:W-:Y:S02]  /*f7c90*/  IMAD.MOV.U32 R42, RZ, RZ, R2 ;  /* 0x000000ffff2a7224 */ /* 0x000fe400078e0002 */
[----:B------:R-:W-:Y:S01]  /*f7ca0*/  IMAD.MOV.U32 R43, RZ, RZ, R3 ;  /* 0x000000ffff2b7224 */ /* 0x000fe200078e0003 */
[----:B0-----:R-:W-:Y:S06]  /*f7cb0*/  BRA `(.L_x_14051) ;  /* 0x0000000400e47947 */ /* 0x001fec0003800000 */
.L_x_14038:
        /* <DEDUP_REMOVED lines=55> */
.L_x_14060:
[----:B------:R-:W-:Y:S05]  /*f8030*/  BSYNC.RECONVERGENT B5 ;  /* 0x0000000000057941 */ /* 0x000fea0003800200 */
.L_x_14059:
        /* <DEDUP_REMOVED lines=61> */
.L_x_14062:
[----:B------:R-:W-:Y:S05]  /*f8410*/  BSYNC.RECONVERGENT B5 ;  /* 0x0000000000057941 */ /* 0x000fea0003800200 */
.L_x_14061:
[----:B------:R0:W1:Y:S01]  /*f8420*/  DMUL R42, R2, R42 ;  /* 0x0000002a022a7228 */ /* 0x0000620000000000 */
[----:B------:R-:W-:Y:S01]  /*f8430*/  IMAD.MOV.U32 R58, RZ, RZ, 0x0 ;  /* 0x00000000ff3a7424 */ /* 0x000fe200078e00ff */
[----:B01----:R-:W-:-:S07]  /*f8440*/  MOV R59, 0x3ff00000 ;  /* 0x3ff00000003b7802 */ /* 0x003fce0000000f00 */
.L_x_14051:
[----:B------:R-:W-:Y:S05]  /*f8450*/  BSYNC.RECONVERGENT B4 ;  /* 0x0000000000047941 */ /* 0x000fea0003800200 */
.L_x_14037:
[----:B------:R-:W-:Y:S05]  /*f8460*/  BRA `(.L_x_14063) ;  /* 0x0000000000187947 */ /* 0x000fea0003800000 */
.L_x_14031:
[----:B------:R0:W1:-:S15]  /*f8470*/  DMUL R42, R40, 9.00719925474099200000e+15 ;  /* 0x43400000282a7828 */ /* 0x00005e0000000000 */
[----:B------:R-:W-:-:S15]  /*f8480*/  NOP ;  /* 0x0000000000007918 */ /* 0x000fde0000000000 */
[----:B------:R-:W-:-:S15]  /*f8490*/  NOP ;  /* 0x0000000000007918 */ /* 0x000fde0000000000 */
[----:B------:R-:W-:-:S15]  /*f84a0*/  NOP ;  /* 0x0000000000007918 */ /* 0x000fde0000000000 */
[----:B------:R-:W-:-:S04]  /*f84b0*/  NOP ;  /* 0x0000000000007918 */ /* 0x000fc80000000000 */
[----:B01----:R-:W2:Y:S02]  /*f84c0*/  DMUL R58, R58, 9.00719925474099200000e+15 ;  /* 0x434000003a3a7828 */ /* 0x003ea40000000000 */
.L_x_14063:
[----:B------:R-:W-:Y:S05]  /*f84d0*/  BSYNC.RELIABLE B2 ;  /* 0x0000000000027941 */ /* 0x000fea0003800100 */
.L_x_14030:
        /* <DEDUP_REMOVED lines=62> */
.L_x_14065:
[----:B------:R-:W-:Y:S05]  /*f88c0*/  BSYNC.RECONVERGENT B2 ;  /* 0x0000000000027941 */ /* 0x000fea0003800200 */
.L_x_14064:
        /* <DEDUP_REMOVED lines=176> */
.L_x_14067:
[----:B------:R-:W-:Y:S02]  /*f93d0*/  FSEL R2, RZ, 3.37028055040000000000e+12, P0 ;  /* 0x54442d18ff027808 */ /* 0x000fe40000000000 */
[----:B------:R-:W-:-:S07]  /*f93e0*/  FSEL R3, RZ, 2.1426990032196044922, P0 ;  /* 0x400921fbff037808 */ /* 0x000fce0000000000 */
.L_x_14068:
[----:B------:R-:W-:Y:S05]  /*f93f0*/  BSYNC.RECONVERGENT B0 ;  /* 0x0000000000007941 */ /* 0x000fea0003800200 */
.L_x_14066:
        /* <DEDUP_REMOVED lines=13> */
.L_x_14036:
[----:B------:R-:W-:Y:S05]  /*f94d0*/  BSYNC.RECONVERGENT B3 ;  /* 0x0000000000037941 */ /* 0x000fea0003800200 */
.L_x_14029:
[----:B------:R-:W-:Y:S01]  /*f94e0*/  LOP3.LUT R13, R67, 0x80000000, R13, 0xb8, !PT ;  /* 0x80000000430d7812 */ /* 0x000fe200078eb80d */
[----:B------:R-:W-:Y:S01]  /*f94f0*/  IMAD.MOV.U32 R14, RZ, RZ, R4 ;  /* 0x000000ffff0e7224 */ /* 0x000fe200078e0004 */
[----:B------:R-:W-:Y:S02]  /*f9500*/  LOP3.LUT R15, R5, 0x80000000, R15, 0xb8, !PT ;  /* 0x80000000050f7812 */ /* 0x000fe400078eb80f */
[----:B------:R-:W-:Y:S01]  /*f9510*/  MOV R12, R66 ;  /* 0x00000042000c7202 */ /* 0x000fe20000000f00 */
[----:B------:R-:W-:Y:S06]  /*f9520*/  BRA `(.L_x_13994) ;  /* 0x000000c800b87947 */ /* 0x000fec0003800000 */
.L_x_13995:
        /* <DEDUP_REMOVED lines=283> */
.L_x_14074:
[----:B------:R-:W-:Y:S05]  /*fa6e0*/  BSYNC.RECONVERGENT B0 ;  /* 0x0000000000007941 */ /* 0x000fea0003800200 */
.L_x_14073:
        /* <DEDUP_REMOVED lines=8> */
.L_x_14076:
[----:B------:R-:W-:Y:S05]  /*fa770*/  BSYNC.RECONVERGENT B3 ;  /* 0x0000000000037941 */ /* 0x000fea0003800200 */
.L_x_14075:
        /* <DEDUP_REMOVED lines=176> */
.L_x_14078:
[----:B------:R-:W-:Y:S02]  /*fb280*/  FSEL R2, RZ, 3.37028055040000000000e+12, P0 ;  /* 0x54442d18ff027808 */ /* 0x000fe40000000000 */
[----:B------:R-:W-:-:S07]  /*fb290*/  FSEL R3, RZ, 2.1426990032196044922, P0 ;  /* 0x400921fbff037808 */ /* 0x000fce0000000000 */
.L_x_14079:
[----:B------:R-:W-:Y:S05]  /*fb2a0*/  BSYNC.RECONVERGENT B0 ;  /* 0x0000000000007941 */ /* 0x000fea0003800200 */
.L_x_14077:
        /* <DEDUP_REMOVED lines=14> */
.L_x_14072:
        /* <DEDUP_REMOVED lines=330> */
.L_x_14082:
[----:B------:R-:W-:Y:S05]  /*fc830*/  BSYNC.RECONVERGENT B0 ;  /* 0x0000000000007941 */ /* 0x000fea0003800200 */
.L_x_14081:
[----:B------:R-:W-:Y:S04]  /*fc840*/  BSSY.RECONVERGENT B3, `(.L_x_14083) ;  /* 0x0000007000037945 */ /* 0x000fe80003800200 */
[----:B------:R-:W-:Y:S05]  /*fc850*/  @P4 BRA P5, `(.L_x_14084) ;  /* 0x0000000000144947 */ /* 0x000fea0002800000 */
[----:B------:R-:W-:Y:S02]  /*fc860*/  IMAD.MOV.U32 R2, RZ, RZ, R6 ;  /* 0x000000ffff027224 */ /* 0x000fe400078e0006 */
[----:B------:R-:W-:Y:S01]  /*fc870*/  IMAD.MOV.U32 R6, RZ, RZ, R4 ;  /* 0x000000ffff067224 */ /* 0x000fe200078e0004 */
[----:B------:R-:W-:Y:S01]  /*fc880*/  MOV R4, 0xfc8b0 ;  /* 0x000fc8b000047802 */ /* 0x000fe20000000f00 */
[----:B------:R-:W-:-:S07]  /*fc890*/  IMAD.MOV.U32 R3, RZ, RZ, R7 ;  /* 0x000000ffff037224 */ /* 0x000fce00078e0007 */
[----:B01----:R-:W-:Y:S05]  /*fc8a0*/  CALL.REL.NOINC `($__internal_28_$__cuda_sm20_div_rn_f64_full) ;  /* 0x0000080000587944 */ /* 0x003fea0003c00000 */
.L_x_14084:
[----:B------:R-:W-:Y:S05]  /*fc8b0*/  BSYNC.RECONVERGENT B3 ;  /* 0x0000000000037941 */ /* 0x000fea0003800200 */
.L_x_14083:
        /* <DEDUP_REMOVED lines=177> */
.L_x_14086:
[----:B------:R-:W-:Y:S02]  /*fd3d0*/  FSEL R2, RZ, 3.37028055040000000000e+12, P0 ;  /* 0x54442d18ff027808 */ /* 0x000fe40000000000 */
[----:B------:R-:W-:-:S07]  /*fd3e0*/  FSEL R3, RZ, 2.1426990032196044922, P0 ;  /* 0x400921fbff037808 */ /* 0x000fce0000000000 */
.L_x_14087:
[----:B------:R-:W-:Y:S05]  /*fd3f0*/  BSYNC.RECONVERGENT B0 ;  /* 0x0000000000007941 */ /* 0x000fea0003800200 */
.L_x_14085:
        /* <DEDUP_REMOVED lines=10> */
.L_x_14071:
        /* <DEDUP_REMOVED lines=53> */
.L_x_14089:
[----:B------:R-:W-:Y:S05]  /*fd7f0*/  BSYNC.RECONVERGENT B3 ;  /* 0x0000000000037941 */ /* 0x000fea0003800200 */
.L_x_14088:
        /* <DEDUP_REMOVED lines=51> */
.L_x_14091:
[----:B------:R-:W-:Y:S05]  /*fdb30*/  BSYNC.RECONVERGENT B3 ;  /* 0x0000000000037941 */ /* 0x000fea0003800200 */
.L_x_14090:
        /* <DEDUP_REMOVED lines=338> */
.L_x_14093:
[----:B------:R-:W-:Y:S05]  /*ff060*/  BSYNC.RECONVERGENT B0 ;  /* 0x0000000000007941 */ /* 0x000fea0003800200 */
.L_x_14092:
[----:B------:R-:W-:Y:S04]  /*ff070*/  BSSY.RECONVERGENT B3, `(.L_x_14094) ;  /* 0x0000008000037945 */ /* 0x000fe80003800200 */
[----:B------:R-:W-:Y:S05]  /*ff080*/  @P4 BRA P5, `(.L_x_14095) ;  /* 0x0000000000184947 */ /* 0x000fea0002800000 */
[----:B------:R-:W-:Y:S01]  /*ff090*/  IMAD.MOV.U32 R2, RZ, RZ, R4 ;  /* 0x000000ffff027224 */ /* 0x000fe200078e0004 */
[----:B0-----:R-:W-:Y:S01]  /*ff0a0*/  MOV R6, R46 ;  /* 0x0000002e00067202 */ /* 0x001fe20000000f00 */
[----:B------:R-:W-:Y:S01]  /*ff0b0*/  IMAD.MOV.U32 R3, RZ, RZ, R5 ;  /* 0x000000ffff037224 */ /* 0x000fe200078e0005 */
[----:B------:R-:W-:Y:S01]  /*ff0c0*/  MOV R4, 0xff0f0 ;  /* 0x000ff0f000047802 */ /* 0x000fe20000000f00 */
[----:B------:R-:W-:-:S07]  /*ff0d0*/  IMAD.MOV.U32 R5, RZ, RZ, R47 ;  /* 0x000000ffff057224 */ /* 0x000fce00078e002f */
[----:B-1----:R-:W-:Y:S05]  /*ff0e0*/  CALL.REL.NOINC `($__internal_28_$__cuda_sm20_div_rn_f64_full) ;  /* 0x000007d800487944 */ /* 0x002fea0003c00000 */
.L_x_14095:
[----:B------:R-:W-:Y:S05]  /*ff0f0*/  BSYNC.RECONVERGENT B3 ;  /* 0x0000000000037941 */ /* 0x000fea0003800200 */
.L_x_14094:
        /* <DEDUP_REMOVED lines=176> */
.L_x_14097:
[----:B------:R-:W-:Y:S02]  /*ffc00*/  FSEL R2, RZ, 3.37028055040000000000e+12, P0 ;  /* 0x54442d18ff027808 */ /* 0x000fe40000000000 */
[----:B------:R-:W-:-:S07]  /*ffc10*/  FSEL R3, RZ, 2.1426990032196044922, P0 ;  /* 0x400921fbff037808 */ /* 0x000fce0000000000 */
.L_x_14098:
[----:B------:R-:W-:Y:S05]  /*ffc20*/  BSYNC.RECONVERGENT B0 ;  /* 0x0000000000007941 */ /* 0x000fea0003800200 */
.L_x_14096:
        /* <DEDUP_REMOVED lines=14> */
.L_x_14070:
        /* <DEDUP_REMOVED lines=261> */
.L_x_14102:
[----:B------:R-:W-:Y:S05]  /*100d60*/  BSYNC.RECONVERGENT B0 ;  /* 0x0000000000007941 */ /* 0x000fea0003800200 */
.L_x_14101:
        /* <DEDUP_REMOVED lines=8> */
[----:B------:R-:W-:Y:S05]  /*100df0*/  CALL.REL.NOINC `($__internal_28_$__cuda_sm20_div_rn_f64_full) ;  /* 0x000007bc00047944 */ /* 0x000fea0003c00000 */
.L_x_14104:
[----:B------:R-:W-:Y:S05]  /*100e00*/  BSYNC.RECONVERGENT B3 ;  /* 0x0000000000037941 */ /* 0x000fea0003800200 */
.L_x_14103:
        /* <DEDUP_REMOVED lines=173> */
.L_x_14100:
        /* <DEDUP_REMOVED lines=325> */
.L_x_14106:
[----:B------:R-:W-:Y:S05]  /*102d30*/  BSYNC.RECONVERGENT B0 ;  /* 0x0000000000007941 */ /* 0x000fea0003800200 */
.L_x_14105:
        /* <DEDUP_REMOVED lines=8> */
.L_x_14108:
[----:B------:R-:W-:Y:S05]  /*102dc0*/  BSYNC.RECONVERGENT B3 ;  /* 0x0000000000037941 */ /* 0x000fea0003800200 */
.L_x_14107:
        /* <DEDUP_REMOVED lines=173> */
.L_x_14099:
        /* <DEDUP_REMOVED lines=53> */
.L_x_14110:
[----:B------:R-:W-:Y:S05]  /*103bf0*/  BSYNC.RECONVERGENT B3 ;  /* 0x0000000000037941 */ /* 0x000fea0003800200 */
.L_x_14109:
        /* <DEDUP_REMOVED lines=51> */
.L_x_14112:
[----:B------:R-:W-:Y:S05]  /*103f30*/  BSYNC.RECONVERGENT B3 ;  /* 0x0000000000037941 */ /* 0x000fea0003800200 */
.L_x_14111:
        /* <DEDUP_REMOVED lines=334> */
.L_x_14114:
[----:B------:R-:W-:Y:S05]  /*105420*/  BSYNC.RECONVERGENT B0 ;  /* 0x0000000000007941 */ /* 0x000fea0003800200 */
.L_x_14113:
        /* <DEDUP_REMOVED lines=9> */
.L_x_14116:
[----:B------:R-:W-:Y:S05]  /*1054c0*/  BSYNC.RECONVERGENT B3 ;  /* 0x0000000000037941 */ /* 0x000fea0003800200 */
.L_x_14115:
        /* <DEDUP_REMOVED lines=172> */
.L_x_14080:
[----:B------:R-:W-:Y:S05]  /*105f90*/  BSYNC.RECONVERGENT B2 ;  /* 0x0000000000027941 */ /* 0x000fea0003800200 */
.L_x_14069:
[----:B------:R-:W-:Y:S01]  /*105fa0*/  UMOV UR4, 0xfefa39ef ;  /* 0xfefa39ef00047882 */ /* 0x000fe20000000000 */
[----:B------:R-:W-:Y:S01]  /*105fb0*/  UMOV UR5, 0x3fe62e42 ;  /* 0x3fe62e4200057882 */ /* 0x000fe20000000000 */
[----:B------:R-:W-:Y:S01]  /*105fc0*/  LOP3.LUT R15, R3, 0x80000000, R15, 0xb8, !PT ;  /* 0x80000000030f7812 */ /* 0x000fe200078eb80f */
[----:B-1----:R-:W1:Y:S01]  /*105fd0*/  DADD R62, R62, UR4 ;  /* 0x000000043e3e7e29 */ /* 0x002e620008000000 */
[----:B------:R-:W-:Y:S01]  /*105fe0*/  IMAD.MOV.U32 R14, RZ, RZ, R2 ;  /* 0x000000ffff0e7224 */ /* 0x000fe200078e0002 */
[----:B-1----:R-:W-:Y:S01]  /*105ff0*/  LOP3.LUT R13, R63, 0x80000000, R13, 0xb8, !PT ;  /* 0x800000003f0d7812 */ /* 0x002fe200078eb80d */
[----:B------:R-:W-:-:S07]  /*106000*/  IMAD.MOV.U32 R12, RZ, RZ, R62 ;  /* 0x000000ffff0c7224 */ /* 0x000fce00078e003e */
.L_x_13994:
[----:B------:R-:W-:Y:S05]  /*106010*/  BSYNC.RECONVERGENT B1 ;  /* 0x0000000000017941 */ /* 0x000fea0003800200 */
.L_x_13992:
        /* <DEDUP_REMOVED lines=60> */
.L_x_14118:
        /* <DEDUP_REMOVED lines=297> */
.L_x_14124:
[----:B------:R-:W-:Y:S05]  /*107670*/  BSYNC.RECONVERGENT B3 ;  /* 0x0000000000037941 */ /* 0x000fea0003800200 */
.L_x_14123:
        /* <DEDUP_REMOVED lines=195> */
.L_x_14122:
        /* <DEDUP_REMOVED lines=77> */
.L_x_14131:
[----:B------:R-:W-:Y:S05]  /*108780*/  BSYNC.RECONVERGENT B4 ;  /* 0x0000000000047941 */ /* 0x000fea0003800200 */
.L_x_14130:
[----:B------:R-:W-:Y:S01]  /*108790*/  IMAD.MOV.U32 R46, RZ, RZ, R2 ;  /* 0x000000ffff2e7224 */ /* 0x000fe200078e0002 */
[----:B------:R-:W-:-:S07]  /*1087a0*/  MOV R47, R3 ;  /* 0x00000003002f7202 */ /* 0x000fce0000000f00 */
.L_x_14129:
[----:B------:R-:W-:Y:S05]  /*1087b0*/  BSYNC.RECONVERGENT B3 ;  /* 0x0000000000037941 */ /* 0x000fea0003800200 */
.L_x_14128:
        /* <DEDUP_REMOVED lines=70> */
.L_x_14136:
[----:B------:R-:W-:Y:S05]  /*108c20*/  BSYNC.RECONVERGENT B4 ;  /* 0x0000000000047941 */ /* 0x000fea0003800200 */
.L_x_14135:
[----:B------:R-:W-:Y:S05]  /*108c30*/  BRA `(.L_x_14134) ;  /* 0x0000000000047947 */ /* 0x000fea0003800000 */
.L_x_14133:
[----:B------:R0:W1:Y:S02]  /*108c40*/  DADD R2, R42, -R4 ;  /* 0x000000002a027229 */ /* 0x0000640000000804 */
.L_x_14134:
[----:B------:R-:W-:Y:S05]  /*108c50*/  BSYNC.RECONVERGENT B3 ;  /* 0x0000000000037941 */ /* 0x000fea0003800200 */
.L_x_14132:
        /* <DEDUP_REMOVED lines=72> */
.L_x_14138:
[----:B------:R-:W-:Y:S05]  /*1090e0*/  BSYNC.RECONVERGENT B3 ;  /* 0x0000000000037941 */ /* 0x000fea0003800200 */
.L_x_14137:
        /* <DEDUP_REMOVED lines=201> */
.L_x_14139:
        /* <DEDUP_REMOVED lines=52> */
.L_x_14141:
[----:B------:R-:W-:Y:S05]  /*10a0c0*/  BSYNC.RECONVERGENT B3 ;  /* 0x0000000000037941 */ /* 0x000fea0003800200 */
.L_x_14140:
        /* <DEDUP_REMOVED lines=78> */
.L_x_14127:
        /* <DEDUP_REMOVED lines=57> */
.L_x_14144:
[----:B------:R-:W-:Y:S05]  /*10a940*/  BSYNC.RECONVERGENT B3 ;  /* 0x0000000000037941 */ /* 0x000fea0003800200 */
.L_x_14143:
        /* <DEDUP_REMOVED lines=201> */
.L_x_14145:
        /* <DEDUP_REMOVED lines=52> */
.L_x_14147:
[----:B------:R-:W-:Y:S05]  /*10b920*/  BSYNC.RECONVERGENT B3 ;  /* 0x0000000000037941 */ /* 0x000fea0003800200 */
.L_x_14146:
        /* <DEDUP_REMOVED lines=78> */
.L_x_14142:
        /* <DEDUP_REMOVED lines=62> */
.L_x_14149:
[----:B------:R-:W-:Y:S05]  /*10c1f0*/  BSYNC.RECONVERGENT B3 ;  /* 0x0000000000037941 */ /* 0x000fea0003800200 */
.L_x_14148:
        /* <DEDUP_REMOVED lines=48> */
.L_x_14151:
[----:B------:R-:W-:Y:S05]  /*10c500*/  BSYNC.RECONVERGENT B3 ;  /* 0x0000000000037941 */ /* 0x000fea0003800200 */
.L_x_14150:
[----:B------:R-:W-:Y:S02]  /*10c510*/  IMAD.MOV.U32 R66, RZ, RZ, R2 ;  /* 0x000000ffff427224 */ /* 0x000fe400078e0002 */
[----:B------:R-:W-:Y:S01]  /*10c520*/  IMAD.MOV.U32 R67, RZ, RZ, R3 ;  /* 0x000000ffff437224 */ /* 0x000fe200078e0003 */
[----:B------:R-:W-:Y:S06]  /*10c530*/  BRA `(.L_x_14125) ;  /* 0x0000000000dc7947 */ /* 0x000fec0003800000 */
.L_x_14126:
        /* <DEDUP_REMOVED lines=52> */
.L_x_14153:
[----:B------:R-:W-:Y:S05]  /*10c880*/  BSYNC.RECONVERGENT B3 ;  /* 0x0000000000037941 */ /* 0x000fea0003800200 */
.L_x_14152:
[----:B------:R-:W-:Y:S02]  /*10c890*/  IMAD.MOV.U32 R66, RZ, RZ, R2 ;  /* 0x000000ffff427224 */ /* 0x000fe400078e0002 */
[----:B------:R-:W-:-:S07]  /*10c8a0*/  IMAD.MOV.U32 R67, RZ, RZ, R3 ;  /* 0x000000ffff437224 */ /* 0x000fce00078e0003 */
.L_x_14125:
[----:B------:R-:W-:Y:S05]  /*10c8b0*/  BSYNC.RECONVERGENT B2 ;  /* 0x0000000000027941 */ /* 0x000fea0003800200 */
.L_x_14121:
        /* <DEDUP_REMOVED lines=53> */
.L_x_14158:
[----:B------:R-:W-:Y:S05]  /*10cc10*/  BSYNC.RECONVERGENT B4 ;  /* 0x0000000000047941 */ /* 0x000fea0003800200 */
.L_x_14157:
        /* <DEDUP_REMOVED lines=177> */
.L_x_14160:
        /* <DEDUP_REMOVED lines=98> */
.L_x_14159:
        /* <DEDUP_REMOVED lines=83> */
.L_x_14168:
[----:B------:R-:W-:Y:S05]  /*10e280*/  BSYNC.RECONVERGENT B6 ;  /* 0x0000000000067941 */ /* 0x000fea0003800200 */
.L_x_14167:
[----:B------:R-:W-:Y:S02]  /*10e290*/  IMAD.MOV.U32 R46, RZ, RZ, R2 ;  /* 0x000000ffff2e7224 */ /* 0x000fe400078e0002 */
[----:B------:R-:W-:-:S07]  /*10e2a0*/  IMAD.MOV.U32 R47, RZ, RZ, R3 ;  /* 0x000000ffff2f7224 */ /* 0x000fce00078e0003 */
.L_x_14166:
[----:B------:R-:W-:Y:S05]  /*10e2b0*/  BSYNC.RECONVERGENT B5 ;  /* 0x0000000000057941 */ /* 0x000fea0003800200 */
.L_x_14165:
        /* <DEDUP_REMOVED lines=68> */
.L_x_14173:
[----:B------:R-:W-:Y:S05]  /*10e700*/  BSYNC.RECONVERGENT B6 ;  /* 0x0000000000067941 */ /* 0x000fea0003800200 */
.L_x_14172:
[----:B------:R-:W-:Y:S02]  /*10e710*/  IMAD.MOV.U32 R60, RZ, RZ, R2 ;  /* 0x000000ffff3c7224 */ /* 0x000fe400078e0002 */
[----:B------:R-:W-:Y:S01]  /*10e720*/  IMAD.MOV.U32 R61, RZ, RZ, R3 ;  /* 0x000000ffff3d7224 */ /* 0x000fe200078e0003 */
[----:B------:R-:W-:Y:S06]  /*10e730*/  BRA `(.L_x_14171) ;  /* 0x0000000000047947 */ /* 0x000fec0003800000 */
.L_x_14170:
[----:B------:R0:W1:Y:S02]  /*10e740*/  DADD R60, R42, -R4 ;  /* 0x000000002a3c7229 */ /* 0x0000640000000804 */
.L_x_14171:
[----:B------:R-:W-:Y:S05]  /*10e750*/  BSYNC.RECONVERGENT B5 ;  /* 0x0000000000057941 */ /* 0x000fea0003800200 */
.L_x_14169:
        /* <DEDUP_REMOVED lines=72> */
.L_x_14175:
[----:B------:R-:W-:Y:S05]  /*10ebe0*/  BSYNC.RECONVERGENT B5 ;  /* 0x0000000000057941 */ /* 0x000fea0003800200 */
.L_x_14174:
[----:B------:R-:W-:Y:S02]  /*10ebf0*/  IMAD.MOV.U32 R42, RZ, RZ, R2 ;  /* 0x000000ffff2a7224 */ /* 0x000fe400078e0002 */
[----:B------:R-:W-:Y:S01]  /*10ec00*/  IMAD.MOV.U32 R43, RZ, RZ, R3 ;  /* 0x000000ffff2b7224 */ /* 0x000fe200078e0003 */
[----:B------:R-:W-:Y:S06]  /*10ec10*/  BRA `(.L_x_14176) ;  /* 0x0000001000f07947 */ /* 0x000fec0003800000 */
.L_x_14164:
        /* <DEDUP_REMOVED lines=64> */
.L_x_14179:
[----:B------:R-:W-:Y:S05]  /*10f020*/  BSYNC.RECONVERGENT B5 ;  /* 0x0000000000057941 */ /* 0x000fea0003800200 */
.L_x_14178:
[----:B------:R-:W-:Y:S01]  /*10f030*/  MOV R42, R2 ;  /* 0x00000002002a7202 */ /* 0x000fe20000000f00 */
[----:B------:R-:W-:Y:S01]  /*10f040*/  IMAD.MOV.U32 R43, RZ, RZ, R3 ;  /* 0x000000ffff2b7224 */ /* 0x000fe200078e0003 */
[----:B------:R-:W-:Y:S06]  /*10f050*/  BRA `(.L_x_14176) ;  /* 0x0000000c00e07947 */ /* 0x000fec0003800000 */
.L_x_14177:
        /* <DEDUP_REMOVED lines=74> */
.L_x_14181:
[----:B------:R-:W-:Y:S05]  /*10f500*/  BSYNC.RECONVERGENT B5 ;  /* 0x0000000000057941 */ /* 0x000fea0003800200 */
.L_x_14180:
        /* <DEDUP_REMOVED lines=48> */
.L_x_14183:
[----:B------:R-:W-:Y:S05]  /*10f810*/  BSYNC.RECONVERGENT B5 ;  /* 0x0000000000057941 */ /* 0x000fea0003800200 */
.L_x_14182:
[----:B------:R-:W0:Y:S01]  /*10f820*/  DMUL R58, R58, 8.11296384146066816958e+31 ;  /* 0x469000003a3a7828 */ /* 0x000e220000000000 */
[----:B------:R-:W-:Y:S01]  /*10f830*/  IMAD.MOV.U32 R42, RZ, RZ, R2 ;  /* 0x000000ffff2a7224 */ /* 0x000fe200078e0002 */
[----:B------:R-:W-:Y:S01]  /*10f840*/  MOV R43, R3 ;  /* 0x00000003002b7202 */ /* 0x000fe20000000f00 */
[----:B0-----:R-:W-:Y:S06]  /*10f850*/  BRA `(.L_x_14176) ;  /* 0x0000000400e07947 */ /* 0x001fec0003800000 */
.L_x_14163:
        /* <DEDUP_REMOVED lines=54> */
.L_x_14185:
[----:B------:R-:W-:Y:S05]  /*10fbc0*/  BSYNC.RECONVERGENT B5 ;  /* 0x0000000000057941 */ /* 0x000fea0003800200 */
.L_x_14184:
        /* <DEDUP_REMOVED lines=61> */
.L_x_14187:
[----:B------:R-:W-:Y:S05]  /*10ffa0*/  BSYNC.RECONVERGENT B5 ;  /* 0x0000000000057941 */ /* 0x000fea0003800200 */
.L_x_14186:
[----:B------:R0:W1:Y:S01]  /*10ffb0*/  DMUL R42, R2, R42 ;  /* 0x0000002a022a7228 */ /* 0x0000620000000000 */
[----:B------:R-:W-:Y:S02]  /*10ffc0*/  IMAD.MOV.U32 R58, RZ, RZ, 0x0 ;  /* 0x00000000ff3a7424 */ /* 0x000fe400078e00ff */
[----:B01----:R-:W-:-:S07]  /*10ffd0*/  IMAD.MOV.U32 R59, RZ, RZ, 0x3ff00000 ;  /* 0x3ff00000ff3b7424 */ /* 0x003fce00078e00ff */
.L_x_14176:
[----:B------:R-:W-:Y:S05]  /*10ffe0*/  BSYNC.RECONVERGENT B4 ;  /* 0x0000000000047941 */ /* 0x000fea0003800200 */
.L_x_14162:
[----:B------:R-:W-:Y:S05]  /*10fff0*/  BRA `(.L_x_14188) ;  /* 0x0000000000187947 */ /* 0x000fea0003800000 */
.L_x_14156:
[----:B------:R0:W1:-:S15]  /*110000*/  DMUL R42, R40, 9.00719925474099200000e+15 ;  /* 0x43400000282a7828 */ /* 0x00005e0000000000 */
[----:B------:R-:W-:-:S15]  /*110010*/  NOP ;  /* 0x0000000000007918 */ /* 0x000fde0000000000 */
[----:B------:R-:W-:-:S15]  /*110020*/  NOP ;  /* 0x0000000000007918 */ /* 0x000fde0000000000 */
[----:B------:R-:W-:-:S15]  /*110030*/  NOP ;  /* 0x0000000000007918 */ /* 0x000fde0000000000 */
[----:B------:R-:W-:-:S04]  /*110040*/  NOP ;  /* 0x0000000000007918 */ /* 0x000fc80000000000 */
[----:B01----:R-:W2:Y:S02]  /*110050*/  DMUL R58, R58, 9.00719925474099200000e+15 ;  /* 0x434000003a3a7828 */ /* 0x003ea40000000000 */
.L_x_14188:
[----:B------:R-:W-:Y:S05]  /*110060*/  BSYNC.RELIABLE B2 ;  /* 0x0000000000027941 */ /* 0x000fea0003800100 */
.L_x_14155:
        /* <DEDUP_REMOVED lines=62> */
.L_x_14190:
[----:B------:R-:W-:Y:S05]  /*110450*/  BSYNC.RECONVERGENT B2 ;  /* 0x0000000000027941 */ /* 0x000fea0003800200 */
.L_x_14189:
        /* <DEDUP_REMOVED lines=177> */
.L_x_14192:
[----:B------:R-:W-:Y:S02]  /*110f70*/  FSEL R2, RZ, 3.37028055040000000000e+12, P0 ;  /* 0x54442d18ff027808 */ /* 0x000fe40000000000 */
[----:B------:R-:W-:-:S07]  /*110f80*/  FSEL R3, RZ, 2.1426990032196044922, P0 ;  /* 0x400921fbff037808 */ /* 0x000fce0000000000 */
.L_x_14193:
[----:B------:R-:W-:Y:S05]  /*110f90*/  BSYNC.RECONVERGENT B0 ;  /* 0x0000000000007941 */ /* 0x000fea0003800200 */
.L_x_14191:
        /* <DEDUP_REMOVED lines=13> */
.L_x_14161:
[----:B------:R-:W-:Y:S05]  /*111070*/  BSYNC.RECONVERGENT B3 ;  /* 0x0000000000037941 */ /* 0x000fea0003800200 */
.L_x_14154:
[----:B------:R-:W-:Y:S01]  /*111080*/  LOP3.LUT R17, R67, 0x80000000, R17, 0xb8, !PT ;  /* 0x8000000043117812 */ /* 0x000fe200078eb811 */
[----:B------:R-:W-:Y:S01]  /*111090*/  IMAD.MOV.U32 R16, RZ, RZ, R66 ;  /* 0x000000ffff107224 */ /* 0x000fe200078e0042 */
[----:B------:R-:W-:Y:S01]  /*1110a0*/  LOP3.LUT R19, R5, 0x80000000, R19, 0xb8, !PT ;  /* 0x8000000005137812 */ /* 0x000fe200078eb813 */
[----:B------:R-:W-:Y:S01]  /*1110b0*/  IMAD.MOV.U32 R18, RZ, RZ, R4 ;  /* 0x000000ffff127224 */ /* 0x000fe200078e0004 */
[----:B------:R-:W-:Y:S06]  /*1110c0*/  BRA `(.L_x_14119) ;  /* 0x000000c800cc7947 */ /* 0x000fec0003800000 */
.L_x_14120:
        /* <DEDUP_REMOVED lines=284> */
.L_x_14199:
[----:B------:R-:W-:Y:S05]  /*112290*/  BSYNC.RECONVERGENT B0 ;  /* 0x0000000000007941 */ /* 0x000fea0003800200 */
.L_x_14198:
        /* <DEDUP_REMOVED lines=8> */
.L_x_14201:
[----:B------:R-:W-:Y:S05]  /*112320*/  BSYNC.RECONVERGENT B3 ;  /* 0x0000000000037941 */ /* 0x000fea0003800200 */
.L_x_14200:
        /* <DEDUP_REMOVED lines=177> */
.L_x_14203:
[----:B------:R-:W-:Y:S02]  /*112e40*/  FSEL R2, RZ, 3.37028055040000000000e+12, P0 ;  /* 0x54442d18ff027808 */ /* 0x000fe40000000000 */
[----:B------:R-:W-:-:S07]  /*112e50*/  FSEL R3, RZ, 2.1426990032196044922, P0 ;  /* 0x400921fbff037808 */ /* 0x000fce0000000000 */
.L_x_14204:
[----:B------:R-:W-:Y:S05]  /*112e60*/  BSYNC.RECONVERGENT B0 ;  /* 0x0000000000007941 */ /* 0x000fea0003800200 */
.L_x_14202:
        /* <DEDUP_REMOVED lines=14> */
.L_x_14197:
        /* <DEDUP_REMOVED lines=329> */
.L_x_14207:
[----:B------:R-:W-:Y:S05]  /*1143e0*/  BSYNC.RECONVERGENT B0 ;  /* 0x0000000000007941 */ /* 0x000fea0003800200 */
.L_x_14206:
[----:B------:R-:W-:Y:S04]  /*1143f0*/  BSSY.RECONVERGENT B3, `(.L_x_14208) ;  /* 0x0000007000037945 */ /* 0x000fe80003800200 */
[----:B------:R-:W-:Y:S05]  /*114400*/  @P4 BRA P5, `(.L_x_14209) ;  /* 0x0000000000144947 */ /* 0x000fea0002800000 */
[----:B------:R-:W-:Y:S01]  /*114410*/  IMAD.MOV.U32 R2, RZ, RZ, R6 ;  /* 0x000000ffff027224 */ /* 0x000fe200078e0006 */
[----:B------:R-:W-:Y:S01]  /*114420*/  MOV R3, R7 ;  /* 0x0000000700037202 */ /* 0x000fe20000000f00 */
[----:B------:R-:W-:Y:S01]  /*114430*/  IMAD.MOV.U32 R6, RZ, RZ, R4 ;  /* 0x000000ffff067224 */ /* 0x000fe200078e0004 */
[----:B------:R-:W-:-:S07]  /*114440*/  MOV R4, 0x114460 ;  /* 0x0011446000047802 */ /* 0x000fce0000000f00 */
[----:B01----:R-:W-:Y:S05]  /*114450*/  CALL.REL.NOINC `($__internal_28_$__cuda_sm20_div_rn_f64_full) ;  /* 0x00000684006c7944 */ /* 0x003fea0003c00000 */
.L_x_14209:
[----:B------:R-:W-:Y:S05]  /*114460*/  BSYNC.RECONVERGENT B3 ;  /* 0x0000000000037941 */ /* 0x000fea0003800200 */
.L_x_14208:
        /* <DEDUP_REMOVED lines=176> */
.L_x_14211:
[----:B------:R-:W-:Y:S02]  /*114f70*/  FSEL R2, RZ, 3.37028055040000000000e+12, P0 ;  /* 0x54442d18ff027808 */ /* 0x000fe40000000000 */
[----:B------:R-:W-:-:S07]  /*114f80*/  FSEL R3, RZ, 2.1426990032196044922, P0 ;  /* 0x400921fbff037808 */ /* 0x000fce0000000000 */
.L_x_14212:
[----:B------:R-:W-:Y:S05]  /*114f90*/  BSYNC.RECONVERGENT B0 ;  /* 0x0000000000007941 */ /* 0x000fea0003800200 */
.L_x_14210:
        /* <DEDUP_REMOVED lines=10> */
.L_x_14196:
        /* <DEDUP_REMOVED lines=53> */
.L_x_14214:
[----:B------:R-:W-:Y:S05]  /*115390*/  BSYNC.RECONVERGENT B3 ;  /* 0x0000000000037941 */ /* 0x000fea0003800200 */
.L_x_14213:
        /* <DEDUP_REMOVED lines=51> */
.L_x_14216:
[----:B------:R-:W-:Y:S05]  /*1156d0*/  BSYNC.RECONVERGENT B3 ;  /* 0x0000000000037941 */ /* 0x000fea0003800200 */
.L_x_14215:
        /* <DEDUP_REMOVED lines=338> */
.L_x_14218:
[----:B------:R-:W-:Y:S05]  /*116c00*/  BSYNC.RECONVERGENT B0 ;  /* 0x0000000000007941 */ /* 0x000fea0003800200 */
.L_x_14217:
        /* <DEDUP_REMOVED lines=8> */
.L_x_14220:
[----:B------:R-:W-:Y:S05]  /*116c90*/  BSYNC.RECONVERGENT B3 ;  /* 0x0000000000037941 */ /* 0x000fea0003800200 */
.L_x_14219:
        /* <DEDUP_REMOVED lines=176> */
.L_x_14222:
[----:B------:R-:W-:Y:S02]  /*1177a0*/  FSEL R2, RZ, 3.37028055040000000000e+12, P0 ;  /* 0x54442d18ff027808 */ /* 0x000fe40000000000 */
[----:B------:R-:W-:-:S07]  /*1177b0*/  FSEL R3, RZ, 2.1426990032196044922, P0 ;  /* 0x400921fbff037808 */ /* 0x000fce0000000000 */
.L_x_14223:
[----:B------:R-:W-:Y:S05]  /*1177c0*/  BSYNC.RECONVERGENT B0 ;  /* 0x0000000000007941 */ /* 0x000fea0003800200 */
.L_x_14221:
        /* <DEDUP_REMOVED lines=14> */
.L_x_14195:
        /* <DEDUP_REMOVED lines=262> */
.L_x_14227:
[----:B------:R-:W-:Y:S05]  /*118910*/  BSYNC.RECONVERGENT B0 ;  /* 0x0000000000007941 */ /* 0x000fea0003800200 */
.L_x_14226:
        /* <DEDUP_REMOVED lines=9> */
.L_x_14229:
[----:B------:R-:W-:Y:S05]  /*1189b0*/  BSYNC.RECONVERGENT B3 ;  /* 0x0000000000037941 */ /* 0x000fea0003800200 */
.L_x_14228:
        /* <DEDUP_REMOVED lines=173> */
.L_x_14225:
        /* <DEDUP_REMOVED lines=328> */
.L_x_14231:
[----:B------:R-:W-:Y:S05]  /*11a910*/  BSYNC.RECONVERGENT B0 ;  /* 0x0000000000007941 */ /* 0x000fea0003800200 */
.L_x_14230:
        /* <DEDUP_REMOVED lines=8> */
.L_x_14233:
[----:B------:R-:W-:Y:S05]  /*11a9a0*/  BSYNC.RECONVERGENT B3 ;  /* 0x0000000000037941 */ /* 0x000fea0003800200 */
.L_x_14232:
        /* <DEDUP_REMOVED lines=173> */
.L_x_14224:
        /* <DEDUP_REMOVED lines=53> */
.L_x_14235:
[----:B------:R-:W-:Y:S05]  /*11b7d0*/  BSYNC.RECONVERGENT B3 ;  /* 0x0000000000037941 */ /* 0x000fea0003800200 */
.L_x_14234:
        /* <DEDUP_REMOVED lines=51> */
.L_x_14237:
[----:B------:R-:W-:Y:S05]  /*11bb10*/  BSYNC.RECONVERGENT B3 ;  /* 0x0000000000037941 */ /* 0x000fea0003800200 */
.L_x_14236:
        /* <DEDUP_REMOVED lines=335> */
.L_x_14239:
[----:B------:R-:W-:Y:S05]  /*11d010*/  BSYNC.RECONVERGENT B0 ;  /* 0x0000000000007941 */ /* 0x000fea0003800200 */
.L_x_14238:
        /* <DEDUP_REMOVED lines=9> */
.L_x_14241:
[----:B------:R-:W-:Y:S05]  /*11d0b0*/  BSYNC.RECONVERGENT B3 ;  /* 0x0000000000037941 */ /* 0x000fea0003800200 */
.L_x_14240:
        /* <DEDUP_REMOVED lines=172> */
.L_x_14205:
[----:B------:R-:W-:Y:S05]  /*11db80*/  BSYNC.RECONVERGENT B2 ;  /* 0x0000000000027941 */ /* 0x000fea0003800200 */
.L_x_14194:
[----:B------:R-:W-:Y:S01]  /*11db90*/  UMOV UR4, 0xfefa39ef ;  /* 0xfefa39ef00047882 */ /* 0x000fe20000000000 */
[----:B------:R-:W-:Y:S01]  /*11dba0*/  UMOV UR5, 0x3fe62e42 ;  /* 0x3fe62e4200057882 */ /* 0x000fe20000000000 */
[----:B------:R-:W-:Y:S01]  /*11dbb0*/  LOP3.LUT R19, R3, 0x80000000, R19, 0xb8, !PT ;  /* 0x8000000003137812 */ /* 0x000fe200078eb813 */
[----:B-1----:R-:W1:Y:S01]  /*11dbc0*/  DADD R62, R62, UR4 ;  /* 0x000000043e3e7e29 */ /* 0x002e620008000000 */
[----:B------:R-:W-:Y:S01]  /*11dbd0*/  MOV R18, R2 ;  /* 0x0000000200127202 */ /* 0x000fe20000000f00 */
[----:B-1----:R-:W-:Y:S01]  /*11dbe0*/  IMAD.MOV.U32 R16, RZ, RZ, R62 ;  /* 0x000000ffff107224 */ /* 0x002fe200078e003e */
[----:B------:R-:W-:-:S07]  /*11dbf0*/  LOP3.LUT R17, R63, 0x80000000, R17, 0xb8, !PT ;  /* 0x800000003f117812 */ /* 0x000fce00078eb811 */
.L_x_14119:
[----:B------:R-:W-:Y:S05]  /*11dc00*/  BSYNC.RECONVERGENT B1 ;  /* 0x0000000000017941 */ /* 0x000fea0003800200 */
.L_x_14117:
        /* <DEDUP_REMOVED lines=61> */
.L_x_14243:
        /* <DEDUP_REMOVED lines=301> */
.L_x_14249:
[----:B------:R-:W-:Y:S05]  /*11f2b0*/  BSYNC.RECONVERGENT B3 ;  /* 0x0000000000037941 */ /* 0x000fea0003800200 */
.L_x_14248:
        /* <DEDUP_REMOVED lines=195> */
.L_x_14247:
        /* <DEDUP_REMOVED lines=77> */
.L_x_14256:
[----:B------:R-:W-:Y:S05]  /*1203c0*/  BSYNC.RECONVERGENT B4 ;  /* 0x0000000000047941 */ /* 0x000fea0003800200 */
.L_x_14255:
[----:B------:R-:W-:Y:S02]  /*1203d0*/  IMAD.MOV.U32 R46, RZ, RZ, R2 ;  /* 0x000000ffff2e7224 */ /* 0x000fe400078e0002 */
[----:B------:R-:W-:-:S07]  /*1203e0*/  IMAD.MOV.U32 R47, RZ, RZ, R3 ;  /* 0x000000ffff2f7224 */ /* 0x000fce00078e0003 */
.L_x_14254:
[----:B------:R-:W-:Y:S05]  /*1203f0*/  BSYNC.RECONVERGENT B3 ;  /* 0x0000000000037941 */ /* 0x000fea0003800200 */
.L_x_14253:
        /* <DEDUP_REMOVED lines=70> */
.L_x_14261:
[----:B------:R-:W-:Y:S05]  /*120860*/  BSYNC.RECONVERGENT B4 ;  /* 0x0000000000047941 */ /* 0x000fea0003800200 */
.L_x_14260:
[----:B------:R-:W-:Y:S05]  /*120870*/  BRA `(.L_x_14259) ;  /* 0x0000000000047947 */ /* 0x000fea0003800000 */
.L_x_14258:
[----:B------:R0:W1:Y:S02]  /*120880*/  DADD R2, R42, -R4 ;  /* 0x000000002a027229 */ /* 0x0000640000000804 */
.L_x_14259:
[----:B------:R-:W-:Y:S05]  /*120890*/  BSYNC.RECONVERGENT B3 ;  /* 0x0000000000037941 */ /* 0x000fea0003800200 */
.L_x_14257:
        /* <DEDUP_REMOVED lines=72> */
.L_x_14263:
[----:B------:R-:W-:Y:S05]  /*120d20*/  BSYNC.RECONVERGENT B3 ;  /* 0x0000000000037941 */ /* 0x000fea0003800200 */
.L_x_14262:
        /* <DEDUP_REMOVED lines=202> */
.L_x_14264:
        /* <DEDUP_REMOVED lines=52> */
.L_x_14266:
[----:B------:R-:W-:Y:S05]  /*121d10*/  BSYNC.RECONVERGENT B3 ;  /* 0x0000000000037941 */ /* 0x000fea0003800200 */
.L_x_14265:
        /* <DEDUP_REMOVED lines=78> */
.L_x_14252:
        /* <DEDUP_REMOVED lines=57> */
.L_x_14269:
[----:B------:R-:W-:Y:S05]  /*122590*/  BSYNC.RECONVERGENT B3 ;  /* 0x0000000000037941 */ /* 0x000fea0003800200 */
.L_x_14268:
        /* <DEDUP_REMOVED lines=202> */
.L_x_14270:
        /* <DEDUP_REMOVED lines=52> */
.L_x_14272:
[----:B------:R-:W-:Y:S05]  /*123580*/  BSYNC.RECONVERGENT B3 ;  /* 0x0000000000037941 */ /* 0x000fea0003800200 */
.L_x_14271:
        /* <DEDUP_REMOVED lines=78> */
.L_x_14267:
        /* <DEDUP_REMOVED lines=62> */
.L_x_14274:
[----:B------:R-:W-:Y:S05]  /*123e50*/  BSYNC.RECONVERGENT B3 ;  /* 0x0000000000037941 */ /* 0x000fea0003800200 */
.L_x_14273:
        /* <DEDUP_REMOVED lines=48> */
.L_x_14276:
[----:B------:R-:W-:Y:S05]  /*124160*/  BSYNC.RECONVERGENT B3 ;  /* 0x0000000000037941 */ /* 0x000fea0003800200 */
.L_x_14275:
[----:B------:R-:W-:Y:S02]  /*124170*/  IMAD.MOV.U32 R66, RZ, RZ, R2 ;  /* 0x000000ffff427224 */ /* 0x000fe400078e0002 */
[----:B------:R-:W-:Y:S01]  /*124180*/  IMAD.MOV.U32 R67, RZ, RZ, R3 ;  /* 0x000000ffff437224 */ /* 0x000fe200078e0003 */
[----:B------:R-:W-:Y:S06]  /*124190*/  BRA `(.L_x_14250) ;  /* 0x0000000000d87947 */ /* 0x000fec0003800000 */
.L_x_14251:
        /* <DEDUP_REMOVED lines=51> */
.L_x_14278:
[----:B------:R-:W-:Y:S05]  /*1244d0*/  BSYNC.RECONVERGENT B3 ;  /* 0x0000000000037941 */ /* 0x000fea0003800200 */
.L_x_14277:
[----:B------:R-:W-:Y:S01]  /*1244e0*/  MOV R66, R2 ;  /* 0x0000000200427202 */ /* 0x000fe20000000f00 */
[----:B------:R-:W-:-:S07]  /*1244f0*/  IMAD.MOV.U32 R67, RZ, RZ, R3 ;  /* 0x000000ffff437224 */ /* 0x000fce00078e0003 */
.L_x_14250:
[----:B------:R-:W-:Y:S05]  /*124500*/  BSYNC.RECONVERGENT B2 ;  /* 0x0000000000027941 */ /* 0x000fea0003800200 */
.L_x_14246:
        /* <DEDUP_REMOVED lines=53> */
.L_x_14283:
[----:B------:R-:W-:Y:S05]  /*124860*/  BSYNC.RECONVERGENT B4 ;  /* 0x0000000000047941 */ /* 0x000fea0003800200 */
.L_x_14282:
        /* <DEDUP_REMOVED lines=177> */
.L_x_14285:
        /* <DEDUP_REMOVED lines=98> */
.L_x_14284:
        /* <DEDUP_REMOVED lines=83> */
.L_x_14293:
[----:B------:R-:W-:Y:S05]  /*125ed0*/  BSYNC.RECONVERGENT B6 ;  /* 0x0000000000067941 */ /* 0x000fea0003800200 */
.L_x_14292:
[----:B------:R-:W-:Y:S02]  /*125ee0*/  IMAD.MOV.U32 R46, RZ, RZ, R2 ;  /* 0x000000ffff2e7224 */ /* 0x000fe400078e0002 */
[----:B------:R-:W-:-:S07]  /*125ef0*/  IMAD.MOV.U32 R47, RZ, RZ, R3 ;  /* 0x000000ffff2f7224 */ /* 0x000fce00078e0003 */
.L_x_14291:
[----:B------:R-:W-:Y:S05]  /*125f00*/  BSYNC.RECONVERGENT B5 ;  /* 0x0000000000057941 */ /* 0x000fea0003800200 */
.L_x_14290:
        /* <DEDUP_REMOVED lines=68> */
.L_x_14298:
[----:B------:R-:W-:Y:S05]  /*126350*/  BSYNC.RECONVERGENT B6 ;  /* 0x0000000000067941 */ /* 0x000fea0003800200 */
.L_x_14297:
[----:B------:R-:W-:Y:S01]  /*126360*/  MOV R60, R2 ;  /* 0x00000002003c7202 */ /* 0x000fe20000000f00 */
[----:B------:R-:W-:Y:S01]  /*126370*/  IMAD.MOV.U32 R61, RZ, RZ, R3 ;  /* 0x000000ffff3d7224 */ /* 0x000fe200078e0003 */
[----:B------:R-:W-:Y:S06]  /*126380*/  BRA `(.L_x_14296) ;  /* 0x0000000000047947 */ /* 0x000fec0003800000 */
.L_x_14295:
[----:B------:R0:W1:Y:S02]  /*126390*/  DADD R60, R42, -R4 ;  /* 0x000000002a3c7229 */ /* 0x0000640000000804 */
.L_x_14296:
[----:B------:R-:W-:Y:S05]  /*1263a0*/  BSYNC.RECONVERGENT B5 ;  /* 0x0000000000057941 */ /* 0x000fea0003800200 */
.L_x_14294:
        /* <DEDUP_REMOVED lines=71> */
.L_x_14300:
[----:B------:R-:W-:Y:S05]  /*126820*/  BSYNC.RECONVERGENT B5 ;  /* 0x0000000000057941 */ /* 0x000fea0003800200 */
.L_x_14299:
[----:B------:R-:W-:Y:S01]  /*126830*/  IMAD.MOV.U32 R42, RZ, RZ, R2 ;  /* 0x000000ffff2a7224 */ /* 0x000fe200078e0002 */
[----:B------:R-:W-:Y:S01]  /*126840*/  MOV R43, R3 ;  /* 0x00000003002b7202 */ /* 0x000fe20000000f00 */
[----:B------:R-:W-:Y:S06]  /*126850*/  BRA `(.L_x_14301) ;  /* 0x0000001000ec7947 */ /* 0x000fec0003800000 */
.L_x_14289:
        /* <DEDUP_REMOVED lines=63> */
.L_x_14304:
[----:B------:R-:W-:Y:S05]  /*126c50*/  BSYNC.RECONVERGENT B5 ;  /* 0x0000000000057941 */ /* 0x000fea0003800200 */
.L_x_14303:
[----:B------:R-:W-:Y:S02]  /*126c60*/  IMAD.MOV.U32 R42, RZ, RZ, R2 ;  /* 0x000000ffff2a7224 */ /* 0x000fe400078e0002 */
[----:B------:R-:W-:Y:S01]  /*126c70*/  IMAD.MOV.U32 R43, RZ, RZ, R3 ;  /* 0x000000ffff2b7224 */ /* 0x000fe200078e0003 */
[----:B------:R-:W-:Y:S06]  /*126c80*/  BRA `(.L_x_14301) ;  /* 0x0000000c00e07947 */ /* 0x000fec0003800000 */
.L_x_14302:
        /* <DEDUP_REMOVED lines=74> */
.L_x_14306:
[----:B------:R-:W-:Y:S05]  /*127130*/  BSYNC.RECONVERGENT B5 ;  /* 0x0000000000057941 */ /* 0x000fea0003800200 */
.L_x_14305:
        /* <DEDUP_REMOVED lines=48> */
.L_x_14308:
[----:B------:R-:W-:Y:S05]  /*127440*/  BSYNC.RECONVERGENT B5 ;  /* 0x0000000000057941 */ /* 0x000fea0003800200 */
.L_x_14307:
[----:B------:R-:W0:Y:S01]  /*127450*/  DMUL R58, R58, 8.11296384146066816958e+31 ;  /* 0x469000003a3a7828 */ /* 0x000e220000000000 */
[----:B------:R-:W-:Y:S02]  /*127460*/  IMAD.MOV.U32 R42, RZ, RZ, R2 ;  /* 0x000000ffff2a7224 */ /* 0x000fe400078e0002 */
[----:B------:R-:W-:Y:S01]  /*127470*/  IMAD.MOV.U32 R43, RZ, RZ, R3 ;  /* 0x000000ffff2b7224 */ /* 0x000fe200078e0003 */
[----:B0-----:R-:W-:Y:S06]  /*127480*/  BRA `(.L_x_14301) ;  /* 0x0000000400e07947 */ /* 0x001fec0003800000 */
.L_x_14288:
        /* <DEDUP_REMOVED lines=54> */
.L_x_14310:
[----:B------:R-:W-:Y:S05]  /*1277f0*/  BSYNC.RECONVERGENT B5 ;  /* 0x0000000000057941 */ /* 0x000fea0003800200 */
.L_x_14309:
        /* <DEDUP_REMOVED lines=61> */
.L_x_14312:
[----:B------:R-:W-:Y:S05]  /*127bd0*/  BSYNC.RECONVERGENT B5 ;  /* 0x0000000000057941 */ /* 0x000fea0003800200 */
.L_x_14311:
[----:B------:R0:W1:Y:S01]  /*127be0*/  DMUL R42, R2, R42 ;  /* 0x0000002a022a7228 */ /* 0x0000620000000000 */
[----:B------:R-:W-:Y:S02]  /*127bf0*/  IMAD.MOV.U32 R58, RZ, RZ, 0x0 ;  /* 0x00000000ff3a7424 */ /* 0x000fe400078e00ff */
[----:B01----:R-:W-:-:S07]  /*127c00*/  IMAD.MOV.U32 R59, RZ, RZ, 0x3ff00000 ;  /* 0x3ff00000ff3b7424 */ /* 0x003fce00078e00ff */
.L_x_14301:
[----:B------:R-:W-:Y:S05]  /*127c10*/  BSYNC.RECONVERGENT B4 ;  /* 0x0000000000047941 */ /* 0x000fea0003800200 */
.L_x_14287:
[----:B------:R-:W-:Y:S05]  /*127c20*/  BRA `(.L_x_14313) ;  /* 0x0000000000187947 */ /* 0x000fea0003800000 */
.L_x_14281:
[----:B------:R0:W1:-:S15]  /*127c30*/  DMUL R42, R40, 9.00719925474099200000e+15 ;  /* 0x43400000282a7828 */ /* 0x00005e0000000000 */
[----:B------:R-:W-:-:S15]  /*127c40*/  NOP ;  /* 0x0000000000007918 */ /* 0x000fde0000000000 */
[----:B------:R-:W-:-:S15]  /*127c50*/  NOP ;  /* 0x0000000000007918 */ /* 0x000fde0000000000 */
[----:B------:R-:W-:-:S15]  /*127c60*/  NOP ;  /* 0x0000000000007918 */ /* 0x000fde0000000000 */
[----:B------:R-:W-:-:S04]  /*127c70*/  NOP ;  /* 0x0000000000007918 */ /* 0x000fc80000000000 */
[----:B01----:R-:W2:Y:S02]  /*127c80*/  DMUL R58, R58, 9.00719925474099200000e+15 ;  /* 0x434000003a3a7828 */ /* 0x003ea40000000000 */
.L_x_14313:
[----:B------:R-:W-:Y:S05]  /*127c90*/  BSYNC.RELIABLE B2 ;  /* 0x0000000000027941 */ /* 0x000fea0003800100 */
.L_x_14280:
        /* <DEDUP_REMOVED lines=62> */
.L_x_14315:
[----:B------:R-:W-:Y:S05]  /*128080*/  BSYNC.RECONVERGENT B2 ;  /* 0x0000000000027941 */ /* 0x000fea0003800200 */
.L_x_14314:
        /* <DEDUP_REMOVED lines=176> */
.L_x_14317:
[----:B------:R-:W-:Y:S02]  /*128b90*/  FSEL R2, RZ, 3.37028055040000000000e+12, P0 ;  /* 0x54442d18ff027808 */ /* 0x000fe40000000000 */
[----:B------:R-:W-:-:S07]  /*128ba0*/  FSEL R3, RZ, 2.1426990032196044922, P0 ;  /* 0x400921fbff037808 */ /* 0x000fce0000000000 */
.L_x_14318:
[----:B------:R-:W-:Y:S05]  /*128bb0*/  BSYNC.RECONVERGENT B0 ;  /* 0x0000000000007941 */ /* 0x000fea0003800200 */
.L_x_14316:
        /* <DEDUP_REMOVED lines=13> */
.L_x_14286:
[----:B------:R-:W-:Y:S05]  /*128c90*/  BSYNC.RECONVERGENT B3 ;  /* 0x0000000000037941 */ /* 0x000fea0003800200 */
.L_x_14279:
[----:B------:R-:W-:Y:S01]  /*128ca0*/  LOP3.LUT R21, R67, 0x80000000, R21, 0xb8, !PT ;  /* 0x8000000043157812 */ /* 0x000fe200078eb815 */
[----:B------:R-:W-:Y:S01]  /*128cb0*/  IMAD.MOV.U32 R20, RZ, RZ, R66 ;  /* 0x000000ffff147224 */ /* 0x000fe200078e0042 */
[----:B------:R-:W-:Y:S01]  /*128cc0*/  LOP3.LUT R23, R5, 0x80000000, R23, 0xb8, !PT ;  /* 0x8000000005177812 */ /* 0x000fe200078eb817 */
[----:B------:R-:W-:Y:S01]  /*128cd0*/  IMAD.MOV.U32 R22, RZ, RZ, R4 ;  /* 0x000000ffff167224 */ /* 0x000fe200078e0004 */
[----:B------:R-:W-:Y:S06]  /*128ce0*/  BRA `(.L_x_14244) ;  /* 0x000000c800bc7947 */ /* 0x000fec0003800000 */
.L_x_14245:
        /* <DEDUP_REMOVED lines=284> */
.L_x_14324:
[----:B------:R-:W-:Y:S05]  /*129eb0*/  BSYNC.RECONVERGENT B0 ;  /* 0x0000000000007941 */ /* 0x000fea0003800200 */
.L_x_14323:
        /* <DEDUP_REMOVED lines=8> */
.L_x_14326:
[----:B------:R-:W-:Y:S05]  /*129f40*/  BSYNC.RECONVERGENT B3 ;  /* 0x0000000000037941 */ /* 0x000fea0003800200 */
.L_x_14325:
        /* <DEDUP_REMOVED lines=176> */
.L_x_14328:
[----:B------:R-:W-:Y:S02]  /*12aa50*/  FSEL R2, RZ, 3.37028055040000000000e+12, P0 ;  /* 0x54442d18ff027808 */ /* 0x000fe40000000000 */
[----:B------:R-:W-:-:S07]  /*12aa60*/  FSEL R3, RZ, 2.1426990032196044922, P0 ;  /* 0x400921fbff037808 */ /* 0x000fce0000000000 */
.L_x_14329:
[----:B------:R-:W-:Y:S05]  /*12aa70*/  BSYNC.RECONVERGENT B0 ;  /* 0x0000000000007941 */ /* 0x000fea0003800200 */
.L_x_14327:
        /* <DEDUP_REMOVED lines=14> */
.L_x_14322:
        /* <DEDUP_REMOVED lines=328> */
.L_x_14332:
[----:B------:R-:W-:Y:S05]  /*12bfe0*/  BSYNC.RECONVERGENT B0 ;  /* 0x0000000000007941 */ /* 0x000fea0003800200 */
.L_x_14331:
[----:B------:R-:W-:Y:S04]  /*12bff0*/  BSSY.RECONVERGENT B3, `(.L_x_14333) ;  /* 0x0000007000037945 */ /* 0x000fe80003800200 */
[----:B------:R-:W-:Y:S05]  /*12c000*/  @P4 BRA P5, `(.L_x_14334) ;  /* 0x0000000000144947 */ /* 0x000fea0002800000 */
[----:B------:R-:W-:Y:S02]  /*12c010*/  IMAD.MOV.U32 R2, RZ, RZ, R6 ;  /* 0x000000ffff027224 */ /* 0x000fe400078e0006 */
[----:B------:R-:W-:Y:S01]  /*12c020*/  IMAD.MOV.U32 R6, RZ, RZ, R4 ;  /* 0x000000ffff067224 */ /* 0x000fe200078e0004 */
[----:B------:R-:W-:Y:S01]  /*12c030*/  MOV R4, 0x12c060 ;  /* 0x0012c06000047802 */ /* 0x000fe20000000f00 */
[----:B------:R-:W-:-:S07]  /*12c040*/  IMAD.MOV.U32 R3, RZ, RZ, R7 ;  /* 0x000000ffff037224 */ /* 0x000fce00078e0007 */
[----:B01----:R-:W-:Y:S05]  /*12c050*/  CALL.REL.NOINC `($__internal_28_$__cuda_sm20_div_rn_f64_full) ;  /* 0x00000508006c7944 */ /* 0x003fea0003c00000 */
.L_x_14334:
[----:B------:R-:W-:Y:S05]  /*12c060*/  BSYNC.RECONVERGENT B3 ;  /* 0x0000000000037941 */ /* 0x000fea0003800200 */
.L_x_14333:
        /* <DEDUP_REMOVED lines=176> */
.L_x_14336:
[----:B------:R-:W-:Y:S02]  /*12cb70*/  FSEL R2, RZ, 3.37028055040000000000e+12, P0 ;  /* 0x54442d18ff027808 */ /* 0x000fe40000000000 */
[----:B------:R-:W-:-:S07]  /*12cb80*/  FSEL R3, RZ, 2.1426990032196044922, P0 ;  /* 0x400921fbff037808 */ /* 0x000fce0000000000 */
.L_x_14337:
[----:B------:R-:W-:Y:S05]  /*12cb90*/  BSYNC.RECONVERGENT B0 ;  /* 0x0000000000007941 */ /* 0x000fea0003800200 */
.L_x_14335:
        /* <DEDUP_REMOVED lines=10> */
.L_x_14321:
        /* <DEDUP_REMOVED lines=53> */
.L_x_14339:
[----:B------:R-:W-:Y:S05]  /*12cf90*/  BSYNC.RECONVERGENT B3 ;  /* 0x0000000000037941 */ /* 0x000fea0003800200 */
.L_x_14338:
        /* <DEDUP_REMOVED lines=51> */
.L_x_14341:
[----:B------:R-:W-:Y:S05]  /*12d2d0*/  BSYNC.RECONVERGENT B3 ;  /* 0x0000000000037941 */ /* 0x000fea0003800200 */
.L_x_14340:
        /* <DEDUP_REMOVED lines=339> */
.L_x_14343:
[----:B------:R-:W-:Y:S05]  /*12e810*/  BSYNC.RECONVERGENT B0 ;  /* 0x0000000000007941 */ /* 0x000fea0003800200 */
.L_x_14342:
        /* <DEDUP_REMOVED lines=8> */
.L_x_14345:
[----:B------:R-:W-:Y:S05]  /*12e8a0*/  BSYNC.RECONVERGENT B3 ;  /* 0x0000000000037941 */ /* 0x000fea0003800200 */
.L_x_14344:
        /* <DEDUP_REMOVED lines=177> */
.L_x_14347:
[----:B------:R-:W-:Y:S02]  /*12f3c0*/  FSEL R2, RZ, 3.37028055040000000000e+12, P0 ;  /* 0x54442d18ff027808 */ /* 0x000fe40000000000 */
[----:B------:R-:W-:-:S07]  /*12f3d0*/  FSEL R3, RZ, 2.1426990032196044922, P0 ;  /* 0x400921fbff037808 */ /* 0x000fce0000000000 */
.L_x_14348:
[----:B------:R-:W-:Y:S05]  /*12f3e0*/  BSYNC.RECONVERGENT B0 ;  /* 0x0000000000007941 */ /* 0x000fea0003800200 */
.L_x_14346:
        /* <DEDUP_REMOVED lines=14> */
.L_x_14320:
        /* <DEDUP_REMOVED lines=261> */
.L_x_14352:
[----:B------:R-:W-:Y:S05]  /*130520*/  BSYNC.RECONVERGENT B0 ;  /* 0x0000000000007941 */ /* 0x000fea0003800200 */
.L_x_14351:
        /* <DEDUP_REMOVED lines=9> */
.L_x_14354:
[----:B------:R-:W-:Y:S05]  /*1305c0*/  BSYNC.RECONVERGENT B3 ;  /* 0x0000000000037941 */ /* 0x000fea0003800200 */
.L_x_14353:
        /* <DEDUP_REMOVED lines=173> */
.L_x_14350:
        /* <DEDUP_REMOVED lines=326> */
.L_x_14356:
[----:B------:R-:W-:Y:S05]  /*132500*/  BSYNC.RECONVERGENT B0 ;  /* 0x0000000000007941 */ /* 0x000fea0003800200 */
.L_x_14355:
[----:B------:R-:W-:Y:S04]  /*132510*/  BSSY.RECONVERGENT B3, `(.L_x_14357) ;  /* 0x0000008000037945 */ /* 0x000fe80003800200 */
[----:B------:R-:W-:Y:S05]  /*132520*/  @P4 BRA P5, `(.L_x_14358) ;  /* 0x0000000000184947 */ /* 0x000fea0002800000 */
[----:B------:R-:W-:Y:S01]  /*132530*/  MOV R2, R40 ;  /* 0x0000002800027202 */ /* 0x000fe20000000f00 */
[----:B------:R-:W-:Y:S01]  /*132540*/  IMAD.MOV.U32 R3, RZ, RZ, R41 ;  /* 0x000000ffff037224 */ /* 0x000fe200078e0029 */
[----:B0-----:R-:W-:Y:S01]  /*132550*/  MOV R4, 0x132590 ;  /* 0x0013259000047802 */ /* 0x001fe20000000f00 */
[----:B------:R-:W-:Y:S02]  /*132560*/  IMAD.MOV.U32 R6, RZ, RZ, R42 ;  /* 0x000000ffff067224 */ /* 0x000fe400078e002a */
[----:B------:R-:W-:-:S07]  /*132570*/  IMAD.MOV.U32 R5, RZ, RZ, R43 ;  /* 0x000000ffff057224 */ /* 0x000fce00078e002b */
[----:B-1----:R-:W-:Y:S05]  /*132580*/  CALL.REL.NOINC `($__internal_28_$__cuda_sm20_div_rn_f64_full) ;  /* 0x000004a400207944 */ /* 0x002fea0003c00000 */
.L_x_14358:
[----:B------:R-:W-:Y:S05]  /*132590*/  BSYNC.RECONVERGENT B3 ;  /* 0x0000000000037941 */ /* 0x000fea0003800200 */
.L_x_14357:
        /* <DEDUP_REMOVED lines=173> */
.L_x_14349:
        /* <DEDUP_REMOVED lines=53> */
.L_x_14360:
[----:B------:R-:W-:Y:S05]  /*1333c0*/  BSYNC.RECONVERGENT B3 ;  /* 0x0000000000037941 */ /* 0x000fea0003800200 */
.L_x_14359:
        /* <DEDUP_REMOVED lines=51> */
.L_x_14362:
[----:B------:R-:W-:Y:S05]  /*133700*/  BSYNC.RECONVERGENT B3 ;  /* 0x0000000000037941 */ /* 0x000fea0003800200 */
.L_x_14361:
        /* <DEDUP_REMOVED lines=334> */
.L_x_14364:
[----:B------:R-:W-:Y:S05]  /*134bf0*/  BSYNC.RECONVERGENT B0 ;  /* 0x0000000000007941 */ /* 0x000fea0003800200 */
.L_x_14363:
        /* <DEDUP_REMOVED lines=9> */
.L_x_14366:
[----:B------:R-:W-:Y:S05]  /*134c90*/  BSYNC.RECONVERGENT B3 ;  /* 0x0000000000037941 */ /* 0x000fea0003800200 */
.L_x_14365:
        /* <DEDUP_REMOVED lines=172> */
.L_x_14330:
[----:B------:R-:W-:Y:S05]  /*135760*/  BSYNC.RECONVERGENT B2 ;  /* 0x0000000000027941 */ /* 0x000fea0003800200 */
.L_x_14319:
[----:B------:R-:W-:Y:S01]  /*135770*/  UMOV UR4, 0xfefa39ef ;  /* 0xfefa39ef00047882 */ /* 0x000fe20000000000 */
[----:B------:R-:W-:Y:S01]  /*135780*/  UMOV UR5, 0x3fe62e42 ;  /* 0x3fe62e4200057882 */ /* 0x000fe20000000000 */
[----:B------:R-:W-:Y:S01]  /*135790*/  LOP3.LUT R23, R3, 0x80000000, R23, 0xb8, !PT ;  /* 0x8000000003177812 */ /* 0x000fe200078eb817 */
[----:B-1----:R-:W1:Y:S01]  /*1357a0*/  DADD R62, R62, UR4 ;  /* 0x000000043e3e7e29 */ /* 0x002e620008000000 */
[----:B------:R-:W-:Y:S01]  /*1357b0*/  IMAD.MOV.U32 R22, RZ, RZ, R2 ;  /* 0x000000ffff167224 */ /* 0x000fe200078e0002 */
[----:B-1----:R-:W-:Y:S01]  /*1357c0*/  LOP3.LUT R21, R63, 0x80000000, R21, 0xb8, !PT ;  /* 0x800000003f157812 */ /* 0x002fe200078eb815 */
[----:B------:R-:W-:-:S07]  /*1357d0*/  IMAD.MOV.U32 R20, RZ, RZ, R62 ;  /* 0x000000ffff147224 */ /* 0x000fce00078e003e */
.L_x_14244:
[----:B------:R-:W-:Y:S05]  /*1357e0*/  BSYNC.RECONVERGENT B1 ;  /* 0x0000000000017941 */ /* 0x000fea0003800200 */
.L_x_14242:
        /* <DEDUP_REMOVED lines=60> */
.L_x_14368:
        /* <DEDUP_REMOVED lines=298> */
.L_x_14374:
[----:B------:R-:W-:Y:S05]  /*136e50*/  BSYNC.RECONVERGENT B3 ;  /* 0x0000000000037941 */ /* 0x000fea0003800200 */
.L_x_14373:
        /* <DEDUP_REMOVED lines=195> */
.L_x_14372:
        /* <DEDUP_REMOVED lines=77> */
.L_x_14381:
[----:B------:R-:W-:Y:S05]  /*137f60*/  BSYNC.RECONVERGENT B4 ;  /* 0x0000000000047941 */ /* 0x000fea0003800200 */
.L_x_14380:
[----:B------:R-:W-:Y:S02]  /*137f70*/  IMAD.MOV.U32 R46, RZ, RZ, R2 ;  /* 0x000000ffff2e7224 */ /* 0x000fe400078e0002 */
[----:B------:R-:W-:-:S07]  /*137f80*/  IMAD.MOV.U32 R47, RZ, RZ, R3 ;  /* 0x000000ffff2f7224 */ /* 0x000fce00078e0003 */
.L_x_14379:
[----:B------:R-:W-:Y:S05]  /*137f90*/  BSYNC.RECONVERGENT B3 ;  /* 0x0000000000037941 */ /* 0x000fea0003800200 */
.L_x_14378:
        /* <DEDUP_REMOVED lines=70> */
.L_x_14386:
[----:B------:R-:W-:Y:S05]  /*138400*/  BSYNC.RECONVERGENT B4 ;  /* 0x0000000000047941 */ /* 0x000fea0003800200 */
.L_x_14385:
[----:B------:R-:W-:Y:S05]  /*138410*/  BRA `(.L_x_14384) ;  /* 0x0000000000047947 */ /* 0x000fea0003800000 */
.L_x_14383:
[----:B------:R0:W1:Y:S02]  /*138420*/  DADD R2, R42, -R4 ;  /* 0x000000002a027229 */ /* 0x0000640000000804 */
.L_x_14384:
[----:B------:R-:W-:Y:S05]  /*138430*/  BSYNC.RECONVERGENT B3 ;  /* 0x0000000000037941 */ /* 0x000fea0003800200 */
.L_x_14382:
        /* <DEDUP_REMOVED lines=73> */
.L_x_14388:
[----:B------:R-:W-:Y:S05]  /*1388d0*/  BSYNC.RECONVERGENT B3 ;  /* 0x0000000000037941 */ /* 0x000fea0003800200 */
.L_x_14387:
        /* <DEDUP_REMOVED lines=201> */
.L_x_14389:
        /* <DEDUP_REMOVED lines=52> */
.L_x_14391:
[----:B------:R-:W-:Y:S05]  /*1398b0*/  BSYNC.RECONVERGENT B3 ;  /* 0x0000000000037941 */ /* 0x000fea0003800200 */
.L_x_14390:
        /* <DEDUP_REMOVED lines=78> */
.L_x_14377:
        /* <DEDUP_REMOVED lines=58> */
.L_x_14394:
[----:B------:R-:W-:Y:S05]  /*13a140*/  BSYNC.RECONVERGENT B3 ;  /* 0x0000000000037941 */ /* 0x000fea0003800200 */
.L_x_14393:
        /* <DEDUP_REMOVED lines=201> */
.L_x_14395:
        /* <DEDUP_REMOVED lines=52> */
.L_x_14397:
[----:B------:R-:W-:Y:S05]  /*13b120*/  BSYNC.RECONVERGENT B3 ;  /* 0x0000000000037941 */ /* 0x000fea0003800200 */
.L_x_14396:
        /* <DEDUP_REMOVED lines=78> */
.L_x_14392:
        /* <DEDUP_REMOVED lines=63> */
.L_x_14399:
[----:B------:R-:W-:Y:S05]  /*13ba00*/  BSYNC.RECONVERGENT B3 ;  /* 0x0000000000037941 */ /* 0x000fea0003800200 */
.L_x_14398:
        /* <DEDUP_REMOVED lines=48> */
.L_x_14401:
[----:B------:R-:W-:Y:S05]  /*13bd10*/  BSYNC.RECONVERGENT B3 ;  /* 0x0000000000037941 */ /* 0x000fea0003800200 */
.L_x_14400:
[----:B------:R-:W-:Y:S01]  /*13bd20*/  MOV R66, R2 ;  /* 0x0000000200427202 */ /* 0x000fe20000000f00 */
[----:B------:R-:W-:Y:S01]  /*13bd30*/  IMAD.MOV.U32 R67, RZ, RZ, R3 ;  /* 0x000000ffff437224 */ /* 0x000fe200078e0003 */
[----:B------:R-:W-:Y:S06]  /*13bd40*/  BRA `(.L_x_14375) ;  /* 0x0000000000d87947 */ /* 0x000fec0003800000 */
.L_x_14376:
        /* <DEDUP_REMOVED lines=51> */
.L_x_14403:
[----:B------:R-:W-:Y:S05]  /*13c080*/  BSYNC.RECONVERGENT B3 ;  /* 0x0000000000037941 */ /* 0x000fea0003800200 */
.L_x_14402:
[----:B------:R-:W-:Y:S02]  /*13c090*/  IMAD.MOV.U32 R66, RZ, RZ, R2 ;  /* 0x000000ffff427224 */ /* 0x000fe400078e0002 */
[----:B------:R-:W-:-:S07]  /*13c0a0*/  IMAD.MOV.U32 R67, RZ, RZ, R3 ;  /* 0x000000ffff437224 */ /* 0x000fce00078e0003 */
.L_x_14375:
[----:B------:R-:W-:Y:S05]  /*13c0b0*/  BSYNC.RECONVERGENT B2 ;  /* 0x0000000000027941 */ /* 0x000fea0003800200 */
.L_x_14371:
        /* <DEDUP_REMOVED lines=53> */
.L_x_14408:
[----:B------:R-:W-:Y:S05]  /*13c410*/  BSYNC.RECONVERGENT B4 ;  /* 0x0000000000047941 */ /* 0x000fea0003800200 */
.L_x_14407:
        /* <DEDUP_REMOVED lines=177> */
.L_x_14410:
        /* <DEDUP_REMOVED lines=98> */
.L_x_14409:
        /* <DEDUP_REMOVED lines=83> */
.L_x_14418:
[----:B------:R-:W-:Y:S05]  /*13da80*/  BSYNC.RECONVERGENT B6 ;  /* 0x0000000000067941 */ /* 0x000fea0003800200 */
.L_x_14417:
[----:B------:R-:W-:Y:S01]  /*13da90*/  IMAD.MOV.U32 R46, RZ, RZ, R2 ;  /* 0x000000ffff2e7224 */ /* 0x000fe200078e0002 */
[----:B------:R-:W-:-:S07]  /*13daa0*/  MOV R47, R3 ;  /* 0x00000003002f7202 */ /* 0x000fce0000000f00 */
.L_x_14416:
[----:B------:R-:W-:Y:S05]  /*13dab0*/  BSYNC.RECONVERGENT B5 ;  /* 0x0000000000057941 */ /* 0x000fea0003800200 */
.L_x_14415:
        /* <DEDUP_REMOVED lines=68> */
.L_x_14423:
[----:B------:R-:W-:Y:S05]  /*13df00*/  BSYNC.RECONVERGENT B6 ;  /* 0x0000000000067941 */ /* 0x000fea0003800200 */
.L_x_14422:
[----:B------:R-:W-:Y:S02]  /*13df10*/  IMAD.MOV.U32 R60, RZ, RZ, R2 ;  /* 0x000000ffff3c7224 */ /* 0x000fe400078e0002 */
[----:B------:R-:W-:Y:S01]  /*13df20*/  IMAD.MOV.U32 R61, RZ, RZ, R3 ;  /* 0x000000ffff3d7224 */ /* 0x000fe200078e0003 */
[----:B------:R-:W-:Y:S06]  /*13df30*/  BRA `(.L_x_14421) ;  /* 0x0000000000047947 */ /* 0x000fec0003800000 */
.L_x_14420:
[----:B------:R0:W1:Y:S02]  /*13df40*/  DADD R60, R42, -R4 ;  /* 0x000000002a3c7229 */ /* 0x0000640000000804 */
.L_x_14421:
[----:B------:R-:W-:Y:S05]  /*13df50*/  BSYNC.RECONVERGENT B5 ;  /* 0x0000000000057941 */ /* 0x000fea0003800200 */
.L_x_14419:
        /* <DEDUP_REMOVED lines=71> */
.L_x_14425:
[----:B------:R-:W-:Y:S05]  /*13e3d0*/  BSYNC.RECONVERGENT B5 ;  /* 0x0000000000057941 */ /* 0x000fea0003800200 */
.L_x_14424:
[----:B------:R-:W-:Y:S02]  /*13e3e0*/  IMAD.MOV.U32 R42, RZ, RZ, R2 ;  /* 0x000000ffff2a7224 */ /* 0x000fe400078e0002 */
[----:B------:R-:W-:Y:S01]  /*13e3f0*/  IMAD.MOV.U32 R43, RZ, RZ, R3 ;  /* 0x000000ffff2b7224 */ /* 0x000fe200078e0003 */
[----:B------:R-:W-:Y:S06]  /*13e400*/  BRA `(.L_x_14426) ;  /* 0x0000001000f47947 */ /* 0x000fec0003800000 */
.L_x_14414:
        /* <DEDUP_REMOVED lines=63> */
.L_x_14429:
[----:B------:R-:W-:Y:S05]  /*13e800*/  BSYNC.RECONVERGENT B5 ;  /* 0x0000000000057941 */ /* 0x000fea0003800200 */
.L_x_14428:
[----:B------:R-:W-:Y:S02]  /*13e810*/  IMAD.MOV.U32 R42, RZ, RZ, R2 ;  /* 0x000000ffff2a7224 */ /* 0x000fe400078e0002 */
[----:B------:R-:W-:Y:S01]  /*13e820*/  IMAD.MOV.U32 R43, RZ, RZ, R3 ;  /* 0x000000ffff2b7224 */ /* 0x000fe200078e0003 */
[----:B------:R-:W-:Y:S06]  /*13e830*/  BRA `(.L_x_14426) ;  /* 0x0000000c00e87947 */ /* 0x000fec0003800000 */
.L_x_14427:
        /* <DEDUP_REMOVED lines=74> */
.L_x_14431:
[----:B------:R-:W-:Y:S05]  /*13ece0*/  BSYNC.RECONVERGENT B5 ;  /* 0x0000000000057941 */ /* 0x000fea0003800200 */
.L_x_14430:
        /* <DEDUP_REMOVED lines=48> */
.L_x_14433:
[----:B------:R-:W-:Y:S05]  /*13eff0*/  BSYNC.RECONVERGENT B5 ;  /* 0x0000000000057941 */ /* 0x000fea0003800200 */
.L_x_14432:
[----:B------:R-:W0:Y:S01]  /*13f000*/  DMUL R58, R58, 8.11296384146066816958e+31 ;  /* 0x469000003a3a7828 */ /* 0x000e220000000000 */
[----:B------:R-:W-:Y:S02]  /*13f010*/  IMAD.MOV.U32 R42, RZ, RZ, R2 ;  /* 0x000000ffff2a7224 */ /* 0x000fe400078e0002 */
[----:B------:R-:W-:Y:S01]  /*13f020*/  IMAD.MOV.U32 R43, RZ, RZ, R3 ;  /* 0x000000ffff2b7224 */ /* 0x000fe200078e0003 */
[----:B0-----:R-:W-:Y:S06]  /*13f030*/  BRA `(.L_x_14426) ;  /* 0x0000000400e87947 */ /* 0x001fec0003800000 */
.L_x_14413:
        /* <DEDUP_REMOVED lines=55> */
.L_x_14435:
[----:B------:R-:W-:Y:S05]  /*13f3b0*/  BSYNC.RECONVERGENT B5 ;  /* 0x0000000000057941 */ /* 0x000fea0003800200 */
.L_x_14434:
        /* <DEDUP_REMOVED lines=62> */
.L_x_14437:
[----:B------:R-:W-:Y:S05]  /*13f7a0*/  BSYNC.RECONVERGENT B5 ;  /* 0x0000000000057941 */ /* 0x000fea0003800200 */
.L_x_14436:
[----:B------:R0:W1:Y:S01]  /*13f7b0*/  DMUL R42, R2, R42 ;  /* 0x0000002a022a7228 */ /* 0x0000620000000000 */
[----:B------:R-:W-:Y:S01]  /*13f7c0*/  MOV R58, 0x0 ;  /* 0x00000000003a7802 */ /* 0x000fe20000000f00 */
[----:B01----:R-:W-:-:S07]  /*13f7d0*/  IMAD.MOV.U32 R59, RZ, RZ, 0x3ff00000 ;  /* 0x3ff00000ff3b7424 */ /* 0x003fce00078e00ff */
.L_x_14426:
[----:B------:R-:W-:Y:S05]  /*13f7e0*/  BSYNC.RECONVERGENT B4 ;  /* 0x0000000000047941 */ /* 0x000fea0003800200 */
.L_x_14412:
[----:B------:R-:W-:Y:S05]  /*13f7f0*/  BRA `(.L_x_14438) ;  /* 0x0000000000187947 */ /* 0x000fea0003800000 */
.L_x_14406:
[----:B------:R0:W1:-:S15]  /*13f800*/  DMUL R42, R40, 9.00719925474099200000e+15 ;  /* 0x43400000282a7828 */ /* 0x00005e0000000000 */
[----:B------:R-:W-:-:S15]  /*13f810*/  NOP ;  /* 0x0000000000007918 */ /* 0x000fde0000000000 */
[----:B------:R-:W-:-:S15]  /*13f820*/  NOP ;  /* 0x0000000000007918 */ /* 0x000fde0000000000 */
[----:B------:R-:W-:-:S15]  /*13f830*/  NOP ;  /* 0x0000000000007918 */ /* 0x000fde0000000000 */
[----:B------:R-:W-:-:S04]  /*13f840*/  NOP ;  /* 0x0000000000007918 */ /* 0x000fc80000000000 */
[----:B01----:R-:W2:Y:S02]  /*13f850*/  DMUL R58, R58, 9.00719925474099200000e+15 ;  /* 0x434000003a3a7828 */ /* 0x003ea40000000000 */
.L_x_14438:
[----:B------:R-:W-:Y:S05]  /*13f860*/  BSYNC.RELIABLE B2 ;  /* 0x0000000000027941 */ /* 0x000fea0003800100 */
.L_x_14405:
        /* <DEDUP_REMOVED lines=62> */
.L_x_14440:
[----:B------:R-:W-:Y:S05]  /*13fc50*/  BSYNC.RECONVERGENT B2 ;  /* 0x0000000000027941 */ /* 0x000fea0003800200 */
.L_x_14439:
        /* <DEDUP_REMOVED lines=176> */
.L_x_14442:
[----:B------:R-:W-:Y:S02]  /*140760*/  FSEL R2, RZ, 3.37028055040000000000e+12, P0 ;  /* 0x54442d18ff027808 */ /* 0x000fe40000000000 */
[----:B------:R-:W-:-:S07]  /*140770*/  FSEL R3, RZ, 2.1426990032196044922, P0 ;  /* 0x400921fbff037808 */ /* 0x000fce0000000000 */
.L_x_14443:
[----:B------:R-:W-:Y:S05]  /*140780*/  BSYNC.RECONVERGENT B0 ;  /* 0x0000000000007941 */ /* 0x000fea0003800200 */
.L_x_14441:
        /* <DEDUP_REMOVED lines=13> */
.L_x_14411:
[----:B------:R-:W-:Y:S05]  /*140860*/  BSYNC.RECONVERGENT B3 ;  /* 0x0000000000037941 */ /* 0x000fea0003800200 */
.L_x_14404:
[----:B------:R-:W-:Y:S01]  /*140870*/  LOP3.LUT R25, R67, 0x80000000, R25, 0xb8, !PT ;  /* 0x8000000043197812 */ /* 0x000fe200078eb819 */
[----:B------:R-:W-:Y:S01]  /*140880*/  IMAD.MOV.U32 R24, RZ, RZ, R66 ;  /* 0x000000ffff187224 */ /* 0x000fe200078e0042 */
[----:B------:R-:W-:Y:S01]  /*140890*/  LOP3.LUT R27, R5, 0x80000000, R27, 0xb8, !PT ;  /* 0x80000000051b7812 */ /* 0x000fe200078eb81b */
[----:B------:R-:W-:Y:S01]  /*1408a0*/  IMAD.MOV.U32 R26, RZ, RZ, R4 ;  /* 0x000000ffff1a7224 */ /* 0x000fe200078e0004 */
[----:B------:R-:W-:Y:S06]  /*1408b0*/  BRA `(.L_x_14369) ;  /* 0x000000c800b87947 */ /* 0x000fec0003800000 */
.L_x_14370:
        /* <DEDUP_REMOVED lines=282> */
.L_x_14449:
[----:B------:R-:W-:Y:S05]  /*141a60*/  BSYNC.RECONVERGENT B0 ;  /* 0x0000000000007941 */ /* 0x000fea0003800200 */
.L_x_14448:
        /* <DEDUP_REMOVED lines=8> */
.L_x_14451:
[----:B------:R-:W-:Y:S05]  /*141af0*/  BSYNC.RECONVERGENT B3 ;  /* 0x0000000000037941 */ /* 0x000fea0003800200 */
.L_x_14450:
        /* <DEDUP_REMOVED lines=176> */
.L_x_14453:
[----:B------:R-:W-:Y:S02]  /*142600*/  FSEL R2, RZ, 3.37028055040000000000e+12, P0 ;  /* 0x54442d18ff027808 */ /* 0x000fe40000000000 */
[----:B------:R-:W-:-:S07]  /*142610*/  FSEL R3, RZ, 2.1426990032196044922, P0 ;  /* 0x400921fbff037808 */ /* 0x000fce0000000000 */
.L_x_14454:
[----:B------:R-:W-:Y:S05]  /*142620*/  BSYNC.RECONVERGENT B0 ;  /* 0x0000000000007941 */ /* 0x000fea0003800200 */
.L_x_14452:
        /* <DEDUP_REMOVED lines=14> */
.L_x_14447:
        /* <DEDUP_REMOVED lines=330> */
.L_x_14457:
[----:B------:R-:W-:Y:S05]  /*143bb0*/  BSYNC.RECONVERGENT B0 ;  /* 0x0000000000007941 */ /* 0x000fea0003800200 */
.L_x_14456:
[----:B------:R-:W-:Y:S04]  /*143bc0*/  BSSY.RECONVERGENT B3, `(.L_x_14458) ;  /* 0x0000007000037945 */ /* 0x000fe80003800200 */
[----:B------:R-:W-:Y:S05]  /*143bd0*/  @P4 BRA P5, `(.L_x_14459) ;  /* 0x0000000000144947 */ /* 0x000fea0002800000 */
[----:B------:R-:W-:Y:S02]  /*143be0*/  IMAD.MOV.U32 R2, RZ, RZ, R6 ;  /* 0x000000ffff027224 */ /* 0x000fe400078e0006 */
[----:B------:R-:W-:Y:S01]  /*143bf0*/  IMAD.MOV.U32 R6, RZ, RZ, R4 ;  /* 0x000000ffff067224 */ /* 0x000fe200078e0004 */
[----:B------:R-:W-:Y:S01]  /*143c00*/  MOV R4, 0x143c30 ;  /* 0x00143c3000047802 */ /* 0x000fe20000000f00 */
[----:B------:R-:W-:-:S07]  /*143c10*/  IMAD.MOV.U32 R3, RZ, RZ, R7 ;  /* 0x000000ffff037224 */ /* 0x000fce00078e0007 */
[----:B01----:R-:W-:Y:S05]  /*143c20*/  CALL.REL.NOINC `($__internal_28_$__cuda_sm20_div_rn_f64_full) ;  /* 0x0000038c00787944 */ /* 0x003fea0003c00000 */
.L_x_14459:
[----:B------:R-:W-:Y:S05]  /*143c30*/  BSYNC.RECONVERGENT B3 ;  /* 0x0000000000037941 */ /* 0x000fea0003800200 */
.L_x_14458:
        /* <DEDUP_REMOVED lines=177> */
.L_x_14461:
[----:B------:R-:W-:Y:S02]  /*144750*/  FSEL R2, RZ, 3.37028055040000000000e+12, P0 ;  /* 0x54442d18ff027808 */ /* 0x000fe40000000000 */
[----:B------:R-:W-:-:S07]  /*144760*/  FSEL R3, RZ, 2.1426990032196044922, P0 ;  /* 0x400921fbff037808 */ /* 0x000fce0000000000 */
.L_x_14462:
[----:B------:R-:W-:Y:S05]  /*144770*/  BSYNC.RECONVERGENT B0 ;  /* 0x0000000000007941 */ /* 0x000fea0003800200 */
.L_x_14460:
        /* <DEDUP_REMOVED lines=10> */
.L_x_14446:
        /* <DEDUP_REMOVED lines=51> */
[----:B------:R-:W-:Y:S01]  /*144b50*/  IMAD.MOV.U32 R46, RZ, RZ, R2 ;  /* 0x000000ffff2e7224 */ /* 0x000fe200078e0002 */
[----:B------:R-:W-:-:S07]  /*144b60*/  MOV R47, R3 ;  /* 0x00000003002f7202 */ /* 0x000fce0000000f00 */
.L_x_14464:
[----:B------:R-:W-:Y:S05]  /*144b70*/  BSYNC.RECONVERGENT B3 ;  /* 0x0000000000037941 */ /* 0x000fea0003800200 */
.L_x_14463:
        /* <DEDUP_REMOVED lines=51> */
.L_x_14466:
[----:B------:R-:W-:Y:S05]  /*144eb0*/  BSYNC.RECONVERGENT B3 ;  /* 0x0000000000037941 */ /* 0x000fea0003800200 */
.L_x_14465:
        /* <DEDUP_REMOVED lines=338> */
.L_x_14468:
[----:B------:R-:W-:Y:S05]  /*1463e0*/  BSYNC.RECONVERGENT B0 ;  /* 0x0000000000007941 */ /* 0x000fea0003800200 */
.L_x_14467:
[----:B------:R-:W-:Y:S04]  /*1463f0*/  BSSY.RECONVERGENT B3, `(.L_x_14469) ;  /* 0x0000008000037945 */ /* 0x000fe80003800200 */
[----:B------:R-:W-:Y:S05]  /*146400*/  @P4 BRA P5, `(.L_x_14470) ;  /* 0x0000000000184947 */ /* 0x000fea0002800000 */
[----:B------:R-:W-:Y:S01]  /*146410*/  IMAD.MOV.U32 R2, RZ, RZ, R4 ;  /* 0x000000ffff027224 */ /* 0x000fe200078e0004 */
[----:B------:R-:W-:Y:S01]  /*146420*/  MOV R3, R5 ;  /* 0x0000000500037202 */ /* 0x000fe20000000f00 */
[----:B0-----:R-:W-:Y:S01]  /*146430*/  IMAD.MOV.U32 R6, RZ, RZ, R46 ;  /* 0x000000ffff067224 */ /* 0x001fe200078e002e */
[----:B------:R-:W-:Y:S01]  /*146440*/  MOV R4, 0x146470 ;  /* 0x0014647000047802 */ /* 0x000fe20000000f00 */
[----:B------:R-:W-:-:S07]  /*146450*/  IMAD.MOV.U32 R5, RZ, RZ, R47 ;  /* 0x000000ffff057224 */ /* 0x000fce00078e002f */
[----:B-1----:R-:W-:Y:S05]  /*146460*/  CALL.REL.NOINC `($__internal_28_$__cuda_sm20_div_rn_f64_full) ;  /* 0x0000036400687944 */ /* 0x002fea0003c00000 */
.L_x_14470:
[----:B------:R-:W-:Y:S05]  /*146470*/  BSYNC.RECONVERGENT B3 ;  /* 0x0000000000037941 */ /* 0x000fea0003800200 */
.L_x_14469:
        /* <DEDUP_REMOVED lines=176> */
.L_x_14472:
[----:B------:R-:W-:Y:S02]  /*146f80*/  FSEL R2, RZ, 3.37028055040000000000e+12, P0 ;  /* 0x54442d18ff027808 */ /* 0x000fe40000000000 */
[----:B------:R-:W-:-:S07]  /*146f90*/  FSEL R3, RZ, 2.1426990032196044922, P0 ;  /* 0x400921fbff037808 */ /* 0x000fce0000000000 */
.L_x_14473:
[----:B------:R-:W-:Y:S05]  /*146fa0*/  BSYNC.RECONVERGENT B0 ;  /* 0x0000000000007941 */ /* 0x000fea0003800200 */
.L_x_14471:
        /* <DEDUP_REMOVED lines=14> */
.L_x_14445:
        /* <DEDUP_REMOVED lines=262> */
.L_x_14477:
[----:B------:R-:W-:Y:S05]  /*1480f0*/  BSYNC.RECONVERGENT B0 ;  /* 0x0000000000007941 */ /* 0x000fea0003800200 */
.L_x_14476:
        /* <DEDUP_REMOVED lines=9> */
.L_x_14479:
[----:B------:R-:W-:Y:S05]  /*148190*/  BSYNC.RECONVERGENT B3 ;  /* 0x0000000000037941 */ /* 0x000fea0003800200 */
.L_x_14478:
        /* <DEDUP_REMOVED lines=173> */
.L_x_14475:
        /* <DEDUP_REMOVED lines=326> */
.L_x_14481:
[----:B------:R-:W-:Y:S05]  /*14a0d0*/  BSYNC.RECONVERGENT B0 ;  /* 0x0000000000007941 */ /* 0x000fea0003800200 */
.L_x_14480:
        /* <DEDUP_REMOVED lines=8> */
.L_x_14483:
[----:B------:R-:W-:Y:S05]  /*14a160*/  BSYNC.RECONVERGENT B3 ;  /* 0x0000000000037941 */ /* 0x000fea0003800200 */
.L_x_14482:
        /* <DEDUP_REMOVED lines=173> */
.L_x_14474:
        /* <DEDUP_REMOVED lines=53> */
.L_x_14485:
[----:B------:R-:W-:Y:S05]  /*14af90*/  BSYNC.RECONVERGENT B3 ;  /* 0x0000000000037941 */ /* 0x000fea0003800200 */
.L_x_14484:
        /* <DEDUP_REMOVED lines=51> */
.L_x_14487:
[----:B------:R-:W-:Y:S05]  /*14b2d0*/  BSYNC.RECONVERGENT B3 ;  /* 0x0000000000037941 */ /* 0x000fea0003800200 */
.L_x_14486:
        /* <DEDUP_REMOVED lines=333> */
.L_x_14489:
[----:B------:R-:W-:Y:S05]  /*14c7b0*/  BSYNC.RECONVERGENT B0 ;  /* 0x0000000000007941 */ /* 0x000fea0003800200 */
.L_x_14488:
        /* <DEDUP_REMOVED lines=8> */
[----:B------:R-:W-:Y:S05]  /*14c840*/  CALL.REL.NOINC `($__internal_28_$__cuda_sm20_div_rn_f64_full) ;  /* 0x0000030000707944 */ /* 0x000fea0003c00000 */
.L_x_14491:
[----:B------:R-:W-:Y:S05]  /*14c850*/  BSYNC.RECONVERGENT B3 ;  /* 0x0000000000037941 */ /* 0x000fea0003800200 */
.L_x_14490:
        /* <DEDUP_REMOVED lines=172> */
.L_x_14455:
[----:B------:R-:W-:Y:S05]  /*14d320*/  BSYNC.RECONVERGENT B2 ;  /* 0x0000000000027941 */ /* 0x000fea0003800200 */
.L_x_14444:
[----:B------:R-:W-:Y:S01]  /*14d330*/  UMOV UR4, 0xfefa39ef ;  /* 0xfefa39ef00047882 */ /* 0x000fe20000000000 */
[----:B------:R-:W-:Y:S01]  /*14d340*/  UMOV UR5, 0x3fe62e42 ;  /* 0x3fe62e4200057882 */ /* 0x000fe20000000000 */
[----:B------:R-:W-:Y:S01]  /*14d350*/  LOP3.LUT R27, R3, 0x80000000, R27, 0xb8, !PT ;  /* 0x80000000031b7812 */ /* 0x000fe200078eb81b */
[----:B-1----:R-:W1:Y:S01]  /*14d360*/  DADD R62, R62, UR4 ;  /* 0x000000043e3e7e29 */ /* 0x002e620008000000 */
[----:B------:R-:W-:Y:S01]  /*14d370*/  IMAD.MOV.U32 R26, RZ, RZ, R2 ;  /* 0x000000ffff1a7224 */ /* 0x000fe200078e0002 */
[----:B-1----:R-:W-:Y:S01]  /*14d380*/  LOP3.LUT R25, R63, 0x80000000, R25, 0xb8, !PT ;  /* 0x800000003f197812 */ /* 0x002fe200078eb819 */
[----:B------:R-:W-:-:S07]  /*14d390*/  IMAD.MOV.U32 R24, RZ, RZ, R62 ;  /* 0x000000ffff187224 */ /* 0x000fce00078e003e */
.L_x_14369:
[----:B------:R-:W-:Y:S05]  /*14d3a0*/  BSYNC.RECONVERGENT B1 ;  /* 0x0000000000017941 */ /* 0x000fea0003800200 */
.L_x_14367:
        /* <DEDUP_REMOVED lines=60> */
.L_x_14493:
        /* <DEDUP_REMOVED lines=297> */
.L_x_14499:
[----:B------:R-:W-:Y:S05]  /*14ea00*/  BSYNC.RECONVERGENT B3 ;  /* 0x0000000000037941 */ /* 0x000fea0003800200 */
.L_x_14498:
        /* <DEDUP_REMOVED lines=196> */
.L_x_14497:
        /* <DEDUP_REMOVED lines=77> */
.L_x_14506:
[----:B------:R-:W-:Y:S05]  /*14fb20*/  BSYNC.RECONVERGENT B4 ;  /* 0x0000000000047941 */ /* 0x000fea0003800200 */
.L_x_14505:
[----:B------:R-:W-:Y:S01]  /*14fb30*/  MOV R46, R2 ;  /* 0x00000002002e7202 */ /* 0x000fe20000000f00 */
[----:B------:R-:W-:-:S07]  /*14fb40*/  IMAD.MOV.U32 R47, RZ, RZ, R3 ;  /* 0x000000ffff2f7224 */ /* 0x000fce00078e0003 */
.L_x_14504:
[----:B------:R-:W-:Y:S05]  /*14fb50*/  BSYNC.RECONVERGENT B3 ;  /* 0x0000000000037941 */ /* 0x000fea0003800200 */
.L_x_14503:
        /* <DEDUP_REMOVED lines=70> */
.L_x_14511:
[----:B------:R-:W-:Y:S05]  /*14ffc0*/  BSYNC.RECONVERGENT B4 ;  /* 0x0000000000047941 */ /* 0x000fea0003800200 */
.L_x_14510:
[----:B------:R-:W-:Y:S05]  /*14ffd0*/  BRA `(.L_x_14509) ;  /* 0x0000000000047947 */ /* 0x000fea0003800000 */
.L_x_14508:
[----:B------:R0:W1:Y:S02]  /*14ffe0*/  DADD R2, R42, -R4 ;  /* 0x000000002a027229 */ /* 0x0000640000000804 */
.L_x_14509:
[----:B------:R-:W-:Y:S05]  /*14fff0*/  BSYNC.RECONVERGENT B3 ;  /* 0x0000000000037941 */ /* 0x000fea0003800200 */
.L_x_14507:
        /* <DEDUP_REMOVED lines=72> */
.L_x_14513:
[----:B------:R-:W-:Y:S05]  /*150480*/  BSYNC.RECONVERGENT B3 ;  /* 0x0000000000037941 */ /* 0x000fea0003800200 */
.L_x_14512:
        /* <DEDUP_REMOVED lines=200> */
.L_x_14514:
        /* <DEDUP_REMOVED lines=52> */
.L_x_14516:
[----:B------:R-:W-:Y:S05]  /*151450*/  BSYNC.RECONVERGENT B3 ;  /* 0x0000000000037941 */ /* 0x000fea0003800200 */
.L_x_14515:
        /* <DEDUP_REMOVED lines=78> */
.L_x_14502:
        /* <DEDUP_REMOVED lines=57> */
.L_x_14519:
[----:B------:R-:W-:Y:S05]  /*151cd0*/  BSYNC.RECONVERGENT B3 ;  /* 0x0000000000037941 */ /* 0x000fea0003800200 */
.L_x_14518:
        /* <DEDUP_REMOVED lines=200> */
.L_x_14520:
        /* <DEDUP_REMOVED lines=52> */
.L_x_14522:
[----:B------:R-:W-:Y:S05]  /*152ca0*/  BSYNC.RECONVERGENT B3 ;  /* 0x0000000000037941 */ /* 0x000fea0003800200 */
.L_x_14521:
        /* <DEDUP_REMOVED lines=78> */
.L_x_14517:
        /* <DEDUP_REMOVED lines=62> */
.L_x_14524:
[----:B------:R-:W-:Y:S05]  /*153570*/  BSYNC.RECONVERGENT B3 ;  /* 0x0000000000037941 */ /* 0x000fea0003800200 */
.L_x_14523:
        /* <DEDUP_REMOVED lines=48> */
.L_x_14526:
[----:B------:R-:W-:Y:S05]  /*153880*/  BSYNC.RECONVERGENT B3 ;  /* 0x0000000000037941 */ /* 0x000fea0003800200 */
.L_x_14525:
[----:B------:R-:W-:Y:S02]  /*153890*/  IMAD.MOV.U32 R66, RZ, RZ, R2 ;  /* 0x000000ffff427224 */ /* 0x000fe400078e0002 */
[----:B------:R-:W-:Y:S01]  /*1538a0*/  IMAD.MOV.U32 R67, RZ, RZ, R3 ;  /* 0x000000ffff437224 */ /* 0x000fe200078e0003 */
[----:B------:R-:W-:Y:S06]  /*1538b0*/  BRA `(.L_x_14500) ;  /* 0x0000000000d87947 */ /* 0x000fec0003800000 */
.L_x_14501:
        /* <DEDUP_REMOVED lines=51> */
.L_x_14528:
[----:B------:R-:W-:Y:S05]  /*153bf0*/  BSYNC.RECONVERGENT B3 ;  /* 0x0000000000037941 */ /* 0x000fea0003800200 */
.L_x_14527:
[----:B------:R-:W-:Y:S02]  /*153c00*/  IMAD.MOV.U32 R66, RZ, RZ, R2 ;  /* 0x000000ffff427224 */ /* 0x000fe400078e0002 */
[----:B------:R-:W-:-:S07]  /*153c10*/  IMAD.MOV.U32 R67, RZ, RZ, R3 ;  /* 0x000000ffff437224 */ /* 0x000fce00078e0003 */
.L_x_14500:
[----:B------:R-:W-:Y:S05]  /*153c20*/  BSYNC.RECONVERGENT B2 ;  /* 0x0000000000027941 */ /* 0x000fea0003800200 */
.L_x_14496:
        /* <DEDUP_REMOVED lines=53> */
.L_x_14533:
[----:B------:R-:W-:Y:S05]  /*153f80*/  BSYNC.RECONVERGENT B4 ;  /* 0x0000000000047941 */ /* 0x000fea0003800200 */
.L_x_14532:
        /* <DEDUP_REMOVED lines=177> */
.L_x_14535:
        /* <DEDUP_REMOVED lines=98> */
.L_x_14534:
        /* <DEDUP_REMOVED lines=83> */
.L_x_14543:
[----:B------:R-:W-:Y:S05]  /*1555f0*/  BSYNC.RECONVERGENT B6 ;  /* 0x0000000000067941 */ /* 0x000fea0003800200 */
.L_x_14542:
[----:B------:R-:W-:Y:S02]  /*155600*/  IMAD.MOV.U32 R46, RZ, RZ, R2 ;  /* 0x000000ffff2e7224 */ /* 0x000fe400078e0002 */
[----:B------:R-:W-:-:S07]  /*155610*/  IMAD.MOV.U32 R47, RZ, RZ, R3 ;  /* 0x000000ffff2f7224 */ /* 0x000fce00078e0003 */
.L_x_14541:
[----:B------:R-:W-:Y:S05]  /*155620*/  BSYNC.RECONVERGENT B5 ;  /* 0x0000000000057941 */ /* 0x000fea0003800200 */
.L_x_14540:
        /* <DEDUP_REMOVED lines=68> */
.L_x_14548:
[----:B------:R-:W-:Y:S05]  /*155a70*/  BSYNC.RECONVERGENT B6 ;  /* 0x0000000000067941 */ /* 0x000fea0003800200 */
.L_x_14547:
[----:B------:R-:W-:Y:S02]  /*155a80*/  IMAD.MOV.U32 R60, RZ, RZ, R2 ;  /* 0x000000ffff3c7224 */ /* 0x000fe400078e0002 */
[----:B------:R-:W-:Y:S01]  /*155a90*/  IMAD.MOV.U32 R61, RZ, RZ, R3 ;  /* 0x000000ffff3d7224 */ /* 0x000fe200078e0003 */
[----:B------:R-:W-:Y:S06]  /*155aa0*/  BRA `(.L_x_14546) ;  /* 0x0000000000047947 */ /* 0x000fec0003800000 */
.L_x_14545:
[----:B------:R0:W1:Y:S02]  /*155ab0*/  DADD R60, R42, -R4 ;  /* 0x000000002a3c7229 */ /* 0x0000640000000804 */
.L_x_14546:
[----:B------:R-:W-:Y:S05]  /*155ac0*/  BSYNC.RECONVERGENT B5 ;  /* 0x0000000000057941 */ /* 0x000fea0003800200 */
.L_x_14544:
        /* <DEDUP_REMOVED lines=71> */
.L_x_14550:
[----:B------:R-:W-:Y:S05]  /*155f40*/  BSYNC.RECONVERGENT B5 ;  /* 0x0000000000057941 */ /* 0x000fea0003800200 */
.L_x_14549:
[----:B------:R-:W-:Y:S02]  /*155f50*/  IMAD.MOV.U32 R42, RZ, RZ, R2 ;  /* 0x000000ffff2a7224 */ /* 0x000fe400078e0002 */
[----:B------:R-:W-:Y:S01]  /*155f60*/  IMAD.MOV.U32 R43, RZ, RZ, R3 ;  /* 0x000000ffff2b7224 */ /* 0x000fe200078e0003 */
[----:B------:R-:W-:Y:S06]  /*155f70*/  BRA `(.L_x_14551) ;  /* 0x0000001000f47947 */ /* 0x000fec0003800000 */
.L_x_14539:
        /* <DEDUP_REMOVED lines=64> */
.L_x_14554:
[----:B------:R-:W-:Y:S05]  /*156380*/  BSYNC.RECONVERGENT B5 ;  /* 0x0000000000057941 */ /* 0x000fea0003800200 */
.L_x_14553:
[----:B------:R-:W-:Y:S02]  /*156390*/  IMAD.MOV.U32 R42, RZ, RZ, R2 ;  /* 0x000000ffff2a7224 */ /* 0x000fe400078e0002 */
[----:B------:R-:W-:Y:S01]  /*1563a0*/  IMAD.MOV.U32 R43, RZ, RZ, R3 ;  /* 0x000000ffff2b7224 */ /* 0x000fe200078e0003 */
[----:B------:R-:W-:Y:S06]  /*1563b0*/  BRA `(.L_x_14551) ;  /* 0x0000000c00e47947 */ /* 0x000fec0003800000 */
.L_x_14552:
        /* <DEDUP_REMOVED lines=75> */
.L_x_14556:
[----:B------:R-:W-:Y:S05]  /*156870*/  BSYNC.RECONVERGENT B5 ;  /* 0x0000000000057941 */ /* 0x000fea0003800200 */
.L_x_14555:
        /* <DEDUP_REMOVED lines=48> */
.L_x_14558:
[----:B------:R-:W-:Y:S05]  /*156b80*/  BSYNC.RECONVERGENT B5 ;  /* 0x0000000000057941 */ /* 0x000fea0003800200 */
.L_x_14557:
[----:B------:R-:W0:Y:S01]  /*156b90*/  DMUL R58, R58, 8.11296384146066816958e+31 ;  /* 0x469000003a3a7828 */ /* 0x000e220000000000 */
[----:B------:R-:W-:Y:S01]  /*156ba0*/  MOV R42, R2 ;  /* 0x00000002002a7202 */ /* 0x000fe20000000f00 */
[----:B------:R-:W-:Y:S01]  /*156bb0*/  IMAD.MOV.U32 R43, RZ, RZ, R3 ;  /* 0x000000ffff2b7224 */ /* 0x000fe200078e0003 */
[----:B0-----:R-:W-:Y:S06]  /*156bc0*/  BRA `(.L_x_14551) ;  /* 0x0000000400e07947 */ /* 0x001fec0003800000 */
.L_x_14538:
        /* <DEDUP_REMOVED lines=54> */
.L_x_14560:
[----:B------:R-:W-:Y:S05]  /*156f30*/  BSYNC.RECONVERGENT B5 ;  /* 0x0000000000057941 */ /* 0x000fea0003800200 */
.L_x_14559:
        /* <DEDUP_REMOVED lines=61> */
.L_x_14562:
[----:B------:R-:W-:Y:S05]  /*157310*/  BSYNC.RECONVERGENT B5 ;  /* 0x0000000000057941 */ /* 0x000fea0003800200 */
.L_x_14561:
[----:B------:R0:W1:Y:S01]  /*157320*/  DMUL R42, R2, R42 ;  /* 0x0000002a022a7228 */ /* 0x0000620000000000 */
[----:B------:R-:W-:Y:S02]  /*157330*/  IMAD.MOV.U32 R58, RZ, RZ, 0x0 ;  /* 0x00000000ff3a7424 */ /* 0x000fe400078e00ff */
[----:B01----:R-:W-:-:S07]  /*157340*/  IMAD.MOV.U32 R59, RZ, RZ, 0x3ff00000 ;  /* 0x3ff00000ff3b7424 */ /* 0x003fce00078e00ff */
.L_x_14551:
[----:B------:R-:W-:Y:S05]  /*157350*/  BSYNC.RECONVERGENT B4 ;  /* 0x0000000000047941 */ /* 0x000fea0003800200 */
.L_x_14537:
[----:B------:R-:W-:Y:S05]  /*157360*/  BRA `(.L_x_14563) ;  /* 0x0000000000187947 */ /* 0x000fea0003800000 */
.L_x_14531:
[----:B------:R0:W1:-:S15]  /*157370*/  DMUL R42, R40, 9.00719925474099200000e+15 ;  /* 0x43400000282a7828 */ /* 0x00005e0000000000 */
[----:B------:R-:W-:-:S15]  /*157380*/  NOP ;  /* 0x0000000000007918 */ /* 0x000fde0000000000 */
[----:B------:R-:W-:-:S15]  /*157390*/  NOP ;  /* 0x0000000000007918 */ /* 0x000fde0000000000 */
[----:B------:R-:W-:-:S15]  /*1573a0*/  NOP ;  /* 0x0000000000007918 */ /* 0x000fde0000000000 */
[----:B------:R-:W-:-:S04]  /*1573b0*/  NOP ;  /* 0x0000000000007918 */ /* 0x000fc80000000000 */
[----:B01----:R-:W2:Y:S02]  /*1573c0*/  DMUL R58, R58, 9.00719925474099200000e+15 ;  /* 0x434000003a3a7828 */ /* 0x003ea40000000000 */
.L_x_14563:
[----:B------:R-:W-:Y:S05]  /*1573d0*/  BSYNC.RELIABLE B2 ;  /* 0x0000000000027941 */ /* 0x000fea0003800100 */
.L_x_14530:
        /* <DEDUP_REMOVED lines=62> */
.L_x_14565:
[----:B------:R-:W-:Y:S05]  /*1577c0*/  BSYNC.RECONVERGENT B2 ;  /* 0x0000000000027941 */ /* 0x000fea0003800200 */
.L_x_14564:
        /* <DEDUP_REMOVED lines=177> */
.L_x_14567:
[----:B------:R-:W-:Y:S02]  /*1582e0*/  FSEL R2, RZ, 3.37028055040000000000e+12, P0 ;  /* 0x54442d18ff027808 */ /* 0x000fe40000000000 */
[----:B------:R-:W-:-:S07]  /*1582f0*/  FSEL R3, RZ, 2.1426990032196044922, P0 ;  /* 0x400921fbff037808 */ /* 0x000fce0000000000 */
.L_x_14568:
[----:B------:R-:W-:Y:S05]  /*158300*/  BSYNC.RECONVERGENT B0 ;  /* 0x0000000000007941 */ /* 0x000fea0003800200 */
.L_x_14566:
        /* <DEDUP_REMOVED lines=13> */
.L_x_14536:
[----:B------:R-:W-:Y:S05]  /*1583e0*/  BSYNC.RECONVERGENT B3 ;  /* 0x0000000000037941 */ /* 0x000fea0003800200 */
.L_x_14529:
[----:B------:R-:W-:Y:S01]  /*1583f0*/  LOP3.LUT R29, R67, 0x80000000, R29, 0xb8, !PT ;  /* 0x80000000431d7812 */ /* 0x000fe200078eb81d */
[----:B------:R-:W-:Y:S01]  /*158400*/  IMAD.MOV.U32 R28, RZ, RZ, R66 ;  /* 0x000000ffff1c7224 */ /* 0x000fe200078e0042 */
[----:B------:R-:W-:Y:S02]  /*158410*/  LOP3.LUT R31, R5, 0x80000000, R31, 0xb8, !PT ;  /* 0x80000000051f7812 */ /* 0x000fe400078eb81f */
[----:B------:R-:W-:Y:S01]  /*158420*/  MOV R30, R4 ;  /* 0x00000004001e7202 */ /* 0x000fe20000000f00 */
[----:B------:R-:W-:Y:S06]  /*158430*/  BRA `(.L_x_14494) ;  /* 0x000000c800bc7947 */ /* 0x000fec0003800000 */
.L_x_14495:
        /* <DEDUP_REMOVED lines=284> */
.L_x_14574:
[----:B------:R-:W-:Y:S05]  /*159600*/  BSYNC.RECONVERGENT B0 ;  /* 0x0000000000007941 */ /* 0x000fea0003800200 */
.L_x_14573:
        /* <DEDUP_REMOVED lines=8> */
.L_x_14576:
[----:B------:R-:W-:Y:S05]  /*159690*/  BSYNC.RECONVERGENT B3 ;  /* 0x0000000000037941 */ /* 0x000fea0003800200 */
.L_x_14575:
        /* <DEDUP_REMOVED lines=176> */
.L_x_14578:
[----:B------:R-:W-:Y:S02]  /*15a1a0*/  FSEL R2, RZ, 3.37028055040000000000e+12, P0 ;  /* 0x54442d18ff027808 */ /* 0x000fe40000000000 */
[----:B------:R-:W-:-:S07]  /*15a1b0*/  FSEL R3, RZ, 2.1426990032196044922, P0 ;  /* 0x400921fbff037808 */ /* 0x000fce0000000000 */
.L_x_14579:
[----:B------:R-:W-:Y:S05]  /*15a1c0*/  BSYNC.RECONVERGENT B0 ;  /* 0x0000000000007941 */ /* 0x000fea0003800200 */
.L_x_14577:
        /* <DEDUP_REMOVED lines=14> */
.L_x_14572:
        /* <DEDUP_REMOVED lines=329> */
.L_x_14582:
[----:B------:R-:W-:Y:S05]  /*15b740*/  BSYNC.RECONVERGENT B0 ;  /* 0x0000000000007941 */ /* 0x000fea0003800200 */
.L_x_14581:
[----:B------:R-:W-:Y:S04]  /*15b750*/  BSSY.RECONVERGENT B3, `(.L_x_14583) ;  /* 0x0000007000037945 */ /* 0x000fe80003800200 */
[----:B------:R-:W-:Y:S05]  /*15b760*/  @P4 BRA P5, `(.L_x_14584) ;  /* 0x0000000000144947 */ /* 0x000fea0002800000 */
[----:B------:R-:W-:Y:S01]  /*15b770*/  MOV R2, R6 ;  /* 0x0000000600027202 */ /* 0x000fe20000000f00 */
[----:B------:R-:W-:Y:S01]  /*15b780*/  IMAD.MOV.U32 R6, RZ, RZ, R4 ;  /* 0x000000ffff067224 */ /* 0x000fe200078e0004 */
[----:B------:R-:W-:Y:S01]  /*15b790*/  MOV R4, 0x15b7c0 ;  /* 0x0015b7c000047802 */ /* 0x000fe20000000f00 */
[----:B------:R-:W-:-:S07]  /*15b7a0*/  IMAD.MOV.U32 R3, RZ, RZ, R7 ;  /* 0x000000ffff037224 */ /* 0x000fce00078e0007 */
[----:B01----:R-:W-:Y:S05]  /*15b7b0*/  CALL.REL.NOINC `($__internal_28_$__cuda_sm20_div_rn_f64_full) ;  /* 0x0000021000947944 */ /* 0x003fea0003c00000 */
.L_x_14584:
[----:B------:R-:W-:Y:S05]  /*15b7c0*/  BSYNC.RECONVERGENT B3 ;  /* 0x0000000000037941 */ /* 0x000fea0003800200 */
.L_x_14583:
        /* <DEDUP_REMOVED lines=176> */
.L_x_14586:
[----:B------:R-:W-:Y:S02]  /*15c2d0*/  FSEL R2, RZ, 3.37028055040000000000e+12, P0 ;  /* 0x54442d18ff027808 */ /* 0x000fe40000000000 */
[----:B------:R-:W-:-:S07]  /*15c2e0*/  FSEL R3, RZ, 2.1426990032196044922, P0 ;  /* 0x400921fbff037808 */ /* 0x000fce0000000000 */
.L_x_14587:
[----:B------:R-:W-:Y:S05]  /*15c2f0*/  BSYNC.RECONVERGENT B0 ;  /* 0x0000000000007941 */ /* 0x000fea0003800200 */
.L_x_14585:
        /* <DEDUP_REMOVED lines=10> */
.L_x_14571:
        /* <DEDUP_REMOVED lines=51> */
[----:B------:R-:W-:Y:S02]  /*15c6d0*/  IMAD.MOV.U32 R46, RZ, RZ, R2 ;  /* 0x000000ffff2e7224 */ /* 0x000fe400078e0002 */
[----:B------:R-:W-:-:S07]  /*15c6e0*/  IMAD.MOV.U32 R47, RZ, RZ, R3 ;  /* 0x000000ffff2f7224 */ /* 0x000fce00078e0003 */
.L_x_14589:
[----:B------:R-:W-:Y:S05]  /*15c6f0*/  BSYNC.RECONVERGENT B3 ;  /* 0x0000000000037941 */ /* 0x000fea0003800200 */
.L_x_14588:
        /* <DEDUP_REMOVED lines=51> */
.L_x_14591:
[----:B------:R-:W-:Y:S05]  /*15ca30*/  BSYNC.RECONVERGENT B3 ;  /* 0x0000000000037941 */ /* 0x000fea0003800200 */
.L_x_14590:
        /* <DEDUP_REMOVED lines=336> */
.L_x_14593:
[----:B------:R-:W-:Y:S05]  /*15df40*/  BSYNC.RECONVERGENT B0 ;  /* 0x0000000000007941 */ /* 0x000fea0003800200 */
.L_x_14592:
[----:B------:R-:W-:Y:S04]  /*15df50*/  BSSY.RECONVERGENT B3, `(.L_x_14594) ;  /* 0x0000008000037945 */ /* 0x000fe80003800200 */
[----:B------:R-:W-:Y:S05]  /*15df60*/  @P4 BRA P5, `(.L_x_14595) ;  /* 0x0000000000184947 */ /* 0x000fea0002800000 */
[----:B------:R-:W-:Y:S01]  /*15df70*/  IMAD.MOV.U32 R2, RZ, RZ, R4 ;  /* 0x000000ffff027224 */ /* 0x000fe200078e0004 */
[----:B------:R-:W-:Y:S01]  /*15df80*/  MOV R4, 0x15dfd0 ;  /* 0x0015dfd000047802 */ /* 0x000fe20000000f00 */
[----:B------:R-:W-:Y:S01]  /*15df90*/  IMAD.MOV.U32 R3, RZ, RZ, R5 ;  /* 0x000000ffff037224 */ /* 0x000fe200078e0005 */
[----:B------:R-:W-:Y:S01]  /*15dfa0*/  MOV R5, R47 ;  /* 0x0000002f00057202 */ /* 0x000fe20000000f00 */
[----:B0-----:R-:W-:-:S07]  /*15dfb0*/  IMAD.MOV.U32 R6, RZ, RZ, R46 ;  /* 0x000000ffff067224 */ /* 0x001fce00078e002e */
[----:B-1----:R-:W-:Y:S05]  /*15dfc0*/  CALL.REL.NOINC `($__internal_28_$__cuda_sm20_div_rn_f64_full) ;  /* 0x000001e800907944 */ /* 0x002fea0003c00000 */
.L_x_14595:
[----:B------:R-:W-:Y:S05]  /*15dfd0*/  BSYNC.RECONVERGENT B3 ;  /* 0x0000000000037941 */ /* 0x000fea0003800200 */
.L_x_14594:
        /* <DEDUP_REMOVED lines=176> */
.L_x_14597:
[----:B------:R-:W-:Y:S02]  /*15eae0*/  FSEL R2, RZ, 3.37028055040000000000e+12, P0 ;  /* 0x54442d18ff027808 */ /* 0x000fe40000000000 */
[----:B------:R-:W-:-:S07]  /*15eaf0*/  FSEL R3, RZ, 2.1426990032196044922, P0 ;  /* 0x400921fbff037808 */ /* 0x000fce0000000000 */
.L_x_14598:
[----:B------:R-:W-:Y:S05]  /*15eb00*/  BSYNC.RECONVERGENT B0 ;  /* 0x0000000000007941 */ /* 0x000fea0003800200 */
.L_x_14596:
        /* <DEDUP_REMOVED lines=14> */
.L_x_14570:
        /* <DEDUP_REMOVED lines=262> */
.L_x_14602:
[----:B------:R-:W-:Y:S05]  /*15fc50*/  BSYNC.RECONVERGENT B0 ;  /* 0x0000000000007941 */ /* 0x000fea0003800200 */
.L_x_14601:
        /* <DEDUP_REMOVED lines=9> */
.L_x_14604:
[----:B------:R-:W-:Y:S05]  /*15fcf0*/  BSYNC.RECONVERGENT B3 ;  /* 0x0000000000037941 */ /* 0x000fea0003800200 */
.L_x_14603:
        /* <DEDUP_REMOVED lines=173> */
.L_x_14600:
        /* <DEDUP_REMOVED lines=327> */
.L_x_14606:
[----:B------:R-:W-:Y:S05]  /*161c40*/  BSYNC.RECONVERGENT B0 ;  /* 0x0000000000007941 */ /* 0x000fea0003800200 */
.L_x_14605:
        /* <DEDUP_REMOVED lines=8> */
.L_x_14608:
[----:B------:R-:W-:Y:S05]  /*161cd0*/  BSYNC.RECONVERGENT B3 ;  /* 0x0000000000037941 */ /* 0x000fea0003800200 */
.L_x_14607:
        /* <DEDUP_REMOVED lines=173> */
.L_x_14599:
        /* <DEDUP_REMOVED lines=51> */
[----:B------:R-:W-:Y:S02]  /*162ae0*/  IMAD.MOV.U32 R46, RZ, RZ, R2 ;  /* 0x000000ffff2e7224 */ /* 0x000fe400078e0002 */
[----:B------:R-:W-:-:S07]  /*162af0*/  IMAD.MOV.U32 R47, RZ, RZ, R3 ;  /* 0x000000ffff2f7224 */ /* 0x000fce00078e0003 */
.L_x_14610:
[----:B------:R-:W-:Y:S05]  /*162b00*/  BSYNC.RECONVERGENT B3 ;  /* 0x0000000000037941 */ /* 0x000fea0003800200 */
.L_x_14609:
        /* <DEDUP_REMOVED lines=51> */
.L_x_14612:
[----:B------:R-:W-:Y:S05]  /*162e40*/  BSYNC.RECONVERGENT B3 ;  /* 0x0000000000037941 */ /* 0x000fea0003800200 */
.L_x_14611:
        /* <DEDUP_REMOVED lines=335> */
.L_x_14614:
[----:B------:R-:W-:Y:S05]  /*164340*/  BSYNC.RECONVERGENT B0 ;  /* 0x0000000000007941 */ /* 0x000fea0003800200 */
.L_x_14613:
        /* <DEDUP_REMOVED lines=9> */
.L_x_14616:
[----:B------:R-:W-:Y:S05]  /*1643e0*/  BSYNC.RECONVERGENT B3 ;  /* 0x0000000000037941 */ /* 0x000fea0003800200 */
.L_x_14615:
        /* <DEDUP_REMOVED lines=172> */
.L_x_14580:
[----:B------:R-:W-:Y:S05]  /*164eb0*/  BSYNC.RECONVERGENT B2 ;  /* 0x0000000000027941 */ /* 0x000fea0003800200 */
.L_x_14569:
[----:B------:R-:W-:Y:S01]  /*164ec0*/  UMOV UR4, 0xfefa39ef ;  /* 0xfefa39ef00047882 */ /* 0x000fe20000000000 */
[----:B------:R-:W-:Y:S01]  /*164ed0*/  UMOV UR5, 0x3fe62e42 ;  /* 0x3fe62e4200057882 */ /* 0x000fe20000000000 */
[----:B------:R-:W-:Y:S01]  /*164ee0*/  LOP3.LUT R31, R3, 0x80000000, R31, 0xb8, !PT ;  /* 0x80000000031f7812 */ /* 0x000fe200078eb81f */
[----:B-1----:R-:W1:Y:S01]  /*164ef0*/  DADD R62, R62, UR4 ;  /* 0x000000043e3e7e29 */ /* 0x002e620008000000 */
[----:B------:R-:W-:Y:S01]  /*164f00*/  IMAD.MOV.U32 R30, RZ, RZ, R2 ;  /* 0x000000ffff1e7224 */ /* 0x000fe200078e0002 */
[----:B-1----:R-:W-:Y:S01]  /*164f10*/  LOP3.LUT R29, R63, 0x80000000, R29, 0xb8, !PT ;  /* 0x800000003f1d7812 */ /* 0x002fe200078eb81d */
[----:B------:R-:W-:-:S07]  /*164f20*/  IMAD.MOV.U32 R28, RZ, RZ, R62 ;  /* 0x000000ffff1c7224 */ /* 0x000fce00078e003e */
.L_x_14494:
[----:B------:R-:W-:Y:S05]  /*164f30*/  BSYNC.RECONVERGENT B1 ;  /* 0x0000000000017941 */ /* 0x000fea0003800200 */
.L_x_14492:
        /* <DEDUP_REMOVED lines=61> */
.L_x_14618:
        /* <DEDUP_REMOVED lines=296> */
.L_x_14624:
[----:B------:R-:W-:Y:S05]  /*166590*/  BSYNC.RECONVERGENT B3 ;  /* 0x0000000000037941 */ /* 0x000fea0003800200 */
.L_x_14623:
        /* <DEDUP_REMOVED lines=195> */
.L_x_14622:
        /* <DEDUP_REMOVED lines=77> */
.L_x_14631:
[----:B------:R-:W-:Y:S05]  /*1676a0*/  BSYNC.RECONVERGENT B4 ;  /* 0x0000000000047941 */ /* 0x000fea0003800200 */
.L_x_14630:
[----:B------:R-:W-:Y:S02]  /*1676b0*/  IMAD.MOV.U32 R46, RZ, RZ, R2 ;  /* 0x000000ffff2e7224 */ /* 0x000fe400078e0002 */
[----:B------:R-:W-:-:S07]  /*1676c0*/  IMAD.MOV.U32 R47, RZ, RZ, R3 ;  /* 0x000000ffff2f7224 */ /* 0x000fce00078e0003 */
.L_x_14629:
[----:B------:R-:W-:Y:S05]  /*1676d0*/  BSYNC.RECONVERGENT B3 ;  /* 0x0000000000037941 */ /* 0x000fea0003800200 */
.L_x_14628:
        /* <DEDUP_REMOVED lines=70> */
.L_x_14636:
[----:B------:R-:W-:Y:S05]  /*167b40*/  BSYNC.RECONVERGENT B4 ;  /* 0x0000000000047941 */ /* 0x000fea0003800200 */
.L_x_14635:
[----:B------:R-:W-:Y:S05]  /*167b50*/  BRA `(.L_x_14634) ;  /* 0x0000000000047947 */ /* 0x000fea0003800000 */
.L_x_14633:
[----:B------:R0:W1:Y:S02]  /*167b60*/  DADD R2, R42, -R4 ;  /* 0x000000002a027229 */ /* 0x0000640000000804 */
.L_x_14634:
[----:B------:R-:W-:Y:S05]  /*167b70*/  BSYNC.RECONVERGENT B3 ;  /* 0x0000000000037941 */ /* 0x000fea0003800200 */
.L_x_14632:
        /* <DEDUP_REMOVED lines=68> */
[----:B------:R-:W-:Y:S01]  /*167fc0*/  MOV R48, R2 ;  /* 0x0000000200307202 */ /* 0x000fe20000000f00 */
[----:B------:R-:W-:-:S07]  /*167fd0*/  IMAD.MOV.U32 R49, RZ, RZ, R3 ;  /* 0x000000ffff317224 */ /* 0x000fce00078e0003 */
.L_x_14638:
[----:B------:R-:W-:Y:S05]  /*167fe0*/  BSYNC.RECONVERGENT B3 ;  /* 0x0000000000037941 */ /* 0x000fea0003800200 */
.L_x_14637:
        /* <DEDUP_REMOVED lines=201> */
.L_x_14639:
        /* <DEDUP_REMOVED lines=52> */
.L_x_14641:
[----:B------:R-:W-:Y:S05]  /*168fc0*/  BSYNC.RECONVERGENT B3 ;  /* 0x0000000000037941 */ /* 0x000fea0003800200 */
.L_x_14640:
        /* <DEDUP_REMOVED lines=78> */
.L_x_14627:
        /* <DEDUP_REMOVED lines=58> */
.L_x_14644:
[----:B------:R-:W-:Y:S05]  /*169850*/  BSYNC.RECONVERGENT B3 ;  /* 0x0000000000037941 */ /* 0x000fea0003800200 */
.L_x_14643:
        /* <DEDUP_REMOVED lines=201> */
.L_x_14645:
        /* <DEDUP_REMOVED lines=52> */
.L_x_14647:
[----:B------:R-:W-:Y:S05]  /*16a830*/  BSYNC.RECONVERGENT B3 ;  /* 0x0000000000037941 */ /* 0x000fea0003800200 */
.L_x_14646:
        /* <DEDUP_REMOVED lines=78> */
.L_x_14642:
        /* <DEDUP_REMOVED lines=63> */
.L_x_14649:
[----:B------:R-:W-:Y:S05]  /*16b110*/  BSYNC.RECONVERGENT B3 ;  /* 0x0000000000037941 */ /* 0x000fea0003800200 */
.L_x_14648:
        /* <DEDUP_REMOVED lines=48> */
.L_x_14651:
[----:B------:R-:W-:Y:S05]  /*16b420*/  BSYNC.RECONVERGENT B3 ;  /* 0x0000000000037941 */ /* 0x000fea0003800200 */
.L_x_14650:
[----:B------:R-:W-:Y:S02]  /*16b430*/  IMAD.MOV.U32 R68, RZ, RZ, R2 ;  /* 0x000000ffff447224 */ /* 0x000fe400078e0002 */
[----:B------:R-:W-:Y:S01]  /*16b440*/  IMAD.MOV.U32 R69, RZ, RZ, R3 ;  /* 0x000000ffff457224 */ /* 0x000fe200078e0003 */
[----:B------:R-:W-:Y:S06]  /*16b450*/  BRA `(.L_x_14625) ;  /* 0x0000000000d47947 */ /* 0x000fec0003800000 */
.L_x_14626:
        /* <DEDUP_REMOVED lines=52> */
.L_x_14652:
[----:B------:R-:W-:Y:S05]  /*16b7a0*/  BSYNC.RECONVERGENT B3 ;  /* 0x0000000000037941 */ /* 0x000fea0003800200 */
.L_x_14625:
[----:B------:R-:W-:Y:S05]  /*16b7b0*/  BSYNC.RECONVERGENT B2 ;  /* 0x0000000000027941 */ /* 0x000fea0003800200 */
.L_x_14621:
        /* <DEDUP_REMOVED lines=53> */
.L_x_14657:
[----:B------:R-:W-:Y:S05]  /*16bb10*/  BSYNC.RECONVERGENT B4 ;  /* 0x0000000000047941 */ /* 0x000fea0003800200 */
.L_x_14656:
        /* <DEDUP_REMOVED lines=177> */
.L_x_14659:
        /* <DEDUP_REMOVED lines=98> */
.L_x_14658:
        /* <DEDUP_REMOVED lines=78> */
.L_x_14667:
[----:B------:R-:W-:Y:S05]  /*16d130*/  BSYNC.RECONVERGENT B6 ;  /* 0x0000000000067941 */ /* 0x000fea0003800200 */
.L_x_14666:
[----:B------:R-:W-:Y:S01]  /*16d140*/  IMAD.MOV.U32 R46, RZ, RZ, R2 ;  /* 0x000000ffff2e7224 */ /* 0x000fe200078e0002 */
[----:B------:R-:W-:-:S07]  /*16d150*/  MOV R47, R3 ;  /* 0x00000003002f7202 */ /* 0x000fce0000000f00 */
.L_x_14665:
[----:B------:R-:W-:Y:S05]  /*16d160*/  BSYNC.RECONVERGENT B5 ;  /* 0x0000000000057941 */ /* 0x000fea0003800200 */
.L_x_14664:
        /* <DEDUP_REMOVED lines=63> */
.L_x_14672:
[----:B------:R-:W-:Y:S05]  /*16d560*/  BSYNC.RECONVERGENT B6 ;  /* 0x0000000000067941 */ /* 0x000fea0003800200 */
.L_x_14671:
[----:B------:R-:W-:Y:S02]  /*16d570*/  IMAD.MOV.U32 R60, RZ, RZ, R2 ;  /* 0x000000ffff3c7224 */ /* 0x000fe400078e0002 */
[----:B------:R-:W-:Y:S01]  /*16d580*/  IMAD.MOV.U32 R61, RZ, RZ, R3 ;  /* 0x000000ffff3d7224 */ /* 0x000fe200078e0003 */
[----:B------:R-:W-:Y:S06]  /*16d590*/  BRA `(.L_x_14670) ;  /* 0x0000000000047947 */ /* 0x000fec0003800000 */
.L_x_14669:
[----:B------:R0:W1:Y:S02]  /*16d5a0*/  DADD R60, -R62, R42 ;  /* 0x000000003e3c7229 */ /* 0x000064000000012a */
.L_x_14670:
[----:B------:R-:W-:Y:S05]  /*16d5b0*/  BSYNC.RECONVERGENT B5 ;  /* 0x0000000000057941 */ /* 0x000fea0003800200 */
.L_x_14668:
        /* <DEDUP_REMOVED lines=71> */
.L_x_14674:
[----:B------:R-:W-:Y:S05]  /*16da30*/  BSYNC.RECONVERGENT B5 ;  /* 0x0000000000057941 */ /* 0x000fea0003800200 */
.L_x_14673:
[----:B------:R-:W-:Y:S02]  /*16da40*/  IMAD.MOV.U32 R42, RZ, RZ, R2 ;  /* 0x000000ffff2a7224 */ /* 0x000fe400078e0002 */
[----:B------:R-:W-:Y:S01]  /*16da50*/  IMAD.MOV.U32 R43, RZ, RZ, R3 ;  /* 0x000000ffff2b7224 */ /* 0x000fe200078e0003 */
[----:B------:R-:W-:Y:S06]  /*16da60*/  BRA `(.L_x_14675) ;  /* 0x0000001000e07947 */ /* 0x000fec0003800000 */
.L_x_14663:
        /* <DEDUP_REMOVED lines=63> */
.L_x_14678:
[----:B------:R-:W-:Y:S05]  /*16de60*/  BSYNC.RECONVERGENT B5 ;  /* 0x0000000000057941 */ /* 0x000fea0003800200 */
.L_x_14677:
[----:B------:R-:W-:Y:S02]  /*16de70*/  IMAD.MOV.U32 R42, RZ, RZ, R2 ;  /* 0x000000ffff2a7224 */ /* 0x000fe400078e0002 */
[----:B------:R-:W-:Y:S01]  /*16de80*/  IMAD.MOV.U32 R43, RZ, RZ, R3 ;  /* 0x000000ffff2b7224 */ /* 0x000fe200078e0003 */
[----:B------:R-:W-:Y:S06]  /*16de90*/  BRA `(.L_x_14675) ;  /* 0x0000000c00d47947 */ /* 0x000fec0003800000 */
.L_x_14676:
        /* <DEDUP_REMOVED lines=69> */
.L_x_14680:
[----:B------:R-:W-:Y:S05]  /*16e2f0*/  BSYNC.RECONVERGENT B5 ;  /* 0x0000000000057941 */ /* 0x000fea0003800200 */
.L_x_14679:
        /* <DEDUP_REMOVED lines=48> */
.L_x_14682:
[----:B------:R-:W-:Y:S05]  /*16e600*/  BSYNC.RECONVERGENT B5 ;  /* 0x0000000000057941 */ /* 0x000fea0003800200 */
.L_x_14681:
[----:B------:R-:W0:Y:S01]  /*16e610*/  DMUL R58, R58, 8.11296384146066816958e+31 ;  /* 0x469000003a3a7828 */ /* 0x000e220000000000 */
[----:B------:R-:W-:Y:S02]  /*16e620*/  IMAD.MOV.U32 R42, RZ, RZ, R2 ;  /* 0x000000ffff2a7224 */ /* 0x000fe400078e0002 */
[----:B------:R-:W-:Y:S01]  /*16e630*/  IMAD.MOV.U32 R43, RZ, RZ, R3 ;  /* 0x000000ffff2b7224 */ /* 0x000fe200078e0003 */
[----:B0-----:R-:W-:Y:S06]  /*16e640*/  BRA `(.L_x_14675) ;  /* 0x0000000400e87947 */ /* 0x001fec0003800000 */
.L_x_14662:
        /* <DEDUP_REMOVED lines=55> */
.L_x_14684:
[----:B------:R-:W-:Y:S05]  /*16e9c0*/  BSYNC.RECONVERGENT B5 ;  /* 0x0000000000057941 */ /* 0x000fea0003800200 */
.L_x_14683:
        /* <DEDUP_REMOVED lines=62> */
.L_x_14686:
[----:B------:R-:W-:Y:S05]  /*16edb0*/  BSYNC.RECONVERGENT B5 ;  /* 0x0000000000057941 */ /* 0x000fea0003800200 */
.L_x_14685:
[----:B------:R0:W1:Y:S01]  /*16edc0*/  DMUL R42, R2, R42 ;  /* 0x0000002a022a7228 */ /* 0x0000620000000000 */
[----:B------:R-:W-:Y:S01]  /*16edd0*/  MOV R58, 0x0 ;  /* 0x00000000003a7802 */ /* 0x000fe20000000f00 */
[----:B01----:R-:W-:-:S07]  /*16ede0*/  IMAD.MOV.U32 R59, RZ, RZ, 0x3ff00000 ;  /* 0x3ff00000ff3b7424 */ /* 0x003fce00078e00ff */
.L_x_14675:
[----:B------:R-:W-:Y:S05]  /*16edf0*/  BSYNC.RECONVERGENT B4 ;  /* 0x0000000000047941 */ /* 0x000fea0003800200 */
.L_x_14661:
[----:B------:R-:W-:Y:S05]  /*16ee00*/  BRA `(.L_x_14687) ;  /* 0x0000000000187947 */ /* 0x000fea0003800000 */
.L_x_14655:
[----:B------:R0:W1:-:S15]  /*16ee10*/  DMUL R42, R40, 9.00719925474099200000e+15 ;  /* 0x43400000282a7828 */ /* 0x00005e0000000000 */
[----:B------:R-:W-:-:S15]  /*16ee20*/  NOP ;  /* 0x0000000000007918 */ /* 0x000fde0000000000 */
[----:B------:R-:W-:-:S15]  /*16ee30*/  NOP ;  /* 0x0000000000007918 */ /* 0x000fde0000000000 */
[----:B------:R-:W-:-:S15]  /*16ee40*/  NOP ;  /* 0x0000000000007918 */ /* 0x000fde0000000000 */
[----:B------:R-:W-:-:S04]  /*16ee50*/  NOP ;  /* 0x0000000000007918 */ /* 0x000fc80000000000 */
[----:B01----:R-:W2:Y:S02]  /*16ee60*/  DMUL R58, R58, 9.00719925474099200000e+15 ;  /* 0x434000003a3a7828 */ /* 0x003ea40000000000 */
.L_x_14687:
[----:B------:R-:W-:Y:S05]  /*16ee70*/  BSYNC.RELIABLE B2 ;  /* 0x0000000000027941 */ /* 0x000fea0003800100 */
.L_x_14654:
        /* <DEDUP_REMOVED lines=62> */
.L_x_14689:
[----:B------:R-:W-:Y:S05]  /*16f260*/  BSYNC.RECONVERGENT B2 ;  /* 0x0000000000027941 */ /* 0x000fea0003800200 */
.L_x_14688:
        /* <DEDUP_REMOVED lines=176> */
.L_x_14691:
[----:B------:R-:W-:Y:S02]  /*16fd70*/  FSEL R2, RZ, 3.37028055040000000000e+12, P0 ;  /* 0x54442d18ff027808 */ /* 0x000fe40000000000 */
[----:B------:R-:W-:-:S07]  /*16fd80*/  FSEL R3, RZ, 2.1426990032196044922, P0 ;  /* 0x400921fbff037808 */ /* 0x000fce0000000000 */
.L_x_14692:
[----:B------:R-:W-:Y:S05]  /*16fd90*/  BSYNC.RECONVERGENT B0 ;  /* 0x0000000000007941 */ /* 0x000fea0003800200 */
.L_x_14690:
        /* <DEDUP_REMOVED lines=13> */
.L_x_14660:
[----:B------:R-:W-:Y:S05]  /*16fe70*/  BSYNC.RECONVERGENT B3 ;  /* 0x0000000000037941 */ /* 0x000fea0003800200 */
.L_x_14653:
[----:B------:R-:W-:Y:S01]  /*16fe80*/  LOP3.LUT R33, R69, 0x80000000, R33, 0xb8, !PT ;  /* 0x8000000045217812 */ /* 0x000fe200078eb821 */
[----:B------:R-:W-:Y:S01]  /*16fe90*/  IMAD.MOV.U32 R32, RZ, RZ, R68 ;  /* 0x000000ffff207224 */ /* 0x000fe200078e0044 */
[----:B------:R-:W-:Y:S01]  /*16fea0*/  LOP3.LUT R35, R5, 0x80000000, R35, 0xb8, !PT ;  /* 0x8000000005237812 */ /* 0x000fe200078eb823 */
[----:B------:R-:W-:Y:S01]  /*16feb0*/  IMAD.MOV.U32 R34, RZ, RZ, R4 ;  /* 0x000000ffff227224 */ /* 0x000fe200078e0004 */
[----:B------:R-:W-:Y:S06]  /*16fec0*/  BRA `(.L_x_14619) ;  /* 0x000000c8009c7947 */ /* 0x000fec0003800000 */
.L_x_14620:
        /* <DEDUP_REMOVED lines=278> */
.L_x_14698:
[----:B------:R-:W-:Y:S05]  /*171030*/  BSYNC.RECONVERGENT B0 ;  /* 0x0000000000007941 */ /* 0x000fea0003800200 */
.L_x_14697:
        /* <DEDUP_REMOVED lines=8> */
.L_x_14700:
[----:B------:R-:W-:Y:S05]  /*1710c0*/  BSYNC.RECONVERGENT B3 ;  /* 0x0000000000037941 */ /* 0x000fea0003800200 */
.L_x_14699:
        /* <DEDUP_REMOVED lines=176> */
.L_x_14702:
[----:B------:R-:W-:Y:S02]  /*171bd0*/  FSEL R2, RZ, 3.37028055040000000000e+12, P0 ;  /* 0x54442d18ff027808 */ /* 0x000fe40000000000 */
[----:B------:R-:W-:-:S07]  /*171be0*/  FSEL R3, RZ, 2.1426990032196044922, P0 ;  /* 0x400921fbff037808 */ /* 0x000fce0000000000 */
.L_x_14703:
[----:B------:R-:W-:Y:S05]  /*171bf0*/  BSYNC.RECONVERGENT B0 ;  /* 0x0000000000007941 */ /* 0x000fea0003800200 */
.L_x_14701:
        /* <DEDUP_REMOVED lines=14> */
.L_x_14696:
        /* <DEDUP_REMOVED lines=327> */
.L_x_14706:
[----:B------:R-:W-:Y:S05]  /*173150*/  BSYNC.RECONVERGENT B0 ;  /* 0x0000000000007941 */ /* 0x000fea0003800200 */
.L_x_14705:
        /* <DEDUP_REMOVED lines=8> */
.L_x_14708:
[----:B------:R-:W-:Y:S05]  /*1731e0*/  BSYNC.RECONVERGENT B3 ;  /* 0x0000000000037941 */ /* 0x000fea0003800200 */
.L_x_14707:
        /* <DEDUP_REMOVED lines=176> */
.L_x_14710:
[----:B------:R-:W-:Y:S02]  /*173cf0*/  FSEL R2, RZ, 3.37028055040000000000e+12, P0 ;  /* 0x54442d18ff027808 */ /* 0x000fe40000000000 */
[----:B------:R-:W-:-:S07]  /*173d00*/  FSEL R3, RZ, 2.1426990032196044922, P0 ;  /* 0x400921fbff037808 */ /* 0x000fce0000000000 */
.L_x_14711:
[----:B------:R-:W-:Y:S05]  /*173d10*/  BSYNC.RECONVERGENT B0 ;  /* 0x0000000000007941 */ /* 0x000fea0003800200 */
.L_x_14709:
        /* <DEDUP_REMOVED lines=10> */
.L_x_14695:
        /* <DEDUP_REMOVED lines=53> */
.L_x_14713:
[----:B------:R-:W-:Y:S05]  /*174110*/  BSYNC.RECONVERGENT B3 ;  /* 0x0000000000037941 */ /* 0x000fea0003800200 */
.L_x_14712:
        /* <DEDUP_REMOVED lines=51> */
.L_x_14715:
[----:B------:R-:W-:Y:S05]  /*174450*/  BSYNC.RECONVERGENT B3 ;  /* 0x0000000000037941 */ /* 0x000fea0003800200 */
.L_x_14714:
        /* <DEDUP_REMOVED lines=334> */
.L_x_14717:
[----:B------:R-:W-:Y:S05]  /*175940*/  BSYNC.RECONVERGENT B0 ;  /* 0x0000000000007941 */ /* 0x000fea0003800200 */
.L_x_14716:
        /* <DEDUP_REMOVED lines=8> */
.L_x_14719:
[----:B------:R-:W-:Y:S05]  /*1759d0*/  BSYNC.RECONVERGENT B3 ;  /* 0x0000000000037941 */ /* 0x000fea0003800200 */
.L_x_14718:
        /* <DEDUP_REMOVED lines=176> */
.L_x_14721:
[----:B------:R-:W-:Y:S02]  /*1764e0*/  FSEL R2, RZ, 3.37028055040000000000e+12, P0 ;  /* 0x54442d18ff027808 */ /* 0x000fe40000000000 */
[----:B------:R-:W-:-:S07]  /*1764f0*/  FSEL R3, RZ, 2.1426990032196044922, P0 ;  /* 0x400921fbff037808 */ /* 0x000fce0000000000 */
.L_x_14722:
[----:B------:R-:W-:Y:S05]  /*176500*/  BSYNC.RECONVERGENT B0 ;  /* 0x0000000000007941 */ /* 0x000fea0003800200 */
.L_x_14720:
        /* <DEDUP_REMOVED lines=14> */
.L_x_14694:
        /* <DEDUP_REMOVED lines=262> */
.L_x_14726:
[----:B------:R-:W-:Y:S05]  /*177650*/  BSYNC.RECONVERGENT B0 ;  /* 0x0000000000007941 */ /* 0x000fea0003800200 */
.L_x_14725:
        /* <DEDUP_REMOVED lines=9> */
.L_x_14728:
[----:B------:R-:W-:Y:S05]  /*1776f0*/  BSYNC.RECONVERGENT B3 ;  /* 0x0000000000037941 */ /* 0x000fea0003800200 */
.L_x_14727:
        /* <DEDUP_REMOVED lines=173> */
.L_x_14724:
        /* <DEDUP_REMOVED lines=328> */
.L_x_14730:
[----:B------:R-:W-:Y:S05]  /*179650*/  BSYNC.RECONVERGENT B0 ;  /* 0x0000000000007941 */ /* 0x000fea0003800200 */
.L_x_14729:
        /* <DEDUP_REMOVED lines=8> */
.L_x_14732:
[----:B------:R-:W-:Y:S05]  /*1796e0*/  BSYNC.RECONVERGENT B3 ;  /* 0x0000000000037941 */ /* 0x000fea0003800200 */
.L_x_14731:
        /* <DEDUP_REMOVED lines=173> */
.L_x_14723:
        /* <DEDUP_REMOVED lines=53> */
.L_x_14734:
[----:B------:R-:W-:Y:S05]  /*17a510*/  BSYNC.RECONVERGENT B3 ;  /* 0x0000000000037941 */ /* 0x000fea0003800200 */
.L_x_14733:
        /* <DEDUP_REMOVED lines=51> */
.L_x_14736:
[----:B------:R-:W-:Y:S05]  /*17a850*/  BSYNC.RECONVERGENT B3 ;  /* 0x0000000000037941 */ /* 0x000fea0003800200 */
.L_x_14735:
        /* <DEDUP_REMOVED lines=335> */
.L_x_14738:
[----:B------:R-:W-:Y:S05]  /*17bd50*/  BSYNC.RECONVERGENT B0 ;  /* 0x0000000000007941 */ /* 0x000fea0003800200 */
.L_x_14737:
        /* <DEDUP_REMOVED lines=9> */
.L_x_14740:
[----:B------:R-:W-:Y:S05]  /*17bdf0*/  BSYNC.RECONVERGENT B3 ;  /* 0x0000000000037941 */ /* 0x000fea0003800200 */
.L_x_14739:
        /* <DEDUP_REMOVED lines=172> */
.L_x_14704:
[----:B------:R-:W-:Y:S05]  /*17c8c0*/  BSYNC.RECONVERGENT B2 ;  /* 0x0000000000027941 */ /* 0x000fea0003800200 */
.L_x_14693:
[----:B------:R-:W-:Y:S01]  /*17c8d0*/  UMOV UR4, 0xfefa39ef ;  /* 0xfefa39ef00047882 */ /* 0x000fe20000000000 */
[----:B------:R-:W-:Y:S01]  /*17c8e0*/  UMOV UR5, 0x3fe62e42 ;  /* 0x3fe62e4200057882 */ /* 0x000fe20000000000 */
[----:B------:R-:W-:Y:S01]  /*17c8f0*/  LOP3.LUT R35, R3, 0x80000000, R35, 0xb8, !PT ;  /* 0x8000000003237812 */ /* 0x000fe200078eb823 */
[----:B-1----:R-:W0:Y:S01]  /*17c900*/  DADD R64, R64, UR4 ;  /* 0x0000000440407e29 */ /* 0x002e220008000000 */
[----:B------:R-:W-:Y:S01]  /*17c910*/  MOV R34, R2 ;  /* 0x0000000200227202 */ /* 0x000fe20000000f00 */
[----:B0-----:R-:W-:Y:S01]  /*17c920*/  IMAD.MOV.U32 R32, RZ, RZ, R64 ;  /* 0x000000ffff207224 */ /* 0x001fe200078e0040 */
[----:B------:R-:W-:-:S07]  /*17c930*/  LOP3.LUT R33, R65, 0x80000000, R33, 0xb8, !PT ;  /* 0x8000000041217812 */ /* 0x000fce00078eb821 */
.L_x_14619:
[----:B------:R-:W-:Y:S05]  /*17c940*/  BSYNC.RECONVERGENT B1 ;  /* 0x0000000000017941 */ /* 0x000fea0003800200 */
.L_x_14617:
        /* <DEDUP_REMOVED lines=12> */
        .weak           $__internal_28_$__cuda_sm20_div_rn_f64_full
        .type           $__internal_28_$__cuda_sm20_div_rn_f64_full,@function
        .size           $__internal_28_$__cuda_sm20_div_rn_f64_full,($__internal_29_$__cuda_sm20_dsqrt_rn_f64_mediumpath_v1 - $__internal_28_$__cuda_sm20_div_rn_f64_full)
$__internal_28_$__cuda_sm20_div_rn_f64_full:
        /* <DEDUP_REMOVED lines=112> */
.L_x_14742:
        /* <DEDUP_REMOVED lines=17> */
.L_x_14745:
[----:B------:R-:W-:Y:S01]  /*17d220*/  LOP3.LUT R3, R49, 0x80000, RZ, 0xfc, !PT ;  /* 0x0008000031037812 */ /* 0x000fe200078efcff */
[----:B------:R-:W-:-:S04]  /*17d230*/  IMAD.MOV.U32 R56, RZ, RZ, R48 ;  /* 0x000000ffff387224 */ /* 0x000fc800078e0030 */
[----:B------:R-:W-:Y:S01]  /*17d240*/  IMAD.MOV.U32 R57, RZ, RZ, R3 ;  /* 0x000000ffff397224 */ /* 0x000fe200078e0003 */
[----:B------:R-:W-:Y:S06]  /*17d250*/  BRA `(.L_x_14743) ;  /* 0x00000000000c7947 */ /* 0x000fec0003800000 */
.L_x_14744:
[----:B------:R-:W-:Y:S01]  /*17d260*/  LOP3.LUT R3, R51, 0x80000, RZ, 0xfc, !PT ;  /* 0x0008000033037812 */ /* 0x000fe200078efcff */
[----:B------:R-:W-:-:S04]  /*17d270*/  IMAD.MOV.U32 R56, RZ, RZ, R50 ;  /* 0x000000ffff387224 */ /* 0x000fc800078e0032 */
[----:B------:R-:W-:-:S07]  /*17d280*/  IMAD.MOV.U32 R57, RZ, RZ, R3 ;  /* 0x000000ffff397224 */ /* 0x000fce00078e0003 */
.L_x_14743:
[----:B------:R-:W-:Y:S05]  /*17d290*/  BSYNC.RECONVERGENT B0 ;  /* 0x0000000000007941 */ /* 0x000fea0003800200 */
.L_x_14741:
[----:B------:R-:W-:Y:S01]  /*17d2a0*/  IMAD.MOV.U32 R5, RZ, RZ, 0x0 ;  /* 0x00000000ff057424 */ /* 0x000fe200078e00ff */
[----:B------:R-:W-:Y:S01]  /*17d2b0*/  MOV R3, R57 ;  /* 0x0000003900037202 */ /* 0x000fe20000000f00 */
[----:B------:R-:W-:Y:S02]  /*17d2c0*/  IMAD.MOV.U32 R2, RZ, RZ, R56 ;  /* 0x000000ffff027224 */ /* 0x000fe400078e0038 */
[----:B------:R-:W-:Y:S05]  /*17d2d0*/  RET.REL.NODEC R4 `(_ZN2at6native29vectorized_elementwise_kernelILi4EZZZNS0_17asinh_kernel_cudaERNS_18TensorIteratorBaseEENKUlvE_clEvENKUlvE_clEvEUlN3c107complexIdEEE_St5arrayIPcLm2EEEEviT0_T1_) ;  /* 0xffffe82c04487950 */ /* 0x000fea0003c3ffff */
        .weak           $__internal_29_$__cuda_sm20_dsqrt_rn_f64_mediumpath_v1
        .type           $__internal_29_$__cuda_sm20_dsqrt_rn_f64_mediumpath_v1,@function
        .size           $__internal_29_$__cuda_sm20_dsqrt_rn_f64_mediumpath_v1,(.L_x_14781 - $__internal_29_$__cuda_sm20_dsqrt_rn_f64_mediumpath_v1)
$__internal_29_$__cuda_sm20_dsqrt_rn_f64_mediumpath_v1:
        /* <DEDUP_REMOVED lines=20> */
.L_x_14747:
        /* <DEDUP_REMOVED lines=55> */
.L_x_14749:
[----:B------:R0:W1:Y:S02]  /*17d790*/  DADD R2, R48, R48 ;  /* 0x0000000030027229 */ /* 0x0000640000000030 */
.L_x_14748:
[----:B------:R-:W-:Y:S05]  /*17d7a0*/  BSYNC.RECONVERGENT B0 ;  /* 0x0000000000007941 */ /* 0x000fea0003800200 */
.L_x_14746:
[----:B------:R-:W-:-:S04]  /*17d7b0*/  IMAD.MOV.U32 R45, RZ, RZ, 0x0 ;  /* 0x00000000ff2d7424 */ /* 0x000fc800078e00ff */
[----:B01----:R-:W-:Y:S05]  /*17d7c0*/  RET.REL.NODEC R44 `(_ZN2at6native29vectorized_elementwise_kernelILi4EZZZNS0_17asinh_kernel_cudaERNS_18TensorIteratorBaseEENKUlvE_clEvENKUlvE_clEvEUlN3c107complexIdEEE_St5arrayIPcLm2EEEEviT0_T1_) ;  /* 0xffffe8282c0c7950 */ /* 0x003fea0003c3ffff */
.L_x_14750:
        /* <DEDUP_REMOVED lines=11> */
.L_x_14781:


//--------------------- .text._ZN2at6native29vectorized_elementwise_kernelILi8EZZZNS0_17asinh_kernel_cudaERNS_18TensorIteratorBaseEENKUlvE_clEvENKUlvE_clEvEUlN3c107complexIdEEE_St5arrayIPcLm2EEEEviT0_T1_ --------------------------
	.section	.text._ZN2at6native29vectorized_elementwise_kernelILi8EZZZNS0_17asinh_kernel_cudaERNS_18TensorIteratorBaseEENKUlvE_clEvENKUlvE_clEvEUlN3c107complexIdEEE_St5arrayIPcLm2EEEEviT0_T1_,"ax",@progbits
	.align	128
        .global         _ZN2at6native29vectorized_elementwise_kernelILi8EZZZNS0_17asinh_kernel_cudaERNS_18TensorIteratorBaseEENKUlvE_clEvENKUlvE_clEvEUlN3c107complexIdEEE_St5arrayIPcLm2EEEEviT0_T1_
        .type           _ZN2at6native29vectorized_elementwise_kernelILi8EZZZNS0_17asinh_kernel_cudaERNS_18TensorIteratorBaseEENKUlvE_clEvENKUlvE_clEvEUlN3c107complexIdEEE_St5arrayIPcLm2EEEEviT0_T1_,@function
        .size           _ZN2at6native29vectorized_elementwise_kernelILi8EZZZNS0_17asinh_kernel_cudaERNS_18TensorIteratorBaseEENKUlvE_clEvENKUlvE_clEvEUlN3c107complexIdEEE_St5arrayIPcLm2EEEEviT0_T1_,(.L_x_14830 - _ZN2at6native29vectorized_elementwise_kernelILi8EZZZNS0_17asinh_kernel_cudaERNS_18TensorIteratorBaseEENKUlvE_clEvENKUlvE_clEvEUlN3c107complexIdEEE_St5arrayIPcLm2EEEEviT0_T1_)
        .other          _ZN2at6native29vectorized_elementwise_kernelILi8EZZZNS0_17asinh_kernel_cudaERNS_18TensorIteratorBaseEENKUlvE_clEvENKUlvE_clEvEUlN3c107complexIdEEE_St5arrayIPcLm2EEEEviT0_T1_,@"STO_CUDA_ENTRY STV_DEFAULT"
_ZN2at6native29vectorized_elementwise_kernelILi8EZZZNS0_17asinh_kernel_cudaERNS_18TensorIteratorBaseEENKUlvE_clEvENKUlvE_clEvEUlN3c107complexIdEEE_St5arrayIPcLm2EEEEviT0_T1_:
.text._ZN2at6native29vectorized_elementwise_kernelILi8EZZZNS0_17asinh_kernel_cudaERNS_18TensorIteratorBaseEENKUlvE_clEvENKUlvE_clEvEUlN3c107complexIdEEE_St5arrayIPcLm2EEEEviT0_T1_:
[----:B------:R-:W-:Y:S01]  /*0000*/  LDC R1, c[0x0][0x37c] ;  /* 0x0000df00ff017b82 */ /* 0x000fe20000000800 */
[----:B------:R-:W-:Y:S05]  /*0010*/  EXIT ;  /* 0x000000000000794d */ /* 0x000fea0003800000 */
.L_x_14751:
        /* <DEDUP_REMOVED lines=14> */
.L_x_14830:


//--------------------- .nv.global.init           --------------------------
	.section	.nv.global.init,"aw",@progbits
.nv.global.init:
	.type		$str$6,@object
	.size		$str$6,(__unnamed_11 - $str$6)
$str$6:
        /*0000*/ 	.byte	0x66, 0x61, 0x6c, 0x73, 0x65, 0x00
	.type		__unnamed_11,@object
	.size		__unnamed_11,(__unnamed_3 - __unnamed_11)
__unnamed_11:
        /*0006*/ 	.byte	0x66, 0x65, 0x74, 0x63, 0x68, 0x5f, 0x61, 0x6e, 0x64, 0x5f, 0x63, 0x61, 0x73, 0x74, 0x00
	.type		__unnamed_3,@object
	.size		__unnamed_3,(__unnamed_7 - __unnamed_3)
__unnamed_3:
        /*0015*/ 	.byte	0x66, 0x65, 0x74, 0x63, 0x68, 0x5f, 0x61, 0x6e, 0x64, 0x5f, 0x63, 0x61, 0x73, 0x74, 0x00
	.type		__unnamed_7,@object
	.size		__unnamed_7,(__unnamed_9 - __unnamed_7)
__unnamed_7:
        /*0024*/ 	.byte	0x66, 0x65, 0x74, 0x63, 0x68, 0x5f, 0x61, 0x6e, 0x64, 0x5f, 0x63, 0x61, 0x73, 0x74, 0x00
	.type		__unnamed_9,@object
	.size		__unnamed_9,(__unnamed_1 - __unnamed_9)
__unnamed_9:
        /*0033*/ 	.byte	0x66, 0x65, 0x74, 0x63, 0x68, 0x5f, 0x61, 0x6e, 0x64, 0x5f, 0x63, 0x61, 0x73, 0x74, 0x00
	.type		__unnamed_1,@object
	.size		__unnamed_1,(__unnamed_13 - __unnamed_1)
__unnamed_1:
        /*0042*/ 	.byte	0x66, 0x65, 0x74, 0x63, 0x68, 0x5f, 0x61, 0x6e, 0x64, 0x5f, 0x63, 0x61, 0x73, 0x74, 0x00
	.type		__unnamed_13,@object
	.size		__unnamed_13,(__unnamed_5 - __unnamed_13)
__unnamed_13:
        /*0051*/ 	.byte	0x66, 0x65, 0x74, 0x63, 0x68, 0x5f, 0x61, 0x6e, 0x64, 0x5f, 0x63, 0x61, 0x73, 0x74, 0x00
	.type		__unnamed_5,@object
	.size		__unnamed_5,(__unnamed_12 - __unnamed_5)
__unnamed_5:
        /*0060*/ 	.byte	0x66, 0x65, 0x74, 0x63, 0x68, 0x5f, 0x61, 0x6e, 0x64, 0x5f, 0x63, 0x61, 0x73, 0x74, 0x00
	.type		__unnamed_12,@object
	.size		__unnamed_12,(__unnamed_4 - __unnamed_12)
__unnamed_12:
        /*006f*/ 	.byte	0x63, 0x61, 0x73, 0x74, 0x5f, 0x61, 0x6e, 0x64, 0x5f, 0x73, 0x74, 0x6f, 0x72, 0x65, 0x00
	.type		__unnamed_4,@object
	.size		__unnamed_4,(__unnamed_8 - __unnamed_4)
__unnamed_4:
        /*007e*/ 	.byte	0x63, 0x61, 0x73, 0x74, 0x5f, 0x61, 0x6e, 0x64, 0x5f, 0x73, 0x74, 0x6f, 0x72, 0x65, 0x00
	.type		__unnamed_8,@object
	.size		__unnamed_8,(__unnamed_10 - __unnamed_8)
__unnamed_8:
        /*008d*/ 	.byte	0x63, 0x61, 0x73, 0x74, 0x5f, 0x61, 0x6e, 0x64, 0x5f, 0x73, 0x74, 0x6f, 0x72, 0x65, 0x00
	.type		__unnamed_10,@object
	.size		__unnamed_10,(__unnamed_2 - __unnamed_10)
__unnamed_10:
        /*009c*/ 	.byte	0x63, 0x61, 0x73, 0x74, 0x5f, 0x61, 0x6e, 0x64, 0x5f, 0x73, 0x74, 0x6f, 0x72, 0x65, 0x00
	.type		__unnamed_2,@object
	.size		__unnamed_2,(__unnamed_14 - __unnamed_2)
__unnamed_2:
        /*00ab*/ 	.byte	0x63, 0x61, 0x73, 0x74, 0x5f, 0x61, 0x6e, 0x64, 0x5f, 0x73, 0x74, 0x6f, 0x72, 0x65, 0x00
	.type		__unnamed_14,@object
	.size		__unnamed_14,(__unnamed_6 - __unnamed_14)
__unnamed_14:
        /*00ba*/ 	.byte	0x63, 0x61, 0x73, 0x74, 0x5f, 0x61, 0x6e, 0x64, 0x5f, 0x73, 0x74, 0x6f, 0x72, 0x65, 0x00
	.type		__unnamed_6,@object
	.size		__unnamed_6,($str$7 - __unnamed_6)
__unnamed_6:
        /*00c9*/ 	.byte	0x63, 0x61, 0x73, 0x74, 0x5f, 0x61, 0x6e, 0x64, 0x5f, 0x73, 0x74, 0x6f, 0x72, 0x65, 0x00
	.type		$str$7,@object
	.size		$str$7,(.L_43 - $str$7)
$str$7:
        /*00d8*/ 	.byte	0x2f, 0x72, 0x6f, 0x6f, 0x74, 0x2f, 0x2e, 0x70, 0x79, 0x65, 0x6e, 0x76, 0x2f, 0x76, 0x65, 0x72
        /*00e8*/ 	.byte	0x73, 0x69, 0x6f, 0x6e, 0x73, 0x2f, 0x33, 0x2e, 0x31, 0x33, 0x2e, 0x31, 0x32, 0x2f, 0x6c, 0x69
        /*00f8*/ 	.byte	0x62, 0x2f, 0x70, 0x79, 0x74, 0x68, 0x6f, 0x6e, 0x33, 0x2e, 0x31, 0x33, 0x2f, 0x73, 0x69, 0x74
        /*0108*/ 	.byte	0x65, 0x2d, 0x70, 0x61, 0x63, 0x6b, 0x61, 0x67, 0x65, 0x73, 0x2f, 0x74, 0x6f, 0x72, 0x63, 0x68
        /*0118*/ 	.byte	0x2f, 0x69, 0x6e, 0x63, 0x6c, 0x75, 0x64, 0x65, 0x2f, 0x63, 0x31, 0x30, 0x2f, 0x63, 0x6f, 0x72
        /*0128*/ 	.byte	0x65, 0x2f, 0x44, 0x79, 0x6e, 0x61, 0x6d, 0x69, 0x63, 0x43, 0x61, 0x73, 0x74, 0x2e, 0x68, 0x00
.L_43:


//--------------------- .nv.shared.reserved.0     --------------------------
	.section	.nv.shared.reserved.0,"aw",@nobits
	.weak		__nv_reservedSMEM_offset_0_alias
	.size		__nv_reservedSMEM_offset_0_alias, 0, 64
	.other		__nv_reservedSMEM_offset_0_alias,@"STO_CUDA_RESERVED_SHARED STV_DEFAULT"
__nv_reservedSMEM_offset_0_alias:
	.zero		0
	.zero		64


//--------------------- .nv.global                --------------------------
	.section	.nv.global,"aw",@nobits
.nv.global:
	.type		_ZN59_INTERNAL_918acfc9_28_UnaryGeometricAsinhKernel_cu_70db38914cuda3std3__48in_placeE,@object
	.size		_ZN59_INTERNAL_918acfc9_28_UnaryGeometricAsinhKernel_cu_70db38914cuda3std3__48in_placeE,(_ZN59_INTERNAL_918acfc9_28_UnaryGeometricAsinhKernel_cu_70db38914cuda3std6ranges3__45__cpo8distanceE - _ZN59_INTERNAL_918acfc9_28_UnaryGeometricAsinhKernel_cu_70db38914cuda3std3__48in_placeE)
_ZN59_INTERNAL_918acfc9_28_UnaryGeometricAsinhKernel_cu_70db38914cuda3std3__48in_placeE:
	.zero		1
	.type		_ZN59_INTERNAL_918acfc9_28_UnaryGeometricAsinhKernel_cu_70db38914cuda3std6ranges3__45__cpo8distanceE,@object
	.size		_ZN59_INTERNAL_918acfc9_28_UnaryGeometricAsinhKernel_cu_70db38914cuda3std6ranges3__45__cpo8distanceE,(_ZN59_INTERNAL_918acfc9_28_UnaryGeometricAsinhKernel_cu_70db38914cuda3std3__45__cpo6cbeginE - _ZN59_INTERNAL_918acfc9_28_UnaryGeometricAsinhKernel_cu_70db38914cuda3std6ranges3__45__cpo8distanceE)
_ZN59_INTERNAL_918acfc9_28_UnaryGeometricAsinhKernel_cu_70db38914cuda3std6ranges3__45__cpo8distanceE:
	.zero		1
	.type		_ZN59_INTERNAL_918acfc9_28_UnaryGeometricAsinhKernel_cu_70db38914cuda3std3__45__cpo6cbeginE,@object
	.size		_ZN59_INTERNAL_918acfc9_28_UnaryGeometricAsinhKernel_cu_70db38914cuda3std3__45__cpo6cbeginE,(_ZN59_INTERNAL_918acfc9_28_UnaryGeometricAsinhKernel_cu_70db38914cuda3std6ranges3__45__cpo7advanceE - _ZN59_INTERNAL_918acfc9_28_UnaryGeometricAsinhKernel_cu_70db38914cuda3std3__45__cpo6cbeginE)
_ZN59_INTERNAL_918acfc9_28_UnaryGeometricAsinhKernel_cu_70db38914cuda3std3__45__cpo6cbeginE:
	.zero		1
	.type		_ZN59_INTERNAL_918acfc9_28_UnaryGeometricAsinhKernel_cu_70db38914cuda3std6ranges3__45__cpo7advanceE,@object
	.size		_ZN59_INTERNAL_918acfc9_28_UnaryGeometricAsinhKernel_cu_70db38914cuda3std6ranges3__45__cpo7advanceE,(_ZN59_INTERNAL_918acfc9_28_UnaryGeometricAsinhKernel_cu_70db38914cuda3std3__45__cpo7crbeginE - _ZN59_INTERNAL_918acfc9_28_UnaryGeometricAsinhKernel_cu_70db38914cuda3std6ranges3__45__cpo7advanceE)
_ZN59_INTERNAL_918acfc9_28_UnaryGeometricAsinhKernel_cu_70db38914cuda3std6ranges3__45__cpo7advanceE:
	.zero		1
	.type		_ZN59_INTERNAL_918acfc9_28_UnaryGeometricAsinhKernel_cu_70db38914cuda3std3__45__cpo7crbeginE,@object
	.size		_ZN59_INTERNAL_918acfc9_28_UnaryGeometricAsinhKernel_cu_70db38914cuda3std3__45__cpo7crbeginE,(_ZN59_INTERNAL_918acfc9_28_UnaryGeometricAsinhKernel_cu_70db38914cuda3std6ranges3__45__cpo4dataE - _ZN59_INTERNAL_918acfc9_28_UnaryGeometricAsinhKernel_cu_70db38914cuda3std3__45__cpo7crbeginE)
_ZN59_INTERNAL_918acfc9_28_UnaryGeometricAsinhKernel_cu_70db38914cuda3std3__45__cpo7crbeginE:
	.zero		1
	.type		_ZN59_INTERNAL_918acfc9_28_UnaryGeometricAsinhKernel_cu_70db38914cuda3std6ranges3__45__cpo4dataE,@object
	.size		_ZN59_INTERNAL_918acfc9_28_UnaryGeometricAsinhKernel_cu_70db38914cuda3std6ranges3__45__cpo4dataE,(_ZN59_INTERNAL_918acfc9_28_UnaryGeometricAsinhKernel_cu_70db38914cuda3std6ranges3__45__cpo5beginE - _ZN59_INTERNAL_918acfc9_28_UnaryGeometricAsinhKernel_cu_70db38914cuda3std6ranges3__45__cpo4dataE)
_ZN59_INTERNAL_918acfc9_28_UnaryGeometricAsinhKernel_cu_70db38914cuda3std6ranges3__45__cpo4dataE:
	.zero		1
	.type		_ZN59_INTERNAL_918acfc9_28_UnaryGeometricAsinhKernel_cu_70db38914cuda3std6ranges3__45__cpo5beginE,@object
	.size		_ZN59_INTERNAL_918acfc9_28_UnaryGeometricAsinhKernel_cu_70db38914cuda3std6ranges3__45__cpo5beginE,(_ZN59_INTERNAL_918acfc9_28_UnaryGeometricAsinhKernel_cu_70db38914cuda3std3__461_GLOBAL__N__918acfc9_28_UnaryGeometricAsinhKernel_cu_70db38916ignoreE - _ZN59_INTERNAL_918acfc9_28_UnaryGeometricAsinhKernel_cu_70db38914cuda3std6ranges3__45__cpo5beginE)
_ZN59_INTERNAL_918acfc9_28_UnaryGeometricAsinhKernel_cu_70db38914cuda3std6ranges3__45__cpo5beginE:
	.zero		1
	.type		_ZN59_INTERNAL_918acfc9_28_UnaryGeometricAsinhKernel_cu_70db38914cuda3std3__461_GLOBAL__N__918acfc9_28_UnaryGeometricAsinhKernel_cu_70db38916ignoreE,@object
	.size		_ZN59_INTERNAL_918acfc9_28_UnaryGeometricAsinhKernel_cu_70db38914cuda3std3__461_GLOBAL__N__918acfc9_28_UnaryGeometricAsinhKernel_cu_70db38916ignoreE,(_ZN59_INTERNAL_918acfc9_28_UnaryGeometricAsinhKernel_cu_70db38914cuda3std6ranges3__45__cpo4sizeE - _ZN59_INTERNAL_918acfc9_28_UnaryGeometricAsinhKernel_cu_70db38914cuda3std3__461_GLOBAL__N__918acfc9_28_UnaryGeometricAsinhKernel_cu_70db38916ignoreE)
_ZN59_INTERNAL_918acfc9_28_UnaryGeometricAsinhKernel_cu_70db38914cuda3std3__461_GLOBAL__N__918acfc9_28_UnaryGeometricAsinhKernel_cu_70db38916ignoreE:
	.zero		1
	.type		_ZN59_INTERNAL_918acfc9_28_UnaryGeometricAsinhKernel_cu_70db38914cuda3std6ranges3__45__cpo4sizeE,@object
	.size		_ZN59_INTERNAL_918acfc9_28_UnaryGeometricAsinhKernel_cu_70db38914cuda3std6ranges3__45__cpo4sizeE,(_ZN59_INTERNAL_918acfc9_28_UnaryGeometricAsinhKernel_cu_70db38914cuda3std3__45__cpo5beginE - _ZN59_INTERNAL_918acfc9_28_UnaryGeometricAsinhKernel_cu_70db38914cuda3std6ranges3__45__cpo4sizeE)
_ZN59_INTERNAL_918acfc9_28_UnaryGeometricAsinhKernel_cu_70db38914cuda3std6ranges3__45__cpo4sizeE:
	.zero		1
	.type		_ZN59_INTERNAL_918acfc9_28_UnaryGeometricAsinhKernel_cu_70db38914cuda3std3__45__cpo5beginE,@object
	.size		_ZN59_INTERNAL_918acfc9_28_UnaryGeometricAsinhKernel_cu_70db38914cuda3std3__45__cpo5beginE,(_ZN59_INTERNAL_918acfc9_28_UnaryGeometricAsinhKernel_cu_70db38914cuda3std6ranges3__45__cpo6cbeginE - _ZN59_INTERNAL_918acfc9_28_UnaryGeometricAsinhKernel_cu_70db38914cuda3std3__45__cpo5beginE)
_ZN59_INTERNAL_918acfc9_28_UnaryGeometricAsinhKernel_cu_70db38914cuda3std3__45__cpo5beginE:
	.zero		1
	.type		_ZN59_INTERNAL_918acfc9_28_UnaryGeometricAsinhKernel_cu_70db38914cuda3std6ranges3__45__cpo6cbeginE,@object
	.size		_ZN59_INTERNAL_918acfc9_28_UnaryGeometricAsinhKernel_cu_70db38914cuda3std6ranges3__45__cpo6cbeginE,(_ZN59_INTERNAL_918acfc9_28_UnaryGeometricAsinhKernel_cu_70db38914cuda3std3__45__cpo6rbeginE - _ZN59_INTERNAL_918acfc9_28_UnaryGeometricAsinhKernel_cu_70db38914cuda3std6ranges3__45__cpo6cbeginE)
_ZN59_INTERNAL_918acfc9_28_UnaryGeometricAsinhKernel_cu_70db38914cuda3std6ranges3__45__cpo6cbeginE:
	.zero		1
	.type		_ZN59_INTERNAL_918acfc9_28_UnaryGeometricAsinhKernel_cu_70db38914cuda3std3__45__cpo6rbeginE,@object
	.size		_ZN59_INTERNAL_918acfc9_28_UnaryGeometricAsinhKernel_cu_70db38914cuda3std3__45__cpo6rbeginE,(_ZN59_INTERNAL_918acfc9_28_UnaryGeometricAsinhKernel_cu_70db38914cuda3std6ranges3__45__cpo4nextE - _ZN59_INTERNAL_918acfc9_28_UnaryGeometricAsinhKernel_cu_70db38914cuda3std3__45__cpo6rbeginE)
_ZN59_INTERNAL_918acfc9_28_UnaryGeometricAsinhKernel_cu_70db38914cuda3std3__45__cpo6rbeginE:
	.zero		1
	.type		_ZN59_INTERNAL_918acfc9_28_UnaryGeometricAsinhKernel_cu_70db38914cuda3std6ranges3__45__cpo4nextE,@object
	.size		_ZN59_INTERNAL_918acfc9_28_UnaryGeometricAsinhKernel_cu_70db38914cuda3std6ranges3__45__cpo4nextE,(_ZN59_INTERNAL_918acfc9_28_UnaryGeometricAsinhKernel_cu_70db38914cuda3std6ranges3__45__cpo4swapE - _ZN59_INTERNAL_918acfc9_28_UnaryGeometricAsinhKernel_cu_70db38914cuda3std6ranges3__45__cpo4nextE)
_ZN59_INTERNAL_918acfc9_28_UnaryGeometricAsinhKernel_cu_70db38914cuda3std6ranges3__45__cpo4nextE:
	.zero		1
	.type		_ZN59_INTERNAL_918acfc9_28_UnaryGeometricAsinhKernel_cu_70db38914cuda3std6ranges3__45__cpo4swapE,@object
	.size		_ZN59_INTERNAL_918acfc9_28_UnaryGeometricAsinhKernel_cu_70db38914cuda3std6ranges3__45__cpo4swapE,(_ZN59_INTERNAL_918acfc9_28_UnaryGeometricAsinhKernel_cu_70db38914cuda3std3__420unreachable_sentinelE - _ZN59_INTERNAL_918acfc9_28_UnaryGeometricAsinhKernel_cu_70db38914cuda3std6ranges3__45__cpo4swapE)
_ZN59_INTERNAL_918acfc9_28_UnaryGeometricAsinhKernel_cu_70db38914cuda3std6ranges3__45__cpo4swapE:
	.zero		1
	.type		_ZN59_INTERNAL_918acfc9_28_UnaryGeometricAsinhKernel_cu_70db38914cuda3std3__420unreachable_sentinelE,@object
	.size		_ZN59_INTERNAL_918acfc9_28_UnaryGeometricAsinhKernel_cu_70db38914cuda3std3__420unreachable_sentinelE,(_ZN59_INTERNAL_918acfc9_28_UnaryGeometricAsinhKernel_cu_70db38916thrust24THRUST_300001_SM_1030_NS6system6detail10sequential3seqE - _ZN59_INTERNAL_918acfc9_28_UnaryGeometricAsinhKernel_cu_70db38914cuda3std3__420unreachable_sentinelE)
_ZN59_INTERNAL_918acfc9_28_UnaryGeometricAsinhKernel_cu_70db38914cuda3std3__420unreachable_sentinelE:
	.zero		1
	.type		_ZN59_INTERNAL_918acfc9_28_UnaryGeometricAsinhKernel_cu_70db38916thrust24THRUST_300001_SM_1030_NS6system6detail10sequential3seqE,@object
	.size		_ZN59_INTERNAL_918acfc9_28_UnaryGeometricAsinhKernel_cu_70db38916thrust24THRUST_300001_SM_1030_NS6system6detail10sequential3seqE,(_ZN59_INTERNAL_918acfc9_28_UnaryGeometricAsinhKernel_cu_70db38914cuda3std3__45__cpo4cendE - _ZN59_INTERNAL_918acfc9_28_UnaryGeometricAsinhKernel_cu_70db38916thrust24THRUST_300001_SM_1030_NS6system6detail10sequential3seqE)
_ZN59_INTERNAL_918acfc9_28_UnaryGeometricAsinhKernel_cu_70db38916thrust24THRUST_300001_SM_1030_NS6system6detail10sequential3seqE:
	.zero		1
	.type		_ZN59_INTERNAL_918acfc9_28_UnaryGeometricAsinhKernel_cu_70db38914cuda3std3__45__cpo4cendE,@object
	.size		_ZN59_INTERNAL_918acfc9_28_UnaryGeometricAsinhKernel_cu_70db38914cuda3std3__45__cpo4cendE,(_ZN59_INTERNAL_918acfc9_28_UnaryGeometricAsinhKernel_cu_70db38914cuda3std6ranges3__45__cpo9iter_swapE - _ZN59_INTERNAL_918acfc9_28_UnaryGeometricAsinhKernel_cu_70db38914cuda3std3__45__cpo4cendE)
_ZN59_INTERNAL_918acfc9_28_UnaryGeometricAsinhKernel_cu_70db38914cuda3std3__45__cpo4cendE:
	.zero		1
	.type		_ZN59_INTERNAL_918acfc9_28_UnaryGeometricAsinhKernel_cu_70db38914cuda3std6ranges3__45__cpo9iter_swapE,@object
	.size		_ZN59_INTERNAL_918acfc9_28_UnaryGeometricAsinhKernel_cu_70db38914cuda3std6ranges3__45__cpo9iter_swapE,(_ZN59_INTERNAL_918acfc9_28_UnaryGeometricAsinhKernel_cu_70db38914cuda3std3__45__cpo5crendE - _ZN59_INTERNAL_918acfc9_28_UnaryGeometricAsinhKernel_cu_70db38914cuda3std6ranges3__45__cpo9iter_swapE)
_ZN59_INTERNAL_918acfc9_28_UnaryGeometricAsinhKernel_cu_70db38914cuda3std6ranges3__45__cpo9iter_swapE:
	.zero		1
	.type		_ZN59_INTERNAL_918acfc9_28_UnaryGeometricAsinhKernel_cu_70db38914cuda3std3__45__cpo5crendE,@object
	.size		_ZN59_INTERNAL_918acfc9_28_UnaryGeometricAsinhKernel_cu_70db38914cuda3std3__45__cpo5crendE,(_ZN59_INTERNAL_918acfc9_28_UnaryGeometricAsinhKernel_cu_70db38914cuda3std6ranges3__45__cpo5cdataE - _ZN59_INTERNAL_918acfc9_28_UnaryGeometricAsinhKernel_cu_70db38914cuda3std3__45__cpo5crendE)
_ZN59_INTERNAL_918acfc9_28_UnaryGeometricAsinhKernel_cu_70db38914cuda3std3__45__cpo5crendE:
	.zero		1
	.type		_ZN59_INTERNAL_918acfc9_28_UnaryGeometricAsinhKernel_cu_70db38914cuda3std6ranges3__45__cpo5cdataE,@object
	.size		_ZN59_INTERNAL_918acfc9_28_UnaryGeometricAsinhKernel_cu_70db38914cuda3std6ranges3__45__cpo5cdataE,(_ZN59_INTERNAL_918acfc9_28_UnaryGeometricAsinhKernel_cu_70db38914cuda3std6ranges3__45__cpo3endE - _ZN59_INTERNAL_918acfc9_28_UnaryGeometricAsinhKernel_cu_70db38914cuda3std6ranges3__45__cpo5cdataE)
_ZN59_INTERNAL_918acfc9_28_UnaryGeometricAsinhKernel_cu_70db38914cuda3std6ranges3__45__cpo5cdataE:
	.zero		1
	.type		_ZN59_INTERNAL_918acfc9_28_UnaryGeometricAsinhKernel_cu_70db38914cuda3std6ranges3__45__cpo3endE,@object
	.size		_ZN59_INTERNAL_918acfc9_28_UnaryGeometricAsinhKernel_cu_70db38914cuda3std6ranges3__45__cpo3endE,(_ZN59_INTERNAL_918acfc9_28_UnaryGeometricAsinhKernel_cu_70db38914cuda3std3__419piecewise_constructE - _ZN59_INTERNAL_918acfc9_28_UnaryGeometricAsinhKernel_cu_70db38914cuda3std6ranges3__45__cpo3endE)
_ZN59_INTERNAL_918acfc9_28_UnaryGeometricAsinhKernel_cu_70db38914cuda3std6ranges3__45__cpo3endE:
	.zero		1
	.type		_ZN59_INTERNAL_918acfc9_28_UnaryGeometricAsinhKernel_cu_70db38914cuda3std3__419piecewise_constructE,@object
	.size		_ZN59_INTERNAL_918acfc9_28_UnaryGeometricAsinhKernel_cu_70db38914cuda3std3__419piecewise_constructE,(_ZN59_INTERNAL_918acfc9_28_UnaryGeometricAsinhKernel_cu_70db38914cuda3std6ranges3__45__cpo5ssizeE - _ZN59_INTERNAL_918acfc9_28_UnaryGeometricAsinhKernel_cu_70db38914cuda3std3__419piecewise_constructE)
_ZN59_INTERNAL_918acfc9_28_UnaryGeometricAsinhKernel_cu_70db38914cuda3std3__419piecewise_constructE:
	.zero		1
	.type		_ZN59_INTERNAL_918acfc9_28_UnaryGeometricAsinhKernel_cu_70db38914cuda3std6ranges3__45__cpo5ssizeE,@object
	.size		_ZN59_INTERNAL_918acfc9_28_UnaryGeometricAsinhKernel_cu_70db38914cuda3std6ranges3__45__cpo5ssizeE,(_ZN59_INTERNAL_918acfc9_28_UnaryGeometricAsinhKernel_cu_70db38914cuda3std3__45__cpo3endE - _ZN59_INTERNAL_918acfc9_28_UnaryGeometricAsinhKernel_cu_70db38914cuda3std6ranges3__45__cpo5ssizeE)
_ZN59_INTERNAL_918acfc9_28_UnaryGeometricAsinhKernel_cu_70db38914cuda3std6ranges3__45__cpo5ssizeE:
	.zero		1
	.type		_ZN59_INTERNAL_918acfc9_28_UnaryGeometricAsinhKernel_cu_70db38914cuda3std3__45__cpo3endE,@object
	.size		_ZN59_INTERNAL_918acfc9_28_UnaryGeometricAsinhKernel_cu_70db38914cuda3std3__45__cpo3endE,(_ZN59_INTERNAL_918acfc9_28_UnaryGeometricAsinhKernel_cu_70db38914cuda3std6ranges3__45__cpo4cendE - _ZN59_INTERNAL_918acfc9_28_UnaryGeometricAsinhKernel_cu_70db38914cuda3std3__45__cpo3endE)
_ZN59_INTERNAL_918acfc9_28_UnaryGeometricAsinhKernel_cu_70db38914cuda3std3__45__cpo3endE:
	.zero		1
	.type		_ZN59_INTERNAL_918acfc9_28_UnaryGeometricAsinhKernel_cu_70db38914cuda3std6ranges3__45__cpo4cendE,@object
	.size		_ZN59_INTERNAL_918acfc9_28_UnaryGeometricAsinhKernel_cu_70db38914cuda3std6ranges3__45__cpo4cendE,(_ZN59_INTERNAL_918acfc9_28_UnaryGeometricAsinhKernel_cu_70db38914cuda3std3__45__cpo4rendE - _ZN59_INTERNAL_918acfc9_28_UnaryGeometricAsinhKernel_cu_70db38914cuda3std6ranges3__45__cpo4cendE)
_ZN59_INTERNAL_918acfc9_28_UnaryGeometricAsinhKernel_cu_70db38914cuda3std6ranges3__45__cpo4cendE:
	.zero		1
	.type		_ZN59_INTERNAL_918acfc9_28_UnaryGeometricAsinhKernel_cu_70db38914cuda3std3__45__cpo4rendE,@object
	.size		_ZN59_INTERNAL_918acfc9_28_UnaryGeometricAsinhKernel_cu_70db38914cuda3std3__45__cpo4rendE,(_ZN59_INTERNAL_918acfc9_28_UnaryGeometricAsinhKernel_cu_70db38914cuda3std6ranges3__45__cpo4prevE - _ZN59_INTERNAL_918acfc9_28_UnaryGeometricAsinhKernel_cu_70db38914cuda3std3__45__cpo4rendE)
_ZN59_INTERNAL_918acfc9_28_UnaryGeometricAsinhKernel_cu_70db38914cuda3std3__45__cpo4rendE:
	.zero		1
	.type		_ZN59_INTERNAL_918acfc9_28_UnaryGeometricAsinhKernel_cu_70db38914cuda3std6ranges3__45__cpo4prevE,@object
	.size		_ZN59_INTERNAL_918acfc9_28_UnaryGeometricAsinhKernel_cu_70db38914cuda3std6ranges3__45__cpo4prevE,(_ZN59_INTERNAL_918acfc9_28_UnaryGeometricAsinhKernel_cu_70db38914cuda3std6ranges3__45__cpo9iter_moveE - _ZN59_INTERNAL_918acfc9_28_UnaryGeometricAsinhKernel_cu_70db38914cuda3std6ranges3__45__cpo4prevE)
_ZN59_INTERNAL_918acfc9_28_UnaryGeometricAsinhKernel_cu_70db38914cuda3std6ranges3__45__cpo4prevE:
	.zero		1
	.type		_ZN59_INTERNAL_918acfc9_28_UnaryGeometricAsinhKernel_cu_70db38914cuda3std6ranges3__45__cpo9iter_moveE,@object
	.size		_ZN59_INTERNAL_918acfc9_28_UnaryGeometricAsinhKernel_cu_70db38914cuda3std6ranges3__45__cpo9iter_moveE,(.L_27 - _ZN59_INTERNAL_918acfc9_28_UnaryGeometricAsinhKernel_cu_70db38914cuda3std6ranges3__45__cpo9iter_moveE)
_ZN59_INTERNAL_918acfc9_28_UnaryGeometricAsinhKernel_cu_70db38914cuda3std6ranges3__45__cpo9iter_moveE:
	.zero		1
.L_27:


//--------------------- .nv.constant0._ZN2at6native18elementwise_kernelILi128ELi4EZNS0_15gpu_kernel_implIZZZNS0_17asinh_kernel_cudaERNS_18TensorIteratorBaseEENKUlvE0_clEvENKUlvE2_clEvEUlN3c108BFloat16EE_EEvS4_RKT_EUliE_EEviT1_ --------------------------
	.section	.nv.constant0._ZN2at6native18elementwise_kernelILi128ELi4EZNS0_15gpu_kernel_implIZZZNS0_17asinh_kernel_cudaERNS_18TensorIteratorBaseEENKUlvE0_clEvENKUlvE2_clEvEUlN3c108BFloat16EE_EEvS4_RKT_EUliE_EEviT1_,"a",@progbits
	.sectionflags	@""
	.align	4
.nv.constant0._ZN2at6native18elementwise_kernelILi128ELi4EZNS0_15gpu_kernel_implIZZZNS0_17asinh_kernel_cudaERNS_18TensorIteratorBaseEENKUlvE0_clEvENKUlvE2_clEvEUlN3c108BFloat16EE_EEvS4_RKT_EUliE_EEviT1_:
	.zero		1440


//--------------------- .nv.constant0._ZN2at6native27unrolled_elementwise_kernelIZZZNS0_17asinh_kernel_cudaERNS_18TensorIteratorBaseEENKUlvE0_clEvENKUlvE2_clEvEUlN3c108BFloat16EE_St5arrayIPcLm2EELi4E23TrivialOffsetCalculatorILi1EjESD_NS0_6memory12LoadWithCastILi1EEENSE_13StoreWithCastILi1EEEEEviT_T0_T2_T3_T4_T5_ --------------------------
	.section	.nv.constant0._ZN2at6native27unrolled_elementwise_kernelIZZZNS0_17asinh_kernel_cudaERNS_18TensorIteratorBaseEENKUlvE0_clEvENKUlvE2_clEvEUlN3c108BFloat16EE_St5arrayIPcLm2EELi4E23TrivialOffsetCalculatorILi1EjESD_NS0_6memory12LoadWithCastILi1EEENSE_13StoreWithCastILi1EEEEEviT_T0_T2_T3_T4_T5_,"a",@progbits
	.sectionflags	@""
	.align	4
.nv.constant0._ZN2at6native27unrolled_elementwise_kernelIZZZNS0_17asinh_kernel_cudaERNS_18TensorIteratorBaseEENKUlvE0_clEvENKUlvE2_clEvEUlN3c108BFloat16EE_St5arrayIPcLm2EELi4E23TrivialOffsetCalculatorILi1EjESD_NS0_6memory12LoadWithCastILi1EEENSE_13StoreWithCastILi1EEEEEviT_T0_T2_T3_T4_T5_:
	.zero		940


//--------------------- .nv.constant0._ZN2at6native18elementwise_kernelILi128ELi4EZNS0_22gpu_kernel_impl_nocastIZZZNS0_17asinh_kernel_cudaERNS_18TensorIteratorBaseEENKUlvE0_clEvENKUlvE2_clEvEUlN3c108BFloat16EE_EEvS4_RKT_EUliE_EEviT1_ --------------------------
	.section	.nv.constant0._ZN2at6native18elementwise_kernelILi128ELi4EZNS0_22gpu_kernel_impl_nocastIZZZNS0_17asinh_kernel_cudaERNS_18TensorIteratorBaseEENKUlvE0_clEvENKUlvE2_clEvEUlN3c108BFloat16EE_EEvS4_RKT_EUliE_EEviT1_,"a",@progbits
	.sectionflags	@""
	.align	4
.nv.constant0._ZN2at6native18elementwise_kernelILi128ELi4EZNS0_22gpu_kernel_impl_nocastIZZZNS0_17asinh_kernel_cudaERNS_18TensorIteratorBaseEENKUlvE0_clEvENKUlvE2_clEvEUlN3c108BFloat16EE_EEvS4_RKT_EUliE_EEviT1_:
	.zero		1440


//--------------------- .nv.constant0._ZN2at6native27unrolled_elementwise_kernelIZZZNS0_17asinh_kernel_cudaERNS_18TensorIteratorBaseEENKUlvE0_clEvENKUlvE2_clEvEUlN3c108BFloat16EE_St5arrayIPcLm2EELi4E23TrivialOffsetCalculatorILi1EjESD_NS0_6memory15LoadWithoutCastENSE_16StoreWithoutCastEEEviT_T0_T2_T3_T4_T5_ --------------------------
	.section	.nv.constant0._ZN2at6native27unrolled_elementwise_kernelIZZZNS0_17asinh_kernel_cudaERNS_18TensorIteratorBaseEENKUlvE0_clEvENKUlvE2_clEvEUlN3c108BFloat16EE_St5arrayIPcLm2EELi4E23TrivialOffsetCalculatorILi1EjESD_NS0_6memory15LoadWithoutCastENSE_16StoreWithoutCastEEEviT_T0_T2_T3_T4_T5_,"a",@progbits
	.sectionflags	@""
	.align	4
.nv.constant0._ZN2at6native27unrolled_elementwise_kernelIZZZNS0_17asinh_kernel_cudaERNS_18TensorIteratorBaseEENKUlvE0_clEvENKUlvE2_clEvEUlN3c108BFloat16EE_St5arrayIPcLm2EELi4E23TrivialOffsetCalculatorILi1EjESD_NS0_6memory15LoadWithoutCastENSE_16StoreWithoutCastEEEviT_T0_T2_T3_T4_T5_:
	.zero		924


//--------------------- .nv.constant0._ZN2at6native29vectorized_elementwise_kernelILi2EZZZNS0_17asinh_kernel_cudaERNS_18TensorIteratorBaseEENKUlvE0_clEvENKUlvE2_clEvEUlN3c108BFloat16EE_St5arrayIPcLm2EEEEviT0_T1_ --------------------------
	.section	.nv.constant0._ZN2at6native29vectorized_elementwise_kernelILi2EZZZNS0_17asinh_kernel_cudaERNS_18TensorIteratorBaseEENKUlvE0_clEvENKUlvE2_clEvEUlN3c108BFloat16EE_St5arrayIPcLm2EEEEviT0_T1_,"a",@progbits
	.sectionflags	@""
	.align	4
.nv.constant0._ZN2at6native29vectorized_elementwise_kernelILi2EZZZNS0_17asinh_kernel_cudaERNS_18TensorIteratorBaseEENKUlvE0_clEvENKUlvE2_clEvEUlN3c108BFloat16EE_St5arrayIPcLm2EEEEviT0_T1_:
	.zero		920


//--------------------- .nv.constant0._ZN2at6native29vectorized_elementwise_kernelILi4EZZZNS0_17asinh_kernel_cudaERNS_18TensorIteratorBaseEENKUlvE0_clEvENKUlvE2_clEvEUlN3c108BFloat16EE_St5arrayIPcLm2EEEEviT0_T1_ --------------------------
	.section	.nv.constant0._ZN2at6native29vectorized_elementwise_kernelILi4EZZZNS0_17asinh_kernel_cudaERNS_18TensorIteratorBaseEENKUlvE0_clEvENKUlvE2_clEvEUlN3c108BFloat16EE_St5arrayIPcLm2EEEEviT0_T1_,"a",@progbits
	.sectionflags	@""
	.align	4
.nv.constant0._ZN2at6native29vectorized_elementwise_kernelILi4EZZZNS0_17asinh_kernel_cudaERNS_18TensorIteratorBaseEENKUlvE0_clEvENKUlvE2_clEvEUlN3c108BFloat16EE_St5arrayIPcLm2EEEEviT0_T1_:
	.zero		920


//--------------------- .nv.constant0._ZN2at6native29vectorized_elementwise_kernelILi8EZZZNS0_17asinh_kernel_cudaERNS_18TensorIteratorBaseEENKUlvE0_clEvENKUlvE2_clEvEUlN3c108BFloat16EE_St5arrayIPcLm2EEEEviT0_T1_ --------------------------
	.section	.nv.constant0._ZN2at6native29vectorized_elementwise_kernelILi8EZZZNS0_17asinh_kernel_cudaERNS_18TensorIteratorBaseEENKUlvE0_clEvENKUlvE2_clEvEUlN3c108BFloat16EE_St5arrayIPcLm2EEEEviT0_T1_,"a",@progbits
	.sectionflags	@""
	.align	4
.nv.constant0._ZN2at6native29vectorized_elementwise_kernelILi8EZZZNS0_17asinh_kernel_cudaERNS_18TensorIteratorBaseEENKUlvE0_clEvENKUlvE2_clEvEUlN3c108BFloat16EE_St5arrayIPcLm2EEEEviT0_T1_:
	.zero		920


//--------------------- .nv.constant0._ZN2at6native18elementwise_kernelILi128ELi4EZNS0_15gpu_kernel_implIZZZNS0_17asinh_kernel_cudaERNS_18TensorIteratorBaseEENKUlvE0_clEvENKUlvE1_clEvEUlN3c104HalfEE_EEvS4_RKT_EUliE_EEviT1_ --------------------------
	.section	.nv.constant0._ZN2at6native18elementwise_kernelILi128ELi4EZNS0_15gpu_kernel_implIZZZNS0_17asinh_kernel_cudaERNS_18TensorIteratorBaseEENKUlvE0_clEvENKUlvE1_clEvEUlN3c104HalfEE_EEvS4_RKT_EUliE_EEviT1_,"a",@progbits
	.sectionflags	@""
	.align	4
.nv.constant0._ZN2at6native18elementwise_kernelILi128ELi4EZNS0_15gpu_kernel_implIZZZNS0_17asinh_kernel_cudaERNS_18TensorIteratorBaseEENKUlvE0_clEvENKUlvE1_clEvEUlN3c104HalfEE_EEvS4_RKT_EUliE_EEviT1_:
	.zero		1440


//--------------------- .nv.constant0._ZN2at6native27unrolled_elementwise_kernelIZZZNS0_17asinh_kernel_cudaERNS_18TensorIteratorBaseEENKUlvE0_clEvENKUlvE1_clEvEUlN3c104HalfEE_St5arrayIPcLm2EELi4E23TrivialOffsetCalculatorILi1EjESD_NS0_6memory12LoadWithCastILi1EEENSE_13StoreWithCastILi1EEEEEviT_T0_T2_T3_T4_T5_ --------------------------
	.section	.nv.constant0._ZN2at6native27unrolled_elementwise_kernelIZZZNS0_17asinh_kernel_cudaERNS_18TensorIteratorBaseEENKUlvE0_clEvENKUlvE1_clEvEUlN3c104HalfEE_St5arrayIPcLm2EELi4E23TrivialOffsetCalculatorILi1EjESD_NS0_6memory12LoadWithCastILi1EEENSE_13StoreWithCastILi1EEEEEviT_T0_T2_T3_T4_T5_,"a",@progbits
	.sectionflags	@""
	.align	4
.nv.constant0._ZN2at6native27unrolled_elementwise_kernelIZZZNS0_17asinh_kernel_cudaERNS_18TensorIteratorBaseEENKUlvE0_clEvENKUlvE1_clEvEUlN3c104HalfEE_St5arrayIPcLm2EELi4E23TrivialOffsetCalculatorILi1EjESD_NS0_6memory12LoadWithCastILi1EEENSE_13StoreWithCastILi1EEEEEviT_T0_T2_T3_T4_T5_:
	.zero		940


//--------------------- .nv.constant0._ZN2at6native18elementwise_kernelILi128ELi4EZNS0_22gpu_kernel_impl_nocastIZZZNS0_17asinh_kernel_cudaERNS_18TensorIteratorBaseEENKUlvE0_clEvENKUlvE1_clEvEUlN3c104HalfEE_EEvS4_RKT_EUliE_EEviT1_ --------------------------
	.section	.nv.constant0._ZN2at6native18elementwise_kernelILi128ELi4EZNS0_22gpu_kernel_impl_nocastIZZZNS0_17asinh_kernel_cudaERNS_18TensorIteratorBaseEENKUlvE0_clEvENKUlvE1_clEvEUlN3c104HalfEE_EEvS4_RKT_EUliE_EEviT1_,"a",@progbits
	.sectionflags	@""
	.align	4
.nv.constant0._ZN2at6native18elementwise_kernelILi128ELi4EZNS0_22gpu_kernel_impl_nocastIZZZNS0_17asinh_kernel_cudaERNS_18TensorIteratorBaseEENKUlvE0_clEvENKUlvE1_clEvEUlN3c104HalfEE_EEvS4_RKT_EUliE_EEviT1_:
	.zero		1440


//--------------------- .nv.constant0._ZN2at6native27unrolled_elementwise_kernelIZZZNS0_17asinh_kernel_cudaERNS_18TensorIteratorBaseEENKUlvE0_clEvENKUlvE1_clEvEUlN3c104HalfEE_St5arrayIPcLm2EELi4E23TrivialOffsetCalculatorILi1EjESD_NS0_6memory15LoadWithoutCastENSE_16StoreWithoutCastEEEviT_T0_T2_T3_T4_T5_ --------------------------
	.section	.nv.constant0._ZN2at6native27unrolled_elementwise_kernelIZZZNS0_17asinh_kernel_cudaERNS_18TensorIteratorBaseEENKUlvE0_clEvENKUlvE1_clEvEUlN3c104HalfEE_St5arrayIPcLm2EELi4E23TrivialOffsetCalculatorILi1EjESD_NS0_6memory15LoadWithoutCastENSE_16StoreWithoutCastEEEviT_T0_T2_T3_T4_T5_,"a",@progbits
	.sectionflags	@""
	.align	4
.nv.constant0._ZN2at6native27unrolled_elementwise_kernelIZZZNS0_17asinh_kernel_cudaERNS_18TensorIteratorBaseEENKUlvE0_clEvENKUlvE1_clEvEUlN3c104HalfEE_St5arrayIPcLm2EELi4E23TrivialOffsetCalculatorILi1EjESD_NS0_6memory15LoadWithoutCastENSE_16StoreWithoutCastEEEviT_T0_T2_T3_T4_T5_:
	.zero		924


//--------------------- .nv.constant0._ZN2at6native29vectorized_elementwise_kernelILi2EZZZNS0_17asinh_kernel_cudaERNS_18TensorIteratorBaseEENKUlvE0_clEvENKUlvE1_clEvEUlN3c104HalfEE_St5arrayIPcLm2EEEEviT0_T1_ --------------------------
	.section	.nv.constant0._ZN2at6native29vectorized_elementwise_kernelILi2EZZZNS0_17asinh_kernel_cudaERNS_18TensorIteratorBaseEENKUlvE0_clEvENKUlvE1_clEvEUlN3c104HalfEE_St5arrayIPcLm2EEEEviT0_T1_,"a",@progbits
	.sectionflags	@""
	.align	4
.nv.constant0._ZN2at6native29vectorized_elementwise_kernelILi2EZZZNS0_17asinh_kernel_cudaERNS_18TensorIteratorBaseEENKUlvE0_clEvENKUlvE1_clEvEUlN3c104HalfEE_St5arrayIPcLm2EEEEviT0_T1_:
	.zero		920


//--------------------- .nv.constant0._ZN2at6native29vectorized_elementwise_kernelILi4EZZZNS0_17asinh_kernel_cudaERNS_18TensorIteratorBaseEENKUlvE0_clEvENKUlvE1_clEvEUlN3c104HalfEE_St5arrayIPcLm2EEEEviT0_T1_ --------------------------
	.section	.nv.constant0._ZN2at6native29vectorized_elementwise_kernelILi4EZZZNS0_17asinh_kernel_cudaERNS_18TensorIteratorBaseEENKUlvE0_clEvENKUlvE1_clEvEUlN3c104HalfEE_St5arrayIPcLm2EEEEviT0_T1_,"a",@progbits
	.sectionflags	@""
	.align	4
.nv.constant0._ZN2at6native29vectorized_elementwise_kernelILi4EZZZNS0_17asinh_kernel_cudaERNS_18TensorIteratorBaseEENKUlvE0_clEvENKUlvE1_clEvEUlN3c104HalfEE_St5arrayIPcLm2EEEEviT0_T1_:
	.zero		920


//--------------------- .nv.constant0._ZN2at6native29vectorized_elementwise_kernelILi8EZZZNS0_17asinh_kernel_cudaERNS_18TensorIteratorBaseEENKUlvE0_clEvENKUlvE1_clEvEUlN3c104HalfEE_St5arrayIPcLm2EEEEviT0_T1_ --------------------------
	.section	.nv.constant0._ZN2at6native29vectorized_elementwise_kernelILi8EZZZNS0_17asinh_kernel_cudaERNS_18TensorIteratorBaseEENKUlvE0_clEvENKUlvE1_clEvEUlN3c104HalfEE_St5arrayIPcLm2EEEEviT0_T1_,"a",@progbits
	.sectionflags	@""
	.align	4
.nv.constant0._ZN2at6native29vectorized_elementwise_kernelILi8EZZZNS0_17asinh_kernel_cudaERNS_18TensorIteratorBaseEENKUlvE0_clEvENKUlvE1_clEvEUlN3c104HalfEE_St5arrayIPcLm2EEEEviT0_T1_:
	.zero		920


//--------------------- .nv.constant0._ZN2at6native18elementwise_kernelILi128ELi4EZNS0_15gpu_kernel_implIZZZNS0_17asinh_kernel_cudaERNS_18TensorIteratorBaseEENKUlvE0_clEvENKUlvE0_clEvEUlfE_EEvS4_RKT_EUliE_EEviT1_ --------------------------
	.section	.nv.constant0._ZN2at6native18elementwise_kernelILi128ELi4EZNS0_15gpu_kernel_implIZZZNS0_17asinh_kernel_cudaERNS_18TensorIteratorBaseEENKUlvE0_clEvENKUlvE0_clEvEUlfE_EEvS4_RKT_EUliE_EEviT1_,"a",@progbits
	.sectionflags	@""
	.align	4
.nv.constant0._ZN2at6native18elementwise_kernelILi128ELi4EZNS0_15gpu_kernel_implIZZZNS0_17asinh_kernel_cudaERNS_18TensorIteratorBaseEENKUlvE0_clEvENKUlvE0_clEvEUlfE_EEvS4_RKT_EUliE_EEviT1_:
	.zero		1440


//--------------------- .nv.constant0._ZN2at6native27unrolled_elementwise_kernelIZZZNS0_17asinh_kernel_cudaERNS_18TensorIteratorBaseEENKUlvE0_clEvENKUlvE0_clEvEUlfE_St5arrayIPcLm2EELi4E23TrivialOffsetCalculatorILi1EjESB_NS0_6memory12LoadWithCastILi1EEENSC_13StoreWithCastILi1EEEEEviT_T0_T2_T3_T4_T5_ --------------------------
	.section	.nv.constant0._ZN2at6native27unrolled_elementwise_kernelIZZZNS0_17asinh_kernel_cudaERNS_18TensorIteratorBaseEENKUlvE0_clEvENKUlvE0_clEvEUlfE_St5arrayIPcLm2EELi4E23TrivialOffsetCalculatorILi1EjESB_NS0_6memory12LoadWithCastILi1EEENSC_13StoreWithCastILi1EEEEEviT_T0_T2_T3_T4_T5_,"a",@progbits
	.sectionflags	@""
	.align	4
.nv.constant0._ZN2at6native27unrolled_elementwise_kernelIZZZNS0_17asinh_kernel_cudaERNS_18TensorIteratorBaseEENKUlvE0_clEvENKUlvE0_clEvEUlfE_St5arrayIPcLm2EELi4E23TrivialOffsetCalculatorILi1EjESB_NS0_6memory12LoadWithCastILi1EEENSC_13StoreWithCastILi1EEEEEviT_T0_T2_T3_T4_T5_:
	.zero		940


//--------------------- .nv.constant0._ZN2at6native18elementwise_kernelILi128ELi2EZNS0_22gpu_kernel_impl_nocastIZZZNS0_17asinh_kernel_cudaERNS_18TensorIteratorBaseEENKUlvE0_clEvENKUlvE0_clEvEUlfE_EEvS4_RKT_EUliE_EEviT1_ --------------------------
	.section	.nv.constant0._ZN2at6native18elementwise_kernelILi128ELi2EZNS0_22gpu_kernel_impl_nocastIZZZNS0_17asinh_kernel_cudaERNS_18TensorIteratorBaseEENKUlvE0_clEvENKUlvE0_clEvEUlfE_EEvS4_RKT_EUliE_EEviT1_,"a",@progbits
	.sectionflags	@""
	.align	4
.nv.constant0._ZN2at6native18elementwise_kernelILi128ELi2EZNS0_22gpu_kernel_impl_nocastIZZZNS0_17asinh_kernel_cudaERNS_18TensorIteratorBaseEENKUlvE0_clEvENKUlvE0_clEvEUlfE_EEvS4_RKT_EUliE_EEviT1_:
	.zero		1440


//--------------------- .nv.constant0._ZN2at6native27unrolled_elementwise_kernelIZZZNS0_17asinh_kernel_cudaERNS_18TensorIteratorBaseEENKUlvE0_clEvENKUlvE0_clEvEUlfE_St5arrayIPcLm2EELi4E23TrivialOffsetCalculatorILi1EjESB_NS0_6memory15LoadWithoutCastENSC_16StoreWithoutCastEEEviT_T0_T2_T3_T4_T5_ --------------------------
	.section	.nv.constant0._ZN2at6native27unrolled_elementwise_kernelIZZZNS0_17asinh_kernel_cudaERNS_18TensorIteratorBaseEENKUlvE0_clEvENKUlvE0_clEvEUlfE_St5arrayIPcLm2EELi4E23TrivialOffsetCalculatorILi1EjESB_NS0_6memory15LoadWithoutCastENSC_16StoreWithoutCastEEEviT_T0_T2_T3_T4_T5_,"a",@progbits
	.sectionflags	@""
	.align	4
.nv.constant0._ZN2at6native27unrolled_elementwise_kernelIZZZNS0_17asinh_kernel_cudaERNS_18TensorIteratorBaseEENKUlvE0_clEvENKUlvE0_clEvEUlfE_St5arrayIPcLm2EELi4E23TrivialOffsetCalculatorILi1EjESB_NS0_6memory15LoadWithoutCastENSC_16StoreWithoutCastEEEviT_T0_T2_T3_T4_T5_:
	.zero		924


//--------------------- .nv.constant0._ZN2at6native29vectorized_elementwise_kernelILi2EZZZNS0_17asinh_kernel_cudaERNS_18TensorIteratorBaseEENKUlvE0_clEvENKUlvE0_clEvEUlfE_St5arrayIPcLm2EEEEviT0_T1_ --------------------------
	.section	.nv.constant0._ZN2at6native29vectorized_elementwise_kernelILi2EZZZNS0_17asinh_kernel_cudaERNS_18TensorIteratorBaseEENKUlvE0_clEvENKUlvE0_clEvEUlfE_St5arrayIPcLm2EEEEviT0_T1_,"a",@progbits
	.sectionflags	@""
	.align	4
.nv.constant0._ZN2at6native29vectorized_elementwise_kernelILi2EZZZNS0_17asinh_kernel_cudaERNS_18TensorIteratorBaseEENKUlvE0_clEvENKUlvE0_clEvEUlfE_St5arrayIPcLm2EEEEviT0_T1_:
	.zero		920


//--------------------- .nv.constant0._ZN2at6native29vectorized_elementwise_kernelILi4EZZZNS0_17asinh_kernel_cudaERNS_18TensorIteratorBaseEENKUlvE0_clEvENKUlvE0_clEvEUlfE_St5arrayIPcLm2EEEEviT0_T1_ --------------------------
	.section	.nv.constant0._ZN2at6native29vectorized_elementwise_kernelILi4EZZZNS0_17asinh_kernel_cudaERNS_18TensorIteratorBaseEENKUlvE0_clEvENKUlvE0_clEvEUlfE_St5arrayIPcLm2EEEEviT0_T1_,"a",@progbits
	.sectionflags	@""
	.align	4
.nv.constant0._ZN2at6native29vectorized_elementwise_kernelILi4EZZZNS0_17asinh_kernel_cudaERNS_18TensorIteratorBaseEENKUlvE0_clEvENKUlvE0_clEvEUlfE_St5arrayIPcLm2EEEEviT0_T1_:
	.zero		920


//--------------------- .nv.constant0._ZN2at6native29vectorized_elementwise_kernelILi8EZZZNS0_17asinh_kernel_cudaERNS_18TensorIteratorBaseEENKUlvE0_clEvENKUlvE0_clEvEUlfE_St5arrayIPcLm2EEEEviT0_T1_ --------------------------
	.section	.nv.constant0._ZN2at6native29vectorized_elementwise_kernelILi8EZZZNS0_17asinh_kernel_cudaERNS_18TensorIteratorBaseEENKUlvE0_clEvENKUlvE0_clEvEUlfE_St5arrayIPcLm2EEEEviT0_T1_,"a",@progbits
	.sectionflags	@""
	.align	4
.nv.constant0._ZN2at6native29vectorized_elementwise_kernelILi8EZZZNS0_17asinh_kernel_cudaERNS_18TensorIteratorBaseEENKUlvE0_clEvENKUlvE0_clEvEUlfE_St5arrayIPcLm2EEEEviT0_T1_:
	.zero		920


//--------------------- .nv.constant0._ZN2at6native18elementwise_kernelILi128ELi4EZNS0_15gpu_kernel_implIZZZNS0_17asinh_kernel_cudaERNS_18TensorIteratorBaseEENKUlvE0_clEvENKUlvE_clEvEUldE_EEvS4_RKT_EUliE_EEviT1_ --------------------------
	.section	.nv.constant0._ZN2at6native18elementwise_kernelILi128ELi4EZNS0_15gpu_kernel_implIZZZNS0_17asinh_kernel_cudaERNS_18TensorIteratorBaseEENKUlvE0_clEvENKUlvE_clEvEUldE_EEvS4_RKT_EUliE_EEviT1_,"a",@progbits
	.sectionflags	@""
	.align	4
.nv.constant0._ZN2at6native18elementwise_kernelILi128ELi4EZNS0_15gpu_kernel_implIZZZNS0_17asinh_kernel_cudaERNS_18TensorIteratorBaseEENKUlvE0_clEvENKUlvE_clEvEUldE_EEvS4_RKT_EUliE_EEviT1_:
	.zero		1440


//--------------------- .nv.constant0._ZN2at6native27unrolled_elementwise_kernelIZZZNS0_17asinh_kernel_cudaERNS_18TensorIteratorBaseEENKUlvE0_clEvENKUlvE_clEvEUldE_St5arrayIPcLm2EELi4E23TrivialOffsetCalculatorILi1EjESB_NS0_6memory12LoadWithCastILi1EEENSC_13StoreWithCastILi1EEEEEviT_T0_T2_T3_T4_T5_ --------------------------
	.section	.nv.constant0._ZN2at6native27unrolled_elementwise_kernelIZZZNS0_17asinh_kernel_cudaERNS_18TensorIteratorBaseEENKUlvE0_clEvENKUlvE_clEvEUldE_St5arrayIPcLm2EELi4E23TrivialOffsetCalculatorILi1EjESB_NS0_6memory12LoadWithCastILi1EEENSC_13StoreWithCastILi1EEEEEviT_T0_T2_T3_T4_T5_,"a",@progbits
	.sectionflags	@""
	.align	4
.nv.constant0._ZN2at6native27unrolled_elementwise_kernelIZZZNS0_17asinh_kernel_cudaERNS_18TensorIteratorBaseEENKUlvE0_clEvENKUlvE_clEvEUldE_St5arrayIPcLm2EELi4E23TrivialOffsetCalculatorILi1EjESB_NS0_6memory12LoadWithCastILi1EEENSC_13StoreWithCastILi1EEEEEviT_T0_T2_T3_T4_T5_:
	.zero		940


//--------------------- .nv.constant0._ZN2at6native18elementwise_kernelILi128ELi2EZNS0_22gpu_kernel_impl_nocastIZZZNS0_17asinh_kernel_cudaERNS_18TensorIteratorBaseEENKUlvE0_clEvENKUlvE_clEvEUldE_EEvS4_RKT_EUliE_EEviT1_ --------------------------
	.section	.nv.constant0._ZN2at6native18elementwise_kernelILi128ELi2EZNS0_22gpu_kernel_impl_nocastIZZZNS0_17asinh_kernel_cudaERNS_18TensorIteratorBaseEENKUlvE0_clEvENKUlvE_clEvEUldE_EEvS4_RKT_EUliE_EEviT1_,"a",@progbits
	.sectionflags	@""
	.align	4
.nv.constant0._ZN2at6native18elementwise_kernelILi128ELi2EZNS0_22gpu_kernel_impl_nocastIZZZNS0_17asinh_kernel_cudaERNS_18TensorIteratorBaseEENKUlvE0_clEvENKUlvE_clEvEUldE_EEvS4_RKT_EUliE_EEviT1_:
	.zero		1440


//--------------------- .nv.constant0._ZN2at6native27unrolled_elementwise_kernelIZZZNS0_17asinh_kernel_cudaERNS_18TensorIteratorBaseEENKUlvE0_clEvENKUlvE_clEvEUldE_St5arrayIPcLm2EELi4E23TrivialOffsetCalculatorILi1EjESB_NS0_6memory15LoadWithoutCastENSC_16StoreWithoutCastEEEviT_T0_T2_T3_T4_T5_ --------------------------
	.section	.nv.constant0._ZN2at6native27unrolled_elementwise_kernelIZZZNS0_17asinh_kernel_cudaERNS_18TensorIteratorBaseEENKUlvE0_clEvENKUlvE_clEvEUldE_St5arrayIPcLm2EELi4E23TrivialOffsetCalculatorILi1EjESB_NS0_6memory15LoadWithoutCastENSC_16StoreWithoutCastEEEviT_T0_T2_T3_T4_T5_,"a",@progbits
	.sectionflags	@""
	.align	4
.nv.constant0._ZN2at6native27unrolled_elementwise_kernelIZZZNS0_17asinh_kernel_cudaERNS_18TensorIteratorBaseEENKUlvE0_clEvENKUlvE_clEvEUldE_St5arrayIPcLm2EELi4E23TrivialOffsetCalculatorILi1EjESB_NS0_6memory15LoadWithoutCastENSC_16StoreWithoutCastEEEviT_T0_T2_T3_T4_T5_:
	.zero		924


//--------------------- .nv.constant0._ZN2at6native29vectorized_elementwise_kernelILi2EZZZNS0_17asinh_kernel_cudaERNS_18TensorIteratorBaseEENKUlvE0_clEvENKUlvE_clEvEUldE_St5arrayIPcLm2EEEEviT0_T1_ --------------------------
	.section	.nv.constant0._ZN2at6native29vectorized_elementwise_kernelILi2EZZZNS0_17asinh_kernel_cudaERNS_18TensorIteratorBaseEENKUlvE0_clEvENKUlvE_clEvEUldE_St5arrayIPcLm2EEEEviT0_T1_,"a",@progbits
	.sectionflags	@""
	.align	4
.nv.constant0._ZN2at6native29vectorized_elementwise_kernelILi2EZZZNS0_17asinh_kernel_cudaERNS_18TensorIteratorBaseEENKUlvE0_clEvENKUlvE_clEvEUldE_St5arrayIPcLm2EEEEviT0_T1_:
	.zero		920


//--------------------- .nv.constant0._ZN2at6native29vectorized_elementwise_kernelILi4EZZZNS0_17asinh_kernel_cudaERNS_18TensorIteratorBaseEENKUlvE0_clEvENKUlvE_clEvEUldE_St5arrayIPcLm2EEEEviT0_T1_ --------------------------
	.section	.nv.constant0._ZN2at6native29vectorized_elementwise_kernelILi4EZZZNS0_17asinh_kernel_cudaERNS_18TensorIteratorBaseEENKUlvE0_clEvENKUlvE_clEvEUldE_St5arrayIPcLm2EEEEviT0_T1_,"a",@progbits
	.sectionflags	@""
	.align	4
.nv.constant0._ZN2at6native29vectorized_elementwise_kernelILi4EZZZNS0_17asinh_kernel_cudaERNS_18TensorIteratorBaseEENKUlvE0_clEvENKUlvE_clEvEUldE_St5arrayIPcLm2EEEEviT0_T1_:
	.zero		920


//--------------------- .nv.constant0._ZN2at6native29vectorized_elementwise_kernelILi8EZZZNS0_17asinh_kernel_cudaERNS_18TensorIteratorBaseEENKUlvE0_clEvENKUlvE_clEvEUldE_St5arrayIPcLm2EEEEviT0_T1_ --------------------------
	.section	.nv.constant0._ZN2at6native29vectorized_elementwise_kernelILi8EZZZNS0_17asinh_kernel_cudaERNS_18TensorIteratorBaseEENKUlvE0_clEvENKUlvE_clEvEUldE_St5arrayIPcLm2EEEEviT0_T1_,"a",@progbits
	.sectionflags	@""
	.align	4
.nv.constant0._ZN2at6native29vectorized_elementwise_kernelILi8EZZZNS0_17asinh_kernel_cudaERNS_18TensorIteratorBaseEENKUlvE0_clEvENKUlvE_clEvEUldE_St5arrayIPcLm2EEEEviT0_T1_:
	.zero		920


//--------------------- .nv.constant0._ZN2at6native18elementwise_kernelILi128ELi4EZNS0_15gpu_kernel_implIZZZNS0_17asinh_kernel_cudaERNS_18TensorIteratorBaseEENKUlvE_clEvENKUlvE1_clEvEUlN3c107complexINS7_4HalfEEEE_EEvS4_RKT_EUliE_EEviT1_ --------------------------
	.section	.nv.constant0._ZN2at6native18elementwise_kernelILi128ELi4EZNS0_15gpu_kernel_implIZZZNS0_17asinh_kernel_cudaERNS_18TensorIteratorBaseEENKUlvE_clEvENKUlvE1_clEvEUlN3c107complexINS7_4HalfEEEE_EEvS4_RKT_EUliE_EEviT1_,"a",@progbits
	.sectionflags	@""
	.align	4
.nv.constant0._ZN2at6native18elementwise_kernelILi128ELi4EZNS0_15gpu_kernel_implIZZZNS0_17asinh_kernel_cudaERNS_18TensorIteratorBaseEENKUlvE_clEvENKUlvE1_clEvEUlN3c107complexINS7_4HalfEEEE_EEvS4_RKT_EUliE_EEviT1_:
	.zero		1440


//--------------------- .nv.constant0._ZN2at6native27unrolled_elementwise_kernelIZZZNS0_17asinh_kernel_cudaERNS_18TensorIteratorBaseEENKUlvE_clEvENKUlvE1_clEvEUlN3c107complexINS6_4HalfEEEE_St5arrayIPcLm2EELi4E23TrivialOffsetCalculatorILi1EjESF_NS0_6memory12LoadWithCastILi1EEENSG_13StoreWithCastILi1EEEEEviT_T0_T2_T3_T4_T5_ --------------------------
	.section	.nv.constant0._ZN2at6native27unrolled_elementwise_kernelIZZZNS0_17asinh_kernel_cudaERNS_18TensorIteratorBaseEENKUlvE_clEvENKUlvE1_clEvEUlN3c107complexINS6_4HalfEEEE_St5arrayIPcLm2EELi4E23TrivialOffsetCalculatorILi1EjESF_NS0_6memory12LoadWithCastILi1EEENSG_13StoreWithCastILi1EEEEEviT_T0_T2_T3_T4_T5_,"a",@progbits
	.sectionflags	@""
	.align	4
.nv.constant0._ZN2at6native27unrolled_elementwise_kernelIZZZNS0_17asinh_kernel_cudaERNS_18TensorIteratorBaseEENKUlvE_clEvENKUlvE1_clEvEUlN3c107complexINS6_4HalfEEEE_St5arrayIPcLm2EELi4E23TrivialOffsetCalculatorILi1EjESF_NS0_6memory12LoadWithCastILi1EEENSG_13StoreWithCastILi1EEEEEviT_T0_T2_T3_T4_T5_:
	.zero		940


//--------------------- .nv.constant0._ZN2at6native18elementwise_kernelILi128ELi2EZNS0_22gpu_kernel_impl_nocastIZZZNS0_17asinh_kernel_cudaERNS_18TensorIteratorBaseEENKUlvE_clEvENKUlvE1_clEvEUlN3c107complexINS7_4HalfEEEE_EEvS4_RKT_EUliE_EEviT1_ --------------------------
	.section	.nv.constant0._ZN2at6native18elementwise_kernelILi128ELi2EZNS0_22gpu_kernel_impl_nocastIZZZNS0_17asinh_kernel_cudaERNS_18TensorIteratorBaseEENKUlvE_clEvENKUlvE1_clEvEUlN3c107complexINS7_4HalfEEEE_EEvS4_RKT_EUliE_EEviT1_,"a",@progbits
	.sectionflags	@""
	.align	4
.nv.constant0._ZN2at6native18elementwise_kernelILi128ELi2EZNS0_22gpu_kernel_impl_nocastIZZZNS0_17asinh_kernel_cudaERNS_18TensorIteratorBaseEENKUlvE_clEvENKUlvE1_clEvEUlN3c107complexINS7_4HalfEEEE_EEvS4_RKT_EUliE_EEviT1_:
	.zero		1440


//--------------------- .nv.constant0._ZN2at6native27unrolled_elementwise_kernelIZZZNS0_17asinh_kernel_cudaERNS_18TensorIteratorBaseEENKUlvE_clEvENKUlvE1_clEvEUlN3c107complexINS6_4HalfEEEE_St5arrayIPcLm2EELi4E23TrivialOffsetCalculatorILi1EjESF_NS0_6memory15LoadWithoutCastENSG_16StoreWithoutCastEEEviT_T0_T2_T3_T4_T5_ --------------------------
	.section	.nv.constant0._ZN2at6native27unrolled_elementwise_kernelIZZZNS0_17asinh_kernel_cudaERNS_18TensorIteratorBaseEENKUlvE_clEvENKUlvE1_clEvEUlN3c107complexINS6_4HalfEEEE_St5arrayIPcLm2EELi4E23TrivialOffsetCalculatorILi1EjESF_NS0_6memory15LoadWithoutCastENSG_16StoreWithoutCastEEEviT_T0_T2_T3_T4_T5_,"a",@progbits
	.sectionflags	@""
	.align	4
.nv.constant0._ZN2at6native27unrolled_elementwise_kernelIZZZNS0_17asinh_kernel_cudaERNS_18TensorIteratorBaseEENKUlvE_clEvENKUlvE1_clEvEUlN3c107complexINS6_4HalfEEEE_St5arrayIPcLm2EELi4E23TrivialOffsetCalculatorILi1EjESF_NS0_6memory15LoadWithoutCastENSG_16StoreWithoutCastEEEviT_T0_T2_T3_T4_T5_:
	.zero		924


//--------------------- .nv.constant0._ZN2at6native29vectorized_elementwise_kernelILi2EZZZNS0_17asinh_kernel_cudaERNS_18TensorIteratorBaseEENKUlvE_clEvENKUlvE1_clEvEUlN3c107complexINS6_4HalfEEEE_St5arrayIPcLm2EEEEviT0_T1_ --------------------------
	.section	.nv.constant0._ZN2at6native29vectorized_elementwise_kernelILi2EZZZNS0_17asinh_kernel_cudaERNS_18TensorIteratorBaseEENKUlvE_clEvENKUlvE1_clEvEUlN3c107complexINS6_4HalfEEEE_St5arrayIPcLm2EEEEviT0_T1_,"a",@progbits
	.sectionflags	@""
	.align	4
.nv.constant0._ZN2at6native29vectorized_elementwise_kernelILi2EZZZNS0_17asinh_kernel_cudaERNS_18TensorIteratorBaseEENKUlvE_clEvENKUlvE1_clEvEUlN3c107complexINS6_4HalfEEEE_St5arrayIPcLm2EEEEviT0_T1_:
	.zero		920


//--------------------- .nv.constant0._ZN2at6native29vectorized_elementwise_kernelILi4EZZZNS0_17asinh_kernel_cudaERNS_18TensorIteratorBaseEENKUlvE_clEvENKUlvE1_clEvEUlN3c107complexINS6_4HalfEEEE_St5arrayIPcLm2EEEEviT0_T1_ --------------------------
	.section	.nv.constant0._ZN2at6native29vectorized_elementwise_kernelILi4EZZZNS0_17asinh_kernel_cudaERNS_18TensorIteratorBaseEENKUlvE_clEvENKUlvE1_clEvEUlN3c107complexINS6_4HalfEEEE_St5arrayIPcLm2EEEEviT0_T1_,"a",@progbits
	.sectionflags	@""
	.align	4
.nv.constant0._ZN2at6native29vectorized_elementwise_kernelILi4EZZZNS0_17asinh_kernel_cudaERNS_18TensorIteratorBaseEENKUlvE_clEvENKUlvE1_clEvEUlN3c107complexINS6_4HalfEEEE_St5arrayIPcLm2EEEEviT0_T1_:
	.zero		920


//--------------------- .nv.constant0._ZN2at6native29vectorized_elementwise_kernelILi8EZZZNS0_17asinh_kernel_cudaERNS_18TensorIteratorBaseEENKUlvE_clEvENKUlvE1_clEvEUlN3c107complexINS6_4HalfEEEE_St5arrayIPcLm2EEEEviT0_T1_ --------------------------
	.section	.nv.constant0._ZN2at6native29vectorized_elementwise_kernelILi8EZZZNS0_17asinh_kernel_cudaERNS_18TensorIteratorBaseEENKUlvE_clEvENKUlvE1_clEvEUlN3c107complexINS6_4HalfEEEE_St5arrayIPcLm2EEEEviT0_T1_,"a",@progbits
	.sectionflags	@""
	.align	4
.nv.constant0._ZN2at6native29vectorized_elementwise_kernelILi8EZZZNS0_17asinh_kernel_cudaERNS_18TensorIteratorBaseEENKUlvE_clEvENKUlvE1_clEvEUlN3c107complexINS6_4HalfEEEE_St5arrayIPcLm2EEEEviT0_T1_:
	.zero		920


//--------------------- .nv.constant0._ZN2at6native18elementwise_kernelILi128ELi4EZNS0_15gpu_kernel_implIZZZNS0_17asinh_kernel_cudaERNS_18TensorIteratorBaseEENKUlvE_clEvENKUlvE0_clEvEUlN3c107complexIfEEE_EEvS4_RKT_EUliE_EEviT1_ --------------------------
	.section	.nv.constant0._ZN2at6native18elementwise_kernelILi128ELi4EZNS0_15gpu_kernel_implIZZZNS0_17asinh_kernel_cudaERNS_18TensorIteratorBaseEENKUlvE_clEvENKUlvE0_clEvEUlN3c107complexIfEEE_EEvS4_RKT_EUliE_EEviT1_,"a",@progbits
	.sectionflags	@""
	.align	4
.nv.constant0._ZN2at6native18elementwise_kernelILi128ELi4EZNS0_15gpu_kernel_implIZZZNS0_17asinh_kernel_cudaERNS_18TensorIteratorBaseEENKUlvE_clEvENKUlvE0_clEvEUlN3c107complexIfEEE_EEvS4_RKT_EUliE_EEviT1_:
	.zero		1440


//--------------------- .nv.constant0._ZN2at6native27unrolled_elementwise_kernelIZZZNS0_17asinh_kernel_cudaERNS_18TensorIteratorBaseEENKUlvE_clEvENKUlvE0_clEvEUlN3c107complexIfEEE_St5arrayIPcLm2EELi4E23TrivialOffsetCalculatorILi1EjESE_NS0_6memory12LoadWithCastILi1EEENSF_13StoreWithCastILi1EEEEEviT_T0_T2_T3_T4_T5_ --------------------------
	.section	.nv.constant0._ZN2at6native27unrolled_elementwise_kernelIZZZNS0_17asinh_kernel_cudaERNS_18TensorIteratorBaseEENKUlvE_clEvENKUlvE0_clEvEUlN3c107complexIfEEE_St5arrayIPcLm2EELi4E23TrivialOffsetCalculatorILi1EjESE_NS0_6memory12LoadWithCastILi1EEENSF_13StoreWithCastILi1EEEEEviT_T0_T2_T3_T4_T5_,"a",@progbits
	.sectionflags	@""
	.align	4
.nv.constant0._ZN2at6native27unrolled_elementwise_kernelIZZZNS0_17asinh_kernel_cudaERNS_18TensorIteratorBaseEENKUlvE_clEvENKUlvE0_clEvEUlN3c107complexIfEEE_St5arrayIPcLm2EELi4E23TrivialOffsetCalculatorILi1EjESE_NS0_6memory12LoadWithCastILi1EEENSF_13StoreWithCastILi1EEEEEviT_T0_T2_T3_T4_T5_:
	.zero		940


//--------------------- .nv.constant0._ZN2at6native18elementwise_kernelILi128ELi2EZNS0_22gpu_kernel_impl_nocastIZZZNS0_17asinh_kernel_cudaERNS_18TensorIteratorBaseEENKUlvE_clEvENKUlvE0_clEvEUlN3c107complexIfEEE_EEvS4_RKT_EUliE_EEviT1_ --------------------------
	.section	.nv.constant0._ZN2at6native18elementwise_kernelILi128ELi2EZNS0_22gpu_kernel_impl_nocastIZZZNS0_17asinh_kernel_cudaERNS_18TensorIteratorBaseEENKUlvE_clEvENKUlvE0_clEvEUlN3c107complexIfEEE_EEvS4_RKT_EUliE_EEviT1_,"a",@progbits
	.sectionflags	@""
	.align	4
.nv.constant0._ZN2at6native18elementwise_kernelILi128ELi2EZNS0_22gpu_kernel_impl_nocastIZZZNS0_17asinh_kernel_cudaERNS_18TensorIteratorBaseEENKUlvE_clEvENKUlvE0_clEvEUlN3c107complexIfEEE_EEvS4_RKT_EUliE_EEviT1_:
	.zero		1440


//--------------------- .nv.constant0._ZN2at6native27unrolled_elementwise_kernelIZZZNS0_17asinh_kernel_cudaERNS_18TensorIteratorBaseEENKUlvE_clEvENKUlvE0_clEvEUlN3c107complexIfEEE_St5arrayIPcLm2EELi4E23TrivialOffsetCalculatorILi1EjESE_NS0_6memory15LoadWithoutCastENSF_16StoreWithoutCastEEEviT_T0_T2_T3_T4_T5_ --------------------------
	.section	.nv.constant0._ZN2at6native27unrolled_elementwise_kernelIZZZNS0_17asinh_kernel_cudaERNS_18TensorIteratorBaseEENKUlvE_clEvENKUlvE0_clEvEUlN3c107complexIfEEE_St5arrayIPcLm2EELi4E23TrivialOffsetCalculatorILi1EjESE_NS0_6memory15LoadWithoutCastENSF_16StoreWithoutCastEEEviT_T0_T2_T3_T4_T5_,"a",@progbits
	.sectionflags	@""
	.align	4
.nv.constant0._ZN2at6native27unrolled_elementwise_kernelIZZZNS0_17asinh_kernel_cudaERNS_18TensorIteratorBaseEENKUlvE_clEvENKUlvE0_clEvEUlN3c107complexIfEEE_St5arrayIPcLm2EELi4E23TrivialOffsetCalculatorILi1EjESE_NS0_6memory15LoadWithoutCastENSF_16StoreWithoutCastEEEviT_T0_T2_T3_T4_T5_:
	.zero		924


//--------------------- .nv.constant0._ZN2at6native29vectorized_elementwise_kernelILi2EZZZNS0_17asinh_kernel_cudaERNS_18TensorIteratorBaseEENKUlvE_clEvENKUlvE0_clEvEUlN3c107complexIfEEE_St5arrayIPcLm2EEEEviT0_T1_ --------------------------
	.section	.nv.constant0._ZN2at6native29vectorized_elementwise_kernelILi2EZZZNS0_17asinh_kernel_cudaERNS_18TensorIteratorBaseEENKUlvE_clEvENKUlvE0_clEvEUlN3c107complexIfEEE_St5arrayIPcLm2EEEEviT0_T1_,"a",@progbits
	.sectionflags	@""
	.align	4
.nv.constant0._ZN2at6native29vectorized_elementwise_kernelILi2EZZZNS0_17asinh_kernel_cudaERNS_18TensorIteratorBaseEENKUlvE_clEvENKUlvE0_clEvEUlN3c107complexIfEEE_St5arrayIPcLm2EEEEviT0_T1_:
	.zero		920


//--------------------- .nv.constant0._ZN2at6native29vectorized_elementwise_kernelILi4EZZZNS0_17asinh_kernel_cudaERNS_18TensorIteratorBaseEENKUlvE_clEvENKUlvE0_clEvEUlN3c107complexIfEEE_St5arrayIPcLm2EEEEviT0_T1_ --------------------------
	.section	.nv.constant0._ZN2at6native29vectorized_elementwise_kernelILi4EZZZNS0_17asinh_kernel_cudaERNS_18TensorIteratorBaseEENKUlvE_clEvENKUlvE0_clEvEUlN3c107complexIfEEE_St5arrayIPcLm2EEEEviT0_T1_,"a",@progbits
	.sectionflags	@""
	.align	4
.nv.constant0._ZN2at6native29vectorized_elementwise_kernelILi4EZZZNS0_17asinh_kernel_cudaERNS_18TensorIteratorBaseEENKUlvE_clEvENKUlvE0_clEvEUlN3c107complexIfEEE_St5arrayIPcLm2EEEEviT0_T1_:
	.zero		920


//--------------------- .nv.constant0._ZN2at6native29vectorized_elementwise_kernelILi8EZZZNS0_17asinh_kernel_cudaERNS_18TensorIteratorBaseEENKUlvE_clEvENKUlvE0_clEvEUlN3c107complexIfEEE_St5arrayIPcLm2EEEEviT0_T1_ --------------------------
	.section	.nv.constant0._ZN2at6native29vectorized_elementwise_kernelILi8EZZZNS0_17asinh_kernel_cudaERNS_18TensorIteratorBaseEENKUlvE_clEvENKUlvE0_clEvEUlN3c107complexIfEEE_St5arrayIPcLm2EEEEviT0_T1_,"a",@progbits
	.sectionflags	@""
	.align	4
.nv.constant0._ZN2at6native29vectorized_elementwise_kernelILi8EZZZNS0_17asinh_kernel_cudaERNS_18TensorIteratorBaseEENKUlvE_clEvENKUlvE0_clEvEUlN3c107complexIfEEE_St5arrayIPcLm2EEEEviT0_T1_:
	.zero		920


//--------------------- .nv.constant0._ZN2at6native18elementwise_kernelILi128ELi4EZNS0_15gpu_kernel_implIZZZNS0_17asinh_kernel_cudaERNS_18TensorIteratorBaseEENKUlvE_clEvENKUlvE_clEvEUlN3c107complexIdEEE_EEvS4_RKT_EUliE_EEviT1_ --------------------------
	.section	.nv.constant0._ZN2at6native18elementwise_kernelILi128ELi4EZNS0_15gpu_kernel_implIZZZNS0_17asinh_kernel_cudaERNS_18TensorIteratorBaseEENKUlvE_clEvENKUlvE_clEvEUlN3c107complexIdEEE_EEvS4_RKT_EUliE_EEviT1_,"a",@progbits
	.sectionflags	@""
	.align	4
.nv.constant0._ZN2at6native18elementwise_kernelILi128ELi4EZNS0_15gpu_kernel_implIZZZNS0_17asinh_kernel_cudaERNS_18TensorIteratorBaseEENKUlvE_clEvENKUlvE_clEvEUlN3c107complexIdEEE_EEvS4_RKT_EUliE_EEviT1_:
	.zero		1440


//--------------------- .nv.constant0._ZN2at6native27unrolled_elementwise_kernelIZZZNS0_17asinh_kernel_cudaERNS_18TensorIteratorBaseEENKUlvE_clEvENKUlvE_clEvEUlN3c107complexIdEEE_St5arrayIPcLm2EELi4E23TrivialOffsetCalculatorILi1EjESE_NS0_6memory12LoadWithCastILi1EEENSF_13StoreWithCastILi1EEEEEviT_T0_T2_T3_T4_T5_ --------------------------
	.section	.nv.constant0._ZN2at6native27unrolled_elementwise_kernelIZZZNS0_17asinh_kernel_cudaERNS_18TensorIteratorBaseEENKUlvE_clEvENKUlvE_clEvEUlN3c107complexIdEEE_St5arrayIPcLm2EELi4E23TrivialOffsetCalculatorILi1EjESE_NS0_6memory12LoadWithCastILi1EEENSF_13StoreWithCastILi1EEEEEviT_T0_T2_T3_T4_T5_,"a",@progbits
	.sectionflags	@""
	.align	4
.nv.constant0._ZN2at6native27unrolled_elementwise_kernelIZZZNS0_17asinh_kernel_cudaERNS_18TensorIteratorBaseEENKUlvE_clEvENKUlvE_clEvEUlN3c107complexIdEEE_St5arrayIPcLm2EELi4E23TrivialOffsetCalculatorILi1EjESE_NS0_6memory12LoadWithCastILi1EEENSF_13StoreWithCastILi1EEEEEviT_T0_T2_T3_T4_T5_:
	.zero		940


//--------------------- .nv.constant0._ZN2at6native18elementwise_kernelILi128ELi2EZNS0_22gpu_kernel_impl_nocastIZZZNS0_17asinh_kernel_cudaERNS_18TensorIteratorBaseEENKUlvE_clEvENKUlvE_clEvEUlN3c107complexIdEEE_EEvS4_RKT_EUliE_EEviT1_ --------------------------
	.section	.nv.constant0._ZN2at6native18elementwise_kernelILi128ELi2EZNS0_22gpu_kernel_impl_nocastIZZZNS0_17asinh_kernel_cudaERNS_18TensorIteratorBaseEENKUlvE_clEvENKUlvE_clEvEUlN3c107complexIdEEE_EEvS4_RKT_EUliE_EEviT1_,"a",@progbits
	.sectionflags	@""
	.align	4
.nv.constant0._ZN2at6native18elementwise_kernelILi128ELi2EZNS0_22gpu_kernel_impl_nocastIZZZNS0_17asinh_kernel_cudaERNS_18TensorIteratorBaseEENKUlvE_clEvENKUlvE_clEvEUlN3c107complexIdEEE_EEvS4_RKT_EUliE_EEviT1_:
	.zero		1440


//--------------------- .nv.constant0._ZN2at6native27unrolled_elementwise_kernelIZZZNS0_17asinh_kernel_cudaERNS_18TensorIteratorBaseEENKUlvE_clEvENKUlvE_clEvEUlN3c107complexIdEEE_St5arrayIPcLm2EELi4E23TrivialOffsetCalculatorILi1EjESE_NS0_6memory15LoadWithoutCastENSF_16StoreWithoutCastEEEviT_T0_T2_T3_T4_T5_ --------------------------
	.section	.nv.constant0._ZN2at6native27unrolled_elementwise_kernelIZZZNS0_17asinh_kernel_cudaERNS_18TensorIteratorBaseEENKUlvE_clEvENKUlvE_clEvEUlN3c107complexIdEEE_St5arrayIPcLm2EELi4E23TrivialOffsetCalculatorILi1EjESE_NS0_6memory15LoadWithoutCastENSF_16StoreWithoutCastEEEviT_T0_T2_T3_T4_T5_,"a",@progbits
	.sectionflags	@""
	.align	4
.nv.constant0._ZN2at6native27unrolled_elementwise_kernelIZZZNS0_17asinh_kernel_cudaERNS_18TensorIteratorBaseEENKUlvE_clEvENKUlvE_clEvEUlN3c107complexIdEEE_St5arrayIPcLm2EELi4E23TrivialOffsetCalculatorILi1EjESE_NS0_6memory15LoadWithoutCastENSF_16StoreWithoutCastEEEviT_T0_T2_T3_T4_T5_:
	.zero		924


//--------------------- .nv.constant0._ZN2at6native29vectorized_elementwise_kernelILi2EZZZNS0_17asinh_kernel_cudaERNS_18TensorIteratorBaseEENKUlvE_clEvENKUlvE_clEvEUlN3c107complexIdEEE_St5arrayIPcLm2EEEEviT0_T1_ --------------------------
	.section	.nv.constant0._ZN2at6native29vectorized_elementwise_kernelILi2EZZZNS0_17asinh_kernel_cudaERNS_18TensorIteratorBaseEENKUlvE_clEvENKUlvE_clEvEUlN3c107complexIdEEE_St5arrayIPcLm2EEEEviT0_T1_,"a",@progbits
	.sectionflags	@""
	.align	4
.nv.constant0._ZN2at6native29vectorized_elementwise_kernelILi2EZZZNS0_17asinh_kernel_cudaERNS_18TensorIteratorBaseEENKUlvE_clEvENKUlvE_clEvEUlN3c107complexIdEEE_St5arrayIPcLm2EEEEviT0_T1_:
	.zero		920


//--------------------- .nv.constant0._ZN2at6native29vectorized_elementwise_kernelILi4EZZZNS0_17asinh_kernel_cudaERNS_18TensorIteratorBaseEENKUlvE_clEvENKUlvE_clEvEUlN3c107complexIdEEE_St5arrayIPcLm2EEEEviT0_T1_ --------------------------
	.section	.nv.constant0._ZN2at6native29vectorized_elementwise_kernelILi4EZZZNS0_17asinh_kernel_cudaERNS_18TensorIteratorBaseEENKUlvE_clEvENKUlvE_clEvEUlN3c107complexIdEEE_St5arrayIPcLm2EEEEviT0_T1_,"a",@progbits
	.sectionflags	@""
	.align	4
.nv.constant0._ZN2at6native29vectorized_elementwise_kernelILi4EZZZNS0_17asinh_kernel_cudaERNS_18TensorIteratorBaseEENKUlvE_clEvENKUlvE_clEvEUlN3c107complexIdEEE_St5arrayIPcLm2EEEEviT0_T1_:
	.zero		920


//--------------------- .nv.constant0._ZN2at6native29vectorized_elementwise_kernelILi8EZZZNS0_17asinh_kernel_cudaERNS_18TensorIteratorBaseEENKUlvE_clEvENKUlvE_clEvEUlN3c107complexIdEEE_St5arrayIPcLm2EEEEviT0_T1_ --------------------------
	.section	.nv.constant0._ZN2at6native29vectorized_elementwise_kernelILi8EZZZNS0_17asinh_kernel_cudaERNS_18TensorIteratorBaseEENKUlvE_clEvENKUlvE_clEvEUlN3c107complexIdEEE_St5arrayIPcLm2EEEEviT0_T1_,"a",@progbits
	.sectionflags	@""
	.align	4
.nv.constant0._ZN2at6native29vectorized_elementwise_kernelILi8EZZZNS0_17asinh_kernel_cudaERNS_18TensorIteratorBaseEENKUlvE_clEvENKUlvE_clEvEUlN3c107complexIdEEE_St5arrayIPcLm2EEEEviT0_T1_:
	.zero		920


//--------------------- SYMBOLS --------------------------

	.type		.nv.reservedSmem.offset0,@object
	.size		.nv.reservedSmem.offset0,0x4
	.type		__assertfail,@function
